	.target	sm_80

	.elftype	@"ET_EXEC"


//--------------------- .note.nv.tkinfo           --------------------------
	.section	.note.nv.tkinfo,"",@"SHT_NOTE"
	.sectionflags	@"SHF_NOTE_NV_TKINFO"
	.tkinfo
        /*0018*/ 	.word	0x00000002
        /*0030*/ 	.string	""
        /*0030*/ 	.string	"ptxas"
        /*0030*/ 	.string	"Cuda compilation tools, release 13.0, V13.0.88"
        /*0030*/ 	.string	"Build cuda_13.0.r13.0/compiler.36424714_0"
        /*0030*/ 	.string	"-arch sm_80 -m 64 "



//--------------------- .note.nv.cuinfo           --------------------------
	.section	.note.nv.cuinfo,"",@"SHT_NOTE"
	.sectionflags	@"SHF_NOTE_NV_CUINFO"
        /*0018*/ 	.short	0x0002
        /*001a*/ 	.short	0x0050
        /*001c*/ 	.short	0x0082
	.zero		2


//--------------------- .nv.info                  --------------------------
	.section	.nv.info,"",@"SHT_CUDA_INFO"
	.align	4


	//----- nvinfo : EIATTR_REGCOUNT
	.align		4
        /*0000*/ 	.byte	0x04, 0x2f
        /*0002*/ 	.short	(.L_41 - .L_40)
	.align		4
.L_40:
        /*0004*/ 	.word	index@(_Z35group_norm_nhwc_fwd_one_pass_kernelI11Fp32IOFp16WLi512ELi98ELi392EEv26Group_norm_nhwc_fwd_params)
        /*0008*/ 	.word	0x00000048


	//----- nvinfo : EIATTR_FRAME_SIZE
	.align		4
.L_41:
        /*000c*/ 	.byte	0x04, 0x11
        /*000e*/ 	.short	(.L_43 - .L_42)
	.align		4
.L_42:
        /*0010*/ 	.word	index@(_Z35group_norm_nhwc_fwd_one_pass_kernelI11Fp32IOFp16WLi512ELi98ELi392EEv26Group_norm_nhwc_fwd_params)
        /*0014*/ 	.word	0x00000720


	//----- nvinfo : EIATTR_REGCOUNT
	.align		4
.L_43:
        /*0018*/ 	.byte	0x04, 0x2f
        /*001a*/ 	.short	(.L_45 - .L_44)
	.align		4
.L_44:
        /*001c*/ 	.word	index@(_Z35group_norm_nhwc_fwd_one_pass_kernelI11Fp32IOFp16WLi256ELi98ELi392EEv26Group_norm_nhwc_fwd_params)
        /*0020*/ 	.word	0x00000080


	//----- nvinfo : EIATTR_FRAME_SIZE
	.align		4
.L_45:
        /*0024*/ 	.byte	0x04, 0x11
        /*0026*/ 	.short	(.L_47 - .L_46)
	.align		4
.L_46:
        /*0028*/ 	.word	index@(_Z35group_norm_nhwc_fwd_one_pass_kernelI11Fp32IOFp16WLi256ELi98ELi392EEv26Group_norm_nhwc_fwd_params)
        /*002c*/ 	.word	0x00000000


	//----- nvinfo : EIATTR_REGCOUNT
	.align		4
.L_47:
        /*0030*/ 	.byte	0x04, 0x2f
        /*0032*/ 	.short	(.L_49 - .L_48)
	.align		4
.L_48:
        /*0034*/ 	.word	index@(_Z35group_norm_nhwc_fwd_one_pass_kernelI11Fp32IOFp16WLi128ELi98ELi392EEv26Group_norm_nhwc_fwd_params)
        /*0038*/ 	.word	0x0000005e


	//----- nvinfo : EIATTR_FRAME_SIZE
	.align		4
.L_49:
        /*003c*/ 	.byte	0x04, 0x11
        /*003e*/ 	.short	(.L_51 - .L_50)
	.align		4
.L_50:
        /*0040*/ 	.word	index@(_Z35group_norm_nhwc_fwd_one_pass_kernelI11Fp32IOFp16WLi128ELi98ELi392EEv26Group_norm_nhwc_fwd_params)
        /*0044*/ 	.word	0x00000000


	//----- nvinfo : EIATTR_REGCOUNT
	.align		4
.L_51:
        /*0048*/ 	.byte	0x04, 0x2f
        /*004a*/ 	.short	(.L_53 - .L_52)
	.align		4
.L_52:
        /*004c*/ 	.word	index@(_Z35group_norm_nhwc_fwd_one_pass_kernelI11Fp32IOFp16WLi64ELi98ELi392EEv26Group_norm_nhwc_fwd_params)
        /*0050*/ 	.word	0x0000003f


	//----- nvinfo : EIATTR_FRAME_SIZE
	.align		4
.L_53:
        /*0054*/ 	.byte	0x04, 0x11
        /*0056*/ 	.short	(.L_55 - .L_54)
	.align		4
.L_54:
        /*0058*/ 	.word	index@(_Z35group_norm_nhwc_fwd_one_pass_kernelI11Fp32IOFp16WLi64ELi98ELi392EEv26Group_norm_nhwc_fwd_params)
        /*005c*/ 	.word	0x00000000


	//----- nvinfo : EIATTR_REGCOUNT
	.align		4
.L_55:
        /*0060*/ 	.byte	0x04, 0x2f
        /*0062*/ 	.short	(.L_57 - .L_56)
	.align		4
.L_56:
        /*0064*/ 	.word	index@(_Z35group_norm_nhwc_fwd_one_pass_kernelI11Fp32IOBf16WLi512ELi98ELi392EEv26Group_norm_nhwc_fwd_params)
        /*0068*/ 	.word	0x00000048


	//----- nvinfo : EIATTR_FRAME_SIZE
	.align		4
.L_57:
        /*006c*/ 	.byte	0x04, 0x11
        /*006e*/ 	.short	(.L_59 - .L_58)
	.align		4
.L_58:
        /*0070*/ 	.word	index@(_Z35group_norm_nhwc_fwd_one_pass_kernelI11Fp32IOBf16WLi512ELi98ELi392EEv26Group_norm_nhwc_fwd_params)
        /*0074*/ 	.word	0x00000720


	//----- nvinfo : EIATTR_REGCOUNT
	.align		4
.L_59:
        /*0078*/ 	.byte	0x04, 0x2f
        /*007a*/ 	.short	(.L_61 - .L_60)
	.align		4
.L_60:
        /*007c*/ 	.word	index@(_Z35group_norm_nhwc_fwd_one_pass_kernelI11Fp32IOBf16WLi256ELi98ELi392EEv26Group_norm_nhwc_fwd_params)
        /*0080*/ 	.word	0x00000080


	//----- nvinfo : EIATTR_FRAME_SIZE
	.align		4
.L_61:
        /*0084*/ 	.byte	0x04, 0x11
        /*0086*/ 	.short	(.L_63 - .L_62)
	.align		4
.L_62:
        /*0088*/ 	.word	index@(_Z35group_norm_nhwc_fwd_one_pass_kernelI11Fp32IOBf16WLi256ELi98ELi392EEv26Group_norm_nhwc_fwd_params)
        /*008c*/ 	.word	0x00000000


	//----- nvinfo : EIATTR_REGCOUNT
	.align		4
.L_63:
        /*0090*/ 	.byte	0x04, 0x2f
        /*0092*/ 	.short	(.L_65 - .L_64)
	.align		4
.L_64:
        /*0094*/ 	.word	index@(_Z35group_norm_nhwc_fwd_one_pass_kernelI11Fp32IOBf16WLi128ELi98ELi392EEv26Group_norm_nhwc_fwd_params)
        /*0098*/ 	.word	0x0000005e


	//----- nvinfo : EIATTR_FRAME_SIZE
	.align		4
.L_65:
        /*009c*/ 	.byte	0x04, 0x11
        /*009e*/ 	.short	(.L_67 - .L_66)
	.align		4
.L_66:
        /*00a0*/ 	.word	index@(_Z35group_norm_nhwc_fwd_one_pass_kernelI11Fp32IOBf16WLi128ELi98ELi392EEv26Group_norm_nhwc_fwd_params)
        /*00a4*/ 	.word	0x00000000


	//----- nvinfo : EIATTR_REGCOUNT
	.align		4
.L_67:
        /*00a8*/ 	.byte	0x04, 0x2f
        /*00aa*/ 	.short	(.L_69 - .L_68)
	.align		4
.L_68:
        /*00ac*/ 	.word	index@(_Z35group_norm_nhwc_fwd_one_pass_kernelI11Fp32IOBf16WLi64ELi98ELi392EEv26Group_norm_nhwc_fwd_params)
        /*00b0*/ 	.word	0x0000003f


	//----- nvinfo : EIATTR_FRAME_SIZE
	.align		4
.L_69:
        /*00b4*/ 	.byte	0x04, 0x11
        /*00b6*/ 	.short	(.L_71 - .L_70)
	.align		4
.L_70:
        /*00b8*/ 	.word	index@(_Z35group_norm_nhwc_fwd_one_pass_kernelI11Fp32IOBf16WLi64ELi98ELi392EEv26Group_norm_nhwc_fwd_params)
        /*00bc*/ 	.word	0x00000000


	//----- nvinfo : EIATTR_REGCOUNT
	.align		4
.L_71:
        /*00c0*/ 	.byte	0x04, 0x2f
        /*00c2*/ 	.short	(.L_73 - .L_72)
	.align		4
.L_72:
        /*00c4*/ 	.word	index@(_Z35group_norm_nhwc_fwd_one_pass_kernelI11Fp32IOFp32WLi512ELi98ELi392EEv26Group_norm_nhwc_fwd_params)
        /*00c8*/ 	.word	0x00000048


	//----- nvinfo : EIATTR_FRAME_SIZE
	.align		4
.L_73:
        /*00cc*/ 	.byte	0x04, 0x11
        /*00ce*/ 	.short	(.L_75 - .L_74)
	.align		4
.L_74:
        /*00d0*/ 	.word	index@(_Z35group_norm_nhwc_fwd_one_pass_kernelI11Fp32IOFp32WLi512ELi98ELi392EEv26Group_norm_nhwc_fwd_params)
        /*00d4*/ 	.word	0x00000720


	//----- nvinfo : EIATTR_REGCOUNT
	.align		4
.L_75:
        /*00d8*/ 	.byte	0x04, 0x2f
        /*00da*/ 	.short	(.L_77 - .L_76)
	.align		4
.L_76:
        /*00dc*/ 	.word	index@(_Z35group_norm_nhwc_fwd_one_pass_kernelI11Fp32IOFp32WLi256ELi98ELi392EEv26Group_norm_nhwc_fwd_params)
        /*00e0*/ 	.word	0x00000080


	//----- nvinfo : EIATTR_FRAME_SIZE
	.align		4
.L_77:
        /*00e4*/ 	.byte	0x04, 0x11
        /*00e6*/ 	.short	(.L_79 - .L_78)
	.align		4
.L_78:
        /*00e8*/ 	.word	index@(_Z35group_norm_nhwc_fwd_one_pass_kernelI11Fp32IOFp32WLi256ELi98ELi392EEv26Group_norm_nhwc_fwd_params)
        /*00ec*/ 	.word	0x00000000


	//----- nvinfo : EIATTR_REGCOUNT
	.align		4
.L_79:
        /*00f0*/ 	.byte	0x04, 0x2f
        /*00f2*/ 	.short	(.L_81 - .L_80)
	.align		4
.L_80:
        /*00f4*/ 	.word	index@(_Z35group_norm_nhwc_fwd_one_pass_kernelI11Fp32IOFp32WLi128ELi98ELi392EEv26Group_norm_nhwc_fwd_params)
        /*00f8*/ 	.word	0x0000005e


	//----- nvinfo : EIATTR_FRAME_SIZE
	.align		4
.L_81:
        /*00fc*/ 	.byte	0x04, 0x11
        /*00fe*/ 	.short	(.L_83 - .L_82)
	.align		4
.L_82:
        /*0100*/ 	.word	index@(_Z35group_norm_nhwc_fwd_one_pass_kernelI11Fp32IOFp32WLi128ELi98ELi392EEv26Group_norm_nhwc_fwd_params)
        /*0104*/ 	.word	0x00000000


	//----- nvinfo : EIATTR_REGCOUNT
	.align		4
.L_83:
        /*0108*/ 	.byte	0x04, 0x2f
        /*010a*/ 	.short	(.L_85 - .L_84)
	.align		4
.L_84:
        /*010c*/ 	.word	index@(_Z35group_norm_nhwc_fwd_one_pass_kernelI11Fp32IOFp32WLi64ELi98ELi392EEv26Group_norm_nhwc_fwd_params)
        /*0110*/ 	.word	0x00000048


	//----- nvinfo : EIATTR_FRAME_SIZE
	.align		4
.L_85:
        /*0114*/ 	.byte	0x04, 0x11
        /*0116*/ 	.short	(.L_87 - .L_86)
	.align		4
.L_86:
        /*0118*/ 	.word	index@(_Z35group_norm_nhwc_fwd_one_pass_kernelI11Fp32IOFp32WLi64ELi98ELi392EEv26Group_norm_nhwc_fwd_params)
        /*011c*/ 	.word	0x00000000


	//----- nvinfo : EIATTR_REGCOUNT
	.align		4
.L_87:
        /*0120*/ 	.byte	0x04, 0x2f
        /*0122*/ 	.short	(.L_89 - .L_88)
	.align		4
.L_88:
        /*0124*/ 	.word	index@(_Z35group_norm_nhwc_fwd_one_pass_kernelI11Fp16IOFp16WLi512ELi98ELi392EEv26Group_norm_nhwc_fwd_params)
        /*0128*/ 	.word	0x00000080


	//----- nvinfo : EIATTR_FRAME_SIZE
	.align		4
.L_89:
        /*012c*/ 	.byte	0x04, 0x11
        /*012e*/ 	.short	(.L_91 - .L_90)
	.align		4
.L_90:
        /*0130*/ 	.word	index@(_Z35group_norm_nhwc_fwd_one_pass_kernelI11Fp16IOFp16WLi512ELi98ELi392EEv26Group_norm_nhwc_fwd_params)
        /*0134*/ 	.word	0x00000120


	//----- nvinfo : EIATTR_REGCOUNT
	.align		4
.L_91:
        /*0138*/ 	.byte	0x04, 0x2f
        /*013a*/ 	.short	(.L_93 - .L_92)
	.align		4
.L_92:
        /*013c*/ 	.word	index@(_Z35group_norm_nhwc_fwd_one_pass_kernelI11Fp16IOFp16WLi256ELi98ELi392EEv26Group_norm_nhwc_fwd_params)
        /*0140*/ 	.word	0x00000080


	//----- nvinfo : EIATTR_FRAME_SIZE
	.align		4
.L_93:
        /*0144*/ 	.byte	0x04, 0x11
        /*0146*/ 	.short	(.L_95 - .L_94)
	.align		4
.L_94:
        /*0148*/ 	.word	index@(_Z35group_norm_nhwc_fwd_one_pass_kernelI11Fp16IOFp16WLi256ELi98ELi392EEv26Group_norm_nhwc_fwd_params)
        /*014c*/ 	.word	0x00000000


	//----- nvinfo : EIATTR_REGCOUNT
	.align		4
.L_95:
        /*0150*/ 	.byte	0x04, 0x2f
        /*0152*/ 	.short	(.L_97 - .L_96)
	.align		4
.L_96:
        /*0154*/ 	.word	index@(_Z35group_norm_nhwc_fwd_one_pass_kernelI11Fp16IOFp16WLi128ELi98ELi392EEv26Group_norm_nhwc_fwd_params)
        /*0158*/ 	.word	0x00000048


	//----- nvinfo : EIATTR_FRAME_SIZE
	.align		4
.L_97:
        /*015c*/ 	.byte	0x04, 0x11
        /*015e*/ 	.short	(.L_99 - .L_98)
	.align		4
.L_98:
        /*0160*/ 	.word	index@(_Z35group_norm_nhwc_fwd_one_pass_kernelI11Fp16IOFp16WLi128ELi98ELi392EEv26Group_norm_nhwc_fwd_params)
        /*0164*/ 	.word	0x00000000


	//----- nvinfo : EIATTR_REGCOUNT
	.align		4
.L_99:
        /*0168*/ 	.byte	0x04, 0x2f
        /*016a*/ 	.short	(.L_101 - .L_100)
	.align		4
.L_100:
        /*016c*/ 	.word	index@(_Z35group_norm_nhwc_fwd_one_pass_kernelI11Fp16IOFp16WLi64ELi98ELi392EEv26Group_norm_nhwc_fwd_params)
        /*0170*/ 	.word	0x00000030


	//----- nvinfo : EIATTR_FRAME_SIZE
	.align		4
.L_101:
        /*0174*/ 	.byte	0x04, 0x11
        /*0176*/ 	.short	(.L_103 - .L_102)
	.align		4
.L_102:
        /*0178*/ 	.word	index@(_Z35group_norm_nhwc_fwd_one_pass_kernelI11Fp16IOFp16WLi64ELi98ELi392EEv26Group_norm_nhwc_fwd_params)
        /*017c*/ 	.word	0x00000000


	//----- nvinfo : EIATTR_REGCOUNT
	.align		4
.L_103:
        /*0180*/ 	.byte	0x04, 0x2f
        /*0182*/ 	.short	(.L_105 - .L_104)
	.align		4
.L_104:
        /*0184*/ 	.word	index@(_Z35group_norm_nhwc_fwd_one_pass_kernelI11Fp16IOBf16WLi512ELi98ELi392EEv26Group_norm_nhwc_fwd_params)
        /*0188*/ 	.word	0x00000080


	//----- nvinfo : EIATTR_FRAME_SIZE
	.align		4
.L_105:
        /*018c*/ 	.byte	0x04, 0x11
        /*018e*/ 	.short	(.L_107 - .L_106)
	.align		4
.L_106:
        /*0190*/ 	.word	index@(_Z35group_norm_nhwc_fwd_one_pass_kernelI11Fp16IOBf16WLi512ELi98ELi392EEv26Group_norm_nhwc_fwd_params)
        /*0194*/ 	.word	0x00000120


	//----- nvinfo : EIATTR_REGCOUNT
	.align		4
.L_107:
        /*0198*/ 	.byte	0x04, 0x2f
        /*019a*/ 	.short	(.L_109 - .L_108)
	.align		4
.L_108:
        /*019c*/ 	.word	index@(_Z35group_norm_nhwc_fwd_one_pass_kernelI11Fp16IOBf16WLi256ELi98ELi392EEv26Group_norm_nhwc_fwd_params)
        /*01a0*/ 	.word	0x00000080


	//----- nvinfo : EIATTR_FRAME_SIZE
	.align		4
.L_109:
        /*01a4*/ 	.byte	0x04, 0x11
        /*01a6*/ 	.short	(.L_111 - .L_110)
	.align		4
.L_110:
        /*01a8*/ 	.word	index@(_Z35group_norm_nhwc_fwd_one_pass_kernelI11Fp16IOBf16WLi256ELi98ELi392EEv26Group_norm_nhwc_fwd_params)
        /*01ac*/ 	.word	0x00000000


	//----- nvinfo : EIATTR_REGCOUNT
	.align		4
.L_111:
        /*01b0*/ 	.byte	0x04, 0x2f
        /*01b2*/ 	.short	(.L_113 - .L_112)
	.align		4
.L_112:
        /*01b4*/ 	.word	index@(_Z35group_norm_nhwc_fwd_one_pass_kernelI11Fp16IOBf16WLi128ELi98ELi392EEv26Group_norm_nhwc_fwd_params)
        /*01b8*/ 	.word	0x00000048


	//----- nvinfo : EIATTR_FRAME_SIZE
	.align		4
.L_113:
        /*01bc*/ 	.byte	0x04, 0x11
        /*01be*/ 	.short	(.L_115 - .L_114)
	.align		4
.L_114:
        /*01c0*/ 	.word	index@(_Z35group_norm_nhwc_fwd_one_pass_kernelI11Fp16IOBf16WLi128ELi98ELi392EEv26Group_norm_nhwc_fwd_params)
        /*01c4*/ 	.word	0x00000000


	//----- nvinfo : EIATTR_REGCOUNT
	.align		4
.L_115:
        /*01c8*/ 	.byte	0x04, 0x2f
        /*01ca*/ 	.short	(.L_117 - .L_116)
	.align		4
.L_116:
        /*01cc*/ 	.word	index@(_Z35group_norm_nhwc_fwd_one_pass_kernelI11Fp16IOBf16WLi64ELi98ELi392EEv26Group_norm_nhwc_fwd_params)
        /*01d0*/ 	.word	0x00000030


	//----- nvinfo : EIATTR_FRAME_SIZE
	.align		4
.L_117:
        /*01d4*/ 	.byte	0x04, 0x11
        /*01d6*/ 	.short	(.L_119 - .L_118)
	.align		4
.L_118:
        /*01d8*/ 	.word	index@(_Z35group_norm_nhwc_fwd_one_pass_kernelI11Fp16IOBf16WLi64ELi98ELi392EEv26Group_norm_nhwc_fwd_params)
        /*01dc*/ 	.word	0x00000000


	//----- nvinfo : EIATTR_REGCOUNT
	.align		4
.L_119:
        /*01e0*/ 	.byte	0x04, 0x2f
        /*01e2*/ 	.short	(.L_121 - .L_120)
	.align		4
.L_120:
        /*01e4*/ 	.word	index@(_Z35group_norm_nhwc_fwd_one_pass_kernelI11Fp16IOFp32WLi512ELi98ELi392EEv26Group_norm_nhwc_fwd_params)
        /*01e8*/ 	.word	0x00000080


	//----- nvinfo : EIATTR_FRAME_SIZE
	.align		4
.L_121:
        /*01ec*/ 	.byte	0x04, 0x11
        /*01ee*/ 	.short	(.L_123 - .L_122)
	.align		4
.L_122:
        /*01f0*/ 	.word	index@(_Z35group_norm_nhwc_fwd_one_pass_kernelI11Fp16IOFp32WLi512ELi98ELi392EEv26Group_norm_nhwc_fwd_params)
        /*01f4*/ 	.word	0x00000120


	//----- nvinfo : EIATTR_REGCOUNT
	.align		4
.L_123:
        /*01f8*/ 	.byte	0x04, 0x2f
        /*01fa*/ 	.short	(.L_125 - .L_124)
	.align		4
.L_124:
        /*01fc*/ 	.word	index@(_Z35group_norm_nhwc_fwd_one_pass_kernelI11Fp16IOFp32WLi256ELi98ELi392EEv26Group_norm_nhwc_fwd_params)
        /*0200*/ 	.word	0x00000080


	//----- nvinfo : EIATTR_FRAME_SIZE
	.align		4
.L_125:
        /*0204*/ 	.byte	0x04, 0x11
        /*0206*/ 	.short	(.L_127 - .L_126)
	.align		4
.L_126:
        /*0208*/ 	.word	index@(_Z35group_norm_nhwc_fwd_one_pass_kernelI11Fp16IOFp32WLi256ELi98ELi392EEv26Group_norm_nhwc_fwd_params)
        /*020c*/ 	.word	0x00000000


	//----- nvinfo : EIATTR_REGCOUNT
	.align		4
.L_127:
        /*0210*/ 	.byte	0x04, 0x2f
        /*0212*/ 	.short	(.L_129 - .L_128)
	.align		4
.L_128:
        /*0214*/ 	.word	index@(_Z35group_norm_nhwc_fwd_one_pass_kernelI11Fp16IOFp32WLi128ELi98ELi392EEv26Group_norm_nhwc_fwd_params)
        /*0218*/ 	.word	0x00000048


	//----- nvinfo : EIATTR_FRAME_SIZE
	.align		4
.L_129:
        /*021c*/ 	.byte	0x04, 0x11
        /*021e*/ 	.short	(.L_131 - .L_130)
	.align		4
.L_130:
        /*0220*/ 	.word	index@(_Z35group_norm_nhwc_fwd_one_pass_kernelI11Fp16IOFp32WLi128ELi98ELi392EEv26Group_norm_nhwc_fwd_params)
        /*0224*/ 	.word	0x00000000


	//----- nvinfo : EIATTR_REGCOUNT
	.align		4
.L_131:
        /*0228*/ 	.byte	0x04, 0x2f
        /*022a*/ 	.short	(.L_133 - .L_132)
	.align		4
.L_132:
        /*022c*/ 	.word	index@(_Z35group_norm_nhwc_fwd_one_pass_kernelI11Fp16IOFp32WLi64ELi98ELi392EEv26Group_norm_nhwc_fwd_params)
        /*0230*/ 	.word	0x00000030


	//----- nvinfo : EIATTR_FRAME_SIZE
	.align		4
.L_133:
        /*0234*/ 	.byte	0x04, 0x11
        /*0236*/ 	.short	(.L_135 - .L_134)
	.align		4
.L_134:
        /*0238*/ 	.word	index@(_Z35group_norm_nhwc_fwd_one_pass_kernelI11Fp16IOFp32WLi64ELi98ELi392EEv26Group_norm_nhwc_fwd_params)
        /*023c*/ 	.word	0x00000000


	//----- nvinfo : EIATTR_REGCOUNT
	.align		4
.L_135:
        /*0240*/ 	.byte	0x04, 0x2f
        /*0242*/ 	.short	(.L_137 - .L_136)
	.align		4
.L_136:
        /*0244*/ 	.word	index@(_Z35group_norm_nhwc_fwd_one_pass_kernelI11Bf16IOFp16WLi512ELi98ELi392EEv26Group_norm_nhwc_fwd_params)
        /*0248*/ 	.word	0x00000080


	//----- nvinfo : EIATTR_FRAME_SIZE
	.align		4
.L_137:
        /*024c*/ 	.byte	0x04, 0x11
        /*024e*/ 	.short	(.L_139 - .L_138)
	.align		4
.L_138:
        /*0250*/ 	.word	index@(_Z35group_norm_nhwc_fwd_one_pass_kernelI11Bf16IOFp16WLi512ELi98ELi392EEv26Group_norm_nhwc_fwd_params)
        /*0254*/ 	.word	0x00000120


	//----- nvinfo : EIATTR_REGCOUNT
	.align		4
.L_139:
        /*0258*/ 	.byte	0x04, 0x2f
        /*025a*/ 	.short	(.L_141 - .L_140)
	.align		4
.L_140:
        /*025c*/ 	.word	index@(_Z35group_norm_nhwc_fwd_one_pass_kernelI11Bf16IOFp16WLi256ELi98ELi392EEv26Group_norm_nhwc_fwd_params)
        /*0260*/ 	.word	0x00000080


	//----- nvinfo : EIATTR_FRAME_SIZE
	.align		4
.L_141:
        /*0264*/ 	.byte	0x04, 0x11
        /*0266*/ 	.short	(.L_143 - .L_142)
	.align		4
.L_142:
        /*0268*/ 	.word	index@(_Z35group_norm_nhwc_fwd_one_pass_kernelI11Bf16IOFp16WLi256ELi98ELi392EEv26Group_norm_nhwc_fwd_params)
        /*026c*/ 	.word	0x00000000


	//----- nvinfo : EIATTR_REGCOUNT
	.align		4
.L_143:
        /*0270*/ 	.byte	0x04, 0x2f
        /*0272*/ 	.short	(.L_145 - .L_144)
	.align		4
.L_144:
        /*0274*/ 	.word	index@(_Z35group_norm_nhwc_fwd_one_pass_kernelI11Bf16IOFp16WLi128ELi98ELi392EEv26Group_norm_nhwc_fwd_params)
        /*0278*/ 	.word	0x00000048


	//----- nvinfo : EIATTR_FRAME_SIZE
	.align		4
.L_145:
        /*027c*/ 	.byte	0x04, 0x11
        /*027e*/ 	.short	(.L_147 - .L_146)
	.align		4
.L_146:
        /*0280*/ 	.word	index@(_Z35group_norm_nhwc_fwd_one_pass_kernelI11Bf16IOFp16WLi128ELi98ELi392EEv26Group_norm_nhwc_fwd_params)
        /*0284*/ 	.word	0x00000000


	//----- nvinfo : EIATTR_REGCOUNT
	.align		4
.L_147:
        /*0288*/ 	.byte	0x04, 0x2f
        /*028a*/ 	.short	(.L_149 - .L_148)
	.align		4
.L_148:
        /*028c*/ 	.word	index@(_Z35group_norm_nhwc_fwd_one_pass_kernelI11Bf16IOFp16WLi64ELi98ELi392EEv26Group_norm_nhwc_fwd_params)
        /*0290*/ 	.word	0x00000030


	//----- nvinfo : EIATTR_FRAME_SIZE
	.align		4
.L_149:
        /*0294*/ 	.byte	0x04, 0x11
        /*0296*/ 	.short	(.L_151 - .L_150)
	.align		4
.L_150:
        /*0298*/ 	.word	index@(_Z35group_norm_nhwc_fwd_one_pass_kernelI11Bf16IOFp16WLi64ELi98ELi392EEv26Group_norm_nhwc_fwd_params)
        /*029c*/ 	.word	0x00000000


	//----- nvinfo : EIATTR_REGCOUNT
	.align		4
.L_151:
        /*02a0*/ 	.byte	0x04, 0x2f
        /*02a2*/ 	.short	(.L_153 - .L_152)
	.align		4
.L_152:
        /*02a4*/ 	.word	index@(_Z35group_norm_nhwc_fwd_one_pass_kernelI11Bf16IOBf16WLi512ELi98ELi392EEv26Group_norm_nhwc_fwd_params)
        /*02a8*/ 	.word	0x00000080


	//----- nvinfo : EIATTR_FRAME_SIZE
	.align		4
.L_153:
        /*02ac*/ 	.byte	0x04, 0x11
        /*02ae*/ 	.short	(.L_155 - .L_154)
	.align		4
.L_154:
        /*02b0*/ 	.word	index@(_Z35group_norm_nhwc_fwd_one_pass_kernelI11Bf16IOBf16WLi512ELi98ELi392EEv26Group_norm_nhwc_fwd_params)
        /*02b4*/ 	.word	0x00000120


	//----- nvinfo : EIATTR_REGCOUNT
	.align		4
.L_155:
        /*02b8*/ 	.byte	0x04, 0x2f
        /*02ba*/ 	.short	(.L_157 - .L_156)
	.align		4
.L_156:
        /*02bc*/ 	.word	index@(_Z35group_norm_nhwc_fwd_one_pass_kernelI11Bf16IOBf16WLi256ELi98ELi392EEv26Group_norm_nhwc_fwd_params)
        /*02c0*/ 	.word	0x00000080


	//----- nvinfo : EIATTR_FRAME_SIZE
	.align		4
.L_157:
        /*02c4*/ 	.byte	0x04, 0x11
        /*02c6*/ 	.short	(.L_159 - .L_158)
	.align		4
.L_158:
        /*02c8*/ 	.word	index@(_Z35group_norm_nhwc_fwd_one_pass_kernelI11Bf16IOBf16WLi256ELi98ELi392EEv26Group_norm_nhwc_fwd_params)
        /*02cc*/ 	.word	0x00000000


	//----- nvinfo : EIATTR_REGCOUNT
	.align		4
.L_159:
        /*02d0*/ 	.byte	0x04, 0x2f
        /*02d2*/ 	.short	(.L_161 - .L_160)
	.align		4
.L_160:
        /*02d4*/ 	.word	index@(_Z35group_norm_nhwc_fwd_one_pass_kernelI11Bf16IOBf16WLi128ELi98ELi392EEv26Group_norm_nhwc_fwd_params)
        /*02d8*/ 	.word	0x00000048


	//----- nvinfo : EIATTR_FRAME_SIZE
	.align		4
.L_161:
        /*02dc*/ 	.byte	0x04, 0x11
        /*02de*/ 	.short	(.L_163 - .L_162)
	.align		4
.L_162:
        /*02e0*/ 	.word	index@(_Z35group_norm_nhwc_fwd_one_pass_kernelI11Bf16IOBf16WLi128ELi98ELi392EEv26Group_norm_nhwc_fwd_params)
        /*02e4*/ 	.word	0x00000000


	//----- nvinfo : EIATTR_REGCOUNT
	.align		4
.L_163:
        /*02e8*/ 	.byte	0x04, 0x2f
        /*02ea*/ 	.short	(.L_165 - .L_164)
	.align		4
.L_164:
        /*02ec*/ 	.word	index@(_Z35group_norm_nhwc_fwd_one_pass_kernelI11Bf16IOBf16WLi64ELi98ELi392EEv26Group_norm_nhwc_fwd_params)
        /*02f0*/ 	.word	0x00000030


	//----- nvinfo : EIATTR_FRAME_SIZE
	.align		4
.L_165:
        /*02f4*/ 	.byte	0x04, 0x11
        /*02f6*/ 	.short	(.L_167 - .L_166)
	.align		4
.L_166:
        /*02f8*/ 	.word	index@(_Z35group_norm_nhwc_fwd_one_pass_kernelI11Bf16IOBf16WLi64ELi98ELi392EEv26Group_norm_nhwc_fwd_params)
        /*02fc*/ 	.word	0x00000000


	//----- nvinfo : EIATTR_REGCOUNT
	.align		4
.L_167:
        /*0300*/ 	.byte	0x04, 0x2f
        /*0302*/ 	.short	(.L_169 - .L_168)
	.align		4
.L_168:
        /*0304*/ 	.word	index@(_Z35group_norm_nhwc_fwd_one_pass_kernelI11Bf16IOFp32WLi512ELi98ELi392EEv26Group_norm_nhwc_fwd_params)
        /*0308*/ 	.word	0x00000080


	//----- nvinfo : EIATTR_FRAME_SIZE
	.align		4
.L_169:
        /*030c*/ 	.byte	0x04, 0x11
        /*030e*/ 	.short	(.L_171 - .L_170)
	.align		4
.L_170:
        /*0310*/ 	.word	index@(_Z35group_norm_nhwc_fwd_one_pass_kernelI11Bf16IOFp32WLi512ELi98ELi392EEv26Group_norm_nhwc_fwd_params)
        /*0314*/ 	.word	0x00000120


	//----- nvinfo : EIATTR_REGCOUNT
	.align		4
.L_171:
        /*0318*/ 	.byte	0x04, 0x2f
        /*031a*/ 	.short	(.L_173 - .L_172)
	.align		4
.L_172:
        /*031c*/ 	.word	index@(_Z35group_norm_nhwc_fwd_one_pass_kernelI11Bf16IOFp32WLi256ELi98ELi392EEv26Group_norm_nhwc_fwd_params)
        /*0320*/ 	.word	0x00000080


	//----- nvinfo : EIATTR_FRAME_SIZE
	.align		4
.L_173:
        /*0324*/ 	.byte	0x04, 0x11
        /*0326*/ 	.short	(.L_175 - .L_174)
	.align		4
.L_174:
        /*0328*/ 	.word	index@(_Z35group_norm_nhwc_fwd_one_pass_kernelI11Bf16IOFp32WLi256ELi98ELi392EEv26Group_norm_nhwc_fwd_params)
        /*032c*/ 	.word	0x00000000


	//----- nvinfo : EIATTR_REGCOUNT
	.align		4
.L_175:
        /*0330*/ 	.byte	0x04, 0x2f
        /*0332*/ 	.short	(.L_177 - .L_176)
	.align		4
.L_176:
        /*0334*/ 	.word	index@(_Z35group_norm_nhwc_fwd_one_pass_kernelI11Bf16IOFp32WLi128ELi98ELi392EEv26Group_norm_nhwc_fwd_params)
        /*0338*/ 	.word	0x00000048


	//----- nvinfo : EIATTR_FRAME_SIZE
	.align		4
.L_177:
        /*033c*/ 	.byte	0x04, 0x11
        /*033e*/ 	.short	(.L_179 - .L_178)
	.align		4
.L_178:
        /*0340*/ 	.word	index@(_Z35group_norm_nhwc_fwd_one_pass_kernelI11Bf16IOFp32WLi128ELi98ELi392EEv26Group_norm_nhwc_fwd_params)
        /*0344*/ 	.word	0x00000000


	//----- nvinfo : EIATTR_REGCOUNT
	.align		4
.L_179:
        /*0348*/ 	.byte	0x04, 0x2f
        /*034a*/ 	.short	(.L_181 - .L_180)
	.align		4
.L_180:
        /*034c*/ 	.word	index@(_Z35group_norm_nhwc_fwd_one_pass_kernelI11Bf16IOFp32WLi64ELi98ELi392EEv26Group_norm_nhwc_fwd_params)
        /*0350*/ 	.word	0x00000030


	//----- nvinfo : EIATTR_FRAME_SIZE
	.align		4
.L_181:
        /*0354*/ 	.byte	0x04, 0x11
        /*0356*/ 	.short	(.L_183 - .L_182)
	.align		4
.L_182:
        /*0358*/ 	.word	index@(_Z35group_norm_nhwc_fwd_one_pass_kernelI11Bf16IOFp32WLi64ELi98ELi392EEv26Group_norm_nhwc_fwd_params)
        /*035c*/ 	.word	0x00000000


	//----- nvinfo : EIATTR_REGCOUNT
	.align		4
.L_183:
        /*0360*/ 	.byte	0x04, 0x2f
        /*0362*/ 	.short	(.L_185 - .L_184)
	.align		4
.L_184:
        /*0364*/ 	.word	index@(_Z35group_norm_nhwc_bwd_one_pass_kernelI11Fp32IOFp16WLi512ELi98ELi392EEv26Group_norm_nhwc_bwd_params)
        /*0368*/ 	.word	0x00000048


	//----- nvinfo : EIATTR_FRAME_SIZE
	.align		4
.L_185:
        /*036c*/ 	.byte	0x04, 0x11
        /*036e*/ 	.short	(.L_187 - .L_186)
	.align		4
.L_186:
        /*0370*/ 	.word	index@(_Z35group_norm_nhwc_bwd_one_pass_kernelI11Fp32IOFp16WLi512ELi98ELi392EEv26Group_norm_nhwc_bwd_params)
        /*0374*/ 	.word	0x00000ad0


	//----- nvinfo : EIATTR_REGCOUNT
	.align		4
.L_187:
        /*0378*/ 	.byte	0x04, 0x2f
        /*037a*/ 	.short	(.L_189 - .L_188)
	.align		4
.L_188:
        /*037c*/ 	.word	index@(_Z35group_norm_nhwc_bwd_one_pass_kernelI11Fp32IOFp16WLi256ELi98ELi392EEv26Group_norm_nhwc_bwd_params)
        /*0380*/ 	.word	0x00000080


	//----- nvinfo : EIATTR_FRAME_SIZE
	.align		4
.L_189:
        /*0384*/ 	.byte	0x04, 0x11
        /*0386*/ 	.short	(.L_191 - .L_190)
	.align		4
.L_190:
        /*0388*/ 	.word	index@(_Z35group_norm_nhwc_bwd_one_pass_kernelI11Fp32IOFp16WLi256ELi98ELi392EEv26Group_norm_nhwc_bwd_params)
        /*038c*/ 	.word	0x000000e8


	//----- nvinfo : EIATTR_REGCOUNT
	.align		4
.L_191:
        /*0390*/ 	.byte	0x04, 0x2f
        /*0392*/ 	.short	(.L_193 - .L_192)
	.align		4
.L_192:
        /*0394*/ 	.word	index@(_Z35group_norm_nhwc_bwd_one_pass_kernelI11Fp32IOFp16WLi128ELi98ELi392EEv26Group_norm_nhwc_bwd_params)
        /*0398*/ 	.word	0x00000080


	//----- nvinfo : EIATTR_FRAME_SIZE
	.align		4
.L_193:
        /*039c*/ 	.byte	0x04, 0x11
        /*039e*/ 	.short	(.L_195 - .L_194)
	.align		4
.L_194:
        /*03a0*/ 	.word	index@(_Z35group_norm_nhwc_bwd_one_pass_kernelI11Fp32IOFp16WLi128ELi98ELi392EEv26Group_norm_nhwc_bwd_params)
        /*03a4*/ 	.word	0x00000000


	//----- nvinfo : EIATTR_REGCOUNT
	.align		4
.L_195:
        /*03a8*/ 	.byte	0x04, 0x2f
        /*03aa*/ 	.short	(.L_197 - .L_196)
	.align		4
.L_196:
        /*03ac*/ 	.word	index@(_Z35group_norm_nhwc_bwd_one_pass_kernelI11Fp32IOFp16WLi64ELi98ELi392EEv26Group_norm_nhwc_bwd_params)
        /*03b0*/ 	.word	0x00000048


	//----- nvinfo : EIATTR_FRAME_SIZE
	.align		4
.L_197:
        /*03b4*/ 	.byte	0x04, 0x11
        /*03b6*/ 	.short	(.L_199 - .L_198)
	.align		4
.L_198:
        /*03b8*/ 	.word	index@(_Z35group_norm_nhwc_bwd_one_pass_kernelI11Fp32IOFp16WLi64ELi98ELi392EEv26Group_norm_nhwc_bwd_params)
        /*03bc*/ 	.word	0x00000000


	//----- nvinfo : EIATTR_REGCOUNT
	.align		4
.L_199:
        /*03c0*/ 	.byte	0x04, 0x2f
        /*03c2*/ 	.short	(.L_201 - .L_200)
	.align		4
.L_200:
        /*03c4*/ 	.word	index@(_Z35group_norm_nhwc_bwd_one_pass_kernelI11Fp32IOBf16WLi512ELi98ELi392EEv26Group_norm_nhwc_bwd_params)
        /*03c8*/ 	.word	0x00000048


	//----- nvinfo : EIATTR_FRAME_SIZE
	.align		4
.L_201:
        /*03cc*/ 	.byte	0x04, 0x11
        /*03ce*/ 	.short	(.L_203 - .L_202)
	.align		4
.L_202:
        /*03d0*/ 	.word	index@(_Z35group_norm_nhwc_bwd_one_pass_kernelI11Fp32IOBf16WLi512ELi98ELi392EEv26Group_norm_nhwc_bwd_params)
        /*03d4*/ 	.word	0x00000ad0


	//----- nvinfo : EIATTR_REGCOUNT
	.align		4
.L_203:
        /*03d8*/ 	.byte	0x04, 0x2f
        /*03da*/ 	.short	(.L_205 - .L_204)
	.align		4
.L_204:
        /*03dc*/ 	.word	index@(_Z35group_norm_nhwc_bwd_one_pass_kernelI11Fp32IOBf16WLi256ELi98ELi392EEv26Group_norm_nhwc_bwd_params)
        /*03e0*/ 	.word	0x00000080


	//----- nvinfo : EIATTR_FRAME_SIZE
	.align		4
.L_205:
        /*03e4*/ 	.byte	0x04, 0x11
        /*03e6*/ 	.short	(.L_207 - .L_206)
	.align		4
.L_206:
        /*03e8*/ 	.word	index@(_Z35group_norm_nhwc_bwd_one_pass_kernelI11Fp32IOBf16WLi256ELi98ELi392EEv26Group_norm_nhwc_bwd_params)
        /*03ec*/ 	.word	0x000000e8


	//----- nvinfo : EIATTR_REGCOUNT
	.align		4
.L_207:
        /*03f0*/ 	.byte	0x04, 0x2f
        /*03f2*/ 	.short	(.L_209 - .L_208)
	.align		4
.L_208:
        /*03f4*/ 	.word	index@(_Z35group_norm_nhwc_bwd_one_pass_kernelI11Fp32IOBf16WLi128ELi98ELi392EEv26Group_norm_nhwc_bwd_params)
        /*03f8*/ 	.word	0x00000080


	//----- nvinfo : EIATTR_FRAME_SIZE
	.align		4
.L_209:
        /*03fc*/ 	.byte	0x04, 0x11
        /*03fe*/ 	.short	(.L_211 - .L_210)
	.align		4
.L_210:
        /*0400*/ 	.word	index@(_Z35group_norm_nhwc_bwd_one_pass_kernelI11Fp32IOBf16WLi128ELi98ELi392EEv26Group_norm_nhwc_bwd_params)
        /*0404*/ 	.word	0x00000000


	//----- nvinfo : EIATTR_REGCOUNT
	.align		4
.L_211:
        /*0408*/ 	.byte	0x04, 0x2f
        /*040a*/ 	.short	(.L_213 - .L_212)
	.align		4
.L_212:
        /*040c*/ 	.word	index@(_Z35group_norm_nhwc_bwd_one_pass_kernelI11Fp32IOBf16WLi64ELi98ELi392EEv26Group_norm_nhwc_bwd_params)
        /*0410*/ 	.word	0x00000048


	//----- nvinfo : EIATTR_FRAME_SIZE
	.align		4
.L_213:
        /*0414*/ 	.byte	0x04, 0x11
        /*0416*/ 	.short	(.L_215 - .L_214)
	.align		4
.L_214:
        /*0418*/ 	.word	index@(_Z35group_norm_nhwc_bwd_one_pass_kernelI11Fp32IOBf16WLi64ELi98ELi392EEv26Group_norm_nhwc_bwd_params)
        /*041c*/ 	.word	0x00000000


	//----- nvinfo : EIATTR_REGCOUNT
	.align		4
.L_215:
        /*0420*/ 	.byte	0x04, 0x2f
        /*0422*/ 	.short	(.L_217 - .L_216)
	.align		4
.L_216:
        /*0424*/ 	.word	index@(_Z35group_norm_nhwc_bwd_one_pass_kernelI11Fp32IOFp32WLi512ELi98ELi392EEv26Group_norm_nhwc_bwd_params)
        /*0428*/ 	.word	0x00000048


	//----- nvinfo : EIATTR_FRAME_SIZE
	.align		4
.L_217:
        /*042c*/ 	.byte	0x04, 0x11
        /*042e*/ 	.short	(.L_219 - .L_218)
	.align		4
.L_218:
        /*0430*/ 	.word	index@(_Z35group_norm_nhwc_bwd_one_pass_kernelI11Fp32IOFp32WLi512ELi98ELi392EEv26Group_norm_nhwc_bwd_params)
        /*0434*/ 	.word	0x00000ad0


	//----- nvinfo : EIATTR_REGCOUNT
	.align		4
.L_219:
        /*0438*/ 	.byte	0x04, 0x2f
        /*043a*/ 	.short	(.L_221 - .L_220)
	.align		4
.L_220:
        /*043c*/ 	.word	index@(_Z35group_norm_nhwc_bwd_one_pass_kernelI11Fp32IOFp32WLi256ELi98ELi392EEv26Group_norm_nhwc_bwd_params)
        /*0440*/ 	.word	0x00000080


	//----- nvinfo : EIATTR_FRAME_SIZE
	.align		4
.L_221:
        /*0444*/ 	.byte	0x04, 0x11
        /*0446*/ 	.short	(.L_223 - .L_222)
	.align		4
.L_222:
        /*0448*/ 	.word	index@(_Z35group_norm_nhwc_bwd_one_pass_kernelI11Fp32IOFp32WLi256ELi98ELi392EEv26Group_norm_nhwc_bwd_params)
        /*044c*/ 	.word	0x000000f0


	//----- nvinfo : EIATTR_REGCOUNT
	.align		4
.L_223:
        /*0450*/ 	.byte	0x04, 0x2f
        /*0452*/ 	.short	(.L_225 - .L_224)
	.align		4
.L_224:
        /*0454*/ 	.word	index@(_Z35group_norm_nhwc_bwd_one_pass_kernelI11Fp32IOFp32WLi128ELi98ELi392EEv26Group_norm_nhwc_bwd_params)
        /*0458*/ 	.word	0x00000080


	//----- nvinfo : EIATTR_FRAME_SIZE
	.align		4
.L_225:
        /*045c*/ 	.byte	0x04, 0x11
        /*045e*/ 	.short	(.L_227 - .L_226)
	.align		4
.L_226:
        /*0460*/ 	.word	index@(_Z35group_norm_nhwc_bwd_one_pass_kernelI11Fp32IOFp32WLi128ELi98ELi392EEv26Group_norm_nhwc_bwd_params)
        /*0464*/ 	.word	0x00000000


	//----- nvinfo : EIATTR_REGCOUNT
	.align		4
.L_227:
        /*0468*/ 	.byte	0x04, 0x2f
        /*046a*/ 	.short	(.L_229 - .L_228)
	.align		4
.L_228:
        /*046c*/ 	.word	index@(_Z35group_norm_nhwc_bwd_one_pass_kernelI11Fp32IOFp32WLi64ELi98ELi392EEv26Group_norm_nhwc_bwd_params)
        /*0470*/ 	.word	0x00000048


	//----- nvinfo : EIATTR_FRAME_SIZE
	.align		4
.L_229:
        /*0474*/ 	.byte	0x04, 0x11
        /*0476*/ 	.short	(.L_231 - .L_230)
	.align		4
.L_230:
        /*0478*/ 	.word	index@(_Z35group_norm_nhwc_bwd_one_pass_kernelI11Fp32IOFp32WLi64ELi98ELi392EEv26Group_norm_nhwc_bwd_params)
        /*047c*/ 	.word	0x00000000


	//----- nvinfo : EIATTR_REGCOUNT
	.align		4
.L_231:
        /*0480*/ 	.byte	0x04, 0x2f
        /*0482*/ 	.short	(.L_233 - .L_232)
	.align		4
.L_232:
        /*0484*/ 	.word	index@(_Z35group_norm_nhwc_bwd_one_pass_kernelI11Fp16IOFp16WLi512ELi98ELi392EEv26Group_norm_nhwc_bwd_params)
        /*0488*/ 	.word	0x00000080


	//----- nvinfo : EIATTR_FRAME_SIZE
	.align		4
.L_233:
        /*048c*/ 	.byte	0x04, 0x11
        /*048e*/ 	.short	(.L_235 - .L_234)
	.align		4
.L_234:
        /*0490*/ 	.word	index@(_Z35group_norm_nhwc_bwd_one_pass_kernelI11Fp16IOFp16WLi512ELi98ELi392EEv26Group_norm_nhwc_bwd_params)
        /*0494*/ 	.word	0x00000590


	//----- nvinfo : EIATTR_REGCOUNT
	.align		4
.L_235:
        /*0498*/ 	.byte	0x04, 0x2f
        /*049a*/ 	.short	(.L_237 - .L_236)
	.align		4
.L_236:
        /*049c*/ 	.word	index@(_Z35group_norm_nhwc_bwd_one_pass_kernelI11Fp16IOFp16WLi256ELi98ELi392EEv26Group_norm_nhwc_bwd_params)
        /*04a0*/ 	.word	0x00000080


	//----- nvinfo : EIATTR_FRAME_SIZE
	.align		4
.L_237:
        /*04a4*/ 	.byte	0x04, 0x11
        /*04a6*/ 	.short	(.L_239 - .L_238)
	.align		4
.L_238:
        /*04a8*/ 	.word	index@(_Z35group_norm_nhwc_bwd_one_pass_kernelI11Fp16IOFp16WLi256ELi98ELi392EEv26Group_norm_nhwc_bwd_params)
        /*04ac*/ 	.word	0x00000000


	//----- nvinfo : EIATTR_REGCOUNT
	.align		4
.L_239:
        /*04b0*/ 	.byte	0x04, 0x2f
        /*04b2*/ 	.short	(.L_241 - .L_240)
	.align		4
.L_240:
        /*04b4*/ 	.word	index@(_Z35group_norm_nhwc_bwd_one_pass_kernelI11Fp16IOFp16WLi128ELi98ELi392EEv26Group_norm_nhwc_bwd_params)
        /*04b8*/ 	.word	0x00000080


	//----- nvinfo : EIATTR_FRAME_SIZE
	.align		4
.L_241:
        /*04bc*/ 	.byte	0x04, 0x11
        /*04be*/ 	.short	(.L_243 - .L_242)
	.align		4
.L_242:
        /*04c0*/ 	.word	index@(_Z35group_norm_nhwc_bwd_one_pass_kernelI11Fp16IOFp16WLi128ELi98ELi392EEv26Group_norm_nhwc_bwd_params)
        /*04c4*/ 	.word	0x00000000


	//----- nvinfo : EIATTR_REGCOUNT
	.align		4
.L_243:
        /*04c8*/ 	.byte	0x04, 0x2f
        /*04ca*/ 	.short	(.L_245 - .L_244)
	.align		4
.L_244:
        /*04cc*/ 	.word	index@(_Z35group_norm_nhwc_bwd_one_pass_kernelI11Fp16IOFp16WLi64ELi98ELi392EEv26Group_norm_nhwc_bwd_params)
        /*04d0*/ 	.word	0x00000048


	//----- nvinfo : EIATTR_FRAME_SIZE
	.align		4
.L_245:
        /*04d4*/ 	.byte	0x04, 0x11
        /*04d6*/ 	.short	(.L_247 - .L_246)
	.align		4
.L_246:
        /*04d8*/ 	.word	index@(_Z35group_norm_nhwc_bwd_one_pass_kernelI11Fp16IOFp16WLi64ELi98ELi392EEv26Group_norm_nhwc_bwd_params)
        /*04dc*/ 	.word	0x00000000


	//----- nvinfo : EIATTR_REGCOUNT
	.align		4
.L_247:
        /*04e0*/ 	.byte	0x04, 0x2f
        /*04e2*/ 	.short	(.L_249 - .L_248)
	.align		4
.L_248:
        /*04e4*/ 	.word	index@(_Z35group_norm_nhwc_bwd_one_pass_kernelI11Fp16IOBf16WLi512ELi98ELi392EEv26Group_norm_nhwc_bwd_params)
        /*04e8*/ 	.word	0x00000080


	//----- nvinfo : EIATTR_FRAME_SIZE
	.align		4
.L_249:
        /*04ec*/ 	.byte	0x04, 0x11
        /*04ee*/ 	.short	(.L_251 - .L_250)
	.align		4
.L_250:
        /*04f0*/ 	.word	index@(_Z35group_norm_nhwc_bwd_one_pass_kernelI11Fp16IOBf16WLi512ELi98ELi392EEv26Group_norm_nhwc_bwd_params)
        /*04f4*/ 	.word	0x00000590


	//----- nvinfo : EIATTR_REGCOUNT
	.align		4
.L_251:
        /*04f8*/ 	.byte	0x04, 0x2f
        /*04fa*/ 	.short	(.L_253 - .L_252)
	.align		4
.L_252:
        /*04fc*/ 	.word	index@(_Z35group_norm_nhwc_bwd_one_pass_kernelI11Fp16IOBf16WLi256ELi98ELi392EEv26Group_norm_nhwc_bwd_params)
        /*0500*/ 	.word	0x00000080


	//----- nvinfo : EIATTR_FRAME_SIZE
	.align		4
.L_253:
        /*0504*/ 	.byte	0x04, 0x11
        /*0506*/ 	.short	(.L_255 - .L_254)
	.align		4
.L_254:
        /*0508*/ 	.word	index@(_Z35group_norm_nhwc_bwd_one_pass_kernelI11Fp16IOBf16WLi256ELi98ELi392EEv26Group_norm_nhwc_bwd_params)
        /*050c*/ 	.word	0x00000000


	//----- nvinfo : EIATTR_REGCOUNT
	.align		4
.L_255:
        /*0510*/ 	.byte	0x04, 0x2f
        /*0512*/ 	.short	(.L_257 - .L_256)
	.align		4
.L_256:
        /*0514*/ 	.word	index@(_Z35group_norm_nhwc_bwd_one_pass_kernelI11Fp16IOBf16WLi128ELi98ELi392EEv26Group_norm_nhwc_bwd_params)
        /*0518*/ 	.word	0x00000080


	//----- nvinfo : EIATTR_FRAME_SIZE
	.align		4
.L_257:
        /*051c*/ 	.byte	0x04, 0x11
        /*051e*/ 	.short	(.L_259 - .L_258)
	.align		4
.L_258:
        /*0520*/ 	.word	index@(_Z35group_norm_nhwc_bwd_one_pass_kernelI11Fp16IOBf16WLi128ELi98ELi392EEv26Group_norm_nhwc_bwd_params)
        /*0524*/ 	.word	0x00000000


	//----- nvinfo : EIATTR_REGCOUNT
	.align		4
.L_259:
        /*0528*/ 	.byte	0x04, 0x2f
        /*052a*/ 	.short	(.L_261 - .L_260)
	.align		4
.L_260:
        /*052c*/ 	.word	index@(_Z35group_norm_nhwc_bwd_one_pass_kernelI11Fp16IOBf16WLi64ELi98ELi392EEv26Group_norm_nhwc_bwd_params)
        /*0530*/ 	.word	0x00000048


	//----- nvinfo : EIATTR_FRAME_SIZE
	.align		4
.L_261:
        /*0534*/ 	.byte	0x04, 0x11
        /*0536*/ 	.short	(.L_263 - .L_262)
	.align		4
.L_262:
        /*0538*/ 	.word	index@(_Z35group_norm_nhwc_bwd_one_pass_kernelI11Fp16IOBf16WLi64ELi98ELi392EEv26Group_norm_nhwc_bwd_params)
        /*053c*/ 	.word	0x00000000


	//----- nvinfo : EIATTR_REGCOUNT
	.align		4
.L_263:
        /*0540*/ 	.byte	0x04, 0x2f
        /*0542*/ 	.short	(.L_265 - .L_264)
	.align		4
.L_264:
        /*0544*/ 	.word	index@(_Z35group_norm_nhwc_bwd_one_pass_kernelI11Fp16IOFp32WLi512ELi98ELi392EEv26Group_norm_nhwc_bwd_params)
        /*0548*/ 	.word	0x00000080


	//----- nvinfo : EIATTR_FRAME_SIZE
	.align		4
.L_265:
        /*054c*/ 	.byte	0x04, 0x11
        /*054e*/ 	.short	(.L_267 - .L_266)
	.align		4
.L_266:
        /*0550*/ 	.word	index@(_Z35group_norm_nhwc_bwd_one_pass_kernelI11Fp16IOFp32WLi512ELi98ELi392EEv26Group_norm_nhwc_bwd_params)
        /*0554*/ 	.word	0x00000590


	//----- nvinfo : EIATTR_REGCOUNT
	.align		4
.L_267:
        /*0558*/ 	.byte	0x04, 0x2f
        /*055a*/ 	.short	(.L_269 - .L_268)
	.align		4
.L_268:
        /*055c*/ 	.word	index@(_Z35group_norm_nhwc_bwd_one_pass_kernelI11Fp16IOFp32WLi256ELi98ELi392EEv26Group_norm_nhwc_bwd_params)
        /*0560*/ 	.word	0x00000080


	//----- nvinfo : EIATTR_FRAME_SIZE
	.align		4
.L_269:
        /*0564*/ 	.byte	0x04, 0x11
        /*0566*/ 	.short	(.L_271 - .L_270)
	.align		4
.L_270:
        /*0568*/ 	.word	index@(_Z35group_norm_nhwc_bwd_one_pass_kernelI11Fp16IOFp32WLi256ELi98ELi392EEv26Group_norm_nhwc_bwd_params)
        /*056c*/ 	.word	0x00000000


	//----- nvinfo : EIATTR_REGCOUNT
	.align		4
.L_271:
        /*0570*/ 	.byte	0x04, 0x2f
        /*0572*/ 	.short	(.L_273 - .L_272)
	.align		4
.L_272:
        /*0574*/ 	.word	index@(_Z35group_norm_nhwc_bwd_one_pass_kernelI11Fp16IOFp32WLi128ELi98ELi392EEv26Group_norm_nhwc_bwd_params)
        /*0578*/ 	.word	0x00000080


	//----- nvinfo : EIATTR_FRAME_SIZE
	.align		4
.L_273:
        /*057c*/ 	.byte	0x04, 0x11
        /*057e*/ 	.short	(.L_275 - .L_274)
	.align		4
.L_274:
        /*0580*/ 	.word	index@(_Z35group_norm_nhwc_bwd_one_pass_kernelI11Fp16IOFp32WLi128ELi98ELi392EEv26Group_norm_nhwc_bwd_params)
        /*0584*/ 	.word	0x00000000


	//----- nvinfo : EIATTR_REGCOUNT
	.align		4
.L_275:
        /*0588*/ 	.byte	0x04, 0x2f
        /*058a*/ 	.short	(.L_277 - .L_276)
	.align		4
.L_276:
        /*058c*/ 	.word	index@(_Z35group_norm_nhwc_bwd_one_pass_kernelI11Fp16IOFp32WLi64ELi98ELi392EEv26Group_norm_nhwc_bwd_params)
        /*0590*/ 	.word	0x00000048


	//----- nvinfo : EIATTR_FRAME_SIZE
	.align		4
.L_277:
        /*0594*/ 	.byte	0x04, 0x11
        /*0596*/ 	.short	(.L_279 - .L_278)
	.align		4
.L_278:
        /*0598*/ 	.word	index@(_Z35group_norm_nhwc_bwd_one_pass_kernelI11Fp16IOFp32WLi64ELi98ELi392EEv26Group_norm_nhwc_bwd_params)
        /*059c*/ 	.word	0x00000000


	//----- nvinfo : EIATTR_REGCOUNT
	.align		4
.L_279:
        /*05a0*/ 	.byte	0x04, 0x2f
        /*05a2*/ 	.short	(.L_281 - .L_280)
	.align		4
.L_280:
        /*05a4*/ 	.word	index@(_Z35group_norm_nhwc_bwd_one_pass_kernelI11Bf16IOFp16WLi512ELi98ELi392EEv26Group_norm_nhwc_bwd_params)
        /*05a8*/ 	.word	0x00000080


	//----- nvinfo : EIATTR_FRAME_SIZE
	.align		4
.L_281:
        /*05ac*/ 	.byte	0x04, 0x11
        /*05ae*/ 	.short	(.L_283 - .L_282)
	.align		4
.L_282:
        /*05b0*/ 	.word	index@(_Z35group_norm_nhwc_bwd_one_pass_kernelI11Bf16IOFp16WLi512ELi98ELi392EEv26Group_norm_nhwc_bwd_params)
        /*05b4*/ 	.word	0x00000590


	//----- nvinfo : EIATTR_REGCOUNT
	.align		4
.L_283:
        /*05b8*/ 	.byte	0x04, 0x2f
        /*05ba*/ 	.short	(.L_285 - .L_284)
	.align		4
.L_284:
        /*05bc*/ 	.word	index@(_Z35group_norm_nhwc_bwd_one_pass_kernelI11Bf16IOFp16WLi256ELi98ELi392EEv26Group_norm_nhwc_bwd_params)
        /*05c0*/ 	.word	0x00000080


	//----- nvinfo : EIATTR_FRAME_SIZE
	.align		4
.L_285:
        /*05c4*/ 	.byte	0x04, 0x11
        /*05c6*/ 	.short	(.L_287 - .L_286)
	.align		4
.L_286:
        /*05c8*/ 	.word	index@(_Z35group_norm_nhwc_bwd_one_pass_kernelI11Bf16IOFp16WLi256ELi98ELi392EEv26Group_norm_nhwc_bwd_params)
        /*05cc*/ 	.word	0x00000000


	//----- nvinfo : EIATTR_REGCOUNT
	.align		4
.L_287:
        /*05d0*/ 	.byte	0x04, 0x2f
        /*05d2*/ 	.short	(.L_289 - .L_288)
	.align		4
.L_288:
        /*05d4*/ 	.word	index@(_Z35group_norm_nhwc_bwd_one_pass_kernelI11Bf16IOFp16WLi128ELi98ELi392EEv26Group_norm_nhwc_bwd_params)
        /*05d8*/ 	.word	0x00000080


	//----- nvinfo : EIATTR_FRAME_SIZE
	.align		4
.L_289:
        /*05dc*/ 	.byte	0x04, 0x11
        /*05de*/ 	.short	(.L_291 - .L_290)
	.align		4
.L_290:
        /*05e0*/ 	.word	index@(_Z35group_norm_nhwc_bwd_one_pass_kernelI11Bf16IOFp16WLi128ELi98ELi392EEv26Group_norm_nhwc_bwd_params)
        /*05e4*/ 	.word	0x00000000


	//----- nvinfo : EIATTR_REGCOUNT
	.align		4
.L_291:
        /*05e8*/ 	.byte	0x04, 0x2f
        /*05ea*/ 	.short	(.L_293 - .L_292)
	.align		4
.L_292:
        /*05ec*/ 	.word	index@(_Z35group_norm_nhwc_bwd_one_pass_kernelI11Bf16IOFp16WLi64ELi98ELi392EEv26Group_norm_nhwc_bwd_params)
        /*05f0*/ 	.word	0x00000048


	//----- nvinfo : EIATTR_FRAME_SIZE
	.align		4
.L_293:
        /*05f4*/ 	.byte	0x04, 0x11
        /*05f6*/ 	.short	(.L_295 - .L_294)
	.align		4
.L_294:
        /*05f8*/ 	.word	index@(_Z35group_norm_nhwc_bwd_one_pass_kernelI11Bf16IOFp16WLi64ELi98ELi392EEv26Group_norm_nhwc_bwd_params)
        /*05fc*/ 	.word	0x00000000


	//----- nvinfo : EIATTR_REGCOUNT
	.align		4
.L_295:
        /*0600*/ 	.byte	0x04, 0x2f
        /*0602*/ 	.short	(.L_297 - .L_296)
	.align		4
.L_296:
        /*0604*/ 	.word	index@(_Z35group_norm_nhwc_bwd_one_pass_kernelI11Bf16IOBf16WLi512ELi98ELi392EEv26Group_norm_nhwc_bwd_params)
        /*0608*/ 	.word	0x00000080


	//----- nvinfo : EIATTR_FRAME_SIZE
	.align		4
.L_297:
        /*060c*/ 	.byte	0x04, 0x11
        /*060e*/ 	.short	(.L_299 - .L_298)
	.align		4
.L_298:
        /*0610*/ 	.word	index@(_Z35group_norm_nhwc_bwd_one_pass_kernelI11Bf16IOBf16WLi512ELi98ELi392EEv26Group_norm_nhwc_bwd_params)
        /*0614*/ 	.word	0x00000590


	//----- nvinfo : EIATTR_REGCOUNT
	.align		4
.L_299:
        /*0618*/ 	.byte	0x04, 0x2f
        /*061a*/ 	.short	(.L_301 - .L_300)
	.align		4
.L_300:
        /*061c*/ 	.word	index@(_Z35group_norm_nhwc_bwd_one_pass_kernelI11Bf16IOBf16WLi256ELi98ELi392EEv26Group_norm_nhwc_bwd_params)
        /*0620*/ 	.word	0x00000080


	//----- nvinfo : EIATTR_FRAME_SIZE
	.align		4
.L_301:
        /*0624*/ 	.byte	0x04, 0x11
        /*0626*/ 	.short	(.L_303 - .L_302)
	.align		4
.L_302:
        /*0628*/ 	.word	index@(_Z35group_norm_nhwc_bwd_one_pass_kernelI11Bf16IOBf16WLi256ELi98ELi392EEv26Group_norm_nhwc_bwd_params)
        /*062c*/ 	.word	0x00000000


	//----- nvinfo : EIATTR_REGCOUNT
	.align		4
.L_303:
        /*0630*/ 	.byte	0x04, 0x2f
        /*0632*/ 	.short	(.L_305 - .L_304)
	.align		4
.L_304:
        /*0634*/ 	.word	index@(_Z35group_norm_nhwc_bwd_one_pass_kernelI11Bf16IOBf16WLi128ELi98ELi392EEv26Group_norm_nhwc_bwd_params)
        /*0638*/ 	.word	0x00000080


	//----- nvinfo : EIATTR_FRAME_SIZE
	.align		4
.L_305:
        /*063c*/ 	.byte	0x04, 0x11
        /*063e*/ 	.short	(.L_307 - .L_306)
	.align		4
.L_306:
        /*0640*/ 	.word	index@(_Z35group_norm_nhwc_bwd_one_pass_kernelI11Bf16IOBf16WLi128ELi98ELi392EEv26Group_norm_nhwc_bwd_params)
        /*0644*/ 	.word	0x00000000


	//----- nvinfo : EIATTR_REGCOUNT
	.align		4
.L_307:
        /*0648*/ 	.byte	0x04, 0x2f
        /*064a*/ 	.short	(.L_309 - .L_308)
	.align		4
.L_308:
        /*064c*/ 	.word	index@(_Z35group_norm_nhwc_bwd_one_pass_kernelI11Bf16IOBf16WLi64ELi98ELi392EEv26Group_norm_nhwc_bwd_params)
        /*0650*/ 	.word	0x00000048


	//----- nvinfo : EIATTR_FRAME_SIZE
	.align		4
.L_309:
        /*0654*/ 	.byte	0x04, 0x11
        /*0656*/ 	.short	(.L_311 - .L_310)
	.align		4
.L_310:
        /*0658*/ 	.word	index@(_Z35group_norm_nhwc_bwd_one_pass_kernelI11Bf16IOBf16WLi64ELi98ELi392EEv26Group_norm_nhwc_bwd_params)
        /*065c*/ 	.word	0x00000000


	//----- nvinfo : EIATTR_REGCOUNT
	.align		4
.L_311:
        /*0660*/ 	.byte	0x04, 0x2f
        /*0662*/ 	.short	(.L_313 - .L_312)
	.align		4
.L_312:
        /*0664*/ 	.word	index@(_Z35group_norm_nhwc_bwd_one_pass_kernelI11Bf16IOFp32WLi512ELi98ELi392EEv26Group_norm_nhwc_bwd_params)
        /*0668*/ 	.word	0x00000080


	//----- nvinfo : EIATTR_FRAME_SIZE
	.align		4
.L_313:
        /*066c*/ 	.byte	0x04, 0x11
        /*066e*/ 	.short	(.L_315 - .L_314)
	.align		4
.L_314:
        /*0670*/ 	.word	index@(_Z35group_norm_nhwc_bwd_one_pass_kernelI11Bf16IOFp32WLi512ELi98ELi392EEv26Group_norm_nhwc_bwd_params)
        /*0674*/ 	.word	0x00000580


	//----- nvinfo : EIATTR_REGCOUNT
	.align		4
.L_315:
        /*0678*/ 	.byte	0x04, 0x2f
        /*067a*/ 	.short	(.L_317 - .L_316)
	.align		4
.L_316:
        /*067c*/ 	.word	index@(_Z35group_norm_nhwc_bwd_one_pass_kernelI11Bf16IOFp32WLi256ELi98ELi392EEv26Group_norm_nhwc_bwd_params)
        /*0680*/ 	.word	0x00000080


	//----- nvinfo : EIATTR_FRAME_SIZE
	.align		4
.L_317:
        /*0684*/ 	.byte	0x04, 0x11
        /*0686*/ 	.short	(.L_319 - .L_318)
	.align		4
.L_318:
        /*0688*/ 	.word	index@(_Z35group_norm_nhwc_bwd_one_pass_kernelI11Bf16IOFp32WLi256ELi98ELi392EEv26Group_norm_nhwc_bwd_params)
        /*068c*/ 	.word	0x00000000


	//----- nvinfo : EIATTR_REGCOUNT
	.align		4
.L_319:
        /*0690*/ 	.byte	0x04, 0x2f
        /*0692*/ 	.short	(.L_321 - .L_320)
	.align		4
.L_320:
        /*0694*/ 	.word	index@(_Z35group_norm_nhwc_bwd_one_pass_kernelI11Bf16IOFp32WLi128ELi98ELi392EEv26Group_norm_nhwc_bwd_params)
        /*0698*/ 	.word	0x00000080


	//----- nvinfo : EIATTR_FRAME_SIZE
	.align		4
.L_321:
        /*069c*/ 	.byte	0x04, 0x11
        /*069e*/ 	.short	(.L_323 - .L_322)
	.align		4
.L_322:
        /*06a0*/ 	.word	index@(_Z35group_norm_nhwc_bwd_one_pass_kernelI11Bf16IOFp32WLi128ELi98ELi392EEv26Group_norm_nhwc_bwd_params)
        /*06a4*/ 	.word	0x00000000


	//----- nvinfo : EIATTR_REGCOUNT
	.align		4
.L_323:
        /*06a8*/ 	.byte	0x04, 0x2f
        /*06aa*/ 	.short	(.L_325 - .L_324)
	.align		4
.L_324:
        /*06ac*/ 	.word	index@(_Z35group_norm_nhwc_bwd_one_pass_kernelI11Bf16IOFp32WLi64ELi98ELi392EEv26Group_norm_nhwc_bwd_params)
        /*06b0*/ 	.word	0x00000048


	//----- nvinfo : EIATTR_FRAME_SIZE
	.align		4
.L_325:
        /*06b4*/ 	.byte	0x04, 0x11
        /*06b6*/ 	.short	(.L_327 - .L_326)
	.align		4
.L_326:
        /*06b8*/ 	.word	index@(_Z35group_norm_nhwc_bwd_one_pass_kernelI11Bf16IOFp32WLi64ELi98ELi392EEv26Group_norm_nhwc_bwd_params)
        /*06bc*/ 	.word	0x00000000


	//----- nvinfo : EIATTR_REGCOUNT
	.align		4
.L_327:
        /*06c0*/ 	.byte	0x04, 0x2f
        /*06c2*/ 	.short	(.L_329 - .L_328)
	.align		4
.L_328:
        /*06c4*/ 	.word	index@(_ZN3cub17CUB_300001_SM_8006detail11EmptyKernelIvEEvv)
        /*06c8*/ 	.word	0x00000004


	//----- nvinfo : EIATTR_FRAME_SIZE
	.align		4
.L_329:
        /*06cc*/ 	.byte	0x04, 0x11
        /*06ce*/ 	.short	(.L_331 - .L_330)
	.align		4
.L_330:
        /*06d0*/ 	.word	index@(_ZN3cub17CUB_300001_SM_8006detail11EmptyKernelIvEEvv)
        /*06d4*/ 	.word	0x00000000


	//----- nvinfo : EIATTR_MIN_STACK_SIZE
	.align		4
.L_331:
        /*06d8*/ 	.byte	0x04, 0x12
        /*06da*/ 	.short	(.L_333 - .L_332)
	.align		4
.L_332:
        /*06dc*/ 	.word	index@(_ZN3cub17CUB_300001_SM_8006detail11EmptyKernelIvEEvv)
        /*06e0*/ 	.word	0x00000000


	//----- nvinfo : EIATTR_MIN_STACK_SIZE
	.align		4
.L_333:
        /*06e4*/ 	.byte	0x04, 0x12
        /*06e6*/ 	.short	(.L_335 - .L_334)
	.align		4
.L_334:
        /*06e8*/ 	.word	index@(_Z35group_norm_nhwc_bwd_one_pass_kernelI11Bf16IOFp32WLi64ELi98ELi392EEv26Group_norm_nhwc_bwd_params)
        /*06ec*/ 	.word	0x00000000


	//----- nvinfo : EIATTR_MIN_STACK_SIZE
	.align		4
.L_335:
        /*06f0*/ 	.byte	0x04, 0x12
        /*06f2*/ 	.short	(.L_337 - .L_336)
	.align		4
.L_336:
        /*06f4*/ 	.word	index@(_Z35group_norm_nhwc_bwd_one_pass_kernelI11Bf16IOFp32WLi128ELi98ELi392EEv26Group_norm_nhwc_bwd_params)
        /*06f8*/ 	.word	0x00000000


	//----- nvinfo : EIATTR_MIN_STACK_SIZE
	.align		4
.L_337:
        /*06fc*/ 	.byte	0x04, 0x12
        /*06fe*/ 	.short	(.L_339 - .L_338)
	.align		4
.L_338:
        /*0700*/ 	.word	index@(_Z35group_norm_nhwc_bwd_one_pass_kernelI11Bf16IOFp32WLi256ELi98ELi392EEv26Group_norm_nhwc_bwd_params)
        /*0704*/ 	.word	0x00000000


	//----- nvinfo : EIATTR_MIN_STACK_SIZE
	.align		4
.L_339:
        /*0708*/ 	.byte	0x04, 0x12
        /*070a*/ 	.short	(.L_341 - .L_340)
	.align		4
.L_340:
        /*070c*/ 	.word	index@(_Z35group_norm_nhwc_bwd_one_pass_kernelI11Bf16IOFp32WLi512ELi98ELi392EEv26Group_norm_nhwc_bwd_params)
        /*0710*/ 	.word	0x00000580


	//----- nvinfo : EIATTR_MIN_STACK_SIZE
	.align		4
.L_341:
        /*0714*/ 	.byte	0x04, 0x12
        /*0716*/ 	.short	(.L_343 - .L_342)
	.align		4
.L_342:
        /*0718*/ 	.word	index@(_Z35group_norm_nhwc_bwd_one_pass_kernelI11Bf16IOBf16WLi64ELi98ELi392EEv26Group_norm_nhwc_bwd_params)
        /*071c*/ 	.word	0x00000000


	//----- nvinfo : EIATTR_MIN_STACK_SIZE
	.align		4
.L_343:
        /*0720*/ 	.byte	0x04, 0x12
        /*0722*/ 	.short	(.L_345 - .L_344)
	.align		4
.L_344:
        /*0724*/ 	.word	index@(_Z35group_norm_nhwc_bwd_one_pass_kernelI11Bf16IOBf16WLi128ELi98ELi392EEv26Group_norm_nhwc_bwd_params)
        /*0728*/ 	.word	0x00000000


	//----- nvinfo : EIATTR_MIN_STACK_SIZE
	.align		4
.L_345:
        /*072c*/ 	.byte	0x04, 0x12
        /*072e*/ 	.short	(.L_347 - .L_346)
	.align		4
.L_346:
        /*0730*/ 	.word	index@(_Z35group_norm_nhwc_bwd_one_pass_kernelI11Bf16IOBf16WLi256ELi98ELi392EEv26Group_norm_nhwc_bwd_params)
        /*0734*/ 	.word	0x00000000


	//----- nvinfo : EIATTR_MIN_STACK_SIZE
	.align		4
.L_347:
        /*0738*/ 	.byte	0x04, 0x12
        /*073a*/ 	.short	(.L_349 - .L_348)
	.align		4
.L_348:
        /*073c*/ 	.word	index@(_Z35group_norm_nhwc_bwd_one_pass_kernelI11Bf16IOBf16WLi512ELi98ELi392EEv26Group_norm_nhwc_bwd_params)
        /*0740*/ 	.word	0x00000590


	//----- nvinfo : EIATTR_MIN_STACK_SIZE
	.align		4
.L_349:
        /*0744*/ 	.byte	0x04, 0x12
        /*0746*/ 	.short	(.L_351 - .L_350)
	.align		4
.L_350:
        /*0748*/ 	.word	index@(_Z35group_norm_nhwc_bwd_one_pass_kernelI11Bf16IOFp16WLi64ELi98ELi392EEv26Group_norm_nhwc_bwd_params)
        /*074c*/ 	.word	0x00000000


	//----- nvinfo : EIATTR_MIN_STACK_SIZE
	.align		4
.L_351:
        /*0750*/ 	.byte	0x04, 0x12
        /*0752*/ 	.short	(.L_353 - .L_352)
	.align		4
.L_352:
        /*0754*/ 	.word	index@(_Z35group_norm_nhwc_bwd_one_pass_kernelI11Bf16IOFp16WLi128ELi98ELi392EEv26Group_norm_nhwc_bwd_params)
        /*0758*/ 	.word	0x00000000


	//----- nvinfo : EIATTR_MIN_STACK_SIZE
	.align		4
.L_353:
        /*075c*/ 	.byte	0x04, 0x12
        /*075e*/ 	.short	(.L_355 - .L_354)
	.align		4
.L_354:
        /*0760*/ 	.word	index@(_Z35group_norm_nhwc_bwd_one_pass_kernelI11Bf16IOFp16WLi256ELi98ELi392EEv26Group_norm_nhwc_bwd_params)
        /*0764*/ 	.word	0x00000000


	//----- nvinfo : EIATTR_MIN_STACK_SIZE
	.align		4
.L_355:
        /*0768*/ 	.byte	0x04, 0x12
        /*076a*/ 	.short	(.L_357 - .L_356)
	.align		4
.L_356:
        /*076c*/ 	.word	index@(_Z35group_norm_nhwc_bwd_one_pass_kernelI11Bf16IOFp16WLi512ELi98ELi392EEv26Group_norm_nhwc_bwd_params)
        /*0770*/ 	.word	0x00000590


	//----- nvinfo : EIATTR_MIN_STACK_SIZE
	.align		4
.L_357:
        /*0774*/ 	.byte	0x04, 0x12
        /*0776*/ 	.short	(.L_359 - .L_358)
	.align		4
.L_358:
        /*0778*/ 	.word	index@(_Z35group_norm_nhwc_bwd_one_pass_kernelI11Fp16IOFp32WLi64ELi98ELi392EEv26Group_norm_nhwc_bwd_params)
        /*077c*/ 	.word	0x00000000


	//----- nvinfo : EIATTR_MIN_STACK_SIZE
	.align		4
.L_359:
        /*0780*/ 	.byte	0x04, 0x12
        /*0782*/ 	.short	(.L_361 - .L_360)
	.align		4
.L_360:
        /*0784*/ 	.word	index@(_Z35group_norm_nhwc_bwd_one_pass_kernelI11Fp16IOFp32WLi128ELi98ELi392EEv26Group_norm_nhwc_bwd_params)
        /*0788*/ 	.word	0x00000000


	//----- nvinfo : EIATTR_MIN_STACK_SIZE
	.align		4
.L_361:
        /*078c*/ 	.byte	0x04, 0x12
        /*078e*/ 	.short	(.L_363 - .L_362)
	.align		4
.L_362:
        /*0790*/ 	.word	index@(_Z35group_norm_nhwc_bwd_one_pass_kernelI11Fp16IOFp32WLi256ELi98ELi392EEv26Group_norm_nhwc_bwd_params)
        /*0794*/ 	.word	0x00000000


	//----- nvinfo : EIATTR_MIN_STACK_SIZE
	.align		4
.L_363:
        /*0798*/ 	.byte	0x04, 0x12
        /*079a*/ 	.short	(.L_365 - .L_364)
	.align		4
.L_364:
        /*079c*/ 	.word	index@(_Z35group_norm_nhwc_bwd_one_pass_kernelI11Fp16IOFp32WLi512ELi98ELi392EEv26Group_norm_nhwc_bwd_params)
        /*07a0*/ 	.word	0x00000590


	//----- nvinfo : EIATTR_MIN_STACK_SIZE
	.align		4
.L_365:
        /*07a4*/ 	.byte	0x04, 0x12
        /*07a6*/ 	.short	(.L_367 - .L_366)
	.align		4
.L_366:
        /*07a8*/ 	.word	index@(_Z35group_norm_nhwc_bwd_one_pass_kernelI11Fp16IOBf16WLi64ELi98ELi392EEv26Group_norm_nhwc_bwd_params)
        /*07ac*/ 	.word	0x00000000


	//----- nvinfo : EIATTR_MIN_STACK_SIZE
	.align		4
.L_367:
        /*07b0*/ 	.byte	0x04, 0x12
        /*07b2*/ 	.short	(.L_369 - .L_368)
	.align		4
.L_368:
        /*07b4*/ 	.word	index@(_Z35group_norm_nhwc_bwd_one_pass_kernelI11Fp16IOBf16WLi128ELi98ELi392EEv26Group_norm_nhwc_bwd_params)
        /*07b8*/ 	.word	0x00000000


	//----- nvinfo : EIATTR_MIN_STACK_SIZE
	.align		4
.L_369:
        /*07bc*/ 	.byte	0x04, 0x12
        /*07be*/ 	.short	(.L_371 - .L_370)
	.align		4
.L_370:
        /*07c0*/ 	.word	index@(_Z35group_norm_nhwc_bwd_one_pass_kernelI11Fp16IOBf16WLi256ELi98ELi392EEv26Group_norm_nhwc_bwd_params)
        /*07c4*/ 	.word	0x00000000


	//----- nvinfo : EIATTR_MIN_STACK_SIZE
	.align		4
.L_371:
        /*07c8*/ 	.byte	0x04, 0x12
        /*07ca*/ 	.short	(.L_373 - .L_372)
	.align		4
.L_372:
        /*07cc*/ 	.word	index@(_Z35group_norm_nhwc_bwd_one_pass_kernelI11Fp16IOBf16WLi512ELi98ELi392EEv26Group_norm_nhwc_bwd_params)
        /*07d0*/ 	.word	0x00000590


	//----- nvinfo : EIATTR_MIN_STACK_SIZE
	.align		4
.L_373:
        /*07d4*/ 	.byte	0x04, 0x12
        /*07d6*/ 	.short	(.L_375 - .L_374)
	.align		4
.L_374:
        /*07d8*/ 	.word	index@(_Z35group_norm_nhwc_bwd_one_pass_kernelI11Fp16IOFp16WLi64ELi98ELi392EEv26Group_norm_nhwc_bwd_params)
        /*07dc*/ 	.word	0x00000000


	//----- nvinfo : EIATTR_MIN_STACK_SIZE
	.align		4
.L_375:
        /*07e0*/ 	.byte	0x04, 0x12
        /*07e2*/ 	.short	(.L_377 - .L_376)
	.align		4
.L_376:
        /*07e4*/ 	.word	index@(_Z35group_norm_nhwc_bwd_one_pass_kernelI11Fp16IOFp16WLi128ELi98ELi392EEv26Group_norm_nhwc_bwd_params)
        /*07e8*/ 	.word	0x00000000


	//----- nvinfo : EIATTR_MIN_STACK_SIZE
	.align		4
.L_377:
        /*07ec*/ 	.byte	0x04, 0x12
        /*07ee*/ 	.short	(.L_379 - .L_378)
	.align		4
.L_378:
        /*07f0*/ 	.word	index@(_Z35group_norm_nhwc_bwd_one_pass_kernelI11Fp16IOFp16WLi256ELi98ELi392EEv26Group_norm_nhwc_bwd_params)
        /*07f4*/ 	.word	0x00000000


	//----- nvinfo : EIATTR_MIN_STACK_SIZE
	.align		4
.L_379:
        /*07f8*/ 	.byte	0x04, 0x12
        /*07fa*/ 	.short	(.L_381 - .L_380)
	.align		4
.L_380:
        /*07fc*/ 	.word	index@(_Z35group_norm_nhwc_bwd_one_pass_kernelI11Fp16IOFp16WLi512ELi98ELi392EEv26Group_norm_nhwc_bwd_params)
        /*0800*/ 	.word	0x00000590


	//----- nvinfo : EIATTR_MIN_STACK_SIZE
	.align		4
.L_381:
        /*0804*/ 	.byte	0x04, 0x12
        /*0806*/ 	.short	(.L_383 - .L_382)
	.align		4
.L_382:
        /*0808*/ 	.word	index@(_Z35group_norm_nhwc_bwd_one_pass_kernelI11Fp32IOFp32WLi64ELi98ELi392EEv26Group_norm_nhwc_bwd_params)
        /*080c*/ 	.word	0x00000000


	//----- nvinfo : EIATTR_MIN_STACK_SIZE
	.align		4
.L_383:
        /*0810*/ 	.byte	0x04, 0x12
        /*0812*/ 	.short	(.L_385 - .L_384)
	.align		4
.L_384:
        /*0814*/ 	.word	index@(_Z35group_norm_nhwc_bwd_one_pass_kernelI11Fp32IOFp32WLi128ELi98ELi392EEv26Group_norm_nhwc_bwd_params)
        /*0818*/ 	.word	0x00000000


	//----- nvinfo : EIATTR_MIN_STACK_SIZE
	.align		4
.L_385:
        /*081c*/ 	.byte	0x04, 0x12
        /*081e*/ 	.short	(.L_387 - .L_386)
	.align		4
.L_386:
        /*0820*/ 	.word	index@(_Z35group_norm_nhwc_bwd_one_pass_kernelI11Fp32IOFp32WLi256ELi98ELi392EEv26Group_norm_nhwc_bwd_params)
        /*0824*/ 	.word	0x000000f0


	//----- nvinfo : EIATTR_MIN_STACK_SIZE
	.align		4
.L_387:
        /*0828*/ 	.byte	0x04, 0x12
        /*082a*/ 	.short	(.L_389 - .L_388)
	.align		4
.L_388:
        /*082c*/ 	.word	index@(_Z35group_norm_nhwc_bwd_one_pass_kernelI11Fp32IOFp32WLi512ELi98ELi392EEv26Group_norm_nhwc_bwd_params)
        /*0830*/ 	.word	0x00000ad0


	//----- nvinfo : EIATTR_MIN_STACK_SIZE
	.align		4
.L_389:
        /*0834*/ 	.byte	0x04, 0x12
        /*0836*/ 	.short	(.L_391 - .L_390)
	.align		4
.L_390:
        /*0838*/ 	.word	index@(_Z35group_norm_nhwc_bwd_one_pass_kernelI11Fp32IOBf16WLi64ELi98ELi392EEv26Group_norm_nhwc_bwd_params)
        /*083c*/ 	.word	0x00000000


	//----- nvinfo : EIATTR_MIN_STACK_SIZE
	.align		4
.L_391:
        /*0840*/ 	.byte	0x04, 0x12
        /*0842*/ 	.short	(.L_393 - .L_392)
	.align		4
.L_392:
        /*0844*/ 	.word	index@(_Z35group_norm_nhwc_bwd_one_pass_kernelI11Fp32IOBf16WLi128ELi98ELi392EEv26Group_norm_nhwc_bwd_params)
        /*0848*/ 	.word	0x00000000


	//----- nvinfo : EIATTR_MIN_STACK_SIZE
	.align		4
.L_393:
        /*084c*/ 	.byte	0x04, 0x12
        /*084e*/ 	.short	(.L_395 - .L_394)
	.align		4
.L_394:
        /*0850*/ 	.word	index@(_Z35group_norm_nhwc_bwd_one_pass_kernelI11Fp32IOBf16WLi256ELi98ELi392EEv26Group_norm_nhwc_bwd_params)
        /*0854*/ 	.word	0x000000e8


	//----- nvinfo : EIATTR_MIN_STACK_SIZE
	.align		4
.L_395:
        /*0858*/ 	.byte	0x04, 0x12
        /*085a*/ 	.short	(.L_397 - .L_396)
	.align		4
.L_396:
        /*085c*/ 	.word	index@(_Z35group_norm_nhwc_bwd_one_pass_kernelI11Fp32IOBf16WLi512ELi98ELi392EEv26Group_norm_nhwc_bwd_params)
        /*0860*/ 	.word	0x00000ad0


	//----- nvinfo : EIATTR_MIN_STACK_SIZE
	.align		4
.L_397:
        /*0864*/ 	.byte	0x04, 0x12
        /*0866*/ 	.short	(.L_399 - .L_398)
	.align		4
.L_398:
        /*0868*/ 	.word	index@(_Z35group_norm_nhwc_bwd_one_pass_kernelI11Fp32IOFp16WLi64ELi98ELi392EEv26Group_norm_nhwc_bwd_params)
        /*086c*/ 	.word	0x00000000


	//----- nvinfo : EIATTR_MIN_STACK_SIZE
	.align		4
.L_399:
        /*0870*/ 	.byte	0x04, 0x12
        /*0872*/ 	.short	(.L_401 - .L_400)
	.align		4
.L_400:
        /*0874*/ 	.word	index@(_Z35group_norm_nhwc_bwd_one_pass_kernelI11Fp32IOFp16WLi128ELi98ELi392EEv26Group_norm_nhwc_bwd_params)
        /*0878*/ 	.word	0x00000000


	//----- nvinfo : EIATTR_MIN_STACK_SIZE
	.align		4
.L_401:
        /*087c*/ 	.byte	0x04, 0x12
        /*087e*/ 	.short	(.L_403 - .L_402)
	.align		4
.L_402:
        /*0880*/ 	.word	index@(_Z35group_norm_nhwc_bwd_one_pass_kernelI11Fp32IOFp16WLi256ELi98ELi392EEv26Group_norm_nhwc_bwd_params)
        /*0884*/ 	.word	0x000000e8


	//----- nvinfo : EIATTR_MIN_STACK_SIZE
	.align		4
.L_403:
        /*0888*/ 	.byte	0x04, 0x12
        /*088a*/ 	.short	(.L_405 - .L_404)
	.align		4
.L_404:
        /*088c*/ 	.word	index@(_Z35group_norm_nhwc_bwd_one_pass_kernelI11Fp32IOFp16WLi512ELi98ELi392EEv26Group_norm_nhwc_bwd_params)
        /*0890*/ 	.word	0x00000ad0


	//----- nvinfo : EIATTR_MIN_STACK_SIZE
	.align		4
.L_405:
        /*0894*/ 	.byte	0x04, 0x12
        /*0896*/ 	.short	(.L_407 - .L_406)
	.align		4
.L_406:
        /*0898*/ 	.word	index@(_Z35group_norm_nhwc_fwd_one_pass_kernelI11Bf16IOFp32WLi64ELi98ELi392EEv26Group_norm_nhwc_fwd_params)
        /*089c*/ 	.word	0x00000000


	//----- nvinfo : EIATTR_MIN_STACK_SIZE
	.align		4
.L_407:
        /*08a0*/ 	.byte	0x04, 0x12
        /*08a2*/ 	.short	(.L_409 - .L_408)
	.align		4
.L_408:
        /*08a4*/ 	.word	index@(_Z35group_norm_nhwc_fwd_one_pass_kernelI11Bf16IOFp32WLi128ELi98ELi392EEv26Group_norm_nhwc_fwd_params)
        /*08a8*/ 	.word	0x00000000


	//----- nvinfo : EIATTR_MIN_STACK_SIZE
	.align		4
.L_409:
        /*08ac*/ 	.byte	0x04, 0x12
        /*08ae*/ 	.short	(.L_411 - .L_410)
	.align		4
.L_410:
        /*08b0*/ 	.word	index@(_Z35group_norm_nhwc_fwd_one_pass_kernelI11Bf16IOFp32WLi256ELi98ELi392EEv26Group_norm_nhwc_fwd_params)
        /*08b4*/ 	.word	0x00000000


	//----- nvinfo : EIATTR_MIN_STACK_SIZE
	.align		4
.L_411:
        /*08b8*/ 	.byte	0x04, 0x12
        /*08ba*/ 	.short	(.L_413 - .L_412)
	.align		4
.L_412:
        /*08bc*/ 	.word	index@(_Z35group_norm_nhwc_fwd_one_pass_kernelI11Bf16IOFp32WLi512ELi98ELi392EEv26Group_norm_nhwc_fwd_params)
        /*08c0*/ 	.word	0x00000120


	//----- nvinfo : EIATTR_MIN_STACK_SIZE
	.align		4
.L_413:
        /*08c4*/ 	.byte	0x04, 0x12
        /*08c6*/ 	.short	(.L_415 - .L_414)
	.align		4
.L_414:
        /*08c8*/ 	.word	index@(_Z35group_norm_nhwc_fwd_one_pass_kernelI11Bf16IOBf16WLi64ELi98ELi392EEv26Group_norm_nhwc_fwd_params)
        /*08cc*/ 	.word	0x00000000


	//----- nvinfo : EIATTR_MIN_STACK_SIZE
	.align		4
.L_415:
        /*08d0*/ 	.byte	0x04, 0x12
        /*08d2*/ 	.short	(.L_417 - .L_416)
	.align		4
.L_416:
        /*08d4*/ 	.word	index@(_Z35group_norm_nhwc_fwd_one_pass_kernelI11Bf16IOBf16WLi128ELi98ELi392EEv26Group_norm_nhwc_fwd_params)
        /*08d8*/ 	.word	0x00000000


	//----- nvinfo : EIATTR_MIN_STACK_SIZE
	.align		4
.L_417:
        /*08dc*/ 	.byte	0x04, 0x12
        /*08de*/ 	.short	(.L_419 - .L_418)
	.align		4
.L_418:
        /*08e0*/ 	.word	index@(_Z35group_norm_nhwc_fwd_one_pass_kernelI11Bf16IOBf16WLi256ELi98ELi392EEv26Group_norm_nhwc_fwd_params)
        /*08e4*/ 	.word	0x00000000


	//----- nvinfo : EIATTR_MIN_STACK_SIZE
	.align		4
.L_419:
        /*08e8*/ 	.byte	0x04, 0x12
        /*08ea*/ 	.short	(.L_421 - .L_420)
	.align		4
.L_420:
        /*08ec*/ 	.word	index@(_Z35group_norm_nhwc_fwd_one_pass_kernelI11Bf16IOBf16WLi512ELi98ELi392EEv26Group_norm_nhwc_fwd_params)
        /*08f0*/ 	.word	0x00000120


	//----- nvinfo : EIATTR_MIN_STACK_SIZE
	.align		4
.L_421:
        /*08f4*/ 	.byte	0x04, 0x12
        /*08f6*/ 	.short	(.L_423 - .L_422)
	.align		4
.L_422:
        /*08f8*/ 	.word	index@(_Z35group_norm_nhwc_fwd_one_pass_kernelI11Bf16IOFp16WLi64ELi98ELi392EEv26Group_norm_nhwc_fwd_params)
        /*08fc*/ 	.word	0x00000000


	//----- nvinfo : EIATTR_MIN_STACK_SIZE
	.align		4
.L_423:
        /*0900*/ 	.byte	0x04, 0x12
        /*0902*/ 	.short	(.L_425 - .L_424)
	.align		4
.L_424:
        /*0904*/ 	.word	index@(_Z35group_norm_nhwc_fwd_one_pass_kernelI11Bf16IOFp16WLi128ELi98ELi392EEv26Group_norm_nhwc_fwd_params)
        /*0908*/ 	.word	0x00000000


	//----- nvinfo : EIATTR_MIN_STACK_SIZE
	.align		4
.L_425:
        /*090c*/ 	.byte	0x04, 0x12
        /*090e*/ 	.short	(.L_427 - .L_426)
	.align		4
.L_426:
        /*0910*/ 	.word	index@(_Z35group_norm_nhwc_fwd_one_pass_kernelI11Bf16IOFp16WLi256ELi98ELi392EEv26Group_norm_nhwc_fwd_params)
        /*0914*/ 	.word	0x00000000


	//----- nvinfo : EIATTR_MIN_STACK_SIZE
	.align		4
.L_427:
        /*0918*/ 	.byte	0x04, 0x12
        /*091a*/ 	.short	(.L_429 - .L_428)
	.align		4
.L_428:
        /*091c*/ 	.word	index@(_Z35group_norm_nhwc_fwd_one_pass_kernelI11Bf16IOFp16WLi512ELi98ELi392EEv26Group_norm_nhwc_fwd_params)
        /*0920*/ 	.word	0x00000120


	//----- nvinfo : EIATTR_MIN_STACK_SIZE
	.align		4
.L_429:
        /*0924*/ 	.byte	0x04, 0x12
        /*0926*/ 	.short	(.L_431 - .L_430)
	.align		4
.L_430:
        /*0928*/ 	.word	index@(_Z35group_norm_nhwc_fwd_one_pass_kernelI11Fp16IOFp32WLi64ELi98ELi392EEv26Group_norm_nhwc_fwd_params)
        /*092c*/ 	.word	0x00000000


	//----- nvinfo : EIATTR_MIN_STACK_SIZE
	.align		4
.L_431:
        /*0930*/ 	.byte	0x04, 0x12
        /*0932*/ 	.short	(.L_433 - .L_432)
	.align		4
.L_432:
        /*0934*/ 	.word	index@(_Z35group_norm_nhwc_fwd_one_pass_kernelI11Fp16IOFp32WLi128ELi98ELi392EEv26Group_norm_nhwc_fwd_params)
        /*0938*/ 	.word	0x00000000


	//----- nvinfo : EIATTR_MIN_STACK_SIZE
	.align		4
.L_433:
        /*093c*/ 	.byte	0x04, 0x12
        /*093e*/ 	.short	(.L_435 - .L_434)
	.align		4
.L_434:
        /*0940*/ 	.word	index@(_Z35group_norm_nhwc_fwd_one_pass_kernelI11Fp16IOFp32WLi256ELi98ELi392EEv26Group_norm_nhwc_fwd_params)
        /*0944*/ 	.word	0x00000000


	//----- nvinfo : EIATTR_MIN_STACK_SIZE
	.align		4
.L_435:
        /*0948*/ 	.byte	0x04, 0x12
        /*094a*/ 	.short	(.L_437 - .L_436)
	.align		4
.L_436:
        /*094c*/ 	.word	index@(_Z35group_norm_nhwc_fwd_one_pass_kernelI11Fp16IOFp32WLi512ELi98ELi392EEv26Group_norm_nhwc_fwd_params)
        /*0950*/ 	.word	0x00000120


	//----- nvinfo : EIATTR_MIN_STACK_SIZE
	.align		4
.L_437:
        /*0954*/ 	.byte	0x04, 0x12
        /*0956*/ 	.short	(.L_439 - .L_438)
	.align		4
.L_438:
        /*0958*/ 	.word	index@(_Z35group_norm_nhwc_fwd_one_pass_kernelI11Fp16IOBf16WLi64ELi98ELi392EEv26Group_norm_nhwc_fwd_params)
        /*095c*/ 	.word	0x00000000


	//----- nvinfo : EIATTR_MIN_STACK_SIZE
	.align		4
.L_439:
        /*0960*/ 	.byte	0x04, 0x12
        /*0962*/ 	.short	(.L_441 - .L_440)
	.align		4
.L_440:
        /*0964*/ 	.word	index@(_Z35group_norm_nhwc_fwd_one_pass_kernelI11Fp16IOBf16WLi128ELi98ELi392EEv26Group_norm_nhwc_fwd_params)
        /*0968*/ 	.word	0x00000000


	//----- nvinfo : EIATTR_MIN_STACK_SIZE
	.align		4
.L_441:
        /*096c*/ 	.byte	0x04, 0x12
        /*096e*/ 	.short	(.L_443 - .L_442)
	.align		4
.L_442:
        /*0970*/ 	.word	index@(_Z35group_norm_nhwc_fwd_one_pass_kernelI11Fp16IOBf16WLi256ELi98ELi392EEv26Group_norm_nhwc_fwd_params)
        /*0974*/ 	.word	0x00000000


	//----- nvinfo : EIATTR_MIN_STACK_SIZE
	.align		4
.L_443:
        /*0978*/ 	.byte	0x04, 0x12
        /*097a*/ 	.short	(.L_445 - .L_444)
	.align		4
.L_444:
        /*097c*/ 	.word	index@(_Z35group_norm_nhwc_fwd_one_pass_kernelI11Fp16IOBf16WLi512ELi98ELi392EEv26Group_norm_nhwc_fwd_params)
        /*0980*/ 	.word	0x00000120


	//----- nvinfo : EIATTR_MIN_STACK_SIZE
	.align		4
.L_445:
        /*0984*/ 	.byte	0x04, 0x12
        /*0986*/ 	.short	(.L_447 - .L_446)
	.align		4
.L_446:
        /*0988*/ 	.word	index@(_Z35group_norm_nhwc_fwd_one_pass_kernelI11Fp16IOFp16WLi64ELi98ELi392EEv26Group_norm_nhwc_fwd_params)
        /*098c*/ 	.word	0x00000000


	//----- nvinfo : EIATTR_MIN_STACK_SIZE
	.align		4
.L_447:
        /*0990*/ 	.byte	0x04, 0x12
        /*0992*/ 	.short	(.L_449 - .L_448)
	.align		4
.L_448:
        /*0994*/ 	.word	index@(_Z35group_norm_nhwc_fwd_one_pass_kernelI11Fp16IOFp16WLi128ELi98ELi392EEv26Group_norm_nhwc_fwd_params)
        /*0998*/ 	.word	0x00000000


	//----- nvinfo : EIATTR_MIN_STACK_SIZE
	.align		4
.L_449:
        /*099c*/ 	.byte	0x04, 0x12
        /*099e*/ 	.short	(.L_451 - .L_450)
	.align		4
.L_450:
        /*09a0*/ 	.word	index@(_Z35group_norm_nhwc_fwd_one_pass_kernelI11Fp16IOFp16WLi256ELi98ELi392EEv26Group_norm_nhwc_fwd_params)
        /*09a4*/ 	.word	0x00000000


	//----- nvinfo : EIATTR_MIN_STACK_SIZE
	.align		4
.L_451:
        /*09a8*/ 	.byte	0x04, 0x12
        /*09aa*/ 	.short	(.L_453 - .L_452)
	.align		4
.L_452:
        /*09ac*/ 	.word	index@(_Z35group_norm_nhwc_fwd_one_pass_kernelI11Fp16IOFp16WLi512ELi98ELi392EEv26Group_norm_nhwc_fwd_params)
        /*09b0*/ 	.word	0x00000120


	//----- nvinfo : EIATTR_MIN_STACK_SIZE
	.align		4
.L_453:
        /*09b4*/ 	.byte	0x04, 0x12
        /*09b6*/ 	.short	(.L_455 - .L_454)
	.align		4
.L_454:
        /*09b8*/ 	.word	index@(_Z35group_norm_nhwc_fwd_one_pass_kernelI11Fp32IOFp32WLi64ELi98ELi392EEv26Group_norm_nhwc_fwd_params)
        /*09bc*/ 	.word	0x00000000


	//----- nvinfo : EIATTR_MIN_STACK_SIZE
	.align		4
.L_455:
        /*09c0*/ 	.byte	0x04, 0x12
        /*09c2*/ 	.short	(.L_457 - .L_456)
	.align		4
.L_456:
        /*09c4*/ 	.word	index@(_Z35group_norm_nhwc_fwd_one_pass_kernelI11Fp32IOFp32WLi128ELi98ELi392EEv26Group_norm_nhwc_fwd_params)
        /*09c8*/ 	.word	0x00000000


	//----- nvinfo : EIATTR_MIN_STACK_SIZE
	.align		4
.L_457:
        /*09cc*/ 	.byte	0x04, 0x12
        /*09ce*/ 	.short	(.L_459 - .L_458)
	.align		4
.L_458:
        /*09d0*/ 	.word	index@(_Z35group_norm_nhwc_fwd_one_pass_kernelI11Fp32IOFp32WLi256ELi98ELi392EEv26Group_norm_nhwc_fwd_params)
        /*09d4*/ 	.word	0x00000000


	//----- nvinfo : EIATTR_MIN_STACK_SIZE
	.align		4
.L_459:
        /*09d8*/ 	.byte	0x04, 0x12
        /*09da*/ 	.short	(.L_461 - .L_460)
	.align		4
.L_460:
        /*09dc*/ 	.word	index@(_Z35group_norm_nhwc_fwd_one_pass_kernelI11Fp32IOFp32WLi512ELi98ELi392EEv26Group_norm_nhwc_fwd_params)
        /*09e0*/ 	.word	0x00000720


	//----- nvinfo : EIATTR_MIN_STACK_SIZE
	.align		4
.L_461:
        /*09e4*/ 	.byte	0x04, 0x12
        /*09e6*/ 	.short	(.L_463 - .L_462)
	.align		4
.L_462:
        /*09e8*/ 	.word	index@(_Z35group_norm_nhwc_fwd_one_pass_kernelI11Fp32IOBf16WLi64ELi98ELi392EEv26Group_norm_nhwc_fwd_params)
        /*09ec*/ 	.word	0x00000000


	//----- nvinfo : EIATTR_MIN_STACK_SIZE
	.align		4
.L_463:
        /*09f0*/ 	.byte	0x04, 0x12
        /*09f2*/ 	.short	(.L_465 - .L_464)
	.align		4
.L_464:
        /*09f4*/ 	.word	index@(_Z35group_norm_nhwc_fwd_one_pass_kernelI11Fp32IOBf16WLi128ELi98ELi392EEv26Group_norm_nhwc_fwd_params)
        /*09f8*/ 	.word	0x00000000


	//----- nvinfo : EIATTR_MIN_STACK_SIZE
	.align		4
.L_465:
        /*09fc*/ 	.byte	0x04, 0x12
        /*09fe*/ 	.short	(.L_467 - .L_466)
	.align		4
.L_466:
        /*0a00*/ 	.word	index@(_Z35group_norm_nhwc_fwd_one_pass_kernelI11Fp32IOBf16WLi256ELi98ELi392EEv26Group_norm_nhwc_fwd_params)
        /*0a04*/ 	.word	0x00000000


	//----- nvinfo : EIATTR_MIN_STACK_SIZE
	.align		4
.L_467:
        /*0a08*/ 	.byte	0x04, 0x12
        /*0a0a*/ 	.short	(.L_469 - .L_468)
	.align		4
.L_468:
        /*0a0c*/ 	.word	index@(_Z35group_norm_nhwc_fwd_one_pass_kernelI11Fp32IOBf16WLi512ELi98ELi392EEv26Group_norm_nhwc_fwd_params)
        /*0a10*/ 	.word	0x00000720


	//----- nvinfo : EIATTR_MIN_STACK_SIZE
	.align		4
.L_469:
        /*0a14*/ 	.byte	0x04, 0x12
        /*0a16*/ 	.short	(.L_471 - .L_470)
	.align		4
.L_470:
        /*0a18*/ 	.word	index@(_Z35group_norm_nhwc_fwd_one_pass_kernelI11Fp32IOFp16WLi64ELi98ELi392EEv26Group_norm_nhwc_fwd_params)
        /*0a1c*/ 	.word	0x00000000


	//----- nvinfo : EIATTR_MIN_STACK_SIZE
	.align		4
.L_471:
        /*0a20*/ 	.byte	0x04, 0x12
        /*0a22*/ 	.short	(.L_473 - .L_472)
	.align		4
.L_472:
        /*0a24*/ 	.word	index@(_Z35group_norm_nhwc_fwd_one_pass_kernelI11Fp32IOFp16WLi128ELi98ELi392EEv26Group_norm_nhwc_fwd_params)
        /*0a28*/ 	.word	0x00000000


	//----- nvinfo : EIATTR_MIN_STACK_SIZE
	.align		4
.L_473:
        /*0a2c*/ 	.byte	0x04, 0x12
        /*0a2e*/ 	.short	(.L_475 - .L_474)
	.align		4
.L_474:
        /*0a30*/ 	.word	index@(_Z35group_norm_nhwc_fwd_one_pass_kernelI11Fp32IOFp16WLi256ELi98ELi392EEv26Group_norm_nhwc_fwd_params)
        /*0a34*/ 	.word	0x00000000


	//----- nvinfo : EIATTR_MIN_STACK_SIZE
	.align		4
.L_475:
        /*0a38*/ 	.byte	0x04, 0x12
        /*0a3a*/ 	.short	(.L_477 - .L_476)
	.align		4
.L_476:
        /*0a3c*/ 	.word	index@(_Z35group_norm_nhwc_fwd_one_pass_kernelI11Fp32IOFp16WLi512ELi98ELi392EEv26Group_norm_nhwc_fwd_params)
        /*0a40*/ 	.word	0x00000720
.L_477:


//--------------------- .nv.info._ZN3cub17CUB_300001_SM_8006detail11EmptyKernelIvEEvv --------------------------
	.section	.nv.info._ZN3cub17CUB_300001_SM_8006detail11EmptyKernelIvEEvv,"",@"SHT_CUDA_INFO"
	.sectionflags	@""
	.align	4


	//----- nvinfo : EIATTR_CUDA_API_VERSION
	.align		4
        /*0000*/ 	.byte	0x04, 0x37
        /*0002*/ 	.short	(.L_479 - .L_478)
.L_478:
        /*0004*/ 	.word	0x00000082


	//----- nvinfo : EIATTR_SW2861232_WAR
	.align		4
.L_479:
        /*0008*/ 	.byte	0x01, 0x35
	.zero		2


	//----- nvinfo : EIATTR_MAXREG_COUNT
	.align		4
        /*000c*/ 	.byte	0x03, 0x1b
        /*000e*/ 	.short	0x00ff


	//----- nvinfo : EIATTR_MERCURY_ISA_VERSION
	.align		4
        /*0010*/ 	.byte	0x03, 0x5f
        /*0012*/ 	.short	0x0000


	//----- nvinfo : EIATTR_EXIT_INSTR_OFFSETS
	.align		4
        /*0014*/ 	.byte	0x04, 0x1c
        /*0016*/ 	.short	(.L_481 - .L_480)


	//   ....[0]....
.L_480:
        /*0018*/ 	.word	0x00000010
.L_481:


//--------------------- .nv.info._Z35group_norm_nhwc_bwd_one_pass_kernelI11Bf16IOFp32WLi64ELi98ELi392EEv26Group_norm_nhwc_bwd_params --------------------------
	.section	.nv.info._Z35group_norm_nhwc_bwd_one_pass_kernelI11Bf16IOFp32WLi64ELi98ELi392EEv26Group_norm_nhwc_bwd_params,"",@"SHT_CUDA_INFO"
	.sectionflags	@""
	.align	4


	//----- nvinfo : EIATTR_CUDA_API_VERSION
	.align		4
        /*0000*/ 	.byte	0x04, 0x37
        /*0002*/ 	.short	(.L_483 - .L_482)
.L_482:
        /*0004*/ 	.word	0x00000082


	//----- nvinfo : EIATTR_SW2861232_WAR
	.align		4
.L_483:
        /*0008*/ 	.byte	0x01, 0x35
	.zero		2


	//----- nvinfo : EIATTR_PARAM_CBANK
	.align		4
        /*000c*/ 	.byte	0x04, 0x0a
        /*000e*/ 	.short	(.L_485 - .L_484)
	.align		4
.L_484:
        /*0010*/ 	.word	index@(.nv.constant0._Z35group_norm_nhwc_bwd_one_pass_kernelI11Bf16IOFp32WLi64ELi98ELi392EEv26Group_norm_nhwc_bwd_params)
        /*0014*/ 	.short	0x0160
        /*0016*/ 	.short	0x00b8


	//----- nvinfo : EIATTR_CBANK_PARAM_SIZE
	.align		4
.L_485:
        /*0018*/ 	.byte	0x03, 0x19
        /*001a*/ 	.short	0x00b8


	//----- nvinfo : EIATTR_KPARAM_INFO
	.align		4
        /*001c*/ 	.byte	0x04, 0x17
        /*001e*/ 	.short	(.L_487 - .L_486)
.L_486:
        /*0020*/ 	.word	0x00000000
        /*0024*/ 	.short	0x0000
        /*0026*/ 	.short	0x0000
        /*0028*/ 	.byte	0x00, 0xf0, 0xe1, 0x02


	//----- nvinfo : EIATTR_MAXREG_COUNT
	.align		4
.L_487:
        /*002c*/ 	.byte	0x03, 0x1b
        /*002e*/ 	.short	0x0080


	//----- nvinfo : EIATTR_NUM_BARRIERS
	.align		4
        /*0030*/ 	.byte	0x02, 0x4c
        /*0032*/ 	.byte	0x01
	.zero		1


	//----- nvinfo : EIATTR_MERCURY_ISA_VERSION
	.align		4
        /*0034*/ 	.byte	0x03, 0x5f
        /*0036*/ 	.short	0x0000


	//----- nvinfo : EIATTR_INT_WARP_WIDE_INSTR_OFFSETS
	.align		4
        /*0038*/ 	.byte	0x04, 0x31
        /*003a*/ 	.short	(.L_489 - .L_488)


	//   ....[0]....
.L_488:
        /*003c*/ 	.word	0x00002d70


	//   ....[1]....
        /*0040*/ 	.word	0x00005920


	//----- nvinfo : EIATTR_COOP_GROUP_MASK_REGIDS
	.align		4
.L_489:
        /*0044*/ 	.byte	0x04, 0x29
        /*0046*/ 	.short	(.L_491 - .L_490)


	//   ....[0]....
.L_490:
        /*0048*/ 	.word	0xffffffff


	//   ....[1]....
        /*004c*/ 	.word	0xffffffff


	//   ....[2]....
        /*0050*/ 	.word	0xffffffff


	//   ....[3]....
        /*0054*/ 	.word	0xffffffff


	//   ....[4]....
        /*0058*/ 	.word	0xffffffff


	//   ....[5]....
        /*005c*/ 	.word	0xffffffff


	//   ....[6]....
        /*0060*/ 	.word	0xffffffff


	//   ....[7]....
        /*0064*/ 	.word	0xffffffff


	//   ....[8]....
        /*0068*/ 	.word	0xffffffff


	//   ....[9]....
        /*006c*/ 	.word	0xffffffff


	//----- nvinfo : EIATTR_COOP_GROUP_INSTR_OFFSETS
	.align		4
.L_491:
        /*0070*/ 	.byte	0x04, 0x28
        /*0072*/ 	.short	(.L_493 - .L_492)


	//   ....[0]....
.L_492:
        /*0074*/ 	.word	0x000023e0


	//   ....[1]....
        /*0078*/ 	.word	0x00002410


	//   ....[2]....
        /*007c*/ 	.word	0x00002450


	//   ....[3]....
        /*0080*/ 	.word	0x00002470


	//   ....[4]....
        /*0084*/ 	.word	0x000024b0


	//   ....[5]....
        /*0088*/ 	.word	0x000024d0


	//   ....[6]....
        /*008c*/ 	.word	0x00002510


	//   ....[7]....
        /*0090*/ 	.word	0x00002530


	//   ....[8]....
        /*0094*/ 	.word	0x00002570


	//   ....[9]....
        /*0098*/ 	.word	0x00002590


	//----- nvinfo : EIATTR_EXIT_INSTR_OFFSETS
	.align		4
.L_493:
        /*009c*/ 	.byte	0x04, 0x1c
        /*009e*/ 	.short	(.L_495 - .L_494)


	//   ....[0]....
.L_494:
        /*00a0*/ 	.word	0x00005990


	//   ....[1]....
        /*00a4*/ 	.word	0x00005ad0


	//   ....[2]....
        /*00a8*/ 	.word	0x00005d20


	//----- nvinfo : EIATTR_MAX_THREADS
	.align		4
.L_495:
        /*00ac*/ 	.byte	0x04, 0x05
        /*00ae*/ 	.short	(.L_497 - .L_496)
.L_496:
        /*00b0*/ 	.word	0x00000188
        /*00b4*/ 	.word	0x00000001
        /*00b8*/ 	.word	0x00000001


	//----- nvinfo : EIATTR_CRS_STACK_SIZE
	.align		4
.L_497:
        /*00bc*/ 	.byte	0x04, 0x1e
        /*00be*/ 	.short	(.L_499 - .L_498)
.L_498:
        /*00c0*/ 	.word	0x00000000
.L_499:


//--------------------- .nv.info._Z35group_norm_nhwc_bwd_one_pass_kernelI11Bf16IOFp32WLi128ELi98ELi392EEv26Group_norm_nhwc_bwd_params --------------------------
	.section	.nv.info._Z35group_norm_nhwc_bwd_one_pass_kernelI11Bf16IOFp32WLi128ELi98ELi392EEv26Group_norm_nhwc_bwd_params,"",@"SHT_CUDA_INFO"
	.sectionflags	@""
	.align	4


	//----- nvinfo : EIATTR_CUDA_API_VERSION
	.align		4
        /*0000*/ 	.byte	0x04, 0x37
        /*0002*/ 	.short	(.L_501 - .L_500)
.L_500:
        /*0004*/ 	.word	0x00000082


	//----- nvinfo : EIATTR_SW2861232_WAR
	.align		4
.L_501:
        /*0008*/ 	.byte	0x01, 0x35
	.zero		2


	//----- nvinfo : EIATTR_PARAM_CBANK
	.align		4
        /*000c*/ 	.byte	0x04, 0x0a
        /*000e*/ 	.short	(.L_503 - .L_502)
	.align		4
.L_502:
        /*0010*/ 	.word	index@(.nv.constant0._Z35group_norm_nhwc_bwd_one_pass_kernelI11Bf16IOFp32WLi128ELi98ELi392EEv26Group_norm_nhwc_bwd_params)
        /*0014*/ 	.short	0x0160
        /*0016*/ 	.short	0x00b8


	//----- nvinfo : EIATTR_CBANK_PARAM_SIZE
	.align		4
.L_503:
        /*0018*/ 	.byte	0x03, 0x19
        /*001a*/ 	.short	0x00b8


	//----- nvinfo : EIATTR_KPARAM_INFO
	.align		4
        /*001c*/ 	.byte	0x04, 0x17
        /*001e*/ 	.short	(.L_505 - .L_504)
.L_504:
        /*0020*/ 	.word	0x00000000
        /*0024*/ 	.short	0x0000
        /*0026*/ 	.short	0x0000
        /*0028*/ 	.byte	0x00, 0xf0, 0xe1, 0x02


	//----- nvinfo : EIATTR_MAXREG_COUNT
	.align		4
.L_505:
        /*002c*/ 	.byte	0x03, 0x1b
        /*002e*/ 	.short	0x0080


	//----- nvinfo : EIATTR_NUM_BARRIERS
	.align		4
        /*0030*/ 	.byte	0x02, 0x4c
        /*0032*/ 	.byte	0x01
	.zero		1


	//----- nvinfo : EIATTR_MERCURY_ISA_VERSION
	.align		4
        /*0034*/ 	.byte	0x03, 0x5f
        /*0036*/ 	.short	0x0000


	//----- nvinfo : EIATTR_INT_WARP_WIDE_INSTR_OFFSETS
	.align		4
        /*0038*/ 	.byte	0x04, 0x31
        /*003a*/ 	.short	(.L_507 - .L_506)


	//   ....[0]....
.L_506:
        /*003c*/ 	.word	0x00004b90


	//   ....[1]....
        /*0040*/ 	.word	0x00008f20


	//----- nvinfo : EIATTR_COOP_GROUP_MASK_REGIDS
	.align		4
.L_507:
        /*0044*/ 	.byte	0x04, 0x29
        /*0046*/ 	.short	(.L_509 - .L_508)


	//   ....[0]....
.L_508:
        /*0048*/ 	.word	0xffffffff


	//   ....[1]....
        /*004c*/ 	.word	0xffffffff


	//   ....[2]....
        /*0050*/ 	.word	0xffffffff


	//   ....[3]....
        /*0054*/ 	.word	0xffffffff


	//   ....[4]....
        /*0058*/ 	.word	0xffffffff


	//   ....[5]....
        /*005c*/ 	.word	0xffffffff


	//   ....[6]....
        /*0060*/ 	.word	0xffffffff


	//   ....[7]....
        /*0064*/ 	.word	0xffffffff


	//   ....[8]....
        /*0068*/ 	.word	0xffffffff


	//   ....[9]....
        /*006c*/ 	.word	0xffffffff


	//----- nvinfo : EIATTR_COOP_GROUP_INSTR_OFFSETS
	.align		4
.L_509:
        /*0070*/ 	.byte	0x04, 0x28
        /*0072*/ 	.short	(.L_511 - .L_510)


	//   ....[0]....
.L_510:
        /*0074*/ 	.word	0x00004110


	//   ....[1]....
        /*0078*/ 	.word	0x00004140


	//   ....[2]....
        /*007c*/ 	.word	0x00004230


	//   ....[3]....
        /*0080*/ 	.word	0x00004270


	//   ....[4]....
        /*0084*/ 	.word	0x00004360


	//   ....[5]....
        /*0088*/ 	.word	0x00004380


	//   ....[6]....
        /*008c*/ 	.word	0x000043c0


	//   ....[7]....
        /*0090*/ 	.word	0x000043e0


	//   ....[8]....
        /*0094*/ 	.word	0x00004420


	//   ....[9]....
        /*0098*/ 	.word	0x00004440


	//----- nvinfo : EIATTR_EXIT_INSTR_OFFSETS
	.align		4
.L_511:
        /*009c*/ 	.byte	0x04, 0x1c
        /*009e*/ 	.short	(.L_513 - .L_512)


	//   ....[0]....
.L_512:
        /*00a0*/ 	.word	0x00008f90


	//   ....[1]....
        /*00a4*/ 	.word	0x000090d0


	//   ....[2]....
        /*00a8*/ 	.word	0x00009320


	//----- nvinfo : EIATTR_MAX_THREADS
	.align		4
.L_513:
        /*00ac*/ 	.byte	0x04, 0x05
        /*00ae*/ 	.short	(.L_515 - .L_514)
.L_514:
        /*00b0*/ 	.word	0x00000188
        /*00b4*/ 	.word	0x00000001
        /*00b8*/ 	.word	0x00000001


	//----- nvinfo : EIATTR_CRS_STACK_SIZE
	.align		4
.L_515:
        /*00bc*/ 	.byte	0x04, 0x1e
        /*00be*/ 	.short	(.L_517 - .L_516)
.L_516:
        /*00c0*/ 	.word	0x00000000
.L_517:


//--------------------- .nv.info._Z35group_norm_nhwc_bwd_one_pass_kernelI11Bf16IOFp32WLi256ELi98ELi392EEv26Group_norm_nhwc_bwd_params --------------------------
	.section	.nv.info._Z35group_norm_nhwc_bwd_one_pass_kernelI11Bf16IOFp32WLi256ELi98ELi392EEv26Group_norm_nhwc_bwd_params,"",@"SHT_CUDA_INFO"
	.sectionflags	@""
	.align	4


	//----- nvinfo : EIATTR_CUDA_API_VERSION
	.align		4
        /*0000*/ 	.byte	0x04, 0x37
        /*0002*/ 	.short	(.L_519 - .L_518)
.L_518:
        /*0004*/ 	.word	0x00000082


	//----- nvinfo : EIATTR_SW2861232_WAR
	.align		4
.L_519:
        /*0008*/ 	.byte	0x01, 0x35
	.zero		2


	//----- nvinfo : EIATTR_PARAM_CBANK
	.align		4
        /*000c*/ 	.byte	0x04, 0x0a
        /*000e*/ 	.short	(.L_521 - .L_520)
	.align		4
.L_520:
        /*0010*/ 	.word	index@(.nv.constant0._Z35group_norm_nhwc_bwd_one_pass_kernelI11Bf16IOFp32WLi256ELi98ELi392EEv26Group_norm_nhwc_bwd_params)
        /*0014*/ 	.short	0x0160
        /*0016*/ 	.short	0x00b8


	//----- nvinfo : EIATTR_CBANK_PARAM_SIZE
	.align		4
.L_521:
        /*0018*/ 	.byte	0x03, 0x19
        /*001a*/ 	.short	0x00b8


	//----- nvinfo : EIATTR_KPARAM_INFO
	.align		4
        /*001c*/ 	.byte	0x04, 0x17
        /*001e*/ 	.short	(.L_523 - .L_522)
.L_522:
        /*0020*/ 	.word	0x00000000
        /*0024*/ 	.short	0x0000
        /*0026*/ 	.short	0x0000
        /*0028*/ 	.byte	0x00, 0xf0, 0xe1, 0x02


	//----- nvinfo : EIATTR_MAXREG_COUNT
	.align		4
.L_523:
        /*002c*/ 	.byte	0x03, 0x1b
        /*002e*/ 	.short	0x0080


	//----- nvinfo : EIATTR_NUM_BARRIERS
	.align		4
        /*0030*/ 	.byte	0x02, 0x4c
        /*0032*/ 	.byte	0x01
	.zero		1


	//----- nvinfo : EIATTR_MERCURY_ISA_VERSION
	.align		4
        /*0034*/ 	.byte	0x03, 0x5f
        /*0036*/ 	.short	0x0000


	//----- nvinfo : EIATTR_INT_WARP_WIDE_INSTR_OFFSETS
	.align		4
        /*0038*/ 	.byte	0x04, 0x31
        /*003a*/ 	.short	(.L_525 - .L_524)


	//   ....[0]....
.L_524:
        /*003c*/ 	.word	0x00008df0


	//   ....[1]....
        /*0040*/ 	.word	0x0000a500


	//   ....[2]....
        /*0044*/ 	.word	0x00010ef0


	//----- nvinfo : EIATTR_COOP_GROUP_MASK_REGIDS
	.align		4
.L_525:
        /*0048*/ 	.byte	0x04, 0x29
        /*004a*/ 	.short	(.L_527 - .L_526)


	//   ....[0]....
.L_526:
        /*004c*/ 	.word	0xffffffff


	//   ....[1]....
        /*0050*/ 	.word	0xffffffff


	//   ....[2]....
        /*0054*/ 	.word	0xffffffff


	//   ....[3]....
        /*0058*/ 	.word	0xffffffff


	//   ....[4]....
        /*005c*/ 	.word	0xffffffff


	//   ....[5]....
        /*0060*/ 	.word	0xffffffff


	//   ....[6]....
        /*0064*/ 	.word	0xffffffff


	//   ....[7]....
        /*0068*/ 	.word	0xffffffff


	//   ....[8]....
        /*006c*/ 	.word	0xffffffff


	//   ....[9]....
        /*0070*/ 	.word	0xffffffff


	//----- nvinfo : EIATTR_COOP_GROUP_INSTR_OFFSETS
	.align		4
.L_527:
        /*0074*/ 	.byte	0x04, 0x28
        /*0076*/ 	.short	(.L_529 - .L_528)


	//   ....[0]....
.L_528:
        /*0078*/ 	.word	0x000083c0


	//   ....[1]....
        /*007c*/ 	.word	0x00008480


	//   ....[2]....
        /*0080*/ 	.word	0x000084c0


	//   ....[3]....
        /*0084*/ 	.word	0x000084e0


	//   ....[4]....
        /*0088*/ 	.word	0x00008520


	//   ....[5]....
        /*008c*/ 	.word	0x00008540


	//   ....[6]....
        /*0090*/ 	.word	0x00008580


	//   ....[7]....
        /*0094*/ 	.word	0x000085a0


	//   ....[8]....
        /*0098*/ 	.word	0x000085e0


	//   ....[9]....
        /*009c*/ 	.word	0x000085f0


	//----- nvinfo : EIATTR_EXIT_INSTR_OFFSETS
	.align		4
.L_529:
        /*00a0*/ 	.byte	0x04, 0x1c
        /*00a2*/ 	.short	(.L_531 - .L_530)


	//   ....[0]....
.L_530:
        /*00a4*/ 	.word	0x00010fc0


	//   ....[1]....
        /*00a8*/ 	.word	0x00011100


	//   ....[2]....
        /*00ac*/ 	.word	0x00011350


	//----- nvinfo : EIATTR_MAX_THREADS
	.align		4
.L_531:
        /*00b0*/ 	.byte	0x04, 0x05
        /*00b2*/ 	.short	(.L_533 - .L_532)
.L_532:
        /*00b4*/ 	.word	0x00000188
        /*00b8*/ 	.word	0x00000001
        /*00bc*/ 	.word	0x00000001


	//----- nvinfo : EIATTR_CRS_STACK_SIZE
	.align		4
.L_533:
        /*00c0*/ 	.byte	0x04, 0x1e
        /*00c2*/ 	.short	(.L_535 - .L_534)
.L_534:
        /*00c4*/ 	.word	0x00000000
.L_535:


//--------------------- .nv.info._Z35group_norm_nhwc_bwd_one_pass_kernelI11Bf16IOFp32WLi512ELi98ELi392EEv26Group_norm_nhwc_bwd_params --------------------------
	.section	.nv.info._Z35group_norm_nhwc_bwd_one_pass_kernelI11Bf16IOFp32WLi512ELi98ELi392EEv26Group_norm_nhwc_bwd_params,"",@"SHT_CUDA_INFO"
	.sectionflags	@""
	.align	4


	//----- nvinfo : EIATTR_CUDA_API_VERSION
	.align		4
        /*0000*/ 	.byte	0x04, 0x37
        /*0002*/ 	.short	(.L_537 - .L_536)
.L_536:
        /*0004*/ 	.word	0x00000082


	//----- nvinfo : EIATTR_SW2861232_WAR
	.align		4
.L_537:
        /*0008*/ 	.byte	0x01, 0x35
	.zero		2


	//----- nvinfo : EIATTR_PARAM_CBANK
	.align		4
        /*000c*/ 	.byte	0x04, 0x0a
        /*000e*/ 	.short	(.L_539 - .L_538)
	.align		4
.L_538:
        /*0010*/ 	.word	index@(.nv.constant0._Z35group_norm_nhwc_bwd_one_pass_kernelI11Bf16IOFp32WLi512ELi98ELi392EEv26Group_norm_nhwc_bwd_params)
        /*0014*/ 	.short	0x0160
        /*0016*/ 	.short	0x00b8


	//----- nvinfo : EIATTR_CBANK_PARAM_SIZE
	.align		4
.L_539:
        /*0018*/ 	.byte	0x03, 0x19
        /*001a*/ 	.short	0x00b8


	//----- nvinfo : EIATTR_KPARAM_INFO
	.align		4
        /*001c*/ 	.byte	0x04, 0x17
        /*001e*/ 	.short	(.L_541 - .L_540)
.L_540:
        /*0020*/ 	.word	0x00000000
        /*0024*/ 	.short	0x0000
        /*0026*/ 	.short	0x0000
        /*0028*/ 	.byte	0x00, 0xf0, 0xe1, 0x02


	//----- nvinfo : EIATTR_MAXREG_COUNT
	.align		4
.L_541:
        /*002c*/ 	.byte	0x03, 0x1b
        /*002e*/ 	.short	0x0080


	//----- nvinfo : EIATTR_NUM_BARRIERS
	.align		4
        /*0030*/ 	.byte	0x02, 0x4c
        /*0032*/ 	.byte	0x01
	.zero		1


	//----- nvinfo : EIATTR_ANNOTATIONS
	.align		4
        /*0034*/ 	.byte	0x04, 0x55
        /*0036*/ 	.short	(.L_543 - .L_542)


	//   ....[0]....
.L_542:
        /*0038*/ 	.word	0x00000001
        /*003c*/ 	.byte	0xb0, 0x00, 0x00, 0x00, 0x01, 0x00, 0x00, 0x00, 0x60, 0x01, 0x00, 0x00, 0x01, 0x00, 0x00, 0x00
        /* <DEDUP_REMOVED lines=400> */
        /*194c*/ 	.byte	0x90, 0x8a, 0x01, 0x00


	//----- nvinfo : EIATTR_MERCURY_ISA_VERSION
	.align		4
.L_543:
        /*1950*/ 	.byte	0x03, 0x5f
        /*1952*/ 	.short	0x0000


	//----- nvinfo : EIATTR_INT_WARP_WIDE_INSTR_OFFSETS
	.align		4
        /*1954*/ 	.byte	0x04, 0x31
        /*1956*/ 	.short	(.L_545 - .L_544)


	//   ....[0]....
.L_544:
        /*1958*/ 	.word	0x00016ca0


	//   ....[1]....
        /*195c*/ 	.word	0x00018660


	//----- nvinfo : EIATTR_COOP_GROUP_MASK_REGIDS
	.align		4
.L_545:
        /*1960*/ 	.byte	0x04, 0x29
        /*1962*/ 	.short	(.L_547 - .L_546)


	//   ....[0]....
.L_546:
        /*1964*/ 	.word	0xffffffff


	//   ....[1]....
        /*1968*/ 	.word	0xffffffff


	//   ....[2]....
        /*196c*/ 	.word	0xffffffff


	//   ....[3]....
        /*1970*/ 	.word	0xffffffff


	//   ....[4]....
        /*1974*/ 	.word	0xffffffff


	//   ....[5]....
        /*1978*/ 	.word	0xffffffff


	//   ....[6]....
        /*197c*/ 	.word	0xffffffff


	//   ....[7]....
        /*1980*/ 	.word	0xffffffff


	//   ....[8]....
        /*1984*/ 	.word	0xffffffff


	//   ....[9]....
        /*1988*/ 	.word	0xffffffff


	//----- nvinfo : EIATTR_COOP_GROUP_INSTR_OFFSETS
	.align		4
.L_547:
        /*198c*/ 	.byte	0x04, 0x28
        /*198e*/ 	.short	(.L_549 - .L_548)


	//   ....[0]....
.L_548:
        /*1990*/ 	.word	0x00015cc0


	//   ....[1]....
        /*1994*/ 	.word	0x00015ce0


	//   ....[2]....
        /*1998*/ 	.word	0x00015dc0


	//   ....[3]....
        /*199c*/ 	.word	0x000160c0


	//   ....[4]....
        /*19a0*/ 	.word	0x00016140


	//   ....[5]....
        /*19a4*/ 	.word	0x00016180


	//   ....[6]....
        /*19a8*/ 	.word	0x00016270


	//   ....[7]....
        /*19ac*/ 	.word	0x000162a0


	//   ....[8]....
        /*19b0*/ 	.word	0x00016390


	//   ....[9]....
        /*19b4*/ 	.word	0x000163c0


	//----- nvinfo : EIATTR_EXIT_INSTR_OFFSETS
	.align		4
.L_549:
        /*19b8*/ 	.byte	0x04, 0x1c
        /*19ba*/ 	.short	(.L_551 - .L_550)


	//   ....[0]....
.L_550:
        /*19bc*/ 	.word	0x00018730


	//   ....[1]....
        /*19c0*/ 	.word	0x00018880


	//   ....[2]....
        /*19c4*/ 	.word	0x00018b00


	//----- nvinfo : EIATTR_MAX_THREADS
	.align		4
.L_551:
        /*19c8*/ 	.byte	0x04, 0x05
        /*19ca*/ 	.short	(.L_553 - .L_552)
.L_552:
        /*19cc*/ 	.word	0x00000188
        /*19d0*/ 	.word	0x00000001
        /*19d4*/ 	.word	0x00000001


	//----- nvinfo : EIATTR_CRS_STACK_SIZE
	.align		4
.L_553:
        /*19d8*/ 	.byte	0x04, 0x1e
        /*19da*/ 	.short	(.L_555 - .L_554)
.L_554:
        /*19dc*/ 	.word	0x00000000
.L_555:


//--------------------- .nv.info._Z35group_norm_nhwc_bwd_one_pass_kernelI11Bf16IOBf16WLi64ELi98ELi392EEv26Group_norm_nhwc_bwd_params --------------------------
	.section	.nv.info._Z35group_norm_nhwc_bwd_one_pass_kernelI11Bf16IOBf16WLi64ELi98ELi392EEv26Group_norm_nhwc_bwd_params,"",@"SHT_CUDA_INFO"
	.sectionflags	@""
	.align	4


	//----- nvinfo : EIATTR_CUDA_API_VERSION
	.align		4
        /*0000*/ 	.byte	0x04, 0x37
        /*0002*/ 	.short	(.L_557 - .L_556)
.L_556:
        /*0004*/ 	.word	0x00000082


	//----- nvinfo : EIATTR_SW2861232_WAR
	.align		4
.L_557:
        /*0008*/ 	.byte	0x01, 0x35
	.zero		2


	//----- nvinfo : EIATTR_PARAM_CBANK
	.align		4
        /*000c*/ 	.byte	0x04, 0x0a
        /*000e*/ 	.short	(.L_559 - .L_558)
	.align		4
.L_558:
        /*0010*/ 	.word	index@(.nv.constant0._Z35group_norm_nhwc_bwd_one_pass_kernelI11Bf16IOBf16WLi64ELi98ELi392EEv26Group_norm_nhwc_bwd_params)
        /*0014*/ 	.short	0x0160
        /*0016*/ 	.short	0x00b8


	//----- nvinfo : EIATTR_CBANK_PARAM_SIZE
	.align		4
.L_559:
        /*0018*/ 	.byte	0x03, 0x19
        /*001a*/ 	.short	0x00b8


	//----- nvinfo : EIATTR_KPARAM_INFO
	.align		4
        /*001c*/ 	.byte	0x04, 0x17
        /*001e*/ 	.short	(.L_561 - .L_560)
.L_560:
        /*0020*/ 	.word	0x00000000
        /*0024*/ 	.short	0x0000
        /*0026*/ 	.short	0x0000
        /*0028*/ 	.byte	0x00, 0xf0, 0xe1, 0x02


	//----- nvinfo : EIATTR_MAXREG_COUNT
	.align		4
.L_561:
        /*002c*/ 	.byte	0x03, 0x1b
        /*002e*/ 	.short	0x0080


	//----- nvinfo : EIATTR_NUM_BARRIERS
	.align		4
        /*0030*/ 	.byte	0x02, 0x4c
        /*0032*/ 	.byte	0x01
	.zero		1


	//----- nvinfo : EIATTR_MERCURY_ISA_VERSION
	.align		4
        /*0034*/ 	.byte	0x03, 0x5f
        /*0036*/ 	.short	0x0000


	//----- nvinfo : EIATTR_INT_WARP_WIDE_INSTR_OFFSETS
	.align		4
        /*0038*/ 	.byte	0x04, 0x31
        /*003a*/ 	.short	(.L_563 - .L_562)


	//   ....[0]....
.L_562:
        /*003c*/ 	.word	0x00002dc0


	//   ....[1]....
        /*0040*/ 	.word	0x00005970


	//----- nvinfo : EIATTR_COOP_GROUP_MASK_REGIDS
	.align		4
.L_563:
        /*0044*/ 	.byte	0x04, 0x29
        /*0046*/ 	.short	(.L_565 - .L_564)


	//   ....[0]....
.L_564:
        /*0048*/ 	.word	0xffffffff


	//   ....[1]....
        /*004c*/ 	.word	0xffffffff


	//   ....[2]....
        /*0050*/ 	.word	0xffffffff


	//   ....[3]....
        /*0054*/ 	.word	0xffffffff


	//   ....[4]....
        /*0058*/ 	.word	0xffffffff


	//   ....[5]....
        /*005c*/ 	.word	0xffffffff


	//   ....[6]....
        /*0060*/ 	.word	0xffffffff


	//   ....[7]....
        /*0064*/ 	.word	0xffffffff


	//   ....[8]....
        /*0068*/ 	.word	0xffffffff


	//   ....[9]....
        /*006c*/ 	.word	0xffffffff


	//----- nvinfo : EIATTR_COOP_GROUP_INSTR_OFFSETS
	.align		4
.L_565:
        /*0070*/ 	.byte	0x04, 0x28
        /*0072*/ 	.short	(.L_567 - .L_566)


	//   ....[0]....
.L_566:
        /*0074*/ 	.word	0x00002420


	//   ....[1]....
        /*0078*/ 	.word	0x00002450


	//   ....[2]....
        /*007c*/ 	.word	0x00002500


	//   ....[3]....
        /*0080*/ 	.word	0x00002520


	//   ....[4]....
        /*0084*/ 	.word	0x00002560


	//   ....[5]....
        /*0088*/ 	.word	0x00002580


	//   ....[6]....
        /*008c*/ 	.word	0x000025c0


	//   ....[7]....
        /*0090*/ 	.word	0x000025e0


	//   ....[8]....
        /*0094*/ 	.word	0x00002620


	//   ....[9]....
        /*0098*/ 	.word	0x00002640


	//----- nvinfo : EIATTR_EXIT_INSTR_OFFSETS
	.align		4
.L_567:
        /*009c*/ 	.byte	0x04, 0x1c
        /*009e*/ 	.short	(.L_569 - .L_568)


	//   ....[0]....
.L_568:
        /*00a0*/ 	.word	0x000059e0


	//   ....[1]....
        /*00a4*/ 	.word	0x00005b20


	//   ....[2]....
        /*00a8*/ 	.word	0x00005da0


	//----- nvinfo : EIATTR_MAX_THREADS
	.align		4
.L_569:
        /*00ac*/ 	.byte	0x04, 0x05
        /*00ae*/ 	.short	(.L_571 - .L_570)
.L_570:
        /*00b0*/ 	.word	0x00000188
        /*00b4*/ 	.word	0x00000001
        /*00b8*/ 	.word	0x00000001


	//----- nvinfo : EIATTR_CRS_STACK_SIZE
	.align		4
.L_571:
        /*00bc*/ 	.byte	0x04, 0x1e
        /*00be*/ 	.short	(.L_573 - .L_572)
.L_572:
        /*00c0*/ 	.word	0x00000000
.L_573:


//--------------------- .nv.info._Z35group_norm_nhwc_bwd_one_pass_kernelI11Bf16IOBf16WLi128ELi98ELi392EEv26Group_norm_nhwc_bwd_params --------------------------
	.section	.nv.info._Z35group_norm_nhwc_bwd_one_pass_kernelI11Bf16IOBf16WLi128ELi98ELi392EEv26Group_norm_nhwc_bwd_params,"",@"SHT_CUDA_INFO"
	.sectionflags	@""
	.align	4


	//----- nvinfo : EIATTR_CUDA_API_VERSION
	.align		4
        /*0000*/ 	.byte	0x04, 0x37
        /*0002*/ 	.short	(.L_575 - .L_574)
.L_574:
        /*0004*/ 	.word	0x00000082


	//----- nvinfo : EIATTR_SW2861232_WAR
	.align		4
.L_575:
        /*0008*/ 	.byte	0x01, 0x35
	.zero		2


	//----- nvinfo : EIATTR_PARAM_CBANK
	.align		4
        /*000c*/ 	.byte	0x04, 0x0a
        /*000e*/ 	.short	(.L_577 - .L_576)
	.align		4
.L_576:
        /*0010*/ 	.word	index@(.nv.constant0._Z35group_norm_nhwc_bwd_one_pass_kernelI11Bf16IOBf16WLi128ELi98ELi392EEv26Group_norm_nhwc_bwd_params)
        /*0014*/ 	.short	0x0160
        /*0016*/ 	.short	0x00b8


	//----- nvinfo : EIATTR_CBANK_PARAM_SIZE
	.align		4
.L_577:
        /*0018*/ 	.byte	0x03, 0x19
        /*001a*/ 	.short	0x00b8


	//----- nvinfo : EIATTR_KPARAM_INFO
	.align		4
        /*001c*/ 	.byte	0x04, 0x17
        /*001e*/ 	.short	(.L_579 - .L_578)
.L_578:
        /*0020*/ 	.word	0x00000000
        /*0024*/ 	.short	0x0000
        /*0026*/ 	.short	0x0000
        /*0028*/ 	.byte	0x00, 0xf0, 0xe1, 0x02


	//----- nvinfo : EIATTR_MAXREG_COUNT
	.align		4
.L_579:
        /*002c*/ 	.byte	0x03, 0x1b
        /*002e*/ 	.short	0x0080


	//----- nvinfo : EIATTR_NUM_BARRIERS
	.align		4
        /*0030*/ 	.byte	0x02, 0x4c
        /*0032*/ 	.byte	0x01
	.zero		1


	//----- nvinfo : EIATTR_MERCURY_ISA_VERSION
	.align		4
        /*0034*/ 	.byte	0x03, 0x5f
        /*0036*/ 	.short	0x0000


	//----- nvinfo : EIATTR_INT_WARP_WIDE_INSTR_OFFSETS
	.align		4
        /*0038*/ 	.byte	0x04, 0x31
        /*003a*/ 	.short	(.L_581 - .L_580)


	//   ....[0]....
.L_580:
        /*003c*/ 	.word	0x00004bf0


	//   ....[1]....
        /*0040*/ 	.word	0x00008f50


	//----- nvinfo : EIATTR_COOP_GROUP_MASK_REGIDS
	.align		4
.L_581:
        /*0044*/ 	.byte	0x04, 0x29
        /*0046*/ 	.short	(.L_583 - .L_582)


	//   ....[0]....
.L_582:
        /*0048*/ 	.word	0xffffffff


	//   ....[1]....
        /*004c*/ 	.word	0xffffffff


	//   ....[2]....
        /*0050*/ 	.word	0xffffffff


	//   ....[3]....
        /*0054*/ 	.word	0xffffffff


	//   ....[4]....
        /*0058*/ 	.word	0xffffffff


	//   ....[5]....
        /*005c*/ 	.word	0xffffffff


	//   ....[6]....
        /*0060*/ 	.word	0xffffffff


	//   ....[7]....
        /*0064*/ 	.word	0xffffffff


	//   ....[8]....
        /*0068*/ 	.word	0xffffffff


	//   ....[9]....
        /*006c*/ 	.word	0xffffffff


	//----- nvinfo : EIATTR_COOP_GROUP_INSTR_OFFSETS
	.align		4
.L_583:
        /*0070*/ 	.byte	0x04, 0x28
        /*0072*/ 	.short	(.L_585 - .L_584)


	//   ....[0]....
.L_584:
        /*0074*/ 	.word	0x00004170


	//   ....[1]....
        /*0078*/ 	.word	0x000041a0


	//   ....[2]....
        /*007c*/ 	.word	0x00004290


	//   ....[3]....
        /*0080*/ 	.word	0x000042d0


	//   ....[4]....
        /*0084*/ 	.word	0x000043c0


	//   ....[5]....
        /*0088*/ 	.word	0x000043e0


	//   ....[6]....
        /*008c*/ 	.word	0x00004420


	//   ....[7]....
        /*0090*/ 	.word	0x00004440


	//   ....[8]....
        /*0094*/ 	.word	0x00004480


	//   ....[9]....
        /*0098*/ 	.word	0x000044a0


	//----- nvinfo : EIATTR_EXIT_INSTR_OFFSETS
	.align		4
.L_585:
        /*009c*/ 	.byte	0x04, 0x1c
        /*009e*/ 	.short	(.L_587 - .L_586)


	//   ....[0]....
.L_586:
        /*00a0*/ 	.word	0x00009020


	//   ....[1]....
        /*00a4*/ 	.word	0x00009160


	//   ....[2]....
        /*00a8*/ 	.word	0x000093e0


	//----- nvinfo : EIATTR_MAX_THREADS
	.align		4
.L_587:
        /*00ac*/ 	.byte	0x04, 0x05
        /*00ae*/ 	.short	(.L_589 - .L_588)
.L_588:
        /*00b0*/ 	.word	0x00000188
        /*00b4*/ 	.word	0x00000001
        /*00b8*/ 	.word	0x00000001


	//----- nvinfo : EIATTR_CRS_STACK_SIZE
	.align		4
.L_589:
        /*00bc*/ 	.byte	0x04, 0x1e
        /*00be*/ 	.short	(.L_591 - .L_590)
.L_590:
        /*00c0*/ 	.word	0x00000000
.L_591:


//--------------------- .nv.info._Z35group_norm_nhwc_bwd_one_pass_kernelI11Bf16IOBf16WLi256ELi98ELi392EEv26Group_norm_nhwc_bwd_params --------------------------
	.section	.nv.info._Z35group_norm_nhwc_bwd_one_pass_kernelI11Bf16IOBf16WLi256ELi98ELi392EEv26Group_norm_nhwc_bwd_params,"",@"SHT_CUDA_INFO"
	.sectionflags	@""
	.align	4


	//----- nvinfo : EIATTR_CUDA_API_VERSION
	.align		4
        /*0000*/ 	.byte	0x04, 0x37
        /*0002*/ 	.short	(.L_593 - .L_592)
.L_592:
        /*0004*/ 	.word	0x00000082


	//----- nvinfo : EIATTR_SW2861232_WAR
	.align		4
.L_593:
        /*0008*/ 	.byte	0x01, 0x35
	.zero		2


	//----- nvinfo : EIATTR_PARAM_CBANK
	.align		4
        /*000c*/ 	.byte	0x04, 0x0a
        /*000e*/ 	.short	(.L_595 - .L_594)
	.align		4
.L_594:
        /*0010*/ 	.word	index@(.nv.constant0._Z35group_norm_nhwc_bwd_one_pass_kernelI11Bf16IOBf16WLi256ELi98ELi392EEv26Group_norm_nhwc_bwd_params)
        /*0014*/ 	.short	0x0160
        /*0016*/ 	.short	0x00b8


	//----- nvinfo : EIATTR_CBANK_PARAM_SIZE
	.align		4
.L_595:
        /*0018*/ 	.byte	0x03, 0x19
        /*001a*/ 	.short	0x00b8


	//----- nvinfo : EIATTR_KPARAM_INFO
	.align		4
        /*001c*/ 	.byte	0x04, 0x17
        /*001e*/ 	.short	(.L_597 - .L_596)
.L_596:
        /*0020*/ 	.word	0x00000000
        /*0024*/ 	.short	0x0000
        /*0026*/ 	.short	0x0000
        /*0028*/ 	.byte	0x00, 0xf0, 0xe1, 0x02


	//----- nvinfo : EIATTR_MAXREG_COUNT
	.align		4
.L_597:
        /*002c*/ 	.byte	0x03, 0x1b
        /*002e*/ 	.short	0x0080


	//----- nvinfo : EIATTR_NUM_BARRIERS
	.align		4
        /*0030*/ 	.byte	0x02, 0x4c
        /*0032*/ 	.byte	0x01
	.zero		1


	//----- nvinfo : EIATTR_MERCURY_ISA_VERSION
	.align		4
        /*0034*/ 	.byte	0x03, 0x5f
        /*0036*/ 	.short	0x0000


	//----- nvinfo : EIATTR_INT_WARP_WIDE_INSTR_OFFSETS
	.align		4
        /*0038*/ 	.byte	0x04, 0x31
        /*003a*/ 	.short	(.L_599 - .L_598)


	//   ....[0]....
.L_598:
        /*003c*/ 	.word	0x00008e50


	//   ....[1]....
        /*0040*/ 	.word	0x0000a560


	//   ....[2]....
        /*0044*/ 	.word	0x00010f50


	//----- nvinfo : EIATTR_COOP_GROUP_MASK_REGIDS
	.align		4
.L_599:
        /*0048*/ 	.byte	0x04, 0x29
        /*004a*/ 	.short	(.L_601 - .L_600)


	//   ....[0]....
.L_600:
        /*004c*/ 	.word	0xffffffff


	//   ....[1]....
        /*0050*/ 	.word	0xffffffff


	//   ....[2]....
        /*0054*/ 	.word	0xffffffff


	//   ....[3]....
        /*0058*/ 	.word	0xffffffff


	//   ....[4]....
        /*005c*/ 	.word	0xffffffff


	//   ....[5]....
        /*0060*/ 	.word	0xffffffff


	//   ....[6]....
        /*0064*/ 	.word	0xffffffff


	//   ....[7]....
        /*0068*/ 	.word	0xffffffff


	//   ....[8]....
        /*006c*/ 	.word	0xffffffff


	//   ....[9]....
        /*0070*/ 	.word	0xffffffff


	//----- nvinfo : EIATTR_COOP_GROUP_INSTR_OFFSETS
	.align		4
.L_601:
        /*0074*/ 	.byte	0x04, 0x28
        /*0076*/ 	.short	(.L_603 - .L_602)


	//   ....[0]....
.L_602:
        /*0078*/ 	.word	0x00008420


	//   ....[1]....
        /*007c*/ 	.word	0x000084e0


	//   ....[2]....
        /*0080*/ 	.word	0x00008520


	//   ....[3]....
        /*0084*/ 	.word	0x00008540


	//   ....[4]....
        /*0088*/ 	.word	0x00008580


	//   ....[5]....
        /*008c*/ 	.word	0x000085a0


	//   ....[6]....
        /*0090*/ 	.word	0x000085e0


	//   ....[7]....
        /*0094*/ 	.word	0x00008600


	//   ....[8]....
        /*0098*/ 	.word	0x00008640


	//   ....[9]....
        /*009c*/ 	.word	0x00008650


	//----- nvinfo : EIATTR_EXIT_INSTR_OFFSETS
	.align		4
.L_603:
        /*00a0*/ 	.byte	0x04, 0x1c
        /*00a2*/ 	.short	(.L_605 - .L_604)


	//   ....[0]....
.L_604:
        /*00a4*/ 	.word	0x00011020


	//   ....[1]....
        /*00a8*/ 	.word	0x00011160


	//   ....[2]....
        /*00ac*/ 	.word	0x000113e0


	//----- nvinfo : EIATTR_MAX_THREADS
	.align		4
.L_605:
        /*00b0*/ 	.byte	0x04, 0x05
        /*00b2*/ 	.short	(.L_607 - .L_606)
.L_606:
        /*00b4*/ 	.word	0x00000188
        /*00b8*/ 	.word	0x00000001
        /*00bc*/ 	.word	0x00000001


	//----- nvinfo : EIATTR_CRS_STACK_SIZE
	.align		4
.L_607:
        /*00c0*/ 	.byte	0x04, 0x1e
        /*00c2*/ 	.short	(.L_609 - .L_608)
.L_608:
        /*00c4*/ 	.word	0x00000000
.L_609:


//--------------------- .nv.info._Z35group_norm_nhwc_bwd_one_pass_kernelI11Bf16IOBf16WLi512ELi98ELi392EEv26Group_norm_nhwc_bwd_params --------------------------
	.section	.nv.info._Z35group_norm_nhwc_bwd_one_pass_kernelI11Bf16IOBf16WLi512ELi98ELi392EEv26Group_norm_nhwc_bwd_params,"",@"SHT_CUDA_INFO"
	.sectionflags	@""
	.align	4


	//----- nvinfo : EIATTR_CUDA_API_VERSION
	.align		4
        /*0000*/ 	.byte	0x04, 0x37
        /*0002*/ 	.short	(.L_611 - .L_610)
.L_610:
        /*0004*/ 	.word	0x00000082


	//----- nvinfo : EIATTR_SW2861232_WAR
	.align		4
.L_611:
        /*0008*/ 	.byte	0x01, 0x35
	.zero		2


	//----- nvinfo : EIATTR_PARAM_CBANK
	.align		4
        /*000c*/ 	.byte	0x04, 0x0a
        /*000e*/ 	.short	(.L_613 - .L_612)
	.align		4
.L_612:
        /*0010*/ 	.word	index@(.nv.constant0._Z35group_norm_nhwc_bwd_one_pass_kernelI11Bf16IOBf16WLi512ELi98ELi392EEv26Group_norm_nhwc_bwd_params)
        /*0014*/ 	.short	0x0160
        /*0016*/ 	.short	0x00b8


	//----- nvinfo : EIATTR_CBANK_PARAM_SIZE
	.align		4
.L_613:
        /*0018*/ 	.byte	0x03, 0x19
        /*001a*/ 	.short	0x00b8


	//----- nvinfo : EIATTR_KPARAM_INFO
	.align		4
        /*001c*/ 	.byte	0x04, 0x17
        /*001e*/ 	.short	(.L_615 - .L_614)
.L_614:
        /*0020*/ 	.word	0x00000000
        /*0024*/ 	.short	0x0000
        /*0026*/ 	.short	0x0000
        /*0028*/ 	.byte	0x00, 0xf0, 0xe1, 0x02


	//----- nvinfo : EIATTR_MAXREG_COUNT
	.align		4
.L_615:
        /*002c*/ 	.byte	0x03, 0x1b
        /*002e*/ 	.short	0x0080


	//----- nvinfo : EIATTR_NUM_BARRIERS
	.align		4
        /*0030*/ 	.byte	0x02, 0x4c
        /*0032*/ 	.byte	0x01
	.zero		1


	//----- nvinfo : EIATTR_ANNOTATIONS
	.align		4
        /*0034*/ 	.byte	0x04, 0x55
        /*0036*/ 	.short	(.L_617 - .L_616)


	//   ....[0]....
.L_616:
        /* <DEDUP_REMOVED lines=407> */


	//----- nvinfo : EIATTR_MERCURY_ISA_VERSION
	.align		4
.L_617:
        /*1990*/ 	.byte	0x03, 0x5f
        /*1992*/ 	.short	0x0000


	//----- nvinfo : EIATTR_INT_WARP_WIDE_INSTR_OFFSETS
	.align		4
        /*1994*/ 	.byte	0x04, 0x31
        /*1996*/ 	.short	(.L_619 - .L_618)


	//   ....[0]....
.L_618:
        /*1998*/ 	.word	0x00016dc0


	//   ....[1]....
        /*199c*/ 	.word	0x00018790


	//----- nvinfo : EIATTR_COOP_GROUP_MASK_REGIDS
	.align		4
.L_619:
        /*19a0*/ 	.byte	0x04, 0x29
        /*19a2*/ 	.short	(.L_621 - .L_620)


	//   ....[0]....
.L_620:
        /*19a4*/ 	.word	0xffffffff


	//   ....[1]....
        /*19a8*/ 	.word	0xffffffff


	//   ....[2]....
        /*19ac*/ 	.word	0xffffffff


	//   ....[3]....
        /*19b0*/ 	.word	0xffffffff


	//   ....[4]....
        /*19b4*/ 	.word	0xffffffff


	//   ....[5]....
        /*19b8*/ 	.word	0xffffffff


	//   ....[6]....
        /*19bc*/ 	.word	0xffffffff


	//   ....[7]....
        /*19c0*/ 	.word	0xffffffff


	//   ....[8]....
        /*19c4*/ 	.word	0xffffffff


	//   ....[9]....
        /*19c8*/ 	.word	0xffffffff


	//----- nvinfo : EIATTR_COOP_GROUP_INSTR_OFFSETS
	.align		4
.L_621:
        /*19cc*/ 	.byte	0x04, 0x28
        /*19ce*/ 	.short	(.L_623 - .L_622)


	//   ....[0]....
.L_622:
        /*19d0*/ 	.word	0x00015d40


	//   ....[1]....
        /*19d4*/ 	.word	0x00015dc0


	//   ....[2]....
        /*19d8*/ 	.word	0x00015e50


	//   ....[3]....
        /*19dc*/ 	.word	0x00015ee0


	//   ....[4]....
        /*19e0*/ 	.word	0x00015fd0


	//   ....[5]....
        /*19e4*/ 	.word	0x00015ff0


	//   ....[6]....
        /*19e8*/ 	.word	0x000161d0


	//   ....[7]....
        /*19ec*/ 	.word	0x00016200


	//   ....[8]....
        /*19f0*/ 	.word	0x000163d0


	//   ....[9]....
        /*19f4*/ 	.word	0x00016400


	//----- nvinfo : EIATTR_EXIT_INSTR_OFFSETS
	.align		4
.L_623:
        /*19f8*/ 	.byte	0x04, 0x1c
        /*19fa*/ 	.short	(.L_625 - .L_624)


	//   ....[0]....
.L_624:
        /*19fc*/ 	.word	0x00018860


	//   ....[1]....
        /*1a00*/ 	.word	0x000189b0


	//   ....[2]....
        /*1a04*/ 	.word	0x00018c60


	//----- nvinfo : EIATTR_MAX_THREADS
	.align		4
.L_625:
        /*1a08*/ 	.byte	0x04, 0x05
        /*1a0a*/ 	.short	(.L_627 - .L_626)
.L_626:
        /*1a0c*/ 	.word	0x00000188
        /*1a10*/ 	.word	0x00000001
        /*1a14*/ 	.word	0x00000001


	//----- nvinfo : EIATTR_CRS_STACK_SIZE
	.align		4
.L_627:
        /*1a18*/ 	.byte	0x04, 0x1e
        /*1a1a*/ 	.short	(.L_629 - .L_628)
.L_628:
        /*1a1c*/ 	.word	0x00000000
.L_629:


//--------------------- .nv.info._Z35group_norm_nhwc_bwd_one_pass_kernelI11Bf16IOFp16WLi64ELi98ELi392EEv26Group_norm_nhwc_bwd_params --------------------------
	.section	.nv.info._Z35group_norm_nhwc_bwd_one_pass_kernelI11Bf16IOFp16WLi64ELi98ELi392EEv26Group_norm_nhwc_bwd_params,"",@"SHT_CUDA_INFO"
	.sectionflags	@""
	.align	4


	//----- nvinfo : EIATTR_CUDA_API_VERSION
	.align		4
        /*0000*/ 	.byte	0x04, 0x37
        /*0002*/ 	.short	(.L_631 - .L_630)
.L_630:
        /*0004*/ 	.word	0x00000082


	//----- nvinfo : EIATTR_SW2861232_WAR
	.align		4
.L_631:
        /*0008*/ 	.byte	0x01, 0x35
	.zero		2


	//----- nvinfo : EIATTR_PARAM_CBANK
	.align		4
        /*000c*/ 	.byte	0x04, 0x0a
        /*000e*/ 	.short	(.L_633 - .L_632)
	.align		4
.L_632:
        /*0010*/ 	.word	index@(.nv.constant0._Z35group_norm_nhwc_bwd_one_pass_kernelI11Bf16IOFp16WLi64ELi98ELi392EEv26Group_norm_nhwc_bwd_params)
        /*0014*/ 	.short	0x0160
        /*0016*/ 	.short	0x00b8


	//----- nvinfo : EIATTR_CBANK_PARAM_SIZE
	.align		4
.L_633:
        /*0018*/ 	.byte	0x03, 0x19
        /*001a*/ 	.short	0x00b8


	//----- nvinfo : EIATTR_KPARAM_INFO
	.align		4
        /*001c*/ 	.byte	0x04, 0x17
        /*001e*/ 	.short	(.L_635 - .L_634)
.L_634:
        /*0020*/ 	.word	0x00000000
        /*0024*/ 	.short	0x0000
        /*0026*/ 	.short	0x0000
        /*0028*/ 	.byte	0x00, 0xf0, 0xe1, 0x02


	//----- nvinfo : EIATTR_MAXREG_COUNT
	.align		4
.L_635:
        /*002c*/ 	.byte	0x03, 0x1b
        /*002e*/ 	.short	0x0080


	//----- nvinfo : EIATTR_NUM_BARRIERS
	.align		4
        /*0030*/ 	.byte	0x02, 0x4c
        /*0032*/ 	.byte	0x01
	.zero		1


	//----- nvinfo : EIATTR_MERCURY_ISA_VERSION
	.align		4
        /*0034*/ 	.byte	0x03, 0x5f
        /*0036*/ 	.short	0x0000


	//----- nvinfo : EIATTR_INT_WARP_WIDE_INSTR_OFFSETS
	.align		4
        /*0038*/ 	.byte	0x04, 0x31
        /*003a*/ 	.short	(.L_637 - .L_636)


	//   ....[0]....
.L_636:
        /*003c*/ 	.word	0x00002dc0


	//   ....[1]....
        /*0040*/ 	.word	0x00005970


	//----- nvinfo : EIATTR_COOP_GROUP_MASK_REGIDS
	.align		4
.L_637:
        /*0044*/ 	.byte	0x04, 0x29
        /*0046*/ 	.short	(.L_639 - .L_638)


	//   ....[0]....
.L_638:
        /*0048*/ 	.word	0xffffffff


	//   ....[1]....
        /*004c*/ 	.word	0xffffffff


	//   ....[2]....
        /*0050*/ 	.word	0xffffffff


	//   ....[3]....
        /*0054*/ 	.word	0xffffffff


	//   ....[4]....
        /*0058*/ 	.word	0xffffffff


	//   ....[5]....
        /*005c*/ 	.word	0xffffffff


	//   ....[6]....
        /*0060*/ 	.word	0xffffffff


	//   ....[7]....
        /*0064*/ 	.word	0xffffffff


	//   ....[8]....
        /*0068*/ 	.word	0xffffffff


	//   ....[9]....
        /*006c*/ 	.word	0xffffffff


	//----- nvinfo : EIATTR_COOP_GROUP_INSTR_OFFSETS
	.align		4
.L_639:
        /*0070*/ 	.byte	0x04, 0x28
        /*0072*/ 	.short	(.L_641 - .L_640)


	//   ....[0]....
.L_640:
        /*0074*/ 	.word	0x00002420


	//   ....[1]....
        /*0078*/ 	.word	0x00002450


	//   ....[2]....
        /*007c*/ 	.word	0x00002500


	//   ....[3]....
        /*0080*/ 	.word	0x00002520


	//   ....[4]....
        /*0084*/ 	.word	0x00002560


	//   ....[5]....
        /*0088*/ 	.word	0x00002580


	//   ....[6]....
        /*008c*/ 	.word	0x000025c0


	//   ....[7]....
        /*0090*/ 	.word	0x000025e0


	//   ....[8]....
        /*0094*/ 	.word	0x00002620


	//   ....[9]....
        /*0098*/ 	.word	0x00002640


	//----- nvinfo : EIATTR_EXIT_INSTR_OFFSETS
	.align		4
.L_641:
        /*009c*/ 	.byte	0x04, 0x1c
        /*009e*/ 	.short	(.L_643 - .L_642)


	//   ....[0]....
.L_642:
        /*00a0*/ 	.word	0x000059e0


	//   ....[1]....
        /*00a4*/ 	.word	0x00005b20


	//   ....[2]....
        /*00a8*/ 	.word	0x00005da0


	//----- nvinfo : EIATTR_MAX_THREADS
	.align		4
.L_643:
        /*00ac*/ 	.byte	0x04, 0x05
        /*00ae*/ 	.short	(.L_645 - .L_644)
.L_644:
        /*00b0*/ 	.word	0x00000188
        /*00b4*/ 	.word	0x00000001
        /*00b8*/ 	.word	0x00000001


	//----- nvinfo : EIATTR_CRS_STACK_SIZE
	.align		4
.L_645:
        /*00bc*/ 	.byte	0x04, 0x1e
        /*00be*/ 	.short	(.L_647 - .L_646)
.L_646:
        /*00c0*/ 	.word	0x00000000
.L_647:


//--------------------- .nv.info._Z35group_norm_nhwc_bwd_one_pass_kernelI11Bf16IOFp16WLi128ELi98ELi392EEv26Group_norm_nhwc_bwd_params --------------------------
	.section	.nv.info._Z35group_norm_nhwc_bwd_one_pass_kernelI11Bf16IOFp16WLi128ELi98ELi392EEv26Group_norm_nhwc_bwd_params,"",@"SHT_CUDA_INFO"
	.sectionflags	@""
	.align	4


	//----- nvinfo : EIATTR_CUDA_API_VERSION
	.align		4
        /*0000*/ 	.byte	0x04, 0x37
        /*0002*/ 	.short	(.L_649 - .L_648)
.L_648:
        /*0004*/ 	.word	0x00000082


	//----- nvinfo : EIATTR_SW2861232_WAR
	.align		4
.L_649:
        /*0008*/ 	.byte	0x01, 0x35
	.zero		2


	//----- nvinfo : EIATTR_PARAM_CBANK
	.align		4
        /*000c*/ 	.byte	0x04, 0x0a
        /*000e*/ 	.short	(.L_651 - .L_650)
	.align		4
.L_650:
        /*0010*/ 	.word	index@(.nv.constant0._Z35group_norm_nhwc_bwd_one_pass_kernelI11Bf16IOFp16WLi128ELi98ELi392EEv26Group_norm_nhwc_bwd_params)
        /*0014*/ 	.short	0x0160
        /*0016*/ 	.short	0x00b8


	//----- nvinfo : EIATTR_CBANK_PARAM_SIZE
	.align		4
.L_651:
        /*0018*/ 	.byte	0x03, 0x19
        /*001a*/ 	.short	0x00b8


	//----- nvinfo : EIATTR_KPARAM_INFO
	.align		4
        /*001c*/ 	.byte	0x04, 0x17
        /*001e*/ 	.short	(.L_653 - .L_652)
.L_652:
        /*0020*/ 	.word	0x00000000
        /*0024*/ 	.short	0x0000
        /*0026*/ 	.short	0x0000
        /*0028*/ 	.byte	0x00, 0xf0, 0xe1, 0x02


	//----- nvinfo : EIATTR_MAXREG_COUNT
	.align		4
.L_653:
        /*002c*/ 	.byte	0x03, 0x1b
        /*002e*/ 	.short	0x0080


	//----- nvinfo : EIATTR_NUM_BARRIERS
	.align		4
        /*0030*/ 	.byte	0x02, 0x4c
        /*0032*/ 	.byte	0x01
	.zero		1


	//----- nvinfo : EIATTR_MERCURY_ISA_VERSION
	.align		4
        /*0034*/ 	.byte	0x03, 0x5f
        /*0036*/ 	.short	0x0000


	//----- nvinfo : EIATTR_INT_WARP_WIDE_INSTR_OFFSETS
	.align		4
        /*0038*/ 	.byte	0x04, 0x31
        /*003a*/ 	.short	(.L_655 - .L_654)


	//   ....[0]....
.L_654:
        /*003c*/ 	.word	0x00004bf0


	//   ....[1]....
        /*0040*/ 	.word	0x00008f50


	//----- nvinfo : EIATTR_COOP_GROUP_MASK_REGIDS
	.align		4
.L_655:
        /*0044*/ 	.byte	0x04, 0x29
        /*0046*/ 	.short	(.L_657 - .L_656)


	//   ....[0]....
.L_656:
        /*0048*/ 	.word	0xffffffff


	//   ....[1]....
        /*004c*/ 	.word	0xffffffff


	//   ....[2]....
        /*0050*/ 	.word	0xffffffff


	//   ....[3]....
        /*0054*/ 	.word	0xffffffff


	//   ....[4]....
        /*0058*/ 	.word	0xffffffff


	//   ....[5]....
        /*005c*/ 	.word	0xffffffff


	//   ....[6]....
        /*0060*/ 	.word	0xffffffff


	//   ....[7]....
        /*0064*/ 	.word	0xffffffff


	//   ....[8]....
        /*0068*/ 	.word	0xffffffff


	//   ....[9]....
        /*006c*/ 	.word	0xffffffff


	//----- nvinfo : EIATTR_COOP_GROUP_INSTR_OFFSETS
	.align		4
.L_657:
        /*0070*/ 	.byte	0x04, 0x28
        /*0072*/ 	.short	(.L_659 - .L_658)


	//   ....[0]....
.L_658:
        /*0074*/ 	.word	0x00004170


	//   ....[1]....
        /*0078*/ 	.word	0x000041a0


	//   ....[2]....
        /*007c*/ 	.word	0x00004290


	//   ....[3]....
        /*0080*/ 	.word	0x000042d0


	//   ....[4]....
        /*0084*/ 	.word	0x000043c0


	//   ....[5]....
        /*0088*/ 	.word	0x000043e0


	//   ....[6]....
        /*008c*/ 	.word	0x00004420


	//   ....[7]....
        /*0090*/ 	.word	0x00004440


	//   ....[8]....
        /*0094*/ 	.word	0x00004480


	//   ....[9]....
        /*0098*/ 	.word	0x000044a0


	//----- nvinfo : EIATTR_EXIT_INSTR_OFFSETS
	.align		4
.L_659:
        /*009c*/ 	.byte	0x04, 0x1c
        /*009e*/ 	.short	(.L_661 - .L_660)


	//   ....[0]....
.L_660:
        /*00a0*/ 	.word	0x00009020


	//   ....[1]....
        /*00a4*/ 	.word	0x00009160


	//   ....[2]....
        /*00a8*/ 	.word	0x000093e0


	//----- nvinfo : EIATTR_MAX_THREADS
	.align		4
.L_661:
        /*00ac*/ 	.byte	0x04, 0x05
        /*00ae*/ 	.short	(.L_663 - .L_662)
.L_662:
        /*00b0*/ 	.word	0x00000188
        /*00b4*/ 	.word	0x00000001
        /*00b8*/ 	.word	0x00000001


	//----- nvinfo : EIATTR_CRS_STACK_SIZE
	.align		4
.L_663:
        /*00bc*/ 	.byte	0x04, 0x1e
        /*00be*/ 	.short	(.L_665 - .L_664)
.L_664:
        /*00c0*/ 	.word	0x00000000
.L_665:


//--------------------- .nv.info._Z35group_norm_nhwc_bwd_one_pass_kernelI11Bf16IOFp16WLi256ELi98ELi392EEv26Group_norm_nhwc_bwd_params --------------------------
	.section	.nv.info._Z35group_norm_nhwc_bwd_one_pass_kernelI11Bf16IOFp16WLi256ELi98ELi392EEv26Group_norm_nhwc_bwd_params,"",@"SHT_CUDA_INFO"
	.sectionflags	@""
	.align	4


	//----- nvinfo : EIATTR_CUDA_API_VERSION
	.align		4
        /*0000*/ 	.byte	0x04, 0x37
        /*0002*/ 	.short	(.L_667 - .L_666)
.L_666:
        /*0004*/ 	.word	0x00000082


	//----- nvinfo : EIATTR_SW2861232_WAR
	.align		4
.L_667:
        /*0008*/ 	.byte	0x01, 0x35
	.zero		2


	//----- nvinfo : EIATTR_PARAM_CBANK
	.align		4
        /*000c*/ 	.byte	0x04, 0x0a
        /*000e*/ 	.short	(.L_669 - .L_668)
	.align		4
.L_668:
        /*0010*/ 	.word	index@(.nv.constant0._Z35group_norm_nhwc_bwd_one_pass_kernelI11Bf16IOFp16WLi256ELi98ELi392EEv26Group_norm_nhwc_bwd_params)
        /*0014*/ 	.short	0x0160
        /*0016*/ 	.short	0x00b8


	//----- nvinfo : EIATTR_CBANK_PARAM_SIZE
	.align		4
.L_669:
        /*0018*/ 	.byte	0x03, 0x19
        /*001a*/ 	.short	0x00b8


	//----- nvinfo : EIATTR_KPARAM_INFO
	.align		4
        /*001c*/ 	.byte	0x04, 0x17
        /*001e*/ 	.short	(.L_671 - .L_670)
.L_670:
        /*0020*/ 	.word	0x00000000
        /*0024*/ 	.short	0x0000
        /*0026*/ 	.short	0x0000
        /*0028*/ 	.byte	0x00, 0xf0, 0xe1, 0x02


	//----- nvinfo : EIATTR_MAXREG_COUNT
	.align		4
.L_671:
        /*002c*/ 	.byte	0x03, 0x1b
        /*002e*/ 	.short	0x0080


	//----- nvinfo : EIATTR_NUM_BARRIERS
	.align		4
        /*0030*/ 	.byte	0x02, 0x4c
        /*0032*/ 	.byte	0x01
	.zero		1


	//----- nvinfo : EIATTR_MERCURY_ISA_VERSION
	.align		4
        /*0034*/ 	.byte	0x03, 0x5f
        /*0036*/ 	.short	0x0000


	//----- nvinfo : EIATTR_INT_WARP_WIDE_INSTR_OFFSETS
	.align		4
        /*0038*/ 	.byte	0x04, 0x31
        /*003a*/ 	.short	(.L_673 - .L_672)


	//   ....[0]....
.L_672:
        /*003c*/ 	.word	0x00008e50


	//   ....[1]....
        /*0040*/ 	.word	0x0000a560


	//   ....[2]....
        /*0044*/ 	.word	0x00010f50


	//----- nvinfo : EIATTR_COOP_GROUP_MASK_REGIDS
	.align		4
.L_673:
        /*0048*/ 	.byte	0x04, 0x29
        /*004a*/ 	.short	(.L_675 - .L_674)


	//   ....[0]....
.L_674:
        /*004c*/ 	.word	0xffffffff


	//   ....[1]....
        /*0050*/ 	.word	0xffffffff


	//   ....[2]....
        /*0054*/ 	.word	0xffffffff


	//   ....[3]....
        /*0058*/ 	.word	0xffffffff


	//   ....[4]....
        /*005c*/ 	.word	0xffffffff


	//   ....[5]....
        /*0060*/ 	.word	0xffffffff


	//   ....[6]....
        /*0064*/ 	.word	0xffffffff


	//   ....[7]....
        /*0068*/ 	.word	0xffffffff


	//   ....[8]....
        /*006c*/ 	.word	0xffffffff


	//   ....[9]....
        /*0070*/ 	.word	0xffffffff


	//----- nvinfo : EIATTR_COOP_GROUP_INSTR_OFFSETS
	.align		4
.L_675:
        /*0074*/ 	.byte	0x04, 0x28
        /*0076*/ 	.short	(.L_677 - .L_676)


	//   ....[0]....
.L_676:
        /*0078*/ 	.word	0x00008420


	//   ....[1]....
        /*007c*/ 	.word	0x000084e0


	//   ....[2]....
        /*0080*/ 	.word	0x00008520


	//   ....[3]....
        /*0084*/ 	.word	0x00008540


	//   ....[4]....
        /*0088*/ 	.word	0x00008580


	//   ....[5]....
        /*008c*/ 	.word	0x000085a0


	//   ....[6]....
        /*0090*/ 	.word	0x000085e0


	//   ....[7]....
        /*0094*/ 	.word	0x00008600


	//   ....[8]....
        /*0098*/ 	.word	0x00008640


	//   ....[9]....
        /*009c*/ 	.word	0x00008650


	//----- nvinfo : EIATTR_EXIT_INSTR_OFFSETS
	.align		4
.L_677:
        /*00a0*/ 	.byte	0x04, 0x1c
        /*00a2*/ 	.short	(.L_679 - .L_678)


	//   ....[0]....
.L_678:
        /*00a4*/ 	.word	0x00011020


	//   ....[1]....
        /*00a8*/ 	.word	0x00011160


	//   ....[2]....
        /*00ac*/ 	.word	0x000113e0


	//----- nvinfo : EIATTR_MAX_THREADS
	.align		4
.L_679:
        /*00b0*/ 	.byte	0x04, 0x05
        /*00b2*/ 	.short	(.L_681 - .L_680)
.L_680:
        /*00b4*/ 	.word	0x00000188
        /*00b8*/ 	.word	0x00000001
        /*00bc*/ 	.word	0x00000001


	//----- nvinfo : EIATTR_CRS_STACK_SIZE
	.align		4
.L_681:
        /*00c0*/ 	.byte	0x04, 0x1e
        /*00c2*/ 	.short	(.L_683 - .L_682)
.L_682:
        /*00c4*/ 	.word	0x00000000
.L_683:


//--------------------- .nv.info._Z35group_norm_nhwc_bwd_one_pass_kernelI11Bf16IOFp16WLi512ELi98ELi392EEv26Group_norm_nhwc_bwd_params --------------------------
	.section	.nv.info._Z35group_norm_nhwc_bwd_one_pass_kernelI11Bf16IOFp16WLi512ELi98ELi392EEv26Group_norm_nhwc_bwd_params,"",@"SHT_CUDA_INFO"
	.sectionflags	@""
	.align	4


	//----- nvinfo : EIATTR_CUDA_API_VERSION
	.align		4
        /*0000*/ 	.byte	0x04, 0x37
        /*0002*/ 	.short	(.L_685 - .L_684)
.L_684:
        /*0004*/ 	.word	0x00000082


	//----- nvinfo : EIATTR_SW2861232_WAR
	.align		4
.L_685:
        /*0008*/ 	.byte	0x01, 0x35
	.zero		2


	//----- nvinfo : EIATTR_PARAM_CBANK
	.align		4
        /*000c*/ 	.byte	0x04, 0x0a
        /*000e*/ 	.short	(.L_687 - .L_686)
	.align		4
.L_686:
        /*0010*/ 	.word	index@(.nv.constant0._Z35group_norm_nhwc_bwd_one_pass_kernelI11Bf16IOFp16WLi512ELi98ELi392EEv26Group_norm_nhwc_bwd_params)
        /*0014*/ 	.short	0x0160
        /*0016*/ 	.short	0x00b8


	//----- nvinfo : EIATTR_CBANK_PARAM_SIZE
	.align		4
.L_687:
        /*0018*/ 	.byte	0x03, 0x19
        /*001a*/ 	.short	0x00b8


	//----- nvinfo : EIATTR_KPARAM_INFO
	.align		4
        /*001c*/ 	.byte	0x04, 0x17
        /*001e*/ 	.short	(.L_689 - .L_688)
.L_688:
        /*0020*/ 	.word	0x00000000
        /*0024*/ 	.short	0x0000
        /*0026*/ 	.short	0x0000
        /*0028*/ 	.byte	0x00, 0xf0, 0xe1, 0x02


	//----- nvinfo : EIATTR_MAXREG_COUNT
	.align		4
.L_689:
        /*002c*/ 	.byte	0x03, 0x1b
        /*002e*/ 	.short	0x0080


	//----- nvinfo : EIATTR_NUM_BARRIERS
	.align		4
        /*0030*/ 	.byte	0x02, 0x4c
        /*0032*/ 	.byte	0x01
	.zero		1


	//----- nvinfo : EIATTR_ANNOTATIONS
	.align		4
        /*0034*/ 	.byte	0x04, 0x55
        /*0036*/ 	.short	(.L_691 - .L_690)


	//   ....[0]....
.L_690:
        /* <DEDUP_REMOVED lines=407> */


	//----- nvinfo : EIATTR_MERCURY_ISA_VERSION
	.align		4
.L_691:
        /*1990*/ 	.byte	0x03, 0x5f
        /*1992*/ 	.short	0x0000


	//----- nvinfo : EIATTR_INT_WARP_WIDE_INSTR_OFFSETS
	.align		4
        /*1994*/ 	.byte	0x04, 0x31
        /*1996*/ 	.short	(.L_693 - .L_692)


	//   ....[0]....
.L_692:
        /*1998*/ 	.word	0x00016dc0


	//   ....[1]....
        /*199c*/ 	.word	0x00018790


	//----- nvinfo : EIATTR_COOP_GROUP_MASK_REGIDS
	.align		4
.L_693:
        /*19a0*/ 	.byte	0x04, 0x29
        /*19a2*/ 	.short	(.L_695 - .L_694)


	//   ....[0]....
.L_694:
        /*19a4*/ 	.word	0xffffffff


	//   ....[1]....
        /*19a8*/ 	.word	0xffffffff


	//   ....[2]....
        /*19ac*/ 	.word	0xffffffff


	//   ....[3]....
        /*19b0*/ 	.word	0xffffffff


	//   ....[4]....
        /*19b4*/ 	.word	0xffffffff


	//   ....[5]....
        /*19b8*/ 	.word	0xffffffff


	//   ....[6]....
        /*19bc*/ 	.word	0xffffffff


	//   ....[7]....
        /*19c0*/ 	.word	0xffffffff


	//   ....[8]....
        /*19c4*/ 	.word	0xffffffff


	//   ....[9]....
        /*19c8*/ 	.word	0xffffffff


	//----- nvinfo : EIATTR_COOP_GROUP_INSTR_OFFSETS
	.align		4
.L_695:
        /*19cc*/ 	.byte	0x04, 0x28
        /*19ce*/ 	.short	(.L_697 - .L_696)


	//   ....[0]....
.L_696:
        /*19d0*/ 	.word	0x00015d40


	//   ....[1]....
        /*19d4*/ 	.word	0x00015dc0


	//   ....[2]....
        /*19d8*/ 	.word	0x00015e50


	//   ....[3]....
        /*19dc*/ 	.word	0x00015ee0


	//   ....[4]....
        /*19e0*/ 	.word	0x00015fd0


	//   ....[5]....
        /*19e4*/ 	.word	0x00015ff0


	//   ....[6]....
        /*19e8*/ 	.word	0x000161d0


	//   ....[7]....
        /*19ec*/ 	.word	0x00016200


	//   ....[8]....
        /*19f0*/ 	.word	0x000163d0


	//   ....[9]....
        /*19f4*/ 	.word	0x00016400


	//----- nvinfo : EIATTR_EXIT_INSTR_OFFSETS
	.align		4
.L_697:
        /*19f8*/ 	.byte	0x04, 0x1c
        /*19fa*/ 	.short	(.L_699 - .L_698)


	//   ....[0]....
.L_698:
        /*19fc*/ 	.word	0x00018860


	//   ....[1]....
        /*1a00*/ 	.word	0x000189b0


	//   ....[2]....
        /*1a04*/ 	.word	0x00018c60


	//----- nvinfo : EIATTR_MAX_THREADS
	.align		4
.L_699:
        /*1a08*/ 	.byte	0x04, 0x05
        /*1a0a*/ 	.short	(.L_701 - .L_700)
.L_700:
        /*1a0c*/ 	.word	0x00000188
        /*1a10*/ 	.word	0x00000001
        /*1a14*/ 	.word	0x00000001


	//----- nvinfo : EIATTR_CRS_STACK_SIZE
	.align		4
.L_701:
        /*1a18*/ 	.byte	0x04, 0x1e
        /*1a1a*/ 	.short	(.L_703 - .L_702)
.L_702:
        /*1a1c*/ 	.word	0x00000000
.L_703:


//--------------------- .nv.info._Z35group_norm_nhwc_bwd_one_pass_kernelI11Fp16IOFp32WLi64ELi98ELi392EEv26Group_norm_nhwc_bwd_params --------------------------
	.section	.nv.info._Z35group_norm_nhwc_bwd_one_pass_kernelI11Fp16IOFp32WLi64ELi98ELi392EEv26Group_norm_nhwc_bwd_params,"",@"SHT_CUDA_INFO"
	.sectionflags	@""
	.align	4


	//----- nvinfo : EIATTR_CUDA_API_VERSION
	.align		4
        /*0000*/ 	.byte	0x04, 0x37
        /*0002*/ 	.short	(.L_705 - .L_704)
.L_704:
        /*0004*/ 	.word	0x00000082


	//----- nvinfo : EIATTR_SW2861232_WAR
	.align		4
.L_705:
        /*0008*/ 	.byte	0x01, 0x35
	.zero		2


	//----- nvinfo : EIATTR_PARAM_CBANK
	.align		4
        /*000c*/ 	.byte	0x04, 0x0a
        /*000e*/ 	.short	(.L_707 - .L_706)
	.align		4
.L_706:
        /*0010*/ 	.word	index@(.nv.constant0._Z35group_norm_nhwc_bwd_one_pass_kernelI11Fp16IOFp32WLi64ELi98ELi392EEv26Group_norm_nhwc_bwd_params)
        /*0014*/ 	.short	0x0160
        /*0016*/ 	.short	0x00b8


	//----- nvinfo : EIATTR_CBANK_PARAM_SIZE
	.align		4
.L_707:
        /*0018*/ 	.byte	0x03, 0x19
        /*001a*/ 	.short	0x00b8


	//----- nvinfo : EIATTR_KPARAM_INFO
	.align		4
        /*001c*/ 	.byte	0x04, 0x17
        /*001e*/ 	.short	(.L_709 - .L_708)
.L_708:
        /*0020*/ 	.word	0x00000000
        /*0024*/ 	.short	0x0000
        /*0026*/ 	.short	0x0000
        /*0028*/ 	.byte	0x00, 0xf0, 0xe1, 0x02


	//----- nvinfo : EIATTR_MAXREG_COUNT
	.align		4
.L_709:
        /*002c*/ 	.byte	0x03, 0x1b
        /*002e*/ 	.short	0x0080


	//----- nvinfo : EIATTR_NUM_BARRIERS
	.align		4
        /*0030*/ 	.byte	0x02, 0x4c
        /*0032*/ 	.byte	0x01
	.zero		1


	//----- nvinfo : EIATTR_MERCURY_ISA_VERSION
	.align		4
        /*0034*/ 	.byte	0x03, 0x5f
        /*0036*/ 	.short	0x0000


	//----- nvinfo : EIATTR_INT_WARP_WIDE_INSTR_OFFSETS
	.align		4
        /*0038*/ 	.byte	0x04, 0x31
        /*003a*/ 	.short	(.L_711 - .L_710)


	//   ....[0]....
.L_710:
        /*003c*/ 	.word	0x00002d70


	//   ....[1]....
        /*0040*/ 	.word	0x00005920


	//----- nvinfo : EIATTR_COOP_GROUP_MASK_REGIDS
	.align		4
.L_711:
        /*0044*/ 	.byte	0x04, 0x29
        /*0046*/ 	.short	(.L_713 - .L_712)


	//   ....[0]....
.L_712:
        /*0048*/ 	.word	0xffffffff


	//   ....[1]....
        /*004c*/ 	.word	0xffffffff


	//   ....[2]....
        /*0050*/ 	.word	0xffffffff


	//   ....[3]....
        /*0054*/ 	.word	0xffffffff


	//   ....[4]....
        /*0058*/ 	.word	0xffffffff


	//   ....[5]....
        /*005c*/ 	.word	0xffffffff


	//   ....[6]....
        /*0060*/ 	.word	0xffffffff


	//   ....[7]....
        /*0064*/ 	.word	0xffffffff


	//   ....[8]....
        /*0068*/ 	.word	0xffffffff


	//   ....[9]....
        /*006c*/ 	.word	0xffffffff


	//----- nvinfo : EIATTR_COOP_GROUP_INSTR_OFFSETS
	.align		4
.L_713:
        /*0070*/ 	.byte	0x04, 0x28
        /*0072*/ 	.short	(.L_715 - .L_714)


	//   ....[0]....
.L_714:
        /*0074*/ 	.word	0x000023e0


	//   ....[1]....
        /*0078*/ 	.word	0x00002410


	//   ....[2]....
        /*007c*/ 	.word	0x000024b0


	//   ....[3]....
        /*0080*/ 	.word	0x000024d0


	//   ....[4]....
        /*0084*/ 	.word	0x00002510


	//   ....[5]....
        /*0088*/ 	.word	0x00002530


	//   ....[6]....
        /*008c*/ 	.word	0x00002570


	//   ....[7]....
        /*0090*/ 	.word	0x00002590


	//   ....[8]....
        /*0094*/ 	.word	0x000025d0


	//   ....[9]....
        /*0098*/ 	.word	0x000025f0


	//----- nvinfo : EIATTR_EXIT_INSTR_OFFSETS
	.align		4
.L_715:
        /*009c*/ 	.byte	0x04, 0x1c
        /*009e*/ 	.short	(.L_717 - .L_716)


	//   ....[0]....
.L_716:
        /*00a0*/ 	.word	0x00005990


	//   ....[1]....
        /*00a4*/ 	.word	0x00005ad0


	//   ....[2]....
        /*00a8*/ 	.word	0x00005d20


	//----- nvinfo : EIATTR_MAX_THREADS
	.align		4
.L_717:
        /*00ac*/ 	.byte	0x04, 0x05
        /*00ae*/ 	.short	(.L_719 - .L_718)
.L_718:
        /*00b0*/ 	.word	0x00000188
        /*00b4*/ 	.word	0x00000001
        /*00b8*/ 	.word	0x00000001


	//----- nvinfo : EIATTR_CRS_STACK_SIZE
	.align		4
.L_719:
        /*00bc*/ 	.byte	0x04, 0x1e
        /*00be*/ 	.short	(.L_721 - .L_720)
.L_720:
        /*00c0*/ 	.word	0x00000000
.L_721:


//--------------------- .nv.info._Z35group_norm_nhwc_bwd_one_pass_kernelI11Fp16IOFp32WLi128ELi98ELi392EEv26Group_norm_nhwc_bwd_params --------------------------
	.section	.nv.info._Z35group_norm_nhwc_bwd_one_pass_kernelI11Fp16IOFp32WLi128ELi98ELi392EEv26Group_norm_nhwc_bwd_params,"",@"SHT_CUDA_INFO"
	.sectionflags	@""
	.align	4


	//----- nvinfo : EIATTR_CUDA_API_VERSION
	.align		4
        /*0000*/ 	.byte	0x04, 0x37
        /*0002*/ 	.short	(.L_723 - .L_722)
.L_722:
        /*0004*/ 	.word	0x00000082


	//----- nvinfo : EIATTR_SW2861232_WAR
	.align		4
.L_723:
        /*0008*/ 	.byte	0x01, 0x35
	.zero		2


	//----- nvinfo : EIATTR_PARAM_CBANK
	.align		4
        /*000c*/ 	.byte	0x04, 0x0a
        /*000e*/ 	.short	(.L_725 - .L_724)
	.align		4
.L_724:
        /*0010*/ 	.word	index@(.nv.constant0._Z35group_norm_nhwc_bwd_one_pass_kernelI11Fp16IOFp32WLi128ELi98ELi392EEv26Group_norm_nhwc_bwd_params)
        /*0014*/ 	.short	0x0160
        /*0016*/ 	.short	0x00b8


	//----- nvinfo : EIATTR_CBANK_PARAM_SIZE
	.align		4
.L_725:
        /*0018*/ 	.byte	0x03, 0x19
        /*001a*/ 	.short	0x00b8


	//----- nvinfo : EIATTR_KPARAM_INFO
	.align		4
        /*001c*/ 	.byte	0x04, 0x17
        /*001e*/ 	.short	(.L_727 - .L_726)
.L_726:
        /*0020*/ 	.word	0x00000000
        /*0024*/ 	.short	0x0000
        /*0026*/ 	.short	0x0000
        /*0028*/ 	.byte	0x00, 0xf0, 0xe1, 0x02


	//----- nvinfo : EIATTR_MAXREG_COUNT
	.align		4
.L_727:
        /*002c*/ 	.byte	0x03, 0x1b
        /*002e*/ 	.short	0x0080


	//----- nvinfo : EIATTR_NUM_BARRIERS
	.align		4
        /*0030*/ 	.byte	0x02, 0x4c
        /*0032*/ 	.byte	0x01
	.zero		1


	//----- nvinfo : EIATTR_MERCURY_ISA_VERSION
	.align		4
        /*0034*/ 	.byte	0x03, 0x5f
        /*0036*/ 	.short	0x0000


	//----- nvinfo : EIATTR_INT_WARP_WIDE_INSTR_OFFSETS
	.align		4
        /*0038*/ 	.byte	0x04, 0x31
        /*003a*/ 	.short	(.L_729 - .L_728)


	//   ....[0]....
.L_728:
        /*003c*/ 	.word	0x00004b90


	//   ....[1]....
        /*0040*/ 	.word	0x00008f20


	//----- nvinfo : EIATTR_COOP_GROUP_MASK_REGIDS
	.align		4
.L_729:
        /*0044*/ 	.byte	0x04, 0x29
        /*0046*/ 	.short	(.L_731 - .L_730)


	//   ....[0]....
.L_730:
        /*0048*/ 	.word	0xffffffff


	//   ....[1]....
        /*004c*/ 	.word	0xffffffff


	//   ....[2]....
        /*0050*/ 	.word	0xffffffff


	//   ....[3]....
        /*0054*/ 	.word	0xffffffff


	//   ....[4]....
        /*0058*/ 	.word	0xffffffff


	//   ....[5]....
        /*005c*/ 	.word	0xffffffff


	//   ....[6]....
        /*0060*/ 	.word	0xffffffff


	//   ....[7]....
        /*0064*/ 	.word	0xffffffff


	//   ....[8]....
        /*0068*/ 	.word	0xffffffff


	//   ....[9]....
        /*006c*/ 	.word	0xffffffff


	//----- nvinfo : EIATTR_COOP_GROUP_INSTR_OFFSETS
	.align		4
.L_731:
        /*0070*/ 	.byte	0x04, 0x28
        /*0072*/ 	.short	(.L_733 - .L_732)


	//   ....[0]....
.L_732:
        /*0074*/ 	.word	0x00004110


	//   ....[1]....
        /*0078*/ 	.word	0x00004140


	//   ....[2]....
        /*007c*/ 	.word	0x00004230


	//   ....[3]....
        /*0080*/ 	.word	0x00004270


	//   ....[4]....
        /*0084*/ 	.word	0x00004360


	//   ....[5]....
        /*0088*/ 	.word	0x00004380


	//   ....[6]....
        /*008c*/ 	.word	0x000043c0


	//   ....[7]....
        /*0090*/ 	.word	0x000043e0


	//   ....[8]....
        /*0094*/ 	.word	0x00004420


	//   ....[9]....
        /*0098*/ 	.word	0x00004440


	//----- nvinfo : EIATTR_EXIT_INSTR_OFFSETS
	.align		4
.L_733:
        /*009c*/ 	.byte	0x04, 0x1c
        /*009e*/ 	.short	(.L_735 - .L_734)


	//   ....[0]....
.L_734:
        /*00a0*/ 	.word	0x00008f90


	//   ....[1]....
        /*00a4*/ 	.word	0x000090d0


	//   ....[2]....
        /*00a8*/ 	.word	0x00009320


	//----- nvinfo : EIATTR_MAX_THREADS
	.align		4
.L_735:
        /*00ac*/ 	.byte	0x04, 0x05
        /*00ae*/ 	.short	(.L_737 - .L_736)
.L_736:
        /*00b0*/ 	.word	0x00000188
        /*00b4*/ 	.word	0x00000001
        /*00b8*/ 	.word	0x00000001


	//----- nvinfo : EIATTR_CRS_STACK_SIZE
	.align		4
.L_737:
        /*00bc*/ 	.byte	0x04, 0x1e
        /*00be*/ 	.short	(.L_739 - .L_738)
.L_738:
        /*00c0*/ 	.word	0x00000000
.L_739:


//--------------------- .nv.info._Z35group_norm_nhwc_bwd_one_pass_kernelI11Fp16IOFp32WLi256ELi98ELi392EEv26Group_norm_nhwc_bwd_params --------------------------
	.section	.nv.info._Z35group_norm_nhwc_bwd_one_pass_kernelI11Fp16IOFp32WLi256ELi98ELi392EEv26Group_norm_nhwc_bwd_params,"",@"SHT_CUDA_INFO"
	.sectionflags	@""
	.align	4


	//----- nvinfo : EIATTR_CUDA_API_VERSION
	.align		4
        /*0000*/ 	.byte	0x04, 0x37
        /*0002*/ 	.short	(.L_741 - .L_740)
.L_740:
        /*0004*/ 	.word	0x00000082


	//----- nvinfo : EIATTR_SW2861232_WAR
	.align		4
.L_741:
        /*0008*/ 	.byte	0x01, 0x35
	.zero		2


	//----- nvinfo : EIATTR_PARAM_CBANK
	.align		4
        /*000c*/ 	.byte	0x04, 0x0a
        /*000e*/ 	.short	(.L_743 - .L_742)
	.align		4
.L_742:
        /*0010*/ 	.word	index@(.nv.constant0._Z35group_norm_nhwc_bwd_one_pass_kernelI11Fp16IOFp32WLi256ELi98ELi392EEv26Group_norm_nhwc_bwd_params)
        /*0014*/ 	.short	0x0160
        /*0016*/ 	.short	0x00b8


	//----- nvinfo : EIATTR_CBANK_PARAM_SIZE
	.align		4
.L_743:
        /*0018*/ 	.byte	0x03, 0x19
        /*001a*/ 	.short	0x00b8


	//----- nvinfo : EIATTR_KPARAM_INFO
	.align		4
        /*001c*/ 	.byte	0x04, 0x17
        /*001e*/ 	.short	(.L_745 - .L_744)
.L_744:
        /*0020*/ 	.word	0x00000000
        /*0024*/ 	.short	0x0000
        /*0026*/ 	.short	0x0000
        /*0028*/ 	.byte	0x00, 0xf0, 0xe1, 0x02


	//----- nvinfo : EIATTR_MAXREG_COUNT
	.align		4
.L_745:
        /*002c*/ 	.byte	0x03, 0x1b
        /*002e*/ 	.short	0x0080


	//----- nvinfo : EIATTR_NUM_BARRIERS
	.align		4
        /*0030*/ 	.byte	0x02, 0x4c
        /*0032*/ 	.byte	0x01
	.zero		1


	//----- nvinfo : EIATTR_MERCURY_ISA_VERSION
	.align		4
        /*0034*/ 	.byte	0x03, 0x5f
        /*0036*/ 	.short	0x0000


	//----- nvinfo : EIATTR_INT_WARP_WIDE_INSTR_OFFSETS
	.align		4
        /*0038*/ 	.byte	0x04, 0x31
        /*003a*/ 	.short	(.L_747 - .L_746)


	//   ....[0]....
.L_746:
        /*003c*/ 	.word	0x00008da0


	//   ....[1]....
        /*0040*/ 	.word	0x0000a4b0


	//   ....[2]....
        /*0044*/ 	.word	0x00010ea0


	//----- nvinfo : EIATTR_COOP_GROUP_MASK_REGIDS
	.align		4
.L_747:
        /*0048*/ 	.byte	0x04, 0x29
        /*004a*/ 	.short	(.L_749 - .L_748)


	//   ....[0]....
.L_748:
        /*004c*/ 	.word	0xffffffff


	//   ....[1]....
        /*0050*/ 	.word	0xffffffff


	//   ....[2]....
        /*0054*/ 	.word	0xffffffff


	//   ....[3]....
        /*0058*/ 	.word	0xffffffff


	//   ....[4]....
        /*005c*/ 	.word	0xffffffff


	//   ....[5]....
        /*0060*/ 	.word	0xffffffff


	//   ....[6]....
        /*0064*/ 	.word	0xffffffff


	//   ....[7]....
        /*0068*/ 	.word	0xffffffff


	//   ....[8]....
        /*006c*/ 	.word	0xffffffff


	//   ....[9]....
        /*0070*/ 	.word	0xffffffff


	//----- nvinfo : EIATTR_COOP_GROUP_INSTR_OFFSETS
	.align		4
.L_749:
        /*0074*/ 	.byte	0x04, 0x28
        /*0076*/ 	.short	(.L_751 - .L_750)


	//   ....[0]....
.L_750:
        /*0078*/ 	.word	0x00008370


	//   ....[1]....
        /*007c*/ 	.word	0x00008430


	//   ....[2]....
        /*0080*/ 	.word	0x00008470


	//   ....[3]....
        /*0084*/ 	.word	0x00008490


	//   ....[4]....
        /*0088*/ 	.word	0x000084d0


	//   ....[5]....
        /*008c*/ 	.word	0x000084f0


	//   ....[6]....
        /*0090*/ 	.word	0x00008530


	//   ....[7]....
        /*0094*/ 	.word	0x00008550


	//   ....[8]....
        /*0098*/ 	.word	0x00008590


	//   ....[9]....
        /*009c*/ 	.word	0x000085a0


	//----- nvinfo : EIATTR_EXIT_INSTR_OFFSETS
	.align		4
.L_751:
        /*00a0*/ 	.byte	0x04, 0x1c
        /*00a2*/ 	.short	(.L_753 - .L_752)


	//   ....[0]....
.L_752:
        /*00a4*/ 	.word	0x00010f70


	//   ....[1]....
        /*00a8*/ 	.word	0x000110b0


	//   ....[2]....
        /*00ac*/ 	.word	0x00011300


	//----- nvinfo : EIATTR_MAX_THREADS
	.align		4
.L_753:
        /*00b0*/ 	.byte	0x04, 0x05
        /*00b2*/ 	.short	(.L_755 - .L_754)
.L_754:
        /*00b4*/ 	.word	0x00000188
        /*00b8*/ 	.word	0x00000001
        /*00bc*/ 	.word	0x00000001


	//----- nvinfo : EIATTR_CRS_STACK_SIZE
	.align		4
.L_755:
        /*00c0*/ 	.byte	0x04, 0x1e
        /*00c2*/ 	.short	(.L_757 - .L_756)
.L_756:
        /*00c4*/ 	.word	0x00000000
.L_757:


//--------------------- .nv.info._Z35group_norm_nhwc_bwd_one_pass_kernelI11Fp16IOFp32WLi512ELi98ELi392EEv26Group_norm_nhwc_bwd_params --------------------------
	.section	.nv.info._Z35group_norm_nhwc_bwd_one_pass_kernelI11Fp16IOFp32WLi512ELi98ELi392EEv26Group_norm_nhwc_bwd_params,"",@"SHT_CUDA_INFO"
	.sectionflags	@""
	.align	4


	//----- nvinfo : EIATTR_CUDA_API_VERSION
	.align		4
        /*0000*/ 	.byte	0x04, 0x37
        /*0002*/ 	.short	(.L_759 - .L_758)
.L_758:
        /*0004*/ 	.word	0x00000082


	//----- nvinfo : EIATTR_SW2861232_WAR
	.align		4
.L_759:
        /*0008*/ 	.byte	0x01, 0x35
	.zero		2


	//----- nvinfo : EIATTR_PARAM_CBANK
	.align		4
        /*000c*/ 	.byte	0x04, 0x0a
        /*000e*/ 	.short	(.L_761 - .L_760)
	.align		4
.L_760:
        /*0010*/ 	.word	index@(.nv.constant0._Z35group_norm_nhwc_bwd_one_pass_kernelI11Fp16IOFp32WLi512ELi98ELi392EEv26Group_norm_nhwc_bwd_params)
        /*0014*/ 	.short	0x0160
        /*0016*/ 	.short	0x00b8


	//----- nvinfo : EIATTR_CBANK_PARAM_SIZE
	.align		4
.L_761:
        /*0018*/ 	.byte	0x03, 0x19
        /*001a*/ 	.short	0x00b8


	//----- nvinfo : EIATTR_KPARAM_INFO
	.align		4
        /*001c*/ 	.byte	0x04, 0x17
        /*001e*/ 	.short	(.L_763 - .L_762)
.L_762:
        /*0020*/ 	.word	0x00000000
        /*0024*/ 	.short	0x0000
        /*0026*/ 	.short	0x0000
        /*0028*/ 	.byte	0x00, 0xf0, 0xe1, 0x02


	//----- nvinfo : EIATTR_MAXREG_COUNT
	.align		4
.L_763:
        /*002c*/ 	.byte	0x03, 0x1b
        /*002e*/ 	.short	0x0080


	//----- nvinfo : EIATTR_NUM_BARRIERS
	.align		4
        /*0030*/ 	.byte	0x02, 0x4c
        /*0032*/ 	.byte	0x01
	.zero		1


	//----- nvinfo : EIATTR_ANNOTATIONS
	.align		4
        /*0034*/ 	.byte	0x04, 0x55
        /*0036*/ 	.short	(.L_765 - .L_764)


	//   ....[0]....
.L_764:
        /* <DEDUP_REMOVED lines=410> */
        /*19cc*/ 	.byte	0x60, 0x8b, 0x01, 0x00, 0x01, 0x00, 0x00, 0x00, 0x60, 0x8c, 0x01, 0x00


	//----- nvinfo : EIATTR_MERCURY_ISA_VERSION
	.align		4
.L_765:
        /*19d8*/ 	.byte	0x03, 0x5f
        /*19da*/ 	.short	0x0000


	//----- nvinfo : EIATTR_INT_WARP_WIDE_INSTR_OFFSETS
	.align		4
        /*19dc*/ 	.byte	0x04, 0x31
        /*19de*/ 	.short	(.L_767 - .L_766)


	//   ....[0]....
.L_766:
        /*19e0*/ 	.word	0x00016e60


	//   ....[1]....
        /*19e4*/ 	.word	0x00018830


	//----- nvinfo : EIATTR_COOP_GROUP_MASK_REGIDS
	.align		4
.L_767:
        /*19e8*/ 	.byte	0x04, 0x29
        /*19ea*/ 	.short	(.L_769 - .L_768)


	//   ....[0]....
.L_768:
        /*19ec*/ 	.word	0xffffffff


	//   ....[1]....
        /*19f0*/ 	.word	0xffffffff


	//   ....[2]....
        /*19f4*/ 	.word	0xffffffff


	//   ....[3]....
        /*19f8*/ 	.word	0xffffffff


	//   ....[4]....
        /*19fc*/ 	.word	0xffffffff


	//   ....[5]....
        /*1a00*/ 	.word	0xffffffff


	//   ....[6]....
        /*1a04*/ 	.word	0xffffffff


	//   ....[7]....
        /*1a08*/ 	.word	0xffffffff


	//   ....[8]....
        /*1a0c*/ 	.word	0xffffffff


	//   ....[9]....
        /*1a10*/ 	.word	0xffffffff


	//----- nvinfo : EIATTR_COOP_GROUP_INSTR_OFFSETS
	.align		4
.L_769:
        /*1a14*/ 	.byte	0x04, 0x28
        /*1a16*/ 	.short	(.L_771 - .L_770)


	//   ....[0]....
.L_770:
        /*1a18*/ 	.word	0x00015e90


	//   ....[1]....
        /*1a1c*/ 	.word	0x00015eb0


	//   ....[2]....
        /*1a20*/ 	.word	0x00015f90


	//   ....[3]....
        /*1a24*/ 	.word	0x00016290


	//   ....[4]....
        /*1a28*/ 	.word	0x00016310


	//   ....[5]....
        /*1a2c*/ 	.word	0x00016350


	//   ....[6]....
        /*1a30*/ 	.word	0x00016440


	//   ....[7]....
        /*1a34*/ 	.word	0x00016470


	//   ....[8]....
        /*1a38*/ 	.word	0x00016560


	//   ....[9]....
        /*1a3c*/ 	.word	0x00016590


	//----- nvinfo : EIATTR_EXIT_INSTR_OFFSETS
	.align		4
.L_771:
        /*1a40*/ 	.byte	0x04, 0x1c
        /*1a42*/ 	.short	(.L_773 - .L_772)


	//   ....[0]....
.L_772:
        /*1a44*/ 	.word	0x00018900


	//   ....[1]....
        /*1a48*/ 	.word	0x00018a50


	//   ....[2]....
        /*1a4c*/ 	.word	0x00018cd0


	//----- nvinfo : EIATTR_MAX_THREADS
	.align		4
.L_773:
        /*1a50*/ 	.byte	0x04, 0x05
        /*1a52*/ 	.short	(.L_775 - .L_774)
.L_774:
        /*1a54*/ 	.word	0x00000188
        /*1a58*/ 	.word	0x00000001
        /*1a5c*/ 	.word	0x00000001


	//----- nvinfo : EIATTR_CRS_STACK_SIZE
	.align		4
.L_775:
        /*1a60*/ 	.byte	0x04, 0x1e
        /*1a62*/ 	.short	(.L_777 - .L_776)
.L_776:
        /*1a64*/ 	.word	0x00000000
.L_777:


//--------------------- .nv.info._Z35group_norm_nhwc_bwd_one_pass_kernelI11Fp16IOBf16WLi64ELi98ELi392EEv26Group_norm_nhwc_bwd_params --------------------------
	.section	.nv.info._Z35group_norm_nhwc_bwd_one_pass_kernelI11Fp16IOBf16WLi64ELi98ELi392EEv26Group_norm_nhwc_bwd_params,"",@"SHT_CUDA_INFO"
	.sectionflags	@""
	.align	4


	//----- nvinfo : EIATTR_CUDA_API_VERSION
	.align		4
        /*0000*/ 	.byte	0x04, 0x37
        /*0002*/ 	.short	(.L_779 - .L_778)
.L_778:
        /*0004*/ 	.word	0x00000082


	//----- nvinfo : EIATTR_SW2861232_WAR
	.align		4
.L_779:
        /*0008*/ 	.byte	0x01, 0x35
	.zero		2


	//----- nvinfo : EIATTR_PARAM_CBANK
	.align		4
        /*000c*/ 	.byte	0x04, 0x0a
        /*000e*/ 	.short	(.L_781 - .L_780)
	.align		4
.L_780:
        /*0010*/ 	.word	index@(.nv.constant0._Z35group_norm_nhwc_bwd_one_pass_kernelI11Fp16IOBf16WLi64ELi98ELi392EEv26Group_norm_nhwc_bwd_params)
        /*0014*/ 	.short	0x0160
        /*0016*/ 	.short	0x00b8


	//----- nvinfo : EIATTR_CBANK_PARAM_SIZE
	.align		4
.L_781:
        /*0018*/ 	.byte	0x03, 0x19
        /*001a*/ 	.short	0x00b8


	//----- nvinfo : EIATTR_KPARAM_INFO
	.align		4
        /*001c*/ 	.byte	0x04, 0x17
        /*001e*/ 	.short	(.L_783 - .L_782)
.L_782:
        /*0020*/ 	.word	0x00000000
        /*0024*/ 	.short	0x0000
        /*0026*/ 	.short	0x0000
        /*0028*/ 	.byte	0x00, 0xf0, 0xe1, 0x02


	//----- nvinfo : EIATTR_MAXREG_COUNT
	.align		4
.L_783:
        /*002c*/ 	.byte	0x03, 0x1b
        /*002e*/ 	.short	0x0080


	//----- nvinfo : EIATTR_NUM_BARRIERS
	.align		4
        /*0030*/ 	.byte	0x02, 0x4c
        /*0032*/ 	.byte	0x01
	.zero		1


	//----- nvinfo : EIATTR_MERCURY_ISA_VERSION
	.align		4
        /*0034*/ 	.byte	0x03, 0x5f
        /*0036*/ 	.short	0x0000


	//----- nvinfo : EIATTR_INT_WARP_WIDE_INSTR_OFFSETS
	.align		4
        /*0038*/ 	.byte	0x04, 0x31
        /*003a*/ 	.short	(.L_785 - .L_784)


	//   ....[0]....
.L_784:
        /*003c*/ 	.word	0x00002dc0


	//   ....[1]....
        /*0040*/ 	.word	0x00005970


	//----- nvinfo : EIATTR_COOP_GROUP_MASK_REGIDS
	.align		4
.L_785:
        /*0044*/ 	.byte	0x04, 0x29
        /*0046*/ 	.short	(.L_787 - .L_786)


	//   ....[0]....
.L_786:
        /*0048*/ 	.word	0xffffffff


	//   ....[1]....
        /*004c*/ 	.word	0xffffffff


	//   ....[2]....
        /*0050*/ 	.word	0xffffffff


	//   ....[3]....
        /*0054*/ 	.word	0xffffffff


	//   ....[4]....
        /*0058*/ 	.word	0xffffffff


	//   ....[5]....
        /*005c*/ 	.word	0xffffffff


	//   ....[6]....
        /*0060*/ 	.word	0xffffffff


	//   ....[7]....
        /*0064*/ 	.word	0xffffffff


	//   ....[8]....
        /*0068*/ 	.word	0xffffffff


	//   ....[9]....
        /*006c*/ 	.word	0xffffffff


	//----- nvinfo : EIATTR_COOP_GROUP_INSTR_OFFSETS
	.align		4
.L_787:
        /*0070*/ 	.byte	0x04, 0x28
        /*0072*/ 	.short	(.L_789 - .L_788)


	//   ....[0]....
.L_788:
        /*0074*/ 	.word	0x00002420


	//   ....[1]....
        /*0078*/ 	.word	0x00002450


	//   ....[2]....
        /*007c*/ 	.word	0x00002500


	//   ....[3]....
        /*0080*/ 	.word	0x00002520


	//   ....[4]....
        /*0084*/ 	.word	0x00002560


	//   ....[5]....
        /*0088*/ 	.word	0x00002580


	//   ....[6]....
        /*008c*/ 	.word	0x000025c0


	//   ....[7]....
        /*0090*/ 	.word	0x000025e0


	//   ....[8]....
        /*0094*/ 	.word	0x00002620


	//   ....[9]....
        /*0098*/ 	.word	0x00002640


	//----- nvinfo : EIATTR_EXIT_INSTR_OFFSETS
	.align		4
.L_789:
        /*009c*/ 	.byte	0x04, 0x1c
        /*009e*/ 	.short	(.L_791 - .L_790)


	//   ....[0]....
.L_790:
        /*00a0*/ 	.word	0x000059e0


	//   ....[1]....
        /*00a4*/ 	.word	0x00005b20


	//   ....[2]....
        /*00a8*/ 	.word	0x00005da0


	//----- nvinfo : EIATTR_MAX_THREADS
	.align		4
.L_791:
        /*00ac*/ 	.byte	0x04, 0x05
        /*00ae*/ 	.short	(.L_793 - .L_792)
.L_792:
        /*00b0*/ 	.word	0x00000188
        /*00b4*/ 	.word	0x00000001
        /*00b8*/ 	.word	0x00000001


	//----- nvinfo : EIATTR_CRS_STACK_SIZE
	.align		4
.L_793:
        /*00bc*/ 	.byte	0x04, 0x1e
        /*00be*/ 	.short	(.L_795 - .L_794)
.L_794:
        /*00c0*/ 	.word	0x00000000
.L_795:


//--------------------- .nv.info._Z35group_norm_nhwc_bwd_one_pass_kernelI11Fp16IOBf16WLi128ELi98ELi392EEv26Group_norm_nhwc_bwd_params --------------------------
	.section	.nv.info._Z35group_norm_nhwc_bwd_one_pass_kernelI11Fp16IOBf16WLi128ELi98ELi392EEv26Group_norm_nhwc_bwd_params,"",@"SHT_CUDA_INFO"
	.sectionflags	@""
	.align	4


	//----- nvinfo : EIATTR_CUDA_API_VERSION
	.align		4
        /*0000*/ 	.byte	0x04, 0x37
        /*0002*/ 	.short	(.L_797 - .L_796)
.L_796:
        /*0004*/ 	.word	0x00000082


	//----- nvinfo : EIATTR_SW2861232_WAR
	.align		4
.L_797:
        /*0008*/ 	.byte	0x01, 0x35
	.zero		2


	//----- nvinfo : EIATTR_PARAM_CBANK
	.align		4
        /*000c*/ 	.byte	0x04, 0x0a
        /*000e*/ 	.short	(.L_799 - .L_798)
	.align		4
.L_798:
        /*0010*/ 	.word	index@(.nv.constant0._Z35group_norm_nhwc_bwd_one_pass_kernelI11Fp16IOBf16WLi128ELi98ELi392EEv26Group_norm_nhwc_bwd_params)
        /*0014*/ 	.short	0x0160
        /*0016*/ 	.short	0x00b8


	//----- nvinfo : EIATTR_CBANK_PARAM_SIZE
	.align		4
.L_799:
        /*0018*/ 	.byte	0x03, 0x19
        /*001a*/ 	.short	0x00b8


	//----- nvinfo : EIATTR_KPARAM_INFO
	.align		4
        /*001c*/ 	.byte	0x04, 0x17
        /*001e*/ 	.short	(.L_801 - .L_800)
.L_800:
        /*0020*/ 	.word	0x00000000
        /*0024*/ 	.short	0x0000
        /*0026*/ 	.short	0x0000
        /*0028*/ 	.byte	0x00, 0xf0, 0xe1, 0x02


	//----- nvinfo : EIATTR_MAXREG_COUNT
	.align		4
.L_801:
        /*002c*/ 	.byte	0x03, 0x1b
        /*002e*/ 	.short	0x0080


	//----- nvinfo : EIATTR_NUM_BARRIERS
	.align		4
        /*0030*/ 	.byte	0x02, 0x4c
        /*0032*/ 	.byte	0x01
	.zero		1


	//----- nvinfo : EIATTR_MERCURY_ISA_VERSION
	.align		4
        /*0034*/ 	.byte	0x03, 0x5f
        /*0036*/ 	.short	0x0000


	//----- nvinfo : EIATTR_INT_WARP_WIDE_INSTR_OFFSETS
	.align		4
        /*0038*/ 	.byte	0x04, 0x31
        /*003a*/ 	.short	(.L_803 - .L_802)


	//   ....[0]....
.L_802:
        /*003c*/ 	.word	0x00004bf0


	//   ....[1]....
        /*0040*/ 	.word	0x00008f50


	//----- nvinfo : EIATTR_COOP_GROUP_MASK_REGIDS
	.align		4
.L_803:
        /*0044*/ 	.byte	0x04, 0x29
        /*0046*/ 	.short	(.L_805 - .L_804)


	//   ....[0]....
.L_804:
        /*0048*/ 	.word	0xffffffff


	//   ....[1]....
        /*004c*/ 	.word	0xffffffff


	//   ....[2]....
        /*0050*/ 	.word	0xffffffff


	//   ....[3]....
        /*0054*/ 	.word	0xffffffff


	//   ....[4]....
        /*0058*/ 	.word	0xffffffff


	//   ....[5]....
        /*005c*/ 	.word	0xffffffff


	//   ....[6]....
        /*0060*/ 	.word	0xffffffff


	//   ....[7]....
        /*0064*/ 	.word	0xffffffff


	//   ....[8]....
        /*0068*/ 	.word	0xffffffff


	//   ....[9]....
        /*006c*/ 	.word	0xffffffff


	//----- nvinfo : EIATTR_COOP_GROUP_INSTR_OFFSETS
	.align		4
.L_805:
        /*0070*/ 	.byte	0x04, 0x28
        /*0072*/ 	.short	(.L_807 - .L_806)


	//   ....[0]....
.L_806:
        /*0074*/ 	.word	0x00004170


	//   ....[1]....
        /*0078*/ 	.word	0x000041a0


	//   ....[2]....
        /*007c*/ 	.word	0x00004290


	//   ....[3]....
        /*0080*/ 	.word	0x000042d0


	//   ....[4]....
        /*0084*/ 	.word	0x000043c0


	//   ....[5]....
        /*0088*/ 	.word	0x000043e0


	//   ....[6]....
        /*008c*/ 	.word	0x00004420


	//   ....[7]....
        /*0090*/ 	.word	0x00004440


	//   ....[8]....
        /*0094*/ 	.word	0x00004480


	//   ....[9]....
        /*0098*/ 	.word	0x000044a0


	//----- nvinfo : EIATTR_EXIT_INSTR_OFFSETS
	.align		4
.L_807:
        /*009c*/ 	.byte	0x04, 0x1c
        /*009e*/ 	.short	(.L_809 - .L_808)


	//   ....[0]....
.L_808:
        /*00a0*/ 	.word	0x00009020


	//   ....[1]....
        /*00a4*/ 	.word	0x00009160


	//   ....[2]....
        /*00a8*/ 	.word	0x000093e0


	//----- nvinfo : EIATTR_MAX_THREADS
	.align		4
.L_809:
        /*00ac*/ 	.byte	0x04, 0x05
        /*00ae*/ 	.short	(.L_811 - .L_810)
.L_810:
        /*00b0*/ 	.word	0x00000188
        /*00b4*/ 	.word	0x00000001
        /*00b8*/ 	.word	0x00000001


	//----- nvinfo : EIATTR_CRS_STACK_SIZE
	.align		4
.L_811:
        /*00bc*/ 	.byte	0x04, 0x1e
        /*00be*/ 	.short	(.L_813 - .L_812)
.L_812:
        /*00c0*/ 	.word	0x00000000
.L_813:


//--------------------- .nv.info._Z35group_norm_nhwc_bwd_one_pass_kernelI11Fp16IOBf16WLi256ELi98ELi392EEv26Group_norm_nhwc_bwd_params --------------------------
	.section	.nv.info._Z35group_norm_nhwc_bwd_one_pass_kernelI11Fp16IOBf16WLi256ELi98ELi392EEv26Group_norm_nhwc_bwd_params,"",@"SHT_CUDA_INFO"
	.sectionflags	@""
	.align	4


	//----- nvinfo : EIATTR_CUDA_API_VERSION
	.align		4
        /*0000*/ 	.byte	0x04, 0x37
        /*0002*/ 	.short	(.L_815 - .L_814)
.L_814:
        /*0004*/ 	.word	0x00000082


	//----- nvinfo : EIATTR_SW2861232_WAR
	.align		4
.L_815:
        /*0008*/ 	.byte	0x01, 0x35
	.zero		2


	//----- nvinfo : EIATTR_PARAM_CBANK
	.align		4
        /*000c*/ 	.byte	0x04, 0x0a
        /*000e*/ 	.short	(.L_817 - .L_816)
	.align		4
.L_816:
        /*0010*/ 	.word	index@(.nv.constant0._Z35group_norm_nhwc_bwd_one_pass_kernelI11Fp16IOBf16WLi256ELi98ELi392EEv26Group_norm_nhwc_bwd_params)
        /*0014*/ 	.short	0x0160
        /*0016*/ 	.short	0x00b8


	//----- nvinfo : EIATTR_CBANK_PARAM_SIZE
	.align		4
.L_817:
        /*0018*/ 	.byte	0x03, 0x19
        /*001a*/ 	.short	0x00b8


	//----- nvinfo : EIATTR_KPARAM_INFO
	.align		4
        /*001c*/ 	.byte	0x04, 0x17
        /*001e*/ 	.short	(.L_819 - .L_818)
.L_818:
        /*0020*/ 	.word	0x00000000
        /*0024*/ 	.short	0x0000
        /*0026*/ 	.short	0x0000
        /*0028*/ 	.byte	0x00, 0xf0, 0xe1, 0x02


	//----- nvinfo : EIATTR_MAXREG_COUNT
	.align		4
.L_819:
        /*002c*/ 	.byte	0x03, 0x1b
        /*002e*/ 	.short	0x0080


	//----- nvinfo : EIATTR_NUM_BARRIERS
	.align		4
        /*0030*/ 	.byte	0x02, 0x4c
        /*0032*/ 	.byte	0x01
	.zero		1


	//----- nvinfo : EIATTR_MERCURY_ISA_VERSION
	.align		4
        /*0034*/ 	.byte	0x03, 0x5f
        /*0036*/ 	.short	0x0000


	//----- nvinfo : EIATTR_INT_WARP_WIDE_INSTR_OFFSETS
	.align		4
        /*0038*/ 	.byte	0x04, 0x31
        /*003a*/ 	.short	(.L_821 - .L_820)


	//   ....[0]....
.L_820:
        /*003c*/ 	.word	0x00008df0


	//   ....[1]....
        /*0040*/ 	.word	0x0000a500


	//   ....[2]....
        /*0044*/ 	.word	0x00010ef0


	//----- nvinfo : EIATTR_COOP_GROUP_MASK_REGIDS
	.align		4
.L_821:
        /*0048*/ 	.byte	0x04, 0x29
        /*004a*/ 	.short	(.L_823 - .L_822)


	//   ....[0]....
.L_822:
        /*004c*/ 	.word	0xffffffff


	//   ....[1]....
        /*0050*/ 	.word	0xffffffff


	//   ....[2]....
        /*0054*/ 	.word	0xffffffff


	//   ....[3]....
        /*0058*/ 	.word	0xffffffff


	//   ....[4]....
        /*005c*/ 	.word	0xffffffff


	//   ....[5]....
        /*0060*/ 	.word	0xffffffff


	//   ....[6]....
        /*0064*/ 	.word	0xffffffff


	//   ....[7]....
        /*0068*/ 	.word	0xffffffff


	//   ....[8]....
        /*006c*/ 	.word	0xffffffff


	//   ....[9]....
        /*0070*/ 	.word	0xffffffff


	//----- nvinfo : EIATTR_COOP_GROUP_INSTR_OFFSETS
	.align		4
.L_823:
        /*0074*/ 	.byte	0x04, 0x28
        /*0076*/ 	.short	(.L_825 - .L_824)


	//   ....[0]....
.L_824:
        /*0078*/ 	.word	0x000083c0


	//   ....[1]....
        /*007c*/ 	.word	0x00008480


	//   ....[2]....
        /*0080*/ 	.word	0x000084c0


	//   ....[3]....
        /*0084*/ 	.word	0x000084e0


	//   ....[4]....
        /*0088*/ 	.word	0x00008520


	//   ....[5]....
        /*008c*/ 	.word	0x00008540


	//   ....[6]....
        /*0090*/ 	.word	0x00008580


	//   ....[7]....
        /*0094*/ 	.word	0x000085a0


	//   ....[8]....
        /*0098*/ 	.word	0x000085e0


	//   ....[9]....
        /*009c*/ 	.word	0x000085f0


	//----- nvinfo : EIATTR_EXIT_INSTR_OFFSETS
	.align		4
.L_825:
        /*00a0*/ 	.byte	0x04, 0x1c
        /*00a2*/ 	.short	(.L_827 - .L_826)


	//   ....[0]....
.L_826:
        /*00a4*/ 	.word	0x00010fc0


	//   ....[1]....
        /*00a8*/ 	.word	0x00011100


	//   ....[2]....
        /*00ac*/ 	.word	0x00011380


	//----- nvinfo : EIATTR_MAX_THREADS
	.align		4
.L_827:
        /*00b0*/ 	.byte	0x04, 0x05
        /*00b2*/ 	.short	(.L_829 - .L_828)
.L_828:
        /*00b4*/ 	.word	0x00000188
        /*00b8*/ 	.word	0x00000001
        /*00bc*/ 	.word	0x00000001


	//----- nvinfo : EIATTR_CRS_STACK_SIZE
	.align		4
.L_829:
        /*00c0*/ 	.byte	0x04, 0x1e
        /*00c2*/ 	.short	(.L_831 - .L_830)
.L_830:
        /*00c4*/ 	.word	0x00000000
.L_831:


//--------------------- .nv.info._Z35group_norm_nhwc_bwd_one_pass_kernelI11Fp16IOBf16WLi512ELi98ELi392EEv26Group_norm_nhwc_bwd_params --------------------------
	.section	.nv.info._Z35group_norm_nhwc_bwd_one_pass_kernelI11Fp16IOBf16WLi512ELi98ELi392EEv26Group_norm_nhwc_bwd_params,"",@"SHT_CUDA_INFO"
	.sectionflags	@""
	.align	4


	//----- nvinfo : EIATTR_CUDA_API_VERSION
	.align		4
        /*0000*/ 	.byte	0x04, 0x37
        /*0002*/ 	.short	(.L_833 - .L_832)
.L_832:
        /*0004*/ 	.word	0x00000082


	//----- nvinfo : EIATTR_SW2861232_WAR
	.align		4
.L_833:
        /*0008*/ 	.byte	0x01, 0x35
	.zero		2


	//----- nvinfo : EIATTR_PARAM_CBANK
	.align		4
        /*000c*/ 	.byte	0x04, 0x0a
        /*000e*/ 	.short	(.L_835 - .L_834)
	.align		4
.L_834:
        /*0010*/ 	.word	index@(.nv.constant0._Z35group_norm_nhwc_bwd_one_pass_kernelI11Fp16IOBf16WLi512ELi98ELi392EEv26Group_norm_nhwc_bwd_params)
        /*0014*/ 	.short	0x0160
        /*0016*/ 	.short	0x00b8


	//----- nvinfo : EIATTR_CBANK_PARAM_SIZE
	.align		4
.L_835:
        /*0018*/ 	.byte	0x03, 0x19
        /*001a*/ 	.short	0x00b8


	//----- nvinfo : EIATTR_KPARAM_INFO
	.align		4
        /*001c*/ 	.byte	0x04, 0x17
        /*001e*/ 	.short	(.L_837 - .L_836)
.L_836:
        /*0020*/ 	.word	0x00000000
        /*0024*/ 	.short	0x0000
        /*0026*/ 	.short	0x0000
        /*0028*/ 	.byte	0x00, 0xf0, 0xe1, 0x02


	//----- nvinfo : EIATTR_MAXREG_COUNT
	.align		4
.L_837:
        /*002c*/ 	.byte	0x03, 0x1b
        /*002e*/ 	.short	0x0080


	//----- nvinfo : EIATTR_NUM_BARRIERS
	.align		4
        /*0030*/ 	.byte	0x02, 0x4c
        /*0032*/ 	.byte	0x01
	.zero		1


	//----- nvinfo : EIATTR_ANNOTATIONS
	.align		4
        /*0034*/ 	.byte	0x04, 0x55
        /*0036*/ 	.short	(.L_839 - .L_838)


	//   ....[0]....
.L_838:
        /* <DEDUP_REMOVED lines=411> */


	//----- nvinfo : EIATTR_MERCURY_ISA_VERSION
	.align		4
.L_839:
        /*19d8*/ 	.byte	0x03, 0x5f
        /*19da*/ 	.short	0x0000


	//----- nvinfo : EIATTR_INT_WARP_WIDE_INSTR_OFFSETS
	.align		4
        /*19dc*/ 	.byte	0x04, 0x31
        /*19de*/ 	.short	(.L_841 - .L_840)


	//   ....[0]....
.L_840:
        /*19e0*/ 	.word	0x00016ea0


	//   ....[1]....
        /*19e4*/ 	.word	0x00018870


	//----- nvinfo : EIATTR_COOP_GROUP_MASK_REGIDS
	.align		4
.L_841:
        /*19e8*/ 	.byte	0x04, 0x29
        /*19ea*/ 	.short	(.L_843 - .L_842)


	//   ....[0]....
.L_842:
        /*19ec*/ 	.word	0xffffffff


	//   ....[1]....
        /*19f0*/ 	.word	0xffffffff


	//   ....[2]....
        /*19f4*/ 	.word	0xffffffff


	//   ....[3]....
        /*19f8*/ 	.word	0xffffffff


	//   ....[4]....
        /*19fc*/ 	.word	0xffffffff


	//   ....[5]....
        /*1a00*/ 	.word	0xffffffff


	//   ....[6]....
        /*1a04*/ 	.word	0xffffffff


	//   ....[7]....
        /*1a08*/ 	.word	0xffffffff


	//   ....[8]....
        /*1a0c*/ 	.word	0xffffffff


	//   ....[9]....
        /*1a10*/ 	.word	0xffffffff


	//----- nvinfo : EIATTR_COOP_GROUP_INSTR_OFFSETS
	.align		4
.L_843:
        /*1a14*/ 	.byte	0x04, 0x28
        /*1a16*/ 	.short	(.L_845 - .L_844)


	//   ....[0]....
.L_844:
        /*1a18*/ 	.word	0x00015e20


	//   ....[1]....
        /*1a1c*/ 	.word	0x00015ea0


	//   ....[2]....
        /*1a20*/ 	.word	0x00015f30


	//   ....[3]....
        /*1a24*/ 	.word	0x00015fc0


	//   ....[4]....
        /*1a28*/ 	.word	0x000160b0


	//   ....[5]....
        /*1a2c*/ 	.word	0x000160d0


	//   ....[6]....
        /*1a30*/ 	.word	0x000162b0


	//   ....[7]....
        /*1a34*/ 	.word	0x000162e0


	//   ....[8]....
        /*1a38*/ 	.word	0x000164b0


	//   ....[9]....
        /*1a3c*/ 	.word	0x000164e0


	//----- nvinfo : EIATTR_EXIT_INSTR_OFFSETS
	.align		4
.L_845:
        /*1a40*/ 	.byte	0x04, 0x1c
        /*1a42*/ 	.short	(.L_847 - .L_846)


	//   ....[0]....
.L_846:
        /*1a44*/ 	.word	0x00018940


	//   ....[1]....
        /*1a48*/ 	.word	0x00018a90


	//   ....[2]....
        /*1a4c*/ 	.word	0x00018d40


	//----- nvinfo : EIATTR_MAX_THREADS
	.align		4
.L_847:
        /*1a50*/ 	.byte	0x04, 0x05
        /*1a52*/ 	.short	(.L_849 - .L_848)
.L_848:
        /*1a54*/ 	.word	0x00000188
        /*1a58*/ 	.word	0x00000001
        /*1a5c*/ 	.word	0x00000001


	//----- nvinfo : EIATTR_CRS_STACK_SIZE
	.align		4
.L_849:
        /*1a60*/ 	.byte	0x04, 0x1e
        /*1a62*/ 	.short	(.L_851 - .L_850)
.L_850:
        /*1a64*/ 	.word	0x00000000
.L_851:


//--------------------- .nv.info._Z35group_norm_nhwc_bwd_one_pass_kernelI11Fp16IOFp16WLi64ELi98ELi392EEv26Group_norm_nhwc_bwd_params --------------------------
	.section	.nv.info._Z35group_norm_nhwc_bwd_one_pass_kernelI11Fp16IOFp16WLi64ELi98ELi392EEv26Group_norm_nhwc_bwd_params,"",@"SHT_CUDA_INFO"
	.sectionflags	@""
	.align	4


	//----- nvinfo : EIATTR_CUDA_API_VERSION
	.align		4
        /*0000*/ 	.byte	0x04, 0x37
        /*0002*/ 	.short	(.L_853 - .L_852)
.L_852:
        /*0004*/ 	.word	0x00000082


	//----- nvinfo : EIATTR_SW2861232_WAR
	.align		4
.L_853:
        /*0008*/ 	.byte	0x01, 0x35
	.zero		2


	//----- nvinfo : EIATTR_PARAM_CBANK
	.align		4
        /*000c*/ 	.byte	0x04, 0x0a
        /*000e*/ 	.short	(.L_855 - .L_854)
	.align		4
.L_854:
        /*0010*/ 	.word	index@(.nv.constant0._Z35group_norm_nhwc_bwd_one_pass_kernelI11Fp16IOFp16WLi64ELi98ELi392EEv26Group_norm_nhwc_bwd_params)
        /*0014*/ 	.short	0x0160
        /*0016*/ 	.short	0x00b8


	//----- nvinfo : EIATTR_CBANK_PARAM_SIZE
	.align		4
.L_855:
        /*0018*/ 	.byte	0x03, 0x19
        /*001a*/ 	.short	0x00b8


	//----- nvinfo : EIATTR_KPARAM_INFO
	.align		4
        /*001c*/ 	.byte	0x04, 0x17
        /*001e*/ 	.short	(.L_857 - .L_856)
.L_856:
        /*0020*/ 	.word	0x00000000
        /*0024*/ 	.short	0x0000
        /*0026*/ 	.short	0x0000
        /*0028*/ 	.byte	0x00, 0xf0, 0xe1, 0x02


	//----- nvinfo : EIATTR_MAXREG_COUNT
	.align		4
.L_857:
        /*002c*/ 	.byte	0x03, 0x1b
        /*002e*/ 	.short	0x0080


	//----- nvinfo : EIATTR_NUM_BARRIERS
	.align		4
        /*0030*/ 	.byte	0x02, 0x4c
        /*0032*/ 	.byte	0x01
	.zero		1


	//----- nvinfo : EIATTR_MERCURY_ISA_VERSION
	.align		4
        /*0034*/ 	.byte	0x03, 0x5f
        /*0036*/ 	.short	0x0000


	//----- nvinfo : EIATTR_INT_WARP_WIDE_INSTR_OFFSETS
	.align		4
        /*0038*/ 	.byte	0x04, 0x31
        /*003a*/ 	.short	(.L_859 - .L_858)


	//   ....[0]....
.L_858:
        /*003c*/ 	.word	0x00002dc0


	//   ....[1]....
        /*0040*/ 	.word	0x00005970


	//----- nvinfo : EIATTR_COOP_GROUP_MASK_REGIDS
	.align		4
.L_859:
        /*0044*/ 	.byte	0x04, 0x29
        /*0046*/ 	.short	(.L_861 - .L_860)


	//   ....[0]....
.L_860:
        /*0048*/ 	.word	0xffffffff


	//   ....[1]....
        /*004c*/ 	.word	0xffffffff


	//   ....[2]....
        /*0050*/ 	.word	0xffffffff


	//   ....[3]....
        /*0054*/ 	.word	0xffffffff


	//   ....[4]....
        /*0058*/ 	.word	0xffffffff


	//   ....[5]....
        /*005c*/ 	.word	0xffffffff


	//   ....[6]....
        /*0060*/ 	.word	0xffffffff


	//   ....[7]....
        /*0064*/ 	.word	0xffffffff


	//   ....[8]....
        /*0068*/ 	.word	0xffffffff


	//   ....[9]....
        /*006c*/ 	.word	0xffffffff


	//----- nvinfo : EIATTR_COOP_GROUP_INSTR_OFFSETS
	.align		4
.L_861:
        /*0070*/ 	.byte	0x04, 0x28
        /*0072*/ 	.short	(.L_863 - .L_862)


	//   ....[0]....
.L_862:
        /*0074*/ 	.word	0x00002420


	//   ....[1]....
        /*0078*/ 	.word	0x00002450


	//   ....[2]....
        /*007c*/ 	.word	0x00002500


	//   ....[3]....
        /*0080*/ 	.word	0x00002520


	//   ....[4]....
        /*0084*/ 	.word	0x00002560


	//   ....[5]....
        /*0088*/ 	.word	0x00002580


	//   ....[6]....
        /*008c*/ 	.word	0x000025c0


	//   ....[7]....
        /*0090*/ 	.word	0x000025e0


	//   ....[8]....
        /*0094*/ 	.word	0x00002620


	//   ....[9]....
        /*0098*/ 	.word	0x00002640


	//----- nvinfo : EIATTR_EXIT_INSTR_OFFSETS
	.align		4
.L_863:
        /*009c*/ 	.byte	0x04, 0x1c
        /*009e*/ 	.short	(.L_865 - .L_864)


	//   ....[0]....
.L_864:
        /*00a0*/ 	.word	0x000059e0


	//   ....[1]....
        /*00a4*/ 	.word	0x00005b20


	//   ....[2]....
        /*00a8*/ 	.word	0x00005da0


	//----- nvinfo : EIATTR_MAX_THREADS
	.align		4
.L_865:
        /*00ac*/ 	.byte	0x04, 0x05
        /*00ae*/ 	.short	(.L_867 - .L_866)
.L_866:
        /*00b0*/ 	.word	0x00000188
        /*00b4*/ 	.word	0x00000001
        /*00b8*/ 	.word	0x00000001


	//----- nvinfo : EIATTR_CRS_STACK_SIZE
	.align		4
.L_867:
        /*00bc*/ 	.byte	0x04, 0x1e
        /*00be*/ 	.short	(.L_869 - .L_868)
.L_868:
        /*00c0*/ 	.word	0x00000000
.L_869:


//--------------------- .nv.info._Z35group_norm_nhwc_bwd_one_pass_kernelI11Fp16IOFp16WLi128ELi98ELi392EEv26Group_norm_nhwc_bwd_params --------------------------
	.section	.nv.info._Z35group_norm_nhwc_bwd_one_pass_kernelI11Fp16IOFp16WLi128ELi98ELi392EEv26Group_norm_nhwc_bwd_params,"",@"SHT_CUDA_INFO"
	.sectionflags	@""
	.align	4


	//----- nvinfo : EIATTR_CUDA_API_VERSION
	.align		4
        /*0000*/ 	.byte	0x04, 0x37
        /*0002*/ 	.short	(.L_871 - .L_870)
.L_870:
        /*0004*/ 	.word	0x00000082


	//----- nvinfo : EIATTR_SW2861232_WAR
	.align		4
.L_871:
        /*0008*/ 	.byte	0x01, 0x35
	.zero		2


	//----- nvinfo : EIATTR_PARAM_CBANK
	.align		4
        /*000c*/ 	.byte	0x04, 0x0a
        /*000e*/ 	.short	(.L_873 - .L_872)
	.align		4
.L_872:
        /*0010*/ 	.word	index@(.nv.constant0._Z35group_norm_nhwc_bwd_one_pass_kernelI11Fp16IOFp16WLi128ELi98ELi392EEv26Group_norm_nhwc_bwd_params)
        /*0014*/ 	.short	0x0160
        /*0016*/ 	.short	0x00b8


	//----- nvinfo : EIATTR_CBANK_PARAM_SIZE
	.align		4
.L_873:
        /*0018*/ 	.byte	0x03, 0x19
        /*001a*/ 	.short	0x00b8


	//----- nvinfo : EIATTR_KPARAM_INFO
	.align		4
        /*001c*/ 	.byte	0x04, 0x17
        /*001e*/ 	.short	(.L_875 - .L_874)
.L_874:
        /*0020*/ 	.word	0x00000000
        /*0024*/ 	.short	0x0000
        /*0026*/ 	.short	0x0000
        /*0028*/ 	.byte	0x00, 0xf0, 0xe1, 0x02


	//----- nvinfo : EIATTR_MAXREG_COUNT
	.align		4
.L_875:
        /*002c*/ 	.byte	0x03, 0x1b
        /*002e*/ 	.short	0x0080


	//----- nvinfo : EIATTR_NUM_BARRIERS
	.align		4
        /*0030*/ 	.byte	0x02, 0x4c
        /*0032*/ 	.byte	0x01
	.zero		1


	//----- nvinfo : EIATTR_MERCURY_ISA_VERSION
	.align		4
        /*0034*/ 	.byte	0x03, 0x5f
        /*0036*/ 	.short	0x0000


	//----- nvinfo : EIATTR_INT_WARP_WIDE_INSTR_OFFSETS
	.align		4
        /*0038*/ 	.byte	0x04, 0x31
        /*003a*/ 	.short	(.L_877 - .L_876)


	//   ....[0]....
.L_876:
        /*003c*/ 	.word	0x00004bf0


	//   ....[1]....
        /*0040*/ 	.word	0x00008f50


	//----- nvinfo : EIATTR_COOP_GROUP_MASK_REGIDS
	.align		4
.L_877:
        /*0044*/ 	.byte	0x04, 0x29
        /*0046*/ 	.short	(.L_879 - .L_878)


	//   ....[0]....
.L_878:
        /*0048*/ 	.word	0xffffffff


	//   ....[1]....
        /*004c*/ 	.word	0xffffffff


	//   ....[2]....
        /*0050*/ 	.word	0xffffffff


	//   ....[3]....
        /*0054*/ 	.word	0xffffffff


	//   ....[4]....
        /*0058*/ 	.word	0xffffffff


	//   ....[5]....
        /*005c*/ 	.word	0xffffffff


	//   ....[6]....
        /*0060*/ 	.word	0xffffffff


	//   ....[7]....
        /*0064*/ 	.word	0xffffffff


	//   ....[8]....
        /*0068*/ 	.word	0xffffffff


	//   ....[9]....
        /*006c*/ 	.word	0xffffffff


	//----- nvinfo : EIATTR_COOP_GROUP_INSTR_OFFSETS
	.align		4
.L_879:
        /*0070*/ 	.byte	0x04, 0x28
        /*0072*/ 	.short	(.L_881 - .L_880)


	//   ....[0]....
.L_880:
        /*0074*/ 	.word	0x00004170


	//   ....[1]....
        /*0078*/ 	.word	0x000041a0


	//   ....[2]....
        /*007c*/ 	.word	0x00004290


	//   ....[3]....
        /*0080*/ 	.word	0x000042d0


	//   ....[4]....
        /*0084*/ 	.word	0x000043c0


	//   ....[5]....
        /*0088*/ 	.word	0x000043e0


	//   ....[6]....
        /*008c*/ 	.word	0x00004420


	//   ....[7]....
        /*0090*/ 	.word	0x00004440


	//   ....[8]....
        /*0094*/ 	.word	0x00004480


	//   ....[9]....
        /*0098*/ 	.word	0x000044a0


	//----- nvinfo : EIATTR_EXIT_INSTR_OFFSETS
	.align		4
.L_881:
        /*009c*/ 	.byte	0x04, 0x1c
        /*009e*/ 	.short	(.L_883 - .L_882)


	//   ....[0]....
.L_882:
        /*00a0*/ 	.word	0x00009020


	//   ....[1]....
        /*00a4*/ 	.word	0x00009160


	//   ....[2]....
        /*00a8*/ 	.word	0x000093e0


	//----- nvinfo : EIATTR_MAX_THREADS
	.align		4
.L_883:
        /*00ac*/ 	.byte	0x04, 0x05
        /*00ae*/ 	.short	(.L_885 - .L_884)
.L_884:
        /*00b0*/ 	.word	0x00000188
        /*00b4*/ 	.word	0x00000001
        /*00b8*/ 	.word	0x00000001


	//----- nvinfo : EIATTR_CRS_STACK_SIZE
	.align		4
.L_885:
        /*00bc*/ 	.byte	0x04, 0x1e
        /*00be*/ 	.short	(.L_887 - .L_886)
.L_886:
        /*00c0*/ 	.word	0x00000000
.L_887:


//--------------------- .nv.info._Z35group_norm_nhwc_bwd_one_pass_kernelI11Fp16IOFp16WLi256ELi98ELi392EEv26Group_norm_nhwc_bwd_params --------------------------
	.section	.nv.info._Z35group_norm_nhwc_bwd_one_pass_kernelI11Fp16IOFp16WLi256ELi98ELi392EEv26Group_norm_nhwc_bwd_params,"",@"SHT_CUDA_INFO"
	.sectionflags	@""
	.align	4


	//----- nvinfo : EIATTR_CUDA_API_VERSION
	.align		4
        /*0000*/ 	.byte	0x04, 0x37
        /*0002*/ 	.short	(.L_889 - .L_888)
.L_888:
        /*0004*/ 	.word	0x00000082


	//----- nvinfo : EIATTR_SW2861232_WAR
	.align		4
.L_889:
        /*0008*/ 	.byte	0x01, 0x35
	.zero		2


	//----- nvinfo : EIATTR_PARAM_CBANK
	.align		4
        /*000c*/ 	.byte	0x04, 0x0a
        /*000e*/ 	.short	(.L_891 - .L_890)
	.align		4
.L_890:
        /*0010*/ 	.word	index@(.nv.constant0._Z35group_norm_nhwc_bwd_one_pass_kernelI11Fp16IOFp16WLi256ELi98ELi392EEv26Group_norm_nhwc_bwd_params)
        /*0014*/ 	.short	0x0160
        /*0016*/ 	.short	0x00b8


	//----- nvinfo : EIATTR_CBANK_PARAM_SIZE
	.align		4
.L_891:
        /*0018*/ 	.byte	0x03, 0x19
        /*001a*/ 	.short	0x00b8


	//----- nvinfo : EIATTR_KPARAM_INFO
	.align		4
        /*001c*/ 	.byte	0x04, 0x17
        /*001e*/ 	.short	(.L_893 - .L_892)
.L_892:
        /*0020*/ 	.word	0x00000000
        /*0024*/ 	.short	0x0000
        /*0026*/ 	.short	0x0000
        /*0028*/ 	.byte	0x00, 0xf0, 0xe1, 0x02


	//----- nvinfo : EIATTR_MAXREG_COUNT
	.align		4
.L_893:
        /*002c*/ 	.byte	0x03, 0x1b
        /*002e*/ 	.short	0x0080


	//----- nvinfo : EIATTR_NUM_BARRIERS
	.align		4
        /*0030*/ 	.byte	0x02, 0x4c
        /*0032*/ 	.byte	0x01
	.zero		1


	//----- nvinfo : EIATTR_MERCURY_ISA_VERSION
	.align		4
        /*0034*/ 	.byte	0x03, 0x5f
        /*0036*/ 	.short	0x0000


	//----- nvinfo : EIATTR_INT_WARP_WIDE_INSTR_OFFSETS
	.align		4
        /*0038*/ 	.byte	0x04, 0x31
        /*003a*/ 	.short	(.L_895 - .L_894)


	//   ....[0]....
.L_894:
        /*003c*/ 	.word	0x00008df0


	//   ....[1]....
        /*0040*/ 	.word	0x0000a500


	//   ....[2]....
        /*0044*/ 	.word	0x00010ef0


	//----- nvinfo : EIATTR_COOP_GROUP_MASK_REGIDS
	.align		4
.L_895:
        /*0048*/ 	.byte	0x04, 0x29
        /*004a*/ 	.short	(.L_897 - .L_896)


	//   ....[0]....
.L_896:
        /*004c*/ 	.word	0xffffffff


	//   ....[1]....
        /*0050*/ 	.word	0xffffffff


	//   ....[2]....
        /*0054*/ 	.word	0xffffffff


	//   ....[3]....
        /*0058*/ 	.word	0xffffffff


	//   ....[4]....
        /*005c*/ 	.word	0xffffffff


	//   ....[5]....
        /*0060*/ 	.word	0xffffffff


	//   ....[6]....
        /*0064*/ 	.word	0xffffffff


	//   ....[7]....
        /*0068*/ 	.word	0xffffffff


	//   ....[8]....
        /*006c*/ 	.word	0xffffffff


	//   ....[9]....
        /*0070*/ 	.word	0xffffffff


	//----- nvinfo : EIATTR_COOP_GROUP_INSTR_OFFSETS
	.align		4
.L_897:
        /*0074*/ 	.byte	0x04, 0x28
        /*0076*/ 	.short	(.L_899 - .L_898)


	//   ....[0]....
.L_898:
        /*0078*/ 	.word	0x000083c0


	//   ....[1]....
        /*007c*/ 	.word	0x00008480


	//   ....[2]....
        /*0080*/ 	.word	0x000084c0


	//   ....[3]....
        /*0084*/ 	.word	0x000084e0


	//   ....[4]....
        /*0088*/ 	.word	0x00008520


	//   ....[5]....
        /*008c*/ 	.word	0x00008540


	//   ....[6]....
        /*0090*/ 	.word	0x00008580


	//   ....[7]....
        /*0094*/ 	.word	0x000085a0


	//   ....[8]....
        /*0098*/ 	.word	0x000085e0


	//   ....[9]....
        /*009c*/ 	.word	0x000085f0


	//----- nvinfo : EIATTR_EXIT_INSTR_OFFSETS
	.align		4
.L_899:
        /*00a0*/ 	.byte	0x04, 0x1c
        /*00a2*/ 	.short	(.L_901 - .L_900)


	//   ....[0]....
.L_900:
        /*00a4*/ 	.word	0x00010fc0


	//   ....[1]....
        /*00a8*/ 	.word	0x00011100


	//   ....[2]....
        /*00ac*/ 	.word	0x00011380


	//----- nvinfo : EIATTR_MAX_THREADS
	.align		4
.L_901:
        /*00b0*/ 	.byte	0x04, 0x05
        /*00b2*/ 	.short	(.L_903 - .L_902)
.L_902:
        /*00b4*/ 	.word	0x00000188
        /*00b8*/ 	.word	0x00000001
        /*00bc*/ 	.word	0x00000001


	//----- nvinfo : EIATTR_CRS_STACK_SIZE
	.align		4
.L_903:
        /*00c0*/ 	.byte	0x04, 0x1e
        /*00c2*/ 	.short	(.L_905 - .L_904)
.L_904:
        /*00c4*/ 	.word	0x00000000
.L_905:


//--------------------- .nv.info._Z35group_norm_nhwc_bwd_one_pass_kernelI11Fp16IOFp16WLi512ELi98ELi392EEv26Group_norm_nhwc_bwd_params --------------------------
	.section	.nv.info._Z35group_norm_nhwc_bwd_one_pass_kernelI11Fp16IOFp16WLi512ELi98ELi392EEv26Group_norm_nhwc_bwd_params,"",@"SHT_CUDA_INFO"
	.sectionflags	@""
	.align	4


	//----- nvinfo : EIATTR_CUDA_API_VERSION
	.align		4
        /*0000*/ 	.byte	0x04, 0x37
        /*0002*/ 	.short	(.L_907 - .L_906)
.L_906:
        /*0004*/ 	.word	0x00000082


	//----- nvinfo : EIATTR_SW2861232_WAR
	.align		4
.L_907:
        /*0008*/ 	.byte	0x01, 0x35
	.zero		2


	//----- nvinfo : EIATTR_PARAM_CBANK
	.align		4
        /*000c*/ 	.byte	0x04, 0x0a
        /*000e*/ 	.short	(.L_909 - .L_908)
	.align		4
.L_908:
        /*0010*/ 	.word	index@(.nv.constant0._Z35group_norm_nhwc_bwd_one_pass_kernelI11Fp16IOFp16WLi512ELi98ELi392EEv26Group_norm_nhwc_bwd_params)
        /*0014*/ 	.short	0x0160
        /*0016*/ 	.short	0x00b8


	//----- nvinfo : EIATTR_CBANK_PARAM_SIZE
	.align		4
.L_909:
        /*0018*/ 	.byte	0x03, 0x19
        /*001a*/ 	.short	0x00b8


	//----- nvinfo : EIATTR_KPARAM_INFO
	.align		4
        /*001c*/ 	.byte	0x04, 0x17
        /*001e*/ 	.short	(.L_911 - .L_910)
.L_910:
        /*0020*/ 	.word	0x00000000
        /*0024*/ 	.short	0x0000
        /*0026*/ 	.short	0x0000
        /*0028*/ 	.byte	0x00, 0xf0, 0xe1, 0x02


	//----- nvinfo : EIATTR_MAXREG_COUNT
	.align		4
.L_911:
        /*002c*/ 	.byte	0x03, 0x1b
        /*002e*/ 	.short	0x0080


	//----- nvinfo : EIATTR_NUM_BARRIERS
	.align		4
        /*0030*/ 	.byte	0x02, 0x4c
        /*0032*/ 	.byte	0x01
	.zero		1


	//----- nvinfo : EIATTR_ANNOTATIONS
	.align		4
        /*0034*/ 	.byte	0x04, 0x55
        /*0036*/ 	.short	(.L_913 - .L_912)


	//   ....[0]....
.L_912:
        /* <DEDUP_REMOVED lines=411> */


	//----- nvinfo : EIATTR_MERCURY_ISA_VERSION
	.align		4
.L_913:
        /*19d8*/ 	.byte	0x03, 0x5f
        /*19da*/ 	.short	0x0000


	//----- nvinfo : EIATTR_INT_WARP_WIDE_INSTR_OFFSETS
	.align		4
        /*19dc*/ 	.byte	0x04, 0x31
        /*19de*/ 	.short	(.L_915 - .L_914)


	//   ....[0]....
.L_914:
        /*19e0*/ 	.word	0x00016ea0


	//   ....[1]....
        /*19e4*/ 	.word	0x00018870


	//----- nvinfo : EIATTR_COOP_GROUP_MASK_REGIDS
	.align		4
.L_915:
        /*19e8*/ 	.byte	0x04, 0x29
        /*19ea*/ 	.short	(.L_917 - .L_916)


	//   ....[0]....
.L_916:
        /*19ec*/ 	.word	0xffffffff


	//   ....[1]....
        /*19f0*/ 	.word	0xffffffff


	//   ....[2]....
        /*19f4*/ 	.word	0xffffffff


	//   ....[3]....
        /*19f8*/ 	.word	0xffffffff


	//   ....[4]....
        /*19fc*/ 	.word	0xffffffff


	//   ....[5]....
        /*1a00*/ 	.word	0xffffffff


	//   ....[6]....
        /*1a04*/ 	.word	0xffffffff


	//   ....[7]....
        /*1a08*/ 	.word	0xffffffff


	//   ....[8]....
        /*1a0c*/ 	.word	0xffffffff


	//   ....[9]....
        /*1a10*/ 	.word	0xffffffff


	//----- nvinfo : EIATTR_COOP_GROUP_INSTR_OFFSETS
	.align		4
.L_917:
        /*1a14*/ 	.byte	0x04, 0x28
        /*1a16*/ 	.short	(.L_919 - .L_918)


	//   ....[0]....
.L_918:
        /*1a18*/ 	.word	0x00015e20


	//   ....[1]....
        /*1a1c*/ 	.word	0x00015ea0


	//   ....[2]....
        /*1a20*/ 	.word	0x00015f30


	//   ....[3]....
        /*1a24*/ 	.word	0x00015fc0


	//   ....[4]....
        /*1a28*/ 	.word	0x000160b0


	//   ....[5]....
        /*1a2c*/ 	.word	0x000160d0


	//   ....[6]....
        /*1a30*/ 	.word	0x000162b0


	//   ....[7]....
        /*1a34*/ 	.word	0x000162e0


	//   ....[8]....
        /*1a38*/ 	.word	0x000164b0


	//   ....[9]....
        /*1a3c*/ 	.word	0x000164e0


	//----- nvinfo : EIATTR_EXIT_INSTR_OFFSETS
	.align		4
.L_919:
        /*1a40*/ 	.byte	0x04, 0x1c
        /*1a42*/ 	.short	(.L_921 - .L_920)


	//   ....[0]....
.L_920:
        /*1a44*/ 	.word	0x00018940


	//   ....[1]....
        /*1a48*/ 	.word	0x00018a90


	//   ....[2]....
        /*1a4c*/ 	.word	0x00018d40


	//----- nvinfo : EIATTR_MAX_THREADS
	.align		4
.L_921:
        /*1a50*/ 	.byte	0x04, 0x05
        /*1a52*/ 	.short	(.L_923 - .L_922)
.L_922:
        /*1a54*/ 	.word	0x00000188
        /*1a58*/ 	.word	0x00000001
        /*1a5c*/ 	.word	0x00000001


	//----- nvinfo : EIATTR_CRS_STACK_SIZE
	.align		4
.L_923:
        /*1a60*/ 	.byte	0x04, 0x1e
        /*1a62*/ 	.short	(.L_925 - .L_924)
.L_924:
        /*1a64*/ 	.word	0x00000000
.L_925:


//--------------------- .nv.info._Z35group_norm_nhwc_bwd_one_pass_kernelI11Fp32IOFp32WLi64ELi98ELi392EEv26Group_norm_nhwc_bwd_params --------------------------
	.section	.nv.info._Z35group_norm_nhwc_bwd_one_pass_kernelI11Fp32IOFp32WLi64ELi98ELi392EEv26Group_norm_nhwc_bwd_params,"",@"SHT_CUDA_INFO"
	.sectionflags	@""
	.align	4


	//----- nvinfo : EIATTR_CUDA_API_VERSION
	.align		4
        /*0000*/ 	.byte	0x04, 0x37
        /*0002*/ 	.short	(.L_927 - .L_926)
.L_926:
        /*0004*/ 	.word	0x00000082


	//----- nvinfo : EIATTR_SW2861232_WAR
	.align		4
.L_927:
        /*0008*/ 	.byte	0x01, 0x35
	.zero		2


	//----- nvinfo : EIATTR_PARAM_CBANK
	.align		4
        /*000c*/ 	.byte	0x04, 0x0a
        /*000e*/ 	.short	(.L_929 - .L_928)
	.align		4
.L_928:
        /*0010*/ 	.word	index@(.nv.constant0._Z35group_norm_nhwc_bwd_one_pass_kernelI11Fp32IOFp32WLi64ELi98ELi392EEv26Group_norm_nhwc_bwd_params)
        /*0014*/ 	.short	0x0160
        /*0016*/ 	.short	0x00b8


	//----- nvinfo : EIATTR_CBANK_PARAM_SIZE
	.align		4
.L_929:
        /*0018*/ 	.byte	0x03, 0x19
        /*001a*/ 	.short	0x00b8


	//----- nvinfo : EIATTR_KPARAM_INFO
	.align		4
        /*001c*/ 	.byte	0x04, 0x17
        /*001e*/ 	.short	(.L_931 - .L_930)
.L_930:
        /*0020*/ 	.word	0x00000000
        /*0024*/ 	.short	0x0000
        /*0026*/ 	.short	0x0000
        /*0028*/ 	.byte	0x00, 0xf0, 0xe1, 0x02


	//----- nvinfo : EIATTR_MAXREG_COUNT
	.align		4
.L_931:
        /*002c*/ 	.byte	0x03, 0x1b
        /*002e*/ 	.short	0x0080


	//----- nvinfo : EIATTR_NUM_BARRIERS
	.align		4
        /*0030*/ 	.byte	0x02, 0x4c
        /*0032*/ 	.byte	0x01
	.zero		1


	//----- nvinfo : EIATTR_MERCURY_ISA_VERSION
	.align		4
        /*0034*/ 	.byte	0x03, 0x5f
        /*0036*/ 	.short	0x0000


	//----- nvinfo : EIATTR_INT_WARP_WIDE_INSTR_OFFSETS
	.align		4
        /*0038*/ 	.byte	0x04, 0x31
        /*003a*/ 	.short	(.L_933 - .L_932)


	//   ....[0]....
.L_932:
        /*003c*/ 	.word	0x00002cc0


	//   ....[1]....
        /*0040*/ 	.word	0x000053e0


	//----- nvinfo : EIATTR_COOP_GROUP_MASK_REGIDS
	.align		4
.L_933:
        /*0044*/ 	.byte	0x04, 0x29
        /*0046*/ 	.short	(.L_935 - .L_934)


	//   ....[0]....
.L_934:
        /*0048*/ 	.word	0xffffffff


	//   ....[1]....
        /*004c*/ 	.word	0xffffffff


	//   ....[2]....
        /*0050*/ 	.word	0xffffffff


	//   ....[3]....
        /*0054*/ 	.word	0xffffffff


	//   ....[4]....
        /*0058*/ 	.word	0xffffffff


	//   ....[5]....
        /*005c*/ 	.word	0xffffffff


	//   ....[6]....
        /*0060*/ 	.word	0xffffffff


	//   ....[7]....
        /*0064*/ 	.word	0xffffffff


	//   ....[8]....
        /*0068*/ 	.word	0xffffffff


	//   ....[9]....
        /*006c*/ 	.word	0xffffffff


	//----- nvinfo : EIATTR_COOP_GROUP_INSTR_OFFSETS
	.align		4
.L_935:
        /*0070*/ 	.byte	0x04, 0x28
        /*0072*/ 	.short	(.L_937 - .L_936)


	//   ....[0]....
.L_936:
        /*0074*/ 	.word	0x00002330


	//   ....[1]....
        /*0078*/ 	.word	0x000023b0


	//   ....[2]....
        /*007c*/ 	.word	0x000023f0


	//   ....[3]....
        /*0080*/ 	.word	0x00002410


	//   ....[4]....
        /*0084*/ 	.word	0x00002450


	//   ....[5]....
        /*0088*/ 	.word	0x00002470


	//   ....[6]....
        /*008c*/ 	.word	0x000024b0


	//   ....[7]....
        /*0090*/ 	.word	0x000024d0


	//   ....[8]....
        /*0094*/ 	.word	0x00002510


	//   ....[9]....
        /*0098*/ 	.word	0x00002520


	//----- nvinfo : EIATTR_EXIT_INSTR_OFFSETS
	.align		4
.L_937:
        /*009c*/ 	.byte	0x04, 0x1c
        /*009e*/ 	.short	(.L_939 - .L_938)


	//   ....[0]....
.L_938:
        /*00a0*/ 	.word	0x000054b0


	//   ....[1]....
        /*00a4*/ 	.word	0x000055f0


	//   ....[2]....
        /*00a8*/ 	.word	0x00005840


	//----- nvinfo : EIATTR_MAX_THREADS
	.align		4
.L_939:
        /*00ac*/ 	.byte	0x04, 0x05
        /*00ae*/ 	.short	(.L_941 - .L_940)
.L_940:
        /*00b0*/ 	.word	0x00000188
        /*00b4*/ 	.word	0x00000001
        /*00b8*/ 	.word	0x00000001


	//----- nvinfo : EIATTR_CRS_STACK_SIZE
	.align		4
.L_941:
        /*00bc*/ 	.byte	0x04, 0x1e
        /*00be*/ 	.short	(.L_943 - .L_942)
.L_942:
        /*00c0*/ 	.word	0x00000000
.L_943:


//--------------------- .nv.info._Z35group_norm_nhwc_bwd_one_pass_kernelI11Fp32IOFp32WLi128ELi98ELi392EEv26Group_norm_nhwc_bwd_params --------------------------
	.section	.nv.info._Z35group_norm_nhwc_bwd_one_pass_kernelI11Fp32IOFp32WLi128ELi98ELi392EEv26Group_norm_nhwc_bwd_params,"",@"SHT_CUDA_INFO"
	.sectionflags	@""
	.align	4


	//----- nvinfo : EIATTR_CUDA_API_VERSION
	.align		4
        /*0000*/ 	.byte	0x04, 0x37
        /*0002*/ 	.short	(.L_945 - .L_944)
.L_944:
        /*0004*/ 	.word	0x00000082


	//----- nvinfo : EIATTR_SW2861232_WAR
	.align		4
.L_945:
        /*0008*/ 	.byte	0x01, 0x35
	.zero		2


	//----- nvinfo : EIATTR_PARAM_CBANK
	.align		4
        /*000c*/ 	.byte	0x04, 0x0a
        /*000e*/ 	.short	(.L_947 - .L_946)
	.align		4
.L_946:
        /*0010*/ 	.word	index@(.nv.constant0._Z35group_norm_nhwc_bwd_one_pass_kernelI11Fp32IOFp32WLi128ELi98ELi392EEv26Group_norm_nhwc_bwd_params)
        /*0014*/ 	.short	0x0160
        /*0016*/ 	.short	0x00b8


	//----- nvinfo : EIATTR_CBANK_PARAM_SIZE
	.align		4
.L_947:
        /*0018*/ 	.byte	0x03, 0x19
        /*001a*/ 	.short	0x00b8


	//----- nvinfo : EIATTR_KPARAM_INFO
	.align		4
        /*001c*/ 	.byte	0x04, 0x17
        /*001e*/ 	.short	(.L_949 - .L_948)
.L_948:
        /*0020*/ 	.word	0x00000000
        /*0024*/ 	.short	0x0000
        /*0026*/ 	.short	0x0000
        /*0028*/ 	.byte	0x00, 0xf0, 0xe1, 0x02


	//----- nvinfo : EIATTR_MAXREG_COUNT
	.align		4
.L_949:
        /*002c*/ 	.byte	0x03, 0x1b
        /*002e*/ 	.short	0x0080


	//----- nvinfo : EIATTR_NUM_BARRIERS
	.align		4
        /*0030*/ 	.byte	0x02, 0x4c
        /*0032*/ 	.byte	0x01
	.zero		1


	//----- nvinfo : EIATTR_MERCURY_ISA_VERSION
	.align		4
        /*0034*/ 	.byte	0x03, 0x5f
        /*0036*/ 	.short	0x0000


	//----- nvinfo : EIATTR_INT_WARP_WIDE_INSTR_OFFSETS
	.align		4
        /*0038*/ 	.byte	0x04, 0x31
        /*003a*/ 	.short	(.L_951 - .L_950)


	//   ....[0]....
.L_950:
        /*003c*/ 	.word	0x00004b60


	//   ....[1]....
        /*0040*/ 	.word	0x000085e0


	//----- nvinfo : EIATTR_COOP_GROUP_MASK_REGIDS
	.align		4
.L_951:
        /*0044*/ 	.byte	0x04, 0x29
        /*0046*/ 	.short	(.L_953 - .L_952)


	//   ....[0]....
.L_952:
        /*0048*/ 	.word	0xffffffff


	//   ....[1]....
        /*004c*/ 	.word	0xffffffff


	//   ....[2]....
        /*0050*/ 	.word	0xffffffff


	//   ....[3]....
        /*0054*/ 	.word	0xffffffff


	//   ....[4]....
        /*0058*/ 	.word	0xffffffff


	//   ....[5]....
        /*005c*/ 	.word	0xffffffff


	//   ....[6]....
        /*0060*/ 	.word	0xffffffff


	//   ....[7]....
        /*0064*/ 	.word	0xffffffff


	//   ....[8]....
        /*0068*/ 	.word	0xffffffff


	//   ....[9]....
        /*006c*/ 	.word	0xffffffff


	//----- nvinfo : EIATTR_COOP_GROUP_INSTR_OFFSETS
	.align		4
.L_953:
        /*0070*/ 	.byte	0x04, 0x28
        /*0072*/ 	.short	(.L_955 - .L_954)


	//   ....[0]....
.L_954:
        /*0074*/ 	.word	0x000041c0


	//   ....[1]....
        /*0078*/ 	.word	0x000041d0


	//   ....[2]....
        /*007c*/ 	.word	0x00004220


	//   ....[3]....
        /*0080*/ 	.word	0x00004240


	//   ....[4]....
        /*0084*/ 	.word	0x00004270


	//   ....[5]....
        /*0088*/ 	.word	0x000042a0


	//   ....[6]....
        /*008c*/ 	.word	0x000042c0


	//   ....[7]....
        /*0090*/ 	.word	0x00004300


	//   ....[8]....
        /*0094*/ 	.word	0x00004320


	//   ....[9]....
        /*0098*/ 	.word	0x00004370


	//----- nvinfo : EIATTR_EXIT_INSTR_OFFSETS
	.align		4
.L_955:
        /*009c*/ 	.byte	0x04, 0x1c
        /*009e*/ 	.short	(.L_957 - .L_956)


	//   ....[0]....
.L_956:
        /*00a0*/ 	.word	0x00008650


	//   ....[1]....
        /*00a4*/ 	.word	0x00008790


	//   ....[2]....
        /*00a8*/ 	.word	0x000089e0


	//----- nvinfo : EIATTR_MAX_THREADS
	.align		4
.L_957:
        /*00ac*/ 	.byte	0x04, 0x05
        /*00ae*/ 	.short	(.L_959 - .L_958)
.L_958:
        /*00b0*/ 	.word	0x00000188
        /*00b4*/ 	.word	0x00000001
        /*00b8*/ 	.word	0x00000001


	//----- nvinfo : EIATTR_CRS_STACK_SIZE
	.align		4
.L_959:
        /*00bc*/ 	.byte	0x04, 0x1e
        /*00be*/ 	.short	(.L_961 - .L_960)
.L_960:
        /*00c0*/ 	.word	0x00000000
.L_961:


//--------------------- .nv.info._Z35group_norm_nhwc_bwd_one_pass_kernelI11Fp32IOFp32WLi256ELi98ELi392EEv26Group_norm_nhwc_bwd_params --------------------------
	.section	.nv.info._Z35group_norm_nhwc_bwd_one_pass_kernelI11Fp32IOFp32WLi256ELi98ELi392EEv26Group_norm_nhwc_bwd_params,"",@"SHT_CUDA_INFO"
	.sectionflags	@""
	.align	4


	//----- nvinfo : EIATTR_CUDA_API_VERSION
	.align		4
        /*0000*/ 	.byte	0x04, 0x37
        /*0002*/ 	.short	(.L_963 - .L_962)
.L_962:
        /*0004*/ 	.word	0x00000082


	//----- nvinfo : EIATTR_SW2861232_WAR
	.align		4
.L_963:
        /*0008*/ 	.byte	0x01, 0x35
	.zero		2


	//----- nvinfo : EIATTR_PARAM_CBANK
	.align		4
        /*000c*/ 	.byte	0x04, 0x0a
        /*000e*/ 	.short	(.L_965 - .L_964)
	.align		4
.L_964:
        /*0010*/ 	.word	index@(.nv.constant0._Z35group_norm_nhwc_bwd_one_pass_kernelI11Fp32IOFp32WLi256ELi98ELi392EEv26Group_norm_nhwc_bwd_params)
        /*0014*/ 	.short	0x0160
        /*0016*/ 	.short	0x00b8


	//----- nvinfo : EIATTR_CBANK_PARAM_SIZE
	.align		4
.L_965:
        /*0018*/ 	.byte	0x03, 0x19
        /*001a*/ 	.short	0x00b8


	//----- nvinfo : EIATTR_KPARAM_INFO
	.align		4
        /*001c*/ 	.byte	0x04, 0x17
        /*001e*/ 	.short	(.L_967 - .L_966)
.L_966:
        /*0020*/ 	.word	0x00000000
        /*0024*/ 	.short	0x0000
        /*0026*/ 	.short	0x0000
        /*0028*/ 	.byte	0x00, 0xf0, 0xe1, 0x02


	//----- nvinfo : EIATTR_MAXREG_COUNT
	.align		4
.L_967:
        /*002c*/ 	.byte	0x03, 0x1b
        /*002e*/ 	.short	0x0080


	//----- nvinfo : EIATTR_NUM_BARRIERS
	.align		4
        /*0030*/ 	.byte	0x02, 0x4c
        /*0032*/ 	.byte	0x01
	.zero		1


	//----- nvinfo : EIATTR_ANNOTATIONS
	.align		4
        /*0034*/ 	.byte	0x04, 0x55
        /*0036*/ 	.short	(.L_969 - .L_968)


	//   ....[0]....
.L_968:
        /* <DEDUP_REMOVED lines=193> */


	//----- nvinfo : EIATTR_MERCURY_ISA_VERSION
	.align		4
.L_969:
        /*0c30*/ 	.byte	0x03, 0x5f
        /*0c32*/ 	.short	0x0000


	//----- nvinfo : EIATTR_INT_WARP_WIDE_INSTR_OFFSETS
	.align		4
        /*0c34*/ 	.byte	0x04, 0x31
        /*0c36*/ 	.short	(.L_971 - .L_970)


	//   ....[0]....
.L_970:
        /*0c38*/ 	.word	0x00009780


	//   ....[1]....
        /*0c3c*/ 	.word	0x0000ade0


	//   ....[2]....
        /*0c40*/ 	.word	0x00010d50


	//----- nvinfo : EIATTR_COOP_GROUP_MASK_REGIDS
	.align		4
.L_971:
        /*0c44*/ 	.byte	0x04, 0x29
        /*0c46*/ 	.short	(.L_973 - .L_972)


	//   ....[0]....
.L_972:
        /*0c48*/ 	.word	0xffffffff


	//   ....[1]....
        /*0c4c*/ 	.word	0xffffffff


	//   ....[2]....
        /*0c50*/ 	.word	0xffffffff


	//   ....[3]....
        /*0c54*/ 	.word	0xffffffff


	//   ....[4]....
        /*0c58*/ 	.word	0xffffffff


	//   ....[5]....
        /*0c5c*/ 	.word	0xffffffff


	//   ....[6]....
        /*0c60*/ 	.word	0xffffffff


	//   ....[7]....
        /*0c64*/ 	.word	0xffffffff


	//   ....[8]....
        /*0c68*/ 	.word	0xffffffff


	//   ....[9]....
        /*0c6c*/ 	.word	0xffffffff


	//----- nvinfo : EIATTR_COOP_GROUP_INSTR_OFFSETS
	.align		4
.L_973:
        /*0c70*/ 	.byte	0x04, 0x28
        /*0c72*/ 	.short	(.L_975 - .L_974)


	//   ....[0]....
.L_974:
        /*0c74*/ 	.word	0x00008e10


	//   ....[1]....
        /*0c78*/ 	.word	0x00008e30


	//   ....[2]....
        /*0c7c*/ 	.word	0x00008e70


	//   ....[3]....
        /*0c80*/ 	.word	0x00008e90


	//   ....[4]....
        /*0c84*/ 	.word	0x00008ed0


	//   ....[5]....
        /*0c88*/ 	.word	0x00008ef0


	//   ....[6]....
        /*0c8c*/ 	.word	0x00008f30


	//   ....[7]....
        /*0c90*/ 	.word	0x00008f50


	//   ....[8]....
        /*0c94*/ 	.word	0x00008f90


	//   ....[9]....
        /*0c98*/ 	.word	0x00008fa0


	//----- nvinfo : EIATTR_EXIT_INSTR_OFFSETS
	.align		4
.L_975:
        /*0c9c*/ 	.byte	0x04, 0x1c
        /*0c9e*/ 	.short	(.L_977 - .L_976)


	//   ....[0]....
.L_976:
        /*0ca0*/ 	.word	0x00010e20


	//   ....[1]....
        /*0ca4*/ 	.word	0x00010f60


	//   ....[2]....
        /*0ca8*/ 	.word	0x000111b0


	//----- nvinfo : EIATTR_MAX_THREADS
	.align		4
.L_977:
        /*0cac*/ 	.byte	0x04, 0x05
        /*0cae*/ 	.short	(.L_979 - .L_978)
.L_978:
        /*0cb0*/ 	.word	0x00000188
        /*0cb4*/ 	.word	0x00000001
        /*0cb8*/ 	.word	0x00000001


	//----- nvinfo : EIATTR_CRS_STACK_SIZE
	.align		4
.L_979:
        /*0cbc*/ 	.byte	0x04, 0x1e
        /*0cbe*/ 	.short	(.L_981 - .L_980)
.L_980:
        /*0cc0*/ 	.word	0x00000000
.L_981:


//--------------------- .nv.info._Z35group_norm_nhwc_bwd_one_pass_kernelI11Fp32IOFp32WLi512ELi98ELi392EEv26Group_norm_nhwc_bwd_params --------------------------
	.section	.nv.info._Z35group_norm_nhwc_bwd_one_pass_kernelI11Fp32IOFp32WLi512ELi98ELi392EEv26Group_norm_nhwc_bwd_params,"",@"SHT_CUDA_INFO"
	.sectionflags	@""
	.align	4


	//----- nvinfo : EIATTR_CUDA_API_VERSION
	.align		4
        /*0000*/ 	.byte	0x04, 0x37
        /*0002*/ 	.short	(.L_983 - .L_982)
.L_982:
        /*0004*/ 	.word	0x00000082


	//----- nvinfo : EIATTR_SW2861232_WAR
	.align		4
.L_983:
        /*0008*/ 	.byte	0x01, 0x35
	.zero		2


	//----- nvinfo : EIATTR_PARAM_CBANK
	.align		4
        /*000c*/ 	.byte	0x04, 0x0a
        /*000e*/ 	.short	(.L_985 - .L_984)
	.align		4
.L_984:
        /*0010*/ 	.word	index@(.nv.constant0._Z35group_norm_nhwc_bwd_one_pass_kernelI11Fp32IOFp32WLi512ELi98ELi392EEv26Group_norm_nhwc_bwd_params)
        /*0014*/ 	.short	0x0160
        /*0016*/ 	.short	0x00b8


	//----- nvinfo : EIATTR_CBANK_PARAM_SIZE
	.align		4
.L_985:
        /*0018*/ 	.byte	0x03, 0x19
        /*001a*/ 	.short	0x00b8


	//----- nvinfo : EIATTR_KPARAM_INFO
	.align		4
        /*001c*/ 	.byte	0x04, 0x17
        /*001e*/ 	.short	(.L_987 - .L_986)
.L_986:
        /*0020*/ 	.word	0x00000000
        /*0024*/ 	.short	0x0000
        /*0026*/ 	.short	0x0000
        /*0028*/ 	.byte	0x00, 0xf0, 0xe1, 0x02


	//----- nvinfo : EIATTR_MAXREG_COUNT
	.align		4
.L_987:
        /*002c*/ 	.byte	0x03, 0x1b
        /*002e*/ 	.short	0x0080


	//----- nvinfo : EIATTR_NUM_BARRIERS
	.align		4
        /*0030*/ 	.byte	0x02, 0x4c
        /*0032*/ 	.byte	0x01
	.zero		1


	//----- nvinfo : EIATTR_ANNOTATIONS
	.align		4
        /*0034*/ 	.byte	0x04, 0x55
        /*0036*/ 	.short	(.L_989 - .L_988)


	//   ....[0]....
.L_988:
        /* <DEDUP_REMOVED lines=664> */


	//----- nvinfo : EIATTR_MERCURY_ISA_VERSION
	.align		4
.L_989:
        /*29a0*/ 	.byte	0x03, 0x5f
        /*29a2*/ 	.short	0x0000


	//----- nvinfo : EIATTR_INT_WARP_WIDE_INSTR_OFFSETS
	.align		4
        /*29a4*/ 	.byte	0x04, 0x31
        /*29a6*/ 	.short	(.L_991 - .L_990)


	//   ....[0]....
.L_990:
        /*29a8*/ 	.word	0x00017c80


	//   ....[1]....
        /*29ac*/ 	.word	0x000195f0


	//----- nvinfo : EIATTR_COOP_GROUP_MASK_REGIDS
	.align		4
.L_991:
        /*29b0*/ 	.byte	0x04, 0x29
        /*29b2*/ 	.short	(.L_993 - .L_992)


	//   ....[0]....
.L_992:
        /*29b4*/ 	.word	0xffffffff


	//   ....[1]....
        /*29b8*/ 	.word	0xffffffff


	//   ....[2]....
        /*29bc*/ 	.word	0xffffffff


	//   ....[3]....
        /*29c0*/ 	.word	0xffffffff


	//   ....[4]....
        /*29c4*/ 	.word	0xffffffff


	//   ....[5]....
        /*29c8*/ 	.word	0xffffffff


	//   ....[6]....
        /*29cc*/ 	.word	0xffffffff


	//   ....[7]....
        /*29d0*/ 	.word	0xffffffff


	//   ....[8]....
        /*29d4*/ 	.word	0xffffffff


	//   ....[9]....
        /*29d8*/ 	.word	0xffffffff


	//----- nvinfo : EIATTR_COOP_GROUP_INSTR_OFFSETS
	.align		4
.L_993:
        /*29dc*/ 	.byte	0x04, 0x28
        /*29de*/ 	.short	(.L_995 - .L_994)


	//   ....[0]....
.L_994:
        /*29e0*/ 	.word	0x00016880


	//   ....[1]....
        /*29e4*/ 	.word	0x00016a00


	//   ....[2]....
        /*29e8*/ 	.word	0x00016c00


	//   ....[3]....
        /*29ec*/ 	.word	0x00017050


	//   ....[4]....
        /*29f0*/ 	.word	0x00017070


	//   ....[5]....
        /*29f4*/ 	.word	0x00017240


	//   ....[6]....
        /*29f8*/ 	.word	0x00017260


	//   ....[7]....
        /*29fc*/ 	.word	0x00017280


	//   ....[8]....
        /*2a00*/ 	.word	0x00017310


	//   ....[9]....
        /*2a04*/ 	.word	0x00017360


	//----- nvinfo : EIATTR_EXIT_INSTR_OFFSETS
	.align		4
.L_995:
        /*2a08*/ 	.byte	0x04, 0x1c
        /*2a0a*/ 	.short	(.L_997 - .L_996)


	//   ....[0]....
.L_996:
        /*2a0c*/ 	.word	0x000196c0


	//   ....[1]....
        /*2a10*/ 	.word	0x00019810


	//   ....[2]....
        /*2a14*/ 	.word	0x00019a90


	//----- nvinfo : EIATTR_MAX_THREADS
	.align		4
.L_997:
        /*2a18*/ 	.byte	0x04, 0x05
        /*2a1a*/ 	.short	(.L_999 - .L_998)
.L_998:
        /*2a1c*/ 	.word	0x00000188
        /*2a20*/ 	.word	0x00000001
        /*2a24*/ 	.word	0x00000001


	//----- nvinfo : EIATTR_CRS_STACK_SIZE
	.align		4
.L_999:
        /*2a28*/ 	.byte	0x04, 0x1e
        /*2a2a*/ 	.short	(.L_1001 - .L_1000)
.L_1000:
        /*2a2c*/ 	.word	0x00000000
.L_1001:


//--------------------- .nv.info._Z35group_norm_nhwc_bwd_one_pass_kernelI11Fp32IOBf16WLi64ELi98ELi392EEv26Group_norm_nhwc_bwd_params --------------------------
	.section	.nv.info._Z35group_norm_nhwc_bwd_one_pass_kernelI11Fp32IOBf16WLi64ELi98ELi392EEv26Group_norm_nhwc_bwd_params,"",@"SHT_CUDA_INFO"
	.sectionflags	@""
	.align	4


	//----- nvinfo : EIATTR_CUDA_API_VERSION
	.align		4
        /*0000*/ 	.byte	0x04, 0x37
        /*0002*/ 	.short	(.L_1003 - .L_1002)
.L_1002:
        /*0004*/ 	.word	0x00000082


	//----- nvinfo : EIATTR_SW2861232_WAR
	.align		4
.L_1003:
        /*0008*/ 	.byte	0x01, 0x35
	.zero		2


	//----- nvinfo : EIATTR_PARAM_CBANK
	.align		4
        /*000c*/ 	.byte	0x04, 0x0a
        /*000e*/ 	.short	(.L_1005 - .L_1004)
	.align		4
.L_1004:
        /*0010*/ 	.word	index@(.nv.constant0._Z35group_norm_nhwc_bwd_one_pass_kernelI11Fp32IOBf16WLi64ELi98ELi392EEv26Group_norm_nhwc_bwd_params)
        /*0014*/ 	.short	0x0160
        /*0016*/ 	.short	0x00b8


	//----- nvinfo : EIATTR_CBANK_PARAM_SIZE
	.align		4
.L_1005:
        /*0018*/ 	.byte	0x03, 0x19
        /*001a*/ 	.short	0x00b8


	//----- nvinfo : EIATTR_KPARAM_INFO
	.align		4
        /*001c*/ 	.byte	0x04, 0x17
        /*001e*/ 	.short	(.L_1007 - .L_1006)
.L_1006:
        /*0020*/ 	.word	0x00000000
        /*0024*/ 	.short	0x0000
        /*0026*/ 	.short	0x0000
        /*0028*/ 	.byte	0x00, 0xf0, 0xe1, 0x02


	//----- nvinfo : EIATTR_MAXREG_COUNT
	.align		4
.L_1007:
        /*002c*/ 	.byte	0x03, 0x1b
        /*002e*/ 	.short	0x0080


	//----- nvinfo : EIATTR_NUM_BARRIERS
	.align		4
        /*0030*/ 	.byte	0x02, 0x4c
        /*0032*/ 	.byte	0x01
	.zero		1


	//----- nvinfo : EIATTR_MERCURY_ISA_VERSION
	.align		4
        /*0034*/ 	.byte	0x03, 0x5f
        /*0036*/ 	.short	0x0000


	//----- nvinfo : EIATTR_INT_WARP_WIDE_INSTR_OFFSETS
	.align		4
        /*0038*/ 	.byte	0x04, 0x31
        /*003a*/ 	.short	(.L_1009 - .L_1008)


	//   ....[0]....
.L_1008:
        /*003c*/ 	.word	0x00002d70


	//   ....[1]....
        /*0040*/ 	.word	0x00005500


	//----- nvinfo : EIATTR_COOP_GROUP_MASK_REGIDS
	.align		4
.L_1009:
        /*0044*/ 	.byte	0x04, 0x29
        /*0046*/ 	.short	(.L_1011 - .L_1010)


	//   ....[0]....
.L_1010:
        /*0048*/ 	.word	0xffffffff


	//   ....[1]....
        /*004c*/ 	.word	0xffffffff


	//   ....[2]....
        /*0050*/ 	.word	0xffffffff


	//   ....[3]....
        /*0054*/ 	.word	0xffffffff


	//   ....[4]....
        /*0058*/ 	.word	0xffffffff


	//   ....[5]....
        /*005c*/ 	.word	0xffffffff


	//   ....[6]....
        /*0060*/ 	.word	0xffffffff


	//   ....[7]....
        /*0064*/ 	.word	0xffffffff


	//   ....[8]....
        /*0068*/ 	.word	0xffffffff


	//   ....[9]....
        /*006c*/ 	.word	0xffffffff


	//----- nvinfo : EIATTR_COOP_GROUP_INSTR_OFFSETS
	.align		4
.L_1011:
        /*0070*/ 	.byte	0x04, 0x28
        /*0072*/ 	.short	(.L_1013 - .L_1012)


	//   ....[0]....
.L_1012:
        /*0074*/ 	.word	0x00002410


	//   ....[1]....
        /*0078*/ 	.word	0x00002440


	//   ....[2]....
        /*007c*/ 	.word	0x00002480


	//   ....[3]....
        /*0080*/ 	.word	0x000024a0


	//   ....[4]....
        /*0084*/ 	.word	0x000024e0


	//   ....[5]....
        /*0088*/ 	.word	0x00002500


	//   ....[6]....
        /*008c*/ 	.word	0x00002540


	//   ....[7]....
        /*0090*/ 	.word	0x00002560


	//   ....[8]....
        /*0094*/ 	.word	0x000025a0


	//   ....[9]....
        /*0098*/ 	.word	0x000025b0


	//----- nvinfo : EIATTR_EXIT_INSTR_OFFSETS
	.align		4
.L_1013:
        /*009c*/ 	.byte	0x04, 0x1c
        /*009e*/ 	.short	(.L_1015 - .L_1014)


	//   ....[0]....
.L_1014:
        /*00a0*/ 	.word	0x000055d0


	//   ....[1]....
        /*00a4*/ 	.word	0x00005710


	//   ....[2]....
        /*00a8*/ 	.word	0x00005990


	//----- nvinfo : EIATTR_MAX_THREADS
	.align		4
.L_1015:
        /*00ac*/ 	.byte	0x04, 0x05
        /*00ae*/ 	.short	(.L_1017 - .L_1016)
.L_1016:
        /*00b0*/ 	.word	0x00000188
        /*00b4*/ 	.word	0x00000001
        /*00b8*/ 	.word	0x00000001


	//----- nvinfo : EIATTR_CRS_STACK_SIZE
	.align		4
.L_1017:
        /*00bc*/ 	.byte	0x04, 0x1e
        /*00be*/ 	.short	(.L_1019 - .L_1018)
.L_1018:
        /*00c0*/ 	.word	0x00000000
.L_1019:


//--------------------- .nv.info._Z35group_norm_nhwc_bwd_one_pass_kernelI11Fp32IOBf16WLi128ELi98ELi392EEv26Group_norm_nhwc_bwd_params --------------------------
	.section	.nv.info._Z35group_norm_nhwc_bwd_one_pass_kernelI11Fp32IOBf16WLi128ELi98ELi392EEv26Group_norm_nhwc_bwd_params,"",@"SHT_CUDA_INFO"
	.sectionflags	@""
	.align	4


	//----- nvinfo : EIATTR_CUDA_API_VERSION
	.align		4
        /*0000*/ 	.byte	0x04, 0x37
        /*0002*/ 	.short	(.L_1021 - .L_1020)
.L_1020:
        /*0004*/ 	.word	0x00000082


	//----- nvinfo : EIATTR_SW2861232_WAR
	.align		4
.L_1021:
        /*0008*/ 	.byte	0x01, 0x35
	.zero		2


	//----- nvinfo : EIATTR_PARAM_CBANK
	.align		4
        /*000c*/ 	.byte	0x04, 0x0a
        /*000e*/ 	.short	(.L_1023 - .L_1022)
	.align		4
.L_1022:
        /*0010*/ 	.word	index@(.nv.constant0._Z35group_norm_nhwc_bwd_one_pass_kernelI11Fp32IOBf16WLi128ELi98ELi392EEv26Group_norm_nhwc_bwd_params)
        /*0014*/ 	.short	0x0160
        /*0016*/ 	.short	0x00b8


	//----- nvinfo : EIATTR_CBANK_PARAM_SIZE
	.align		4
.L_1023:
        /*0018*/ 	.byte	0x03, 0x19
        /*001a*/ 	.short	0x00b8


	//----- nvinfo : EIATTR_KPARAM_INFO
	.align		4
        /*001c*/ 	.byte	0x04, 0x17
        /*001e*/ 	.short	(.L_1025 - .L_1024)
.L_1024:
        /*0020*/ 	.word	0x00000000
        /*0024*/ 	.short	0x0000
        /*0026*/ 	.short	0x0000
        /*0028*/ 	.byte	0x00, 0xf0, 0xe1, 0x02


	//----- nvinfo : EIATTR_MAXREG_COUNT
	.align		4
.L_1025:
        /*002c*/ 	.byte	0x03, 0x1b
        /*002e*/ 	.short	0x0080


	//----- nvinfo : EIATTR_NUM_BARRIERS
	.align		4
        /*0030*/ 	.byte	0x02, 0x4c
        /*0032*/ 	.byte	0x01
	.zero		1


	//----- nvinfo : EIATTR_MERCURY_ISA_VERSION
	.align		4
        /*0034*/ 	.byte	0x03, 0x5f
        /*0036*/ 	.short	0x0000


	//----- nvinfo : EIATTR_INT_WARP_WIDE_INSTR_OFFSETS
	.align		4
        /*0038*/ 	.byte	0x04, 0x31
        /*003a*/ 	.short	(.L_1027 - .L_1026)


	//   ....[0]....
.L_1026:
        /*003c*/ 	.word	0x00004bd0


	//   ....[1]....
        /*0040*/ 	.word	0x00008610


	//----- nvinfo : EIATTR_COOP_GROUP_MASK_REGIDS
	.align		4
.L_1027:
        /*0044*/ 	.byte	0x04, 0x29
        /*0046*/ 	.short	(.L_1029 - .L_1028)


	//   ....[0]....
.L_1028:
        /*0048*/ 	.word	0xffffffff


	//   ....[1]....
        /*004c*/ 	.word	0xffffffff


	//   ....[2]....
        /*0050*/ 	.word	0xffffffff


	//   ....[3]....
        /*0054*/ 	.word	0xffffffff


	//   ....[4]....
        /*0058*/ 	.word	0xffffffff


	//   ....[5]....
        /*005c*/ 	.word	0xffffffff


	//   ....[6]....
        /*0060*/ 	.word	0xffffffff


	//   ....[7]....
        /*0064*/ 	.word	0xffffffff


	//   ....[8]....
        /*0068*/ 	.word	0xffffffff


	//   ....[9]....
        /*006c*/ 	.word	0xffffffff


	//----- nvinfo : EIATTR_COOP_GROUP_INSTR_OFFSETS
	.align		4
.L_1029:
        /*0070*/ 	.byte	0x04, 0x28
        /*0072*/ 	.short	(.L_1031 - .L_1030)


	//   ....[0]....
.L_1030:
        /*0074*/ 	.word	0x00004230


	//   ....[1]....
        /*0078*/ 	.word	0x00004240


	//   ....[2]....
        /*007c*/ 	.word	0x00004290


	//   ....[3]....
        /*0080*/ 	.word	0x000042b0


	//   ....[4]....
        /*0084*/ 	.word	0x000042e0


	//   ....[5]....
        /*0088*/ 	.word	0x00004310


	//   ....[6]....
        /*008c*/ 	.word	0x00004330


	//   ....[7]....
        /*0090*/ 	.word	0x00004370


	//   ....[8]....
        /*0094*/ 	.word	0x00004390


	//   ....[9]....
        /*0098*/ 	.word	0x000043e0


	//----- nvinfo : EIATTR_EXIT_INSTR_OFFSETS
	.align		4
.L_1031:
        /*009c*/ 	.byte	0x04, 0x1c
        /*009e*/ 	.short	(.L_1033 - .L_1032)


	//   ....[0]....
.L_1032:
        /*00a0*/ 	.word	0x000086e0


	//   ....[1]....
        /*00a4*/ 	.word	0x00008820


	//   ....[2]....
        /*00a8*/ 	.word	0x00008aa0


	//----- nvinfo : EIATTR_MAX_THREADS
	.align		4
.L_1033:
        /*00ac*/ 	.byte	0x04, 0x05
        /*00ae*/ 	.short	(.L_1035 - .L_1034)
.L_1034:
        /*00b0*/ 	.word	0x00000188
        /*00b4*/ 	.word	0x00000001
        /*00b8*/ 	.word	0x00000001


	//----- nvinfo : EIATTR_CRS_STACK_SIZE
	.align		4
.L_1035:
        /*00bc*/ 	.byte	0x04, 0x1e
        /*00be*/ 	.short	(.L_1037 - .L_1036)
.L_1036:
        /*00c0*/ 	.word	0x00000000
.L_1037:


//--------------------- .nv.info._Z35group_norm_nhwc_bwd_one_pass_kernelI11Fp32IOBf16WLi256ELi98ELi392EEv26Group_norm_nhwc_bwd_params --------------------------
	.section	.nv.info._Z35group_norm_nhwc_bwd_one_pass_kernelI11Fp32IOBf16WLi256ELi98ELi392EEv26Group_norm_nhwc_bwd_params,"",@"SHT_CUDA_INFO"
	.sectionflags	@""
	.align	4


	//----- nvinfo : EIATTR_CUDA_API_VERSION
	.align		4
        /*0000*/ 	.byte	0x04, 0x37
        /*0002*/ 	.short	(.L_1039 - .L_1038)
.L_1038:
        /*0004*/ 	.word	0x00000082


	//----- nvinfo : EIATTR_SW2861232_WAR
	.align		4
.L_1039:
        /*0008*/ 	.byte	0x01, 0x35
	.zero		2


	//----- nvinfo : EIATTR_PARAM_CBANK
	.align		4
        /*000c*/ 	.byte	0x04, 0x0a
        /*000e*/ 	.short	(.L_1041 - .L_1040)
	.align		4
.L_1040:
        /*0010*/ 	.word	index@(.nv.constant0._Z35group_norm_nhwc_bwd_one_pass_kernelI11Fp32IOBf16WLi256ELi98ELi392EEv26Group_norm_nhwc_bwd_params)
        /*0014*/ 	.short	0x0160
        /*0016*/ 	.short	0x00b8


	//----- nvinfo : EIATTR_CBANK_PARAM_SIZE
	.align		4
.L_1041:
        /*0018*/ 	.byte	0x03, 0x19
        /*001a*/ 	.short	0x00b8


	//----- nvinfo : EIATTR_KPARAM_INFO
	.align		4
        /*001c*/ 	.byte	0x04, 0x17
        /*001e*/ 	.short	(.L_1043 - .L_1042)
.L_1042:
        /*0020*/ 	.word	0x00000000
        /*0024*/ 	.short	0x0000
        /*0026*/ 	.short	0x0000
        /*0028*/ 	.byte	0x00, 0xf0, 0xe1, 0x02


	//----- nvinfo : EIATTR_MAXREG_COUNT
	.align		4
.L_1043:
        /*002c*/ 	.byte	0x03, 0x1b
        /*002e*/ 	.short	0x0080


	//----- nvinfo : EIATTR_NUM_BARRIERS
	.align		4
        /*0030*/ 	.byte	0x02, 0x4c
        /*0032*/ 	.byte	0x01
	.zero		1


	//----- nvinfo : EIATTR_ANNOTATIONS
	.align		4
        /*0034*/ 	.byte	0x04, 0x55
        /*0036*/ 	.short	(.L_1045 - .L_1044)


	//   ....[0]....
.L_1044:
        /* <DEDUP_REMOVED lines=193> */


	//----- nvinfo : EIATTR_MERCURY_ISA_VERSION
	.align		4
.L_1045:
        /*0c30*/ 	.byte	0x03, 0x5f
        /*0c32*/ 	.short	0x0000


	//----- nvinfo : EIATTR_INT_WARP_WIDE_INSTR_OFFSETS
	.align		4
        /*0c34*/ 	.byte	0x04, 0x31
        /*0c36*/ 	.short	(.L_1047 - .L_1046)


	//   ....[0]....
.L_1046:
        /*0c38*/ 	.word	0x00009820


	//   ....[1]....
        /*0c3c*/ 	.word	0x0000ae80


	//   ....[2]....
        /*0c40*/ 	.word	0x00010dd0


	//----- nvinfo : EIATTR_COOP_GROUP_MASK_REGIDS
	.align		4
.L_1047:
        /*0c44*/ 	.byte	0x04, 0x29
        /*0c46*/ 	.short	(.L_1049 - .L_1048)


	//   ....[0]....
.L_1048:
        /*0c48*/ 	.word	0xffffffff


	//   ....[1]....
        /*0c4c*/ 	.word	0xffffffff


	//   ....[2]....
        /*0c50*/ 	.word	0xffffffff


	//   ....[3]....
        /*0c54*/ 	.word	0xffffffff


	//   ....[4]....
        /*0c58*/ 	.word	0xffffffff


	//   ....[5]....
        /*0c5c*/ 	.word	0xffffffff


	//   ....[6]....
        /*0c60*/ 	.word	0xffffffff


	//   ....[7]....
        /*0c64*/ 	.word	0xffffffff


	//   ....[8]....
        /*0c68*/ 	.word	0xffffffff


	//   ....[9]....
        /*0c6c*/ 	.word	0xffffffff


	//----- nvinfo : EIATTR_COOP_GROUP_INSTR_OFFSETS
	.align		4
.L_1049:
        /*0c70*/ 	.byte	0x04, 0x28
        /*0c72*/ 	.short	(.L_1051 - .L_1050)


	//   ....[0]....
.L_1050:
        /*0c74*/ 	.word	0x00008eb0


	//   ....[1]....
        /*0c78*/ 	.word	0x00008ed0


	//   ....[2]....
        /*0c7c*/ 	.word	0x00008f10


	//   ....[3]....
        /*0c80*/ 	.word	0x00008f30


	//   ....[4]....
        /*0c84*/ 	.word	0x00008f70


	//   ....[5]....
        /*0c88*/ 	.word	0x00008f90


	//   ....[6]....
        /*0c8c*/ 	.word	0x00008fd0


	//   ....[7]....
        /*0c90*/ 	.word	0x00008ff0


	//   ....[8]....
        /*0c94*/ 	.word	0x00009030


	//   ....[9]....
        /*0c98*/ 	.word	0x00009040


	//----- nvinfo : EIATTR_EXIT_INSTR_OFFSETS
	.align		4
.L_1051:
        /*0c9c*/ 	.byte	0x04, 0x1c
        /*0c9e*/ 	.short	(.L_1053 - .L_1052)


	//   ....[0]....
.L_1052:
        /*0ca0*/ 	.word	0x00010ea0


	//   ....[1]....
        /*0ca4*/ 	.word	0x00010fe0


	//   ....[2]....
        /*0ca8*/ 	.word	0x00011260


	//----- nvinfo : EIATTR_MAX_THREADS
	.align		4
.L_1053:
        /*0cac*/ 	.byte	0x04, 0x05
        /*0cae*/ 	.short	(.L_1055 - .L_1054)
.L_1054:
        /*0cb0*/ 	.word	0x00000188
        /*0cb4*/ 	.word	0x00000001
        /*0cb8*/ 	.word	0x00000001


	//----- nvinfo : EIATTR_CRS_STACK_SIZE
	.align		4
.L_1055:
        /*0cbc*/ 	.byte	0x04, 0x1e
        /*0cbe*/ 	.short	(.L_1057 - .L_1056)
.L_1056:
        /*0cc0*/ 	.word	0x00000000
.L_1057:


//--------------------- .nv.info._Z35group_norm_nhwc_bwd_one_pass_kernelI11Fp32IOBf16WLi512ELi98ELi392EEv26Group_norm_nhwc_bwd_params --------------------------
	.section	.nv.info._Z35group_norm_nhwc_bwd_one_pass_kernelI11Fp32IOBf16WLi512ELi98ELi392EEv26Group_norm_nhwc_bwd_params,"",@"SHT_CUDA_INFO"
	.sectionflags	@""
	.align	4


	//----- nvinfo : EIATTR_CUDA_API_VERSION
	.align		4
        /*0000*/ 	.byte	0x04, 0x37
        /*0002*/ 	.short	(.L_1059 - .L_1058)
.L_1058:
        /*0004*/ 	.word	0x00000082


	//----- nvinfo : EIATTR_SW2861232_WAR
	.align		4
.L_1059:
        /*0008*/ 	.byte	0x01, 0x35
	.zero		2


	//----- nvinfo : EIATTR_PARAM_CBANK
	.align		4
        /*000c*/ 	.byte	0x04, 0x0a
        /*000e*/ 	.short	(.L_1061 - .L_1060)
	.align		4
.L_1060:
        /*0010*/ 	.word	index@(.nv.constant0._Z35group_norm_nhwc_bwd_one_pass_kernelI11Fp32IOBf16WLi512ELi98ELi392EEv26Group_norm_nhwc_bwd_params)
        /*0014*/ 	.short	0x0160
        /*0016*/ 	.short	0x00b8


	//----- nvinfo : EIATTR_CBANK_PARAM_SIZE
	.align		4
.L_1061:
        /*0018*/ 	.byte	0x03, 0x19
        /*001a*/ 	.short	0x00b8


	//----- nvinfo : EIATTR_KPARAM_INFO
	.align		4
        /*001c*/ 	.byte	0x04, 0x17
        /*001e*/ 	.short	(.L_1063 - .L_1062)
.L_1062:
        /*0020*/ 	.word	0x00000000
        /*0024*/ 	.short	0x0000
        /*0026*/ 	.short	0x0000
        /*0028*/ 	.byte	0x00, 0xf0, 0xe1, 0x02


	//----- nvinfo : EIATTR_MAXREG_COUNT
	.align		4
.L_1063:
        /*002c*/ 	.byte	0x03, 0x1b
        /*002e*/ 	.short	0x0080


	//----- nvinfo : EIATTR_NUM_BARRIERS
	.align		4
        /*0030*/ 	.byte	0x02, 0x4c
        /*0032*/ 	.byte	0x01
	.zero		1


	//----- nvinfo : EIATTR_ANNOTATIONS
	.align		4
        /*0034*/ 	.byte	0x04, 0x55
        /*0036*/ 	.short	(.L_1065 - .L_1064)


	//   ....[0]....
.L_1064:
        /* <DEDUP_REMOVED lines=664> */


	//----- nvinfo : EIATTR_MERCURY_ISA_VERSION
	.align		4
.L_1065:
        /*29a0*/ 	.byte	0x03, 0x5f
        /*29a2*/ 	.short	0x0000


	//----- nvinfo : EIATTR_INT_WARP_WIDE_INSTR_OFFSETS
	.align		4
        /*29a4*/ 	.byte	0x04, 0x31
        /*29a6*/ 	.short	(.L_1067 - .L_1066)


	//   ....[0]....
.L_1066:
        /*29a8*/ 	.word	0x00017ce0


	//   ....[1]....
        /*29ac*/ 	.word	0x00019630


	//----- nvinfo : EIATTR_COOP_GROUP_MASK_REGIDS
	.align		4
.L_1067:
        /*29b0*/ 	.byte	0x04, 0x29
        /*29b2*/ 	.short	(.L_1069 - .L_1068)


	//   ....[0]....
.L_1068:
        /*29b4*/ 	.word	0xffffffff


	//   ....[1]....
        /*29b8*/ 	.word	0xffffffff


	//   ....[2]....
        /*29bc*/ 	.word	0xffffffff


	//   ....[3]....
        /*29c0*/ 	.word	0xffffffff


	//   ....[4]....
        /*29c4*/ 	.word	0xffffffff


	//   ....[5]....
        /*29c8*/ 	.word	0xffffffff


	//   ....[6]....
        /*29cc*/ 	.word	0xffffffff


	//   ....[7]....
        /*29d0*/ 	.word	0xffffffff


	//   ....[8]....
        /*29d4*/ 	.word	0xffffffff


	//   ....[9]....
        /*29d8*/ 	.word	0xffffffff


	//----- nvinfo : EIATTR_COOP_GROUP_INSTR_OFFSETS
	.align		4
.L_1069:
        /*29dc*/ 	.byte	0x04, 0x28
        /*29de*/ 	.short	(.L_1071 - .L_1070)


	//   ....[0]....
.L_1070:
        /*29e0*/ 	.word	0x000168e0


	//   ....[1]....
        /*29e4*/ 	.word	0x00016a60


	//   ....[2]....
        /*29e8*/ 	.word	0x00016c60


	//   ....[3]....
        /*29ec*/ 	.word	0x000170b0


	//   ....[4]....
        /*29f0*/ 	.word	0x000170d0


	//   ....[5]....
        /*29f4*/ 	.word	0x000172a0


	//   ....[6]....
        /*29f8*/ 	.word	0x000172c0


	//   ....[7]....
        /*29fc*/ 	.word	0x000172e0


	//   ....[8]....
        /*2a00*/ 	.word	0x00017370


	//   ....[9]....
        /*2a04*/ 	.word	0x000173c0


	//----- nvinfo : EIATTR_EXIT_INSTR_OFFSETS
	.align		4
.L_1071:
        /*2a08*/ 	.byte	0x04, 0x1c
        /*2a0a*/ 	.short	(.L_1073 - .L_1072)


	//   ....[0]....
.L_1072:
        /*2a0c*/ 	.word	0x00019700


	//   ....[1]....
        /*2a10*/ 	.word	0x00019850


	//   ....[2]....
        /*2a14*/ 	.word	0x00019b00


	//----- nvinfo : EIATTR_MAX_THREADS
	.align		4
.L_1073:
        /*2a18*/ 	.byte	0x04, 0x05
        /*2a1a*/ 	.short	(.L_1075 - .L_1074)
.L_1074:
        /*2a1c*/ 	.word	0x00000188
        /*2a20*/ 	.word	0x00000001
        /*2a24*/ 	.word	0x00000001


	//----- nvinfo : EIATTR_CRS_STACK_SIZE
	.align		4
.L_1075:
        /*2a28*/ 	.byte	0x04, 0x1e
        /*2a2a*/ 	.short	(.L_1077 - .L_1076)
.L_1076:
        /*2a2c*/ 	.word	0x00000000
.L_1077:


//--------------------- .nv.info._Z35group_norm_nhwc_bwd_one_pass_kernelI11Fp32IOFp16WLi64ELi98ELi392EEv26Group_norm_nhwc_bwd_params --------------------------
	.section	.nv.info._Z35group_norm_nhwc_bwd_one_pass_kernelI11Fp32IOFp16WLi64ELi98ELi392EEv26Group_norm_nhwc_bwd_params,"",@"SHT_CUDA_INFO"
	.sectionflags	@""
	.align	4


	//----- nvinfo : EIATTR_CUDA_API_VERSION
	.align		4
        /*0000*/ 	.byte	0x04, 0x37
        /*0002*/ 	.short	(.L_1079 - .L_1078)
.L_1078:
        /*0004*/ 	.word	0x00000082


	//----- nvinfo : EIATTR_SW2861232_WAR
	.align		4
.L_1079:
        /*0008*/ 	.byte	0x01, 0x35
	.zero		2


	//----- nvinfo : EIATTR_PARAM_CBANK
	.align		4
        /*000c*/ 	.byte	0x04, 0x0a
        /*000e*/ 	.short	(.L_1081 - .L_1080)
	.align		4
.L_1080:
        /*0010*/ 	.word	index@(.nv.constant0._Z35group_norm_nhwc_bwd_one_pass_kernelI11Fp32IOFp16WLi64ELi98ELi392EEv26Group_norm_nhwc_bwd_params)
        /*0014*/ 	.short	0x0160
        /*0016*/ 	.short	0x00b8


	//----- nvinfo : EIATTR_CBANK_PARAM_SIZE
	.align		4
.L_1081:
        /*0018*/ 	.byte	0x03, 0x19
        /*001a*/ 	.short	0x00b8


	//----- nvinfo : EIATTR_KPARAM_INFO
	.align		4
        /*001c*/ 	.byte	0x04, 0x17
        /*001e*/ 	.short	(.L_1083 - .L_1082)
.L_1082:
        /*0020*/ 	.word	0x00000000
        /*0024*/ 	.short	0x0000
        /*0026*/ 	.short	0x0000
        /*0028*/ 	.byte	0x00, 0xf0, 0xe1, 0x02


	//----- nvinfo : EIATTR_MAXREG_COUNT
	.align		4
.L_1083:
        /*002c*/ 	.byte	0x03, 0x1b
        /*002e*/ 	.short	0x0080


	//----- nvinfo : EIATTR_NUM_BARRIERS
	.align		4
        /*0030*/ 	.byte	0x02, 0x4c
        /*0032*/ 	.byte	0x01
	.zero		1


	//----- nvinfo : EIATTR_MERCURY_ISA_VERSION
	.align		4
        /*0034*/ 	.byte	0x03, 0x5f
        /*0036*/ 	.short	0x0000


	//----- nvinfo : EIATTR_INT_WARP_WIDE_INSTR_OFFSETS
	.align		4
        /*0038*/ 	.byte	0x04, 0x31
        /*003a*/ 	.short	(.L_1085 - .L_1084)


	//   ....[0]....
.L_1084:
        /*003c*/ 	.word	0x00002d70


	//   ....[1]....
        /*0040*/ 	.word	0x00005500


	//----- nvinfo : EIATTR_COOP_GROUP_MASK_REGIDS
	.align		4
.L_1085:
        /*0044*/ 	.byte	0x04, 0x29
        /*0046*/ 	.short	(.L_1087 - .L_1086)


	//   ....[0]....
.L_1086:
        /*0048*/ 	.word	0xffffffff


	//   ....[1]....
        /*004c*/ 	.word	0xffffffff


	//   ....[2]....
        /*0050*/ 	.word	0xffffffff


	//   ....[3]....
        /*0054*/ 	.word	0xffffffff


	//   ....[4]....
        /*0058*/ 	.word	0xffffffff


	//   ....[5]....
        /*005c*/ 	.word	0xffffffff


	//   ....[6]....
        /*0060*/ 	.word	0xffffffff


	//   ....[7]....
        /*0064*/ 	.word	0xffffffff


	//   ....[8]....
        /*0068*/ 	.word	0xffffffff


	//   ....[9]....
        /*006c*/ 	.word	0xffffffff


	//----- nvinfo : EIATTR_COOP_GROUP_INSTR_OFFSETS
	.align		4
.L_1087:
        /*0070*/ 	.byte	0x04, 0x28
        /*0072*/ 	.short	(.L_1089 - .L_1088)


	//   ....[0]....
.L_1088:
        /*0074*/ 	.word	0x00002410


	//   ....[1]....
        /*0078*/ 	.word	0x00002440


	//   ....[2]....
        /*007c*/ 	.word	0x00002480


	//   ....[3]....
        /*0080*/ 	.word	0x000024a0


	//   ....[4]....
        /*0084*/ 	.word	0x000024e0


	//   ....[5]....
        /*0088*/ 	.word	0x00002500


	//   ....[6]....
        /*008c*/ 	.word	0x00002540


	//   ....[7]....
        /*0090*/ 	.word	0x00002560


	//   ....[8]....
        /*0094*/ 	.word	0x000025a0


	//   ....[9]....
        /*0098*/ 	.word	0x000025b0


	//----- nvinfo : EIATTR_EXIT_INSTR_OFFSETS
	.align		4
.L_1089:
        /*009c*/ 	.byte	0x04, 0x1c
        /*009e*/ 	.short	(.L_1091 - .L_1090)


	//   ....[0]....
.L_1090:
        /*00a0*/ 	.word	0x000055d0


	//   ....[1]....
        /*00a4*/ 	.word	0x00005710


	//   ....[2]....
        /*00a8*/ 	.word	0x00005990


	//----- nvinfo : EIATTR_MAX_THREADS
	.align		4
.L_1091:
        /*00ac*/ 	.byte	0x04, 0x05
        /*00ae*/ 	.short	(.L_1093 - .L_1092)
.L_1092:
        /*00b0*/ 	.word	0x00000188
        /*00b4*/ 	.word	0x00000001
        /*00b8*/ 	.word	0x00000001


	//----- nvinfo : EIATTR_CRS_STACK_SIZE
	.align		4
.L_1093:
        /*00bc*/ 	.byte	0x04, 0x1e
        /*00be*/ 	.short	(.L_1095 - .L_1094)
.L_1094:
        /*00c0*/ 	.word	0x00000000
.L_1095:


//--------------------- .nv.info._Z35group_norm_nhwc_bwd_one_pass_kernelI11Fp32IOFp16WLi128ELi98ELi392EEv26Group_norm_nhwc_bwd_params --------------------------
	.section	.nv.info._Z35group_norm_nhwc_bwd_one_pass_kernelI11Fp32IOFp16WLi128ELi98ELi392EEv26Group_norm_nhwc_bwd_params,"",@"SHT_CUDA_INFO"
	.sectionflags	@""
	.align	4


	//----- nvinfo : EIATTR_CUDA_API_VERSION
	.align		4
        /*0000*/ 	.byte	0x04, 0x37
        /*0002*/ 	.short	(.L_1097 - .L_1096)
.L_1096:
        /*0004*/ 	.word	0x00000082


	//----- nvinfo : EIATTR_SW2861232_WAR
	.align		4
.L_1097:
        /*0008*/ 	.byte	0x01, 0x35
	.zero		2


	//----- nvinfo : EIATTR_PARAM_CBANK
	.align		4
        /*000c*/ 	.byte	0x04, 0x0a
        /*000e*/ 	.short	(.L_1099 - .L_1098)
	.align		4
.L_1098:
        /*0010*/ 	.word	index@(.nv.constant0._Z35group_norm_nhwc_bwd_one_pass_kernelI11Fp32IOFp16WLi128ELi98ELi392EEv26Group_norm_nhwc_bwd_params)
        /*0014*/ 	.short	0x0160
        /*0016*/ 	.short	0x00b8


	//----- nvinfo : EIATTR_CBANK_PARAM_SIZE
	.align		4
.L_1099:
        /*0018*/ 	.byte	0x03, 0x19
        /*001a*/ 	.short	0x00b8


	//----- nvinfo : EIATTR_KPARAM_INFO
	.align		4
        /*001c*/ 	.byte	0x04, 0x17
        /*001e*/ 	.short	(.L_1101 - .L_1100)
.L_1100:
        /*0020*/ 	.word	0x00000000
        /*0024*/ 	.short	0x0000
        /*0026*/ 	.short	0x0000
        /*0028*/ 	.byte	0x00, 0xf0, 0xe1, 0x02


	//----- nvinfo : EIATTR_MAXREG_COUNT
	.align		4
.L_1101:
        /*002c*/ 	.byte	0x03, 0x1b
        /*002e*/ 	.short	0x0080


	//----- nvinfo : EIATTR_NUM_BARRIERS
	.align		4
        /*0030*/ 	.byte	0x02, 0x4c
        /*0032*/ 	.byte	0x01
	.zero		1


	//----- nvinfo : EIATTR_MERCURY_ISA_VERSION
	.align		4
        /*0034*/ 	.byte	0x03, 0x5f
        /*0036*/ 	.short	0x0000


	//----- nvinfo : EIATTR_INT_WARP_WIDE_INSTR_OFFSETS
	.align		4
        /*0038*/ 	.byte	0x04, 0x31
        /*003a*/ 	.short	(.L_1103 - .L_1102)


	//   ....[0]....
.L_1102:
        /*003c*/ 	.word	0x00004bd0


	//   ....[1]....
        /*0040*/ 	.word	0x00008610


	//----- nvinfo : EIATTR_COOP_GROUP_MASK_REGIDS
	.align		4
.L_1103:
        /*0044*/ 	.byte	0x04, 0x29
        /*0046*/ 	.short	(.L_1105 - .L_1104)


	//   ....[0]....
.L_1104:
        /*0048*/ 	.word	0xffffffff


	//   ....[1]....
        /*004c*/ 	.word	0xffffffff


	//   ....[2]....
        /*0050*/ 	.word	0xffffffff


	//   ....[3]....
        /*0054*/ 	.word	0xffffffff


	//   ....[4]....
        /*0058*/ 	.word	0xffffffff


	//   ....[5]....
        /*005c*/ 	.word	0xffffffff


	//   ....[6]....
        /*0060*/ 	.word	0xffffffff


	//   ....[7]....
        /*0064*/ 	.word	0xffffffff


	//   ....[8]....
        /*0068*/ 	.word	0xffffffff


	//   ....[9]....
        /*006c*/ 	.word	0xffffffff


	//----- nvinfo : EIATTR_COOP_GROUP_INSTR_OFFSETS
	.align		4
.L_1105:
        /*0070*/ 	.byte	0x04, 0x28
        /*0072*/ 	.short	(.L_1107 - .L_1106)


	//   ....[0]....
.L_1106:
        /*0074*/ 	.word	0x00004230


	//   ....[1]....
        /*0078*/ 	.word	0x00004240


	//   ....[2]....
        /*007c*/ 	.word	0x00004290


	//   ....[3]....
        /*0080*/ 	.word	0x000042b0


	//   ....[4]....
        /*0084*/ 	.word	0x000042e0


	//   ....[5]....
        /*0088*/ 	.word	0x00004310


	//   ....[6]....
        /*008c*/ 	.word	0x00004330


	//   ....[7]....
        /*0090*/ 	.word	0x00004370


	//   ....[8]....
        /*0094*/ 	.word	0x00004390


	//   ....[9]....
        /*0098*/ 	.word	0x000043e0


	//----- nvinfo : EIATTR_EXIT_INSTR_OFFSETS
	.align		4
.L_1107:
        /*009c*/ 	.byte	0x04, 0x1c
        /*009e*/ 	.short	(.L_1109 - .L_1108)


	//   ....[0]....
.L_1108:
        /*00a0*/ 	.word	0x000086e0


	//   ....[1]....
        /*00a4*/ 	.word	0x00008820


	//   ....[2]....
        /*00a8*/ 	.word	0x00008aa0


	//----- nvinfo : EIATTR_MAX_THREADS
	.align		4
.L_1109:
        /*00ac*/ 	.byte	0x04, 0x05
        /*00ae*/ 	.short	(.L_1111 - .L_1110)
.L_1110:
        /*00b0*/ 	.word	0x00000188
        /*00b4*/ 	.word	0x00000001
        /*00b8*/ 	.word	0x00000001


	//----- nvinfo : EIATTR_CRS_STACK_SIZE
	.align		4
.L_1111:
        /*00bc*/ 	.byte	0x04, 0x1e
        /*00be*/ 	.short	(.L_1113 - .L_1112)
.L_1112:
        /*00c0*/ 	.word	0x00000000
.L_1113:


//--------------------- .nv.info._Z35group_norm_nhwc_bwd_one_pass_kernelI11Fp32IOFp16WLi256ELi98ELi392EEv26Group_norm_nhwc_bwd_params --------------------------
	.section	.nv.info._Z35group_norm_nhwc_bwd_one_pass_kernelI11Fp32IOFp16WLi256ELi98ELi392EEv26Group_norm_nhwc_bwd_params,"",@"SHT_CUDA_INFO"
	.sectionflags	@""
	.align	4


	//----- nvinfo : EIATTR_CUDA_API_VERSION
	.align		4
        /*0000*/ 	.byte	0x04, 0x37
        /*0002*/ 	.short	(.L_1115 - .L_1114)
.L_1114:
        /*0004*/ 	.word	0x00000082


	//----- nvinfo : EIATTR_SW2861232_WAR
	.align		4
.L_1115:
        /*0008*/ 	.byte	0x01, 0x35
	.zero		2


	//----- nvinfo : EIATTR_PARAM_CBANK
	.align		4
        /*000c*/ 	.byte	0x04, 0x0a
        /*000e*/ 	.short	(.L_1117 - .L_1116)
	.align		4
.L_1116:
        /*0010*/ 	.word	index@(.nv.constant0._Z35group_norm_nhwc_bwd_one_pass_kernelI11Fp32IOFp16WLi256ELi98ELi392EEv26Group_norm_nhwc_bwd_params)
        /*0014*/ 	.short	0x0160
        /*0016*/ 	.short	0x00b8


	//----- nvinfo : EIATTR_CBANK_PARAM_SIZE
	.align		4
.L_1117:
        /*0018*/ 	.byte	0x03, 0x19
        /*001a*/ 	.short	0x00b8


	//----- nvinfo : EIATTR_KPARAM_INFO
	.align		4
        /*001c*/ 	.byte	0x04, 0x17
        /*001e*/ 	.short	(.L_1119 - .L_1118)
.L_1118:
        /*0020*/ 	.word	0x00000000
        /*0024*/ 	.short	0x0000
        /*0026*/ 	.short	0x0000
        /*0028*/ 	.byte	0x00, 0xf0, 0xe1, 0x02


	//----- nvinfo : EIATTR_MAXREG_COUNT
	.align		4
.L_1119:
        /*002c*/ 	.byte	0x03, 0x1b
        /*002e*/ 	.short	0x0080


	//----- nvinfo : EIATTR_NUM_BARRIERS
	.align		4
        /*0030*/ 	.byte	0x02, 0x4c
        /*0032*/ 	.byte	0x01
	.zero		1


	//----- nvinfo : EIATTR_ANNOTATIONS
	.align		4
        /*0034*/ 	.byte	0x04, 0x55
        /*0036*/ 	.short	(.L_1121 - .L_1120)


	//   ....[0]....
.L_1120:
        /* <DEDUP_REMOVED lines=193> */


	//----- nvinfo : EIATTR_MERCURY_ISA_VERSION
	.align		4
.L_1121:
        /*0c30*/ 	.byte	0x03, 0x5f
        /*0c32*/ 	.short	0x0000


	//----- nvinfo : EIATTR_INT_WARP_WIDE_INSTR_OFFSETS
	.align		4
        /*0c34*/ 	.byte	0x04, 0x31
        /*0c36*/ 	.short	(.L_1123 - .L_1122)


	//   ....[0]....
.L_1122:
        /*0c38*/ 	.word	0x00009820


	//   ....[1]....
        /*0c3c*/ 	.word	0x0000ae80


	//   ....[2]....
        /*0c40*/ 	.word	0x00010dd0


	//----- nvinfo : EIATTR_COOP_GROUP_MASK_REGIDS
	.align		4
.L_1123:
        /*0c44*/ 	.byte	0x04, 0x29
        /*0c46*/ 	.short	(.L_1125 - .L_1124)


	//   ....[0]....
.L_1124:
        /*0c48*/ 	.word	0xffffffff


	//   ....[1]....
        /*0c4c*/ 	.word	0xffffffff


	//   ....[2]....
        /*0c50*/ 	.word	0xffffffff


	//   ....[3]....
        /*0c54*/ 	.word	0xffffffff


	//   ....[4]....
        /*0c58*/ 	.word	0xffffffff


	//   ....[5]....
        /*0c5c*/ 	.word	0xffffffff


	//   ....[6]....
        /*0c60*/ 	.word	0xffffffff


	//   ....[7]....
        /*0c64*/ 	.word	0xffffffff


	//   ....[8]....
        /*0c68*/ 	.word	0xffffffff


	//   ....[9]....
        /*0c6c*/ 	.word	0xffffffff


	//----- nvinfo : EIATTR_COOP_GROUP_INSTR_OFFSETS
	.align		4
.L_1125:
        /*0c70*/ 	.byte	0x04, 0x28
        /*0c72*/ 	.short	(.L_1127 - .L_1126)


	//   ....[0]....
.L_1126:
        /*0c74*/ 	.word	0x00008eb0


	//   ....[1]....
        /*0c78*/ 	.word	0x00008ed0


	//   ....[2]....
        /*0c7c*/ 	.word	0x00008f10


	//   ....[3]....
        /*0c80*/ 	.word	0x00008f30


	//   ....[4]....
        /*0c84*/ 	.word	0x00008f70


	//   ....[5]....
        /*0c88*/ 	.word	0x00008f90


	//   ....[6]....
        /*0c8c*/ 	.word	0x00008fd0


	//   ....[7]....
        /*0c90*/ 	.word	0x00008ff0


	//   ....[8]....
        /*0c94*/ 	.word	0x00009030


	//   ....[9]....
        /*0c98*/ 	.word	0x00009040


	//----- nvinfo : EIATTR_EXIT_INSTR_OFFSETS
	.align		4
.L_1127:
        /*0c9c*/ 	.byte	0x04, 0x1c
        /*0c9e*/ 	.short	(.L_1129 - .L_1128)


	//   ....[0]....
.L_1128:
        /*0ca0*/ 	.word	0x00010ea0


	//   ....[1]....
        /*0ca4*/ 	.word	0x00010fe0


	//   ....[2]....
        /*0ca8*/ 	.word	0x00011260


	//----- nvinfo : EIATTR_MAX_THREADS
	.align		4
.L_1129:
        /*0cac*/ 	.byte	0x04, 0x05
        /*0cae*/ 	.short	(.L_1131 - .L_1130)
.L_1130:
        /*0cb0*/ 	.word	0x00000188
        /*0cb4*/ 	.word	0x00000001
        /*0cb8*/ 	.word	0x00000001


	//----- nvinfo : EIATTR_CRS_STACK_SIZE
	.align		4
.L_1131:
        /*0cbc*/ 	.byte	0x04, 0x1e
        /*0cbe*/ 	.short	(.L_1133 - .L_1132)
.L_1132:
        /*0cc0*/ 	.word	0x00000000
.L_1133:


//--------------------- .nv.info._Z35group_norm_nhwc_bwd_one_pass_kernelI11Fp32IOFp16WLi512ELi98ELi392EEv26Group_norm_nhwc_bwd_params --------------------------
	.section	.nv.info._Z35group_norm_nhwc_bwd_one_pass_kernelI11Fp32IOFp16WLi512ELi98ELi392EEv26Group_norm_nhwc_bwd_params,"",@"SHT_CUDA_INFO"
	.sectionflags	@""
	.align	4


	//----- nvinfo : EIATTR_CUDA_API_VERSION
	.align		4
        /*0000*/ 	.byte	0x04, 0x37
        /*0002*/ 	.short	(.L_1135 - .L_1134)
.L_1134:
        /*0004*/ 	.word	0x00000082


	//----- nvinfo : EIATTR_SW2861232_WAR
	.align		4
.L_1135:
        /*0008*/ 	.byte	0x01, 0x35
	.zero		2


	//----- nvinfo : EIATTR_PARAM_CBANK
	.align		4
        /*000c*/ 	.byte	0x04, 0x0a
        /*000e*/ 	.short	(.L_1137 - .L_1136)
	.align		4
.L_1136:
        /*0010*/ 	.word	index@(.nv.constant0._Z35group_norm_nhwc_bwd_one_pass_kernelI11Fp32IOFp16WLi512ELi98ELi392EEv26Group_norm_nhwc_bwd_params)
        /*0014*/ 	.short	0x0160
        /*0016*/ 	.short	0x00b8


	//----- nvinfo : EIATTR_CBANK_PARAM_SIZE
	.align		4
.L_1137:
        /*0018*/ 	.byte	0x03, 0x19
        /*001a*/ 	.short	0x00b8


	//----- nvinfo : EIATTR_KPARAM_INFO
	.align		4
        /*001c*/ 	.byte	0x04, 0x17
        /*001e*/ 	.short	(.L_1139 - .L_1138)
.L_1138:
        /*0020*/ 	.word	0x00000000
        /*0024*/ 	.short	0x0000
        /*0026*/ 	.short	0x0000
        /*0028*/ 	.byte	0x00, 0xf0, 0xe1, 0x02


	//----- nvinfo : EIATTR_MAXREG_COUNT
	.align		4
.L_1139:
        /*002c*/ 	.byte	0x03, 0x1b
        /*002e*/ 	.short	0x0080


	//----- nvinfo : EIATTR_NUM_BARRIERS
	.align		4
        /*0030*/ 	.byte	0x02, 0x4c
        /*0032*/ 	.byte	0x01
	.zero		1


	//----- nvinfo : EIATTR_ANNOTATIONS
	.align		4
        /*0034*/ 	.byte	0x04, 0x55
        /*0036*/ 	.short	(.L_1141 - .L_1140)


	//   ....[0]....
.L_1140:
        /* <DEDUP_REMOVED lines=664> */


	//----- nvinfo : EIATTR_MERCURY_ISA_VERSION
	.align		4
.L_1141:
        /*29a0*/ 	.byte	0x03, 0x5f
        /*29a2*/ 	.short	0x0000


	//----- nvinfo : EIATTR_INT_WARP_WIDE_INSTR_OFFSETS
	.align		4
        /*29a4*/ 	.byte	0x04, 0x31
        /*29a6*/ 	.short	(.L_1143 - .L_1142)


	//   ....[0]....
.L_1142:
        /*29a8*/ 	.word	0x00017ce0


	//   ....[1]....
        /*29ac*/ 	.word	0x00019630


	//----- nvinfo : EIATTR_COOP_GROUP_MASK_REGIDS
	.align		4
.L_1143:
        /*29b0*/ 	.byte	0x04, 0x29
        /*29b2*/ 	.short	(.L_1145 - .L_1144)


	//   ....[0]....
.L_1144:
        /*29b4*/ 	.word	0xffffffff


	//   ....[1]....
        /*29b8*/ 	.word	0xffffffff


	//   ....[2]....
        /*29bc*/ 	.word	0xffffffff


	//   ....[3]....
        /*29c0*/ 	.word	0xffffffff


	//   ....[4]....
        /*29c4*/ 	.word	0xffffffff


	//   ....[5]....
        /*29c8*/ 	.word	0xffffffff


	//   ....[6]....
        /*29cc*/ 	.word	0xffffffff


	//   ....[7]....
        /*29d0*/ 	.word	0xffffffff


	//   ....[8]....
        /*29d4*/ 	.word	0xffffffff


	//   ....[9]....
        /*29d8*/ 	.word	0xffffffff


	//----- nvinfo : EIATTR_COOP_GROUP_INSTR_OFFSETS
	.align		4
.L_1145:
        /*29dc*/ 	.byte	0x04, 0x28
        /*29de*/ 	.short	(.L_1147 - .L_1146)


	//   ....[0]....
.L_1146:
        /*29e0*/ 	.word	0x000168e0


	//   ....[1]....
        /*29e4*/ 	.word	0x00016a60


	//   ....[2]....
        /*29e8*/ 	.word	0x00016c60


	//   ....[3]....
        /*29ec*/ 	.word	0x000170b0


	//   ....[4]....
        /*29f0*/ 	.word	0x000170d0


	//   ....[5]....
        /*29f4*/ 	.word	0x000172a0


	//   ....[6]....
        /*29f8*/ 	.word	0x000172c0


	//   ....[7]....
        /*29fc*/ 	.word	0x000172e0


	//   ....[8]....
        /*2a00*/ 	.word	0x00017370


	//   ....[9]....
        /*2a04*/ 	.word	0x000173c0


	//----- nvinfo : EIATTR_EXIT_INSTR_OFFSETS
	.align		4
.L_1147:
        /*2a08*/ 	.byte	0x04, 0x1c
        /*2a0a*/ 	.short	(.L_1149 - .L_1148)


	//   ....[0]....
.L_1148:
        /*2a0c*/ 	.word	0x00019700


	//   ....[1]....
        /*2a10*/ 	.word	0x00019850


	//   ....[2]....
        /*2a14*/ 	.word	0x00019b00


	//----- nvinfo : EIATTR_MAX_THREADS
	.align		4
.L_1149:
        /*2a18*/ 	.byte	0x04, 0x05
        /*2a1a*/ 	.short	(.L_1151 - .L_1150)
.L_1150:
        /*2a1c*/ 	.word	0x00000188
        /*2a20*/ 	.word	0x00000001
        /*2a24*/ 	.word	0x00000001


	//----- nvinfo : EIATTR_CRS_STACK_SIZE
	.align		4
.L_1151:
        /*2a28*/ 	.byte	0x04, 0x1e
        /*2a2a*/ 	.short	(.L_1153 - .L_1152)
.L_1152:
        /*2a2c*/ 	.word	0x00000000
.L_1153:


//--------------------- .nv.info._Z35group_norm_nhwc_fwd_one_pass_kernelI11Bf16IOFp32WLi64ELi98ELi392EEv26Group_norm_nhwc_fwd_params --------------------------
	.section	.nv.info._Z35group_norm_nhwc_fwd_one_pass_kernelI11Bf16IOFp32WLi64ELi98ELi392EEv26Group_norm_nhwc_fwd_params,"",@"SHT_CUDA_INFO"
	.sectionflags	@""
	.align	4


	//----- nvinfo : EIATTR_CUDA_API_VERSION
	.align		4
        /*0000*/ 	.byte	0x04, 0x37
        /*0002*/ 	.short	(.L_1155 - .L_1154)
.L_1154:
        /*0004*/ 	.word	0x00000082


	//----- nvinfo : EIATTR_SW2861232_WAR
	.align		4
.L_1155:
        /*0008*/ 	.byte	0x01, 0x35
	.zero		2


	//----- nvinfo : EIATTR_PARAM_CBANK
	.align		4
        /*000c*/ 	.byte	0x04, 0x0a
        /*000e*/ 	.short	(.L_1157 - .L_1156)
	.align		4
.L_1156:
        /*0010*/ 	.word	index@(.nv.constant0._Z35group_norm_nhwc_fwd_one_pass_kernelI11Bf16IOFp32WLi64ELi98ELi392EEv26Group_norm_nhwc_fwd_params)
        /*0014*/ 	.short	0x0160
        /*0016*/ 	.short	0x00a0


	//----- nvinfo : EIATTR_CBANK_PARAM_SIZE
	.align		4
.L_1157:
        /*0018*/ 	.byte	0x03, 0x19
        /*001a*/ 	.short	0x00a0


	//----- nvinfo : EIATTR_KPARAM_INFO
	.align		4
        /*001c*/ 	.byte	0x04, 0x17
        /*001e*/ 	.short	(.L_1159 - .L_1158)
.L_1158:
        /*0020*/ 	.word	0x00000000
        /*0024*/ 	.short	0x0000
        /*0026*/ 	.short	0x0000
        /*0028*/ 	.byte	0x00, 0xf0, 0x81, 0x02


	//----- nvinfo : EIATTR_MAXREG_COUNT
	.align		4
.L_1159:
        /*002c*/ 	.byte	0x03, 0x1b
        /*002e*/ 	.short	0x0080


	//----- nvinfo : EIATTR_NUM_BARRIERS
	.align		4
        /*0030*/ 	.byte	0x02, 0x4c
        /*0032*/ 	.byte	0x01
	.zero		1


	//----- nvinfo : EIATTR_MERCURY_ISA_VERSION
	.align		4
        /*0034*/ 	.byte	0x03, 0x5f
        /*0036*/ 	.short	0x0000


	//----- nvinfo : EIATTR_COOP_GROUP_MASK_REGIDS
	.align		4
        /*0038*/ 	.byte	0x04, 0x29
        /*003a*/ 	.short	(.L_1161 - .L_1160)


	//   ....[0]....
.L_1160:
        /*003c*/ 	.word	0xffffffff


	//   ....[1]....
        /*0040*/ 	.word	0xffffffff


	//   ....[2]....
        /*0044*/ 	.word	0xffffffff


	//   ....[3]....
        /*0048*/ 	.word	0xffffffff


	//   ....[4]....
        /*004c*/ 	.word	0xffffffff


	//   ....[5]....
        /*0050*/ 	.word	0xffffffff


	//   ....[6]....
        /*0054*/ 	.word	0xffffffff


	//   ....[7]....
        /*0058*/ 	.word	0xffffffff


	//   ....[8]....
        /*005c*/ 	.word	0xffffffff


	//   ....[9]....
        /*0060*/ 	.word	0xffffffff


	//----- nvinfo : EIATTR_COOP_GROUP_INSTR_OFFSETS
	.align		4
.L_1161:
        /*0064*/ 	.byte	0x04, 0x28
        /*0066*/ 	.short	(.L_1163 - .L_1162)


	//   ....[0]....
.L_1162:
        /*0068*/ 	.word	0x00000f30


	//   ....[1]....
        /*006c*/ 	.word	0x00000f40


	//   ....[2]....
        /*0070*/ 	.word	0x00000f80


	//   ....[3]....
        /*0074*/ 	.word	0x00000f90


	//   ....[4]....
        /*0078*/ 	.word	0x00000fe0


	//   ....[5]....
        /*007c*/ 	.word	0x00000ff0


	//   ....[6]....
        /*0080*/ 	.word	0x00001040


	//   ....[7]....
        /*0084*/ 	.word	0x00001050


	//   ....[8]....
        /*0088*/ 	.word	0x000010a0


	//   ....[9]....
        /*008c*/ 	.word	0x000010b0


	//----- nvinfo : EIATTR_EXIT_INSTR_OFFSETS
	.align		4
.L_1163:
        /*0090*/ 	.byte	0x04, 0x1c
        /*0092*/ 	.short	(.L_1165 - .L_1164)


	//   ....[0]....
.L_1164:
        /*0094*/ 	.word	0x00000060


	//   ....[1]....
        /*0098*/ 	.word	0x000038a0


	//----- nvinfo : EIATTR_MAX_THREADS
	.align		4
.L_1165:
        /*009c*/ 	.byte	0x04, 0x05
        /*009e*/ 	.short	(.L_1167 - .L_1166)
.L_1166:
        /*00a0*/ 	.word	0x00000188
        /*00a4*/ 	.word	0x00000001
        /*00a8*/ 	.word	0x00000001


	//----- nvinfo : EIATTR_CRS_STACK_SIZE
	.align		4
.L_1167:
        /*00ac*/ 	.byte	0x04, 0x1e
        /*00ae*/ 	.short	(.L_1169 - .L_1168)
.L_1168:
        /*00b0*/ 	.word	0x00000000
.L_1169:


//--------------------- .nv.info._Z35group_norm_nhwc_fwd_one_pass_kernelI11Bf16IOFp32WLi128ELi98ELi392EEv26Group_norm_nhwc_fwd_params --------------------------
	.section	.nv.info._Z35group_norm_nhwc_fwd_one_pass_kernelI11Bf16IOFp32WLi128ELi98ELi392EEv26Group_norm_nhwc_fwd_params,"",@"SHT_CUDA_INFO"
	.sectionflags	@""
	.align	4


	//----- nvinfo : EIATTR_CUDA_API_VERSION
	.align		4
        /*0000*/ 	.byte	0x04, 0x37
        /*0002*/ 	.short	(.L_1171 - .L_1170)
.L_1170:
        /*0004*/ 	.word	0x00000082


	//----- nvinfo : EIATTR_SW2861232_WAR
	.align		4
.L_1171:
        /*0008*/ 	.byte	0x01, 0x35
	.zero		2


	//----- nvinfo : EIATTR_PARAM_CBANK
	.align		4
        /*000c*/ 	.byte	0x04, 0x0a
        /*000e*/ 	.short	(.L_1173 - .L_1172)
	.align		4
.L_1172:
        /*0010*/ 	.word	index@(.nv.constant0._Z35group_norm_nhwc_fwd_one_pass_kernelI11Bf16IOFp32WLi128ELi98ELi392EEv26Group_norm_nhwc_fwd_params)
        /*0014*/ 	.short	0x0160
        /*0016*/ 	.short	0x00a0


	//----- nvinfo : EIATTR_CBANK_PARAM_SIZE
	.align		4
.L_1173:
        /*0018*/ 	.byte	0x03, 0x19
        /*001a*/ 	.short	0x00a0


	//----- nvinfo : EIATTR_KPARAM_INFO
	.align		4
        /*001c*/ 	.byte	0x04, 0x17
        /*001e*/ 	.short	(.L_1175 - .L_1174)
.L_1174:
        /*0020*/ 	.word	0x00000000
        /*0024*/ 	.short	0x0000
        /*0026*/ 	.short	0x0000
        /*0028*/ 	.byte	0x00, 0xf0, 0x81, 0x02


	//----- nvinfo : EIATTR_MAXREG_COUNT
	.align		4
.L_1175:
        /*002c*/ 	.byte	0x03, 0x1b
        /*002e*/ 	.short	0x0080


	//----- nvinfo : EIATTR_NUM_BARRIERS
	.align		4
        /*0030*/ 	.byte	0x02, 0x4c
        /*0032*/ 	.byte	0x01
	.zero		1


	//----- nvinfo : EIATTR_MERCURY_ISA_VERSION
	.align		4
        /*0034*/ 	.byte	0x03, 0x5f
        /*0036*/ 	.short	0x0000


	//----- nvinfo : EIATTR_COOP_GROUP_MASK_REGIDS
	.align		4
        /*0038*/ 	.byte	0x04, 0x29
        /*003a*/ 	.short	(.L_1177 - .L_1176)


	//   ....[0]....
.L_1176:
        /*003c*/ 	.word	0xffffffff


	//   ....[1]....
        /*0040*/ 	.word	0xffffffff


	//   ....[2]....
        /*0044*/ 	.word	0xffffffff


	//   ....[3]....
        /*0048*/ 	.word	0xffffffff


	//   ....[4]....
        /*004c*/ 	.word	0xffffffff


	//   ....[5]....
        /*0050*/ 	.word	0xffffffff


	//   ....[6]....
        /*0054*/ 	.word	0xffffffff


	//   ....[7]....
        /*0058*/ 	.word	0xffffffff


	//   ....[8]....
        /*005c*/ 	.word	0xffffffff


	//   ....[9]....
        /*0060*/ 	.word	0xffffffff


	//----- nvinfo : EIATTR_COOP_GROUP_INSTR_OFFSETS
	.align		4
.L_1177:
        /*0064*/ 	.byte	0x04, 0x28
        /*0066*/ 	.short	(.L_1179 - .L_1178)


	//   ....[0]....
.L_1178:
        /*0068*/ 	.word	0x00001a60


	//   ....[1]....
        /*006c*/ 	.word	0x00001a70


	//   ....[2]....
        /*0070*/ 	.word	0x00001ac0


	//   ....[3]....
        /*0074*/ 	.word	0x00001ad0


	//   ....[4]....
        /*0078*/ 	.word	0x00001b20


	//   ....[5]....
        /*007c*/ 	.word	0x00001b30


	//   ....[6]....
        /*0080*/ 	.word	0x00001b80


	//   ....[7]....
        /*0084*/ 	.word	0x00001b90


	//   ....[8]....
        /*0088*/ 	.word	0x00001be0


	//   ....[9]....
        /*008c*/ 	.word	0x00001bf0


	//----- nvinfo : EIATTR_EXIT_INSTR_OFFSETS
	.align		4
.L_1179:
        /*0090*/ 	.byte	0x04, 0x1c
        /*0092*/ 	.short	(.L_1181 - .L_1180)


	//   ....[0]....
.L_1180:
        /*0094*/ 	.word	0x00000060


	//   ....[1]....
        /*0098*/ 	.word	0x00004bc0


	//----- nvinfo : EIATTR_MAX_THREADS
	.align		4
.L_1181:
        /*009c*/ 	.byte	0x04, 0x05
        /*009e*/ 	.short	(.L_1183 - .L_1182)
.L_1182:
        /*00a0*/ 	.word	0x00000188
        /*00a4*/ 	.word	0x00000001
        /*00a8*/ 	.word	0x00000001


	//----- nvinfo : EIATTR_CRS_STACK_SIZE
	.align		4
.L_1183:
        /*00ac*/ 	.byte	0x04, 0x1e
        /*00ae*/ 	.short	(.L_1185 - .L_1184)
.L_1184:
        /*00b0*/ 	.word	0x00000000
.L_1185:


//--------------------- .nv.info._Z35group_norm_nhwc_fwd_one_pass_kernelI11Bf16IOFp32WLi256ELi98ELi392EEv26Group_norm_nhwc_fwd_params --------------------------
	.section	.nv.info._Z35group_norm_nhwc_fwd_one_pass_kernelI11Bf16IOFp32WLi256ELi98ELi392EEv26Group_norm_nhwc_fwd_params,"",@"SHT_CUDA_INFO"
	.sectionflags	@""
	.align	4


	//----- nvinfo : EIATTR_CUDA_API_VERSION
	.align		4
        /*0000*/ 	.byte	0x04, 0x37
        /*0002*/ 	.short	(.L_1187 - .L_1186)
.L_1186:
        /*0004*/ 	.word	0x00000082


	//----- nvinfo : EIATTR_SW2861232_WAR
	.align		4
.L_1187:
        /*0008*/ 	.byte	0x01, 0x35
	.zero		2


	//----- nvinfo : EIATTR_PARAM_CBANK
	.align		4
        /*000c*/ 	.byte	0x04, 0x0a
        /*000e*/ 	.short	(.L_1189 - .L_1188)
	.align		4
.L_1188:
        /*0010*/ 	.word	index@(.nv.constant0._Z35group_norm_nhwc_fwd_one_pass_kernelI11Bf16IOFp32WLi256ELi98ELi392EEv26Group_norm_nhwc_fwd_params)
        /*0014*/ 	.short	0x0160
        /*0016*/ 	.short	0x00a0


	//----- nvinfo : EIATTR_CBANK_PARAM_SIZE
	.align		4
.L_1189:
        /*0018*/ 	.byte	0x03, 0x19
        /*001a*/ 	.short	0x00a0


	//----- nvinfo : EIATTR_KPARAM_INFO
	.align		4
        /*001c*/ 	.byte	0x04, 0x17
        /*001e*/ 	.short	(.L_1191 - .L_1190)
.L_1190:
        /*0020*/ 	.word	0x00000000
        /*0024*/ 	.short	0x0000
        /*0026*/ 	.short	0x0000
        /*0028*/ 	.byte	0x00, 0xf0, 0x81, 0x02


	//----- nvinfo : EIATTR_MAXREG_COUNT
	.align		4
.L_1191:
        /*002c*/ 	.byte	0x03, 0x1b
        /*002e*/ 	.short	0x0080


	//----- nvinfo : EIATTR_NUM_BARRIERS
	.align		4
        /*0030*/ 	.byte	0x02, 0x4c
        /*0032*/ 	.byte	0x01
	.zero		1


	//----- nvinfo : EIATTR_MERCURY_ISA_VERSION
	.align		4
        /*0034*/ 	.byte	0x03, 0x5f
        /*0036*/ 	.short	0x0000


	//----- nvinfo : EIATTR_COOP_GROUP_MASK_REGIDS
	.align		4
        /*0038*/ 	.byte	0x04, 0x29
        /*003a*/ 	.short	(.L_1193 - .L_1192)


	//   ....[0]....
.L_1192:
        /*003c*/ 	.word	0xffffffff


	//   ....[1]....
        /*0040*/ 	.word	0xffffffff


	//   ....[2]....
        /*0044*/ 	.word	0xffffffff


	//   ....[3]....
        /*0048*/ 	.word	0xffffffff


	//   ....[4]....
        /*004c*/ 	.word	0xffffffff


	//   ....[5]....
        /*0050*/ 	.word	0xffffffff


	//   ....[6]....
        /*0054*/ 	.word	0xffffffff


	//   ....[7]....
        /*0058*/ 	.word	0xffffffff


	//   ....[8]....
        /*005c*/ 	.word	0xffffffff


	//   ....[9]....
        /*0060*/ 	.word	0xffffffff


	//----- nvinfo : EIATTR_COOP_GROUP_INSTR_OFFSETS
	.align		4
.L_1193:
        /*0064*/ 	.byte	0x04, 0x28
        /*0066*/ 	.short	(.L_1195 - .L_1194)


	//   ....[0]....
.L_1194:
        /*0068*/ 	.word	0x00003690


	//   ....[1]....
        /*006c*/ 	.word	0x000036a0


	//   ....[2]....
        /*0070*/ 	.word	0x000036f0


	//   ....[3]....
        /*0074*/ 	.word	0x00003700


	//   ....[4]....
        /*0078*/ 	.word	0x00003750


	//   ....[5]....
        /*007c*/ 	.word	0x00003760


	//   ....[6]....
        /*0080*/ 	.word	0x000037b0


	//   ....[7]....
        /*0084*/ 	.word	0x000037c0


	//   ....[8]....
        /*0088*/ 	.word	0x00003810


	//   ....[9]....
        /*008c*/ 	.word	0x00003820


	//----- nvinfo : EIATTR_EXIT_INSTR_OFFSETS
	.align		4
.L_1195:
        /*0090*/ 	.byte	0x04, 0x1c
        /*0092*/ 	.short	(.L_1197 - .L_1196)


	//   ....[0]....
.L_1196:
        /*0094*/ 	.word	0x00000060


	//   ....[1]....
        /*0098*/ 	.word	0x00008890


	//----- nvinfo : EIATTR_MAX_THREADS
	.align		4
.L_1197:
        /*009c*/ 	.byte	0x04, 0x05
        /*009e*/ 	.short	(.L_1199 - .L_1198)
.L_1198:
        /*00a0*/ 	.word	0x00000188
        /*00a4*/ 	.word	0x00000001
        /*00a8*/ 	.word	0x00000001


	//----- nvinfo : EIATTR_CRS_STACK_SIZE
	.align		4
.L_1199:
        /*00ac*/ 	.byte	0x04, 0x1e
        /*00ae*/ 	.short	(.L_1201 - .L_1200)
.L_1200:
        /*00b0*/ 	.word	0x00000000
.L_1201:


//--------------------- .nv.info._Z35group_norm_nhwc_fwd_one_pass_kernelI11Bf16IOFp32WLi512ELi98ELi392EEv26Group_norm_nhwc_fwd_params --------------------------
	.section	.nv.info._Z35group_norm_nhwc_fwd_one_pass_kernelI11Bf16IOFp32WLi512ELi98ELi392EEv26Group_norm_nhwc_fwd_params,"",@"SHT_CUDA_INFO"
	.sectionflags	@""
	.align	4


	//----- nvinfo : EIATTR_CUDA_API_VERSION
	.align		4
        /*0000*/ 	.byte	0x04, 0x37
        /*0002*/ 	.short	(.L_1203 - .L_1202)
.L_1202:
        /*0004*/ 	.word	0x00000082


	//----- nvinfo : EIATTR_SW2861232_WAR
	.align		4
.L_1203:
        /*0008*/ 	.byte	0x01, 0x35
	.zero		2


	//----- nvinfo : EIATTR_PARAM_CBANK
	.align		4
        /*000c*/ 	.byte	0x04, 0x0a
        /*000e*/ 	.short	(.L_1205 - .L_1204)
	.align		4
.L_1204:
        /*0010*/ 	.word	index@(.nv.constant0._Z35group_norm_nhwc_fwd_one_pass_kernelI11Bf16IOFp32WLi512ELi98ELi392EEv26Group_norm_nhwc_fwd_params)
        /*0014*/ 	.short	0x0160
        /*0016*/ 	.short	0x00a0


	//----- nvinfo : EIATTR_CBANK_PARAM_SIZE
	.align		4
.L_1205:
        /*0018*/ 	.byte	0x03, 0x19
        /*001a*/ 	.short	0x00a0


	//----- nvinfo : EIATTR_KPARAM_INFO
	.align		4
        /*001c*/ 	.byte	0x04, 0x17
        /*001e*/ 	.short	(.L_1207 - .L_1206)
.L_1206:
        /*0020*/ 	.word	0x00000000
        /*0024*/ 	.short	0x0000
        /*0026*/ 	.short	0x0000
        /*0028*/ 	.byte	0x00, 0xf0, 0x81, 0x02


	//----- nvinfo : EIATTR_MAXREG_COUNT
	.align		4
.L_1207:
        /*002c*/ 	.byte	0x03, 0x1b
        /*002e*/ 	.short	0x0080


	//----- nvinfo : EIATTR_NUM_BARRIERS
	.align		4
        /*0030*/ 	.byte	0x02, 0x4c
        /*0032*/ 	.byte	0x01
	.zero		1


	//----- nvinfo : EIATTR_ANNOTATIONS
	.align		4
        /*0034*/ 	.byte	0x04, 0x55
        /*0036*/ 	.short	(.L_1209 - .L_1208)


	//   ....[0]....
.L_1208:
        /*0038*/ 	.word	0x00000001
        /*003c*/ 	.byte	0xc0, 0x00, 0x00, 0x00, 0x01, 0x00, 0x00, 0x00, 0x50, 0x01, 0x00, 0x00, 0x01, 0x00, 0x00, 0x00
        /*004c*/ 	.byte	0x60, 0x01, 0x00, 0x00, 0x01, 0x00, 0x00, 0x00, 0xc0, 0x84, 0x00, 0x00, 0x01, 0x00, 0x00, 0x00
        /*005c*/ 	.byte	0xb0, 0x96, 0x00, 0x00, 0x01, 0x00, 0x00, 0x00, 0x60, 0xa1, 0x00, 0x00, 0x01, 0x00, 0x00, 0x00
        /*006c*/ 	.byte	0xa0, 0xa1, 0x00, 0x00


	//----- nvinfo : EIATTR_MERCURY_ISA_VERSION
	.align		4
.L_1209:
        /*0070*/ 	.byte	0x03, 0x5f
        /*0072*/ 	.short	0x0000


	//----- nvinfo : EIATTR_COOP_GROUP_MASK_REGIDS
	.align		4
        /*0074*/ 	.byte	0x04, 0x29
        /*0076*/ 	.short	(.L_1211 - .L_1210)


	//   ....[0]....
.L_1210:
        /*0078*/ 	.word	0xffffffff


	//   ....[1]....
        /*007c*/ 	.word	0xffffffff


	//   ....[2]....
        /*0080*/ 	.word	0xffffffff


	//   ....[3]....
        /*0084*/ 	.word	0xffffffff


	//   ....[4]....
        /*0088*/ 	.word	0xffffffff


	//   ....[5]....
        /*008c*/ 	.word	0xffffffff


	//   ....[6]....
        /*0090*/ 	.word	0xffffffff


	//   ....[7]....
        /*0094*/ 	.word	0xffffffff


	//   ....[8]....
        /*0098*/ 	.word	0xffffffff


	//   ....[9]....
        /*009c*/ 	.word	0xffffffff


	//----- nvinfo : EIATTR_COOP_GROUP_INSTR_OFFSETS
	.align		4
.L_1211:
        /*00a0*/ 	.byte	0x04, 0x28
        /*00a2*/ 	.short	(.L_1213 - .L_1212)


	//   ....[0]....
.L_1212:
        /*00a4*/ 	.word	0x00007ea0


	//   ....[1]....
        /*00a8*/ 	.word	0x00007eb0


	//   ....[2]....
        /*00ac*/ 	.word	0x00007ef0


	//   ....[3]....
        /*00b0*/ 	.word	0x00007f00


	//   ....[4]....
        /*00b4*/ 	.word	0x00007f60


	//   ....[5]....
        /*00b8*/ 	.word	0x00007f70


	//   ....[6]....
        /*00bc*/ 	.word	0x00007fc0


	//   ....[7]....
        /*00c0*/ 	.word	0x00007fd0


	//   ....[8]....
        /*00c4*/ 	.word	0x00008020


	//   ....[9]....
        /*00c8*/ 	.word	0x00008030


	//----- nvinfo : EIATTR_EXIT_INSTR_OFFSETS
	.align		4
.L_1213:
        /*00cc*/ 	.byte	0x04, 0x1c
        /*00ce*/ 	.short	(.L_1215 - .L_1214)


	//   ....[0]....
.L_1214:
        /*00d0*/ 	.word	0x00000070


	//   ....[1]....
        /*00d4*/ 	.word	0x0000a1d0


	//----- nvinfo : EIATTR_MAX_THREADS
	.align		4
.L_1215:
        /*00d8*/ 	.byte	0x04, 0x05
        /*00da*/ 	.short	(.L_1217 - .L_1216)
.L_1216:
        /*00dc*/ 	.word	0x00000188
        /*00e0*/ 	.word	0x00000001
        /*00e4*/ 	.word	0x00000001


	//----- nvinfo : EIATTR_CRS_STACK_SIZE
	.align		4
.L_1217:
        /*00e8*/ 	.byte	0x04, 0x1e
        /*00ea*/ 	.short	(.L_1219 - .L_1218)
.L_1218:
        /*00ec*/ 	.word	0x00000000
.L_1219:


//--------------------- .nv.info._Z35group_norm_nhwc_fwd_one_pass_kernelI11Bf16IOBf16WLi64ELi98ELi392EEv26Group_norm_nhwc_fwd_params --------------------------
	.section	.nv.info._Z35group_norm_nhwc_fwd_one_pass_kernelI11Bf16IOBf16WLi64ELi98ELi392EEv26Group_norm_nhwc_fwd_params,"",@"SHT_CUDA_INFO"
	.sectionflags	@""
	.align	4


	//----- nvinfo : EIATTR_CUDA_API_VERSION
	.align		4
        /*0000*/ 	.byte	0x04, 0x37
        /*0002*/ 	.short	(.L_1221 - .L_1220)
.L_1220:
        /*0004*/ 	.word	0x00000082


	//----- nvinfo : EIATTR_SW2861232_WAR
	.align		4
.L_1221:
        /*0008*/ 	.byte	0x01, 0x35
	.zero		2


	//----- nvinfo : EIATTR_PARAM_CBANK
	.align		4
        /*000c*/ 	.byte	0x04, 0x0a
        /*000e*/ 	.short	(.L_1223 - .L_1222)
	.align		4
.L_1222:
        /*0010*/ 	.word	index@(.nv.constant0._Z35group_norm_nhwc_fwd_one_pass_kernelI11Bf16IOBf16WLi64ELi98ELi392EEv26Group_norm_nhwc_fwd_params)
        /*0014*/ 	.short	0x0160
        /*0016*/ 	.short	0x00a0


	//----- nvinfo : EIATTR_CBANK_PARAM_SIZE
	.align		4
.L_1223:
        /*0018*/ 	.byte	0x03, 0x19
        /*001a*/ 	.short	0x00a0


	//----- nvinfo : EIATTR_KPARAM_INFO
	.align		4
        /*001c*/ 	.byte	0x04, 0x17
        /*001e*/ 	.short	(.L_1225 - .L_1224)
.L_1224:
        /*0020*/ 	.word	0x00000000
        /*0024*/ 	.short	0x0000
        /*0026*/ 	.short	0x0000
        /*0028*/ 	.byte	0x00, 0xf0, 0x81, 0x02


	//----- nvinfo : EIATTR_MAXREG_COUNT
	.align		4
.L_1225:
        /*002c*/ 	.byte	0x03, 0x1b
        /*002e*/ 	.short	0x0080


	//----- nvinfo : EIATTR_NUM_BARRIERS
	.align		4
        /*0030*/ 	.byte	0x02, 0x4c
        /*0032*/ 	.byte	0x01
	.zero		1


	//----- nvinfo : EIATTR_MERCURY_ISA_VERSION
	.align		4
        /*0034*/ 	.byte	0x03, 0x5f
        /*0036*/ 	.short	0x0000


	//----- nvinfo : EIATTR_COOP_GROUP_MASK_REGIDS
	.align		4
        /*0038*/ 	.byte	0x04, 0x29
        /*003a*/ 	.short	(.L_1227 - .L_1226)


	//   ....[0]....
.L_1226:
        /*003c*/ 	.word	0xffffffff


	//   ....[1]....
        /*0040*/ 	.word	0xffffffff


	//   ....[2]....
        /*0044*/ 	.word	0xffffffff


	//   ....[3]....
        /*0048*/ 	.word	0xffffffff


	//   ....[4]....
        /*004c*/ 	.word	0xffffffff


	//   ....[5]....
        /*0050*/ 	.word	0xffffffff


	//   ....[6]....
        /*0054*/ 	.word	0xffffffff


	//   ....[7]....
        /*0058*/ 	.word	0xffffffff


	//   ....[8]....
        /*005c*/ 	.word	0xffffffff


	//   ....[9]....
        /*0060*/ 	.word	0xffffffff


	//----- nvinfo : EIATTR_COOP_GROUP_INSTR_OFFSETS
	.align		4
.L_1227:
        /*0064*/ 	.byte	0x04, 0x28
        /*0066*/ 	.short	(.L_1229 - .L_1228)


	//   ....[0]....
.L_1228:
        /*0068*/ 	.word	0x00000f40


	//   ....[1]....
        /*006c*/ 	.word	0x00000f50


	//   ....[2]....
        /*0070*/ 	.word	0x00000f90


	//   ....[3]....
        /*0074*/ 	.word	0x00000fa0


	//   ....[4]....
        /*0078*/ 	.word	0x00000ff0


	//   ....[5]....
        /*007c*/ 	.word	0x00001000


	//   ....[6]....
        /*0080*/ 	.word	0x00001050


	//   ....[7]....
        /*0084*/ 	.word	0x00001060


	//   ....[8]....
        /*0088*/ 	.word	0x000010b0


	//   ....[9]....
        /*008c*/ 	.word	0x000010c0


	//----- nvinfo : EIATTR_EXIT_INSTR_OFFSETS
	.align		4
.L_1229:
        /*0090*/ 	.byte	0x04, 0x1c
        /*0092*/ 	.short	(.L_1231 - .L_1230)


	//   ....[0]....
.L_1230:
        /*0094*/ 	.word	0x00000060


	//   ....[1]....
        /*0098*/ 	.word	0x00003910


	//----- nvinfo : EIATTR_MAX_THREADS
	.align		4
.L_1231:
        /*009c*/ 	.byte	0x04, 0x05
        /*009e*/ 	.short	(.L_1233 - .L_1232)
.L_1232:
        /*00a0*/ 	.word	0x00000188
        /*00a4*/ 	.word	0x00000001
        /*00a8*/ 	.word	0x00000001


	//----- nvinfo : EIATTR_CRS_STACK_SIZE
	.align		4
.L_1233:
        /*00ac*/ 	.byte	0x04, 0x1e
        /*00ae*/ 	.short	(.L_1235 - .L_1234)
.L_1234:
        /*00b0*/ 	.word	0x00000000
.L_1235:


//--------------------- .nv.info._Z35group_norm_nhwc_fwd_one_pass_kernelI11Bf16IOBf16WLi128ELi98ELi392EEv26Group_norm_nhwc_fwd_params --------------------------
	.section	.nv.info._Z35group_norm_nhwc_fwd_one_pass_kernelI11Bf16IOBf16WLi128ELi98ELi392EEv26Group_norm_nhwc_fwd_params,"",@"SHT_CUDA_INFO"
	.sectionflags	@""
	.align	4


	//----- nvinfo : EIATTR_CUDA_API_VERSION
	.align		4
        /*0000*/ 	.byte	0x04, 0x37
        /*0002*/ 	.short	(.L_1237 - .L_1236)
.L_1236:
        /*0004*/ 	.word	0x00000082


	//----- nvinfo : EIATTR_SW2861232_WAR
	.align		4
.L_1237:
        /*0008*/ 	.byte	0x01, 0x35
	.zero		2


	//----- nvinfo : EIATTR_PARAM_CBANK
	.align		4
        /*000c*/ 	.byte	0x04, 0x0a
        /*000e*/ 	.short	(.L_1239 - .L_1238)
	.align		4
.L_1238:
        /*0010*/ 	.word	index@(.nv.constant0._Z35group_norm_nhwc_fwd_one_pass_kernelI11Bf16IOBf16WLi128ELi98ELi392EEv26Group_norm_nhwc_fwd_params)
        /*0014*/ 	.short	0x0160
        /*0016*/ 	.short	0x00a0


	//----- nvinfo : EIATTR_CBANK_PARAM_SIZE
	.align		4
.L_1239:
        /*0018*/ 	.byte	0x03, 0x19
        /*001a*/ 	.short	0x00a0


	//----- nvinfo : EIATTR_KPARAM_INFO
	.align		4
        /*001c*/ 	.byte	0x04, 0x17
        /*001e*/ 	.short	(.L_1241 - .L_1240)
.L_1240:
        /*0020*/ 	.word	0x00000000
        /*0024*/ 	.short	0x0000
        /*0026*/ 	.short	0x0000
        /*0028*/ 	.byte	0x00, 0xf0, 0x81, 0x02


	//----- nvinfo : EIATTR_MAXREG_COUNT
	.align		4
.L_1241:
        /*002c*/ 	.byte	0x03, 0x1b
        /*002e*/ 	.short	0x0080


	//----- nvinfo : EIATTR_NUM_BARRIERS
	.align		4
        /*0030*/ 	.byte	0x02, 0x4c
        /*0032*/ 	.byte	0x01
	.zero		1


	//----- nvinfo : EIATTR_MERCURY_ISA_VERSION
	.align		4
        /*0034*/ 	.byte	0x03, 0x5f
        /*0036*/ 	.short	0x0000


	//----- nvinfo : EIATTR_COOP_GROUP_MASK_REGIDS
	.align		4
        /*0038*/ 	.byte	0x04, 0x29
        /*003a*/ 	.short	(.L_1243 - .L_1242)


	//   ....[0]....
.L_1242:
        /*003c*/ 	.word	0xffffffff


	//   ....[1]....
        /*0040*/ 	.word	0xffffffff


	//   ....[2]....
        /*0044*/ 	.word	0xffffffff


	//   ....[3]....
        /*0048*/ 	.word	0xffffffff


	//   ....[4]....
        /*004c*/ 	.word	0xffffffff


	//   ....[5]....
        /*0050*/ 	.word	0xffffffff


	//   ....[6]....
        /*0054*/ 	.word	0xffffffff


	//   ....[7]....
        /*0058*/ 	.word	0xffffffff


	//   ....[8]....
        /*005c*/ 	.word	0xffffffff


	//   ....[9]....
        /*0060*/ 	.word	0xffffffff


	//----- nvinfo : EIATTR_COOP_GROUP_INSTR_OFFSETS
	.align		4
.L_1243:
        /*0064*/ 	.byte	0x04, 0x28
        /*0066*/ 	.short	(.L_1245 - .L_1244)


	//   ....[0]....
.L_1244:
        /*0068*/ 	.word	0x00001a60


	//   ....[1]....
        /*006c*/ 	.word	0x00001a70


	//   ....[2]....
        /*0070*/ 	.word	0x00001ac0


	//   ....[3]....
        /*0074*/ 	.word	0x00001ad0


	//   ....[4]....
        /*0078*/ 	.word	0x00001b20


	//   ....[5]....
        /*007c*/ 	.word	0x00001b30


	//   ....[6]....
        /*0080*/ 	.word	0x00001b80


	//   ....[7]....
        /*0084*/ 	.word	0x00001b90


	//   ....[8]....
        /*0088*/ 	.word	0x00001be0


	//   ....[9]....
        /*008c*/ 	.word	0x00001bf0


	//----- nvinfo : EIATTR_EXIT_INSTR_OFFSETS
	.align		4
.L_1245:
        /*0090*/ 	.byte	0x04, 0x1c
        /*0092*/ 	.short	(.L_1247 - .L_1246)


	//   ....[0]....
.L_1246:
        /*0094*/ 	.word	0x00000060


	//   ....[1]....
        /*0098*/ 	.word	0x00004c20


	//----- nvinfo : EIATTR_MAX_THREADS
	.align		4
.L_1247:
        /*009c*/ 	.byte	0x04, 0x05
        /*009e*/ 	.short	(.L_1249 - .L_1248)
.L_1248:
        /*00a0*/ 	.word	0x00000188
        /*00a4*/ 	.word	0x00000001
        /*00a8*/ 	.word	0x00000001


	//----- nvinfo : EIATTR_CRS_STACK_SIZE
	.align		4
.L_1249:
        /*00ac*/ 	.byte	0x04, 0x1e
        /*00ae*/ 	.short	(.L_1251 - .L_1250)
.L_1250:
        /*00b0*/ 	.word	0x00000000
.L_1251:


//--------------------- .nv.info._Z35group_norm_nhwc_fwd_one_pass_kernelI11Bf16IOBf16WLi256ELi98ELi392EEv26Group_norm_nhwc_fwd_params --------------------------
	.section	.nv.info._Z35group_norm_nhwc_fwd_one_pass_kernelI11Bf16IOBf16WLi256ELi98ELi392EEv26Group_norm_nhwc_fwd_params,"",@"SHT_CUDA_INFO"
	.sectionflags	@""
	.align	4


	//----- nvinfo : EIATTR_CUDA_API_VERSION
	.align		4
        /*0000*/ 	.byte	0x04, 0x37
        /*0002*/ 	.short	(.L_1253 - .L_1252)
.L_1252:
        /*0004*/ 	.word	0x00000082


	//----- nvinfo : EIATTR_SW2861232_WAR
	.align		4
.L_1253:
        /*0008*/ 	.byte	0x01, 0x35
	.zero		2


	//----- nvinfo : EIATTR_PARAM_CBANK
	.align		4
        /*000c*/ 	.byte	0x04, 0x0a
        /*000e*/ 	.short	(.L_1255 - .L_1254)
	.align		4
.L_1254:
        /*0010*/ 	.word	index@(.nv.constant0._Z35group_norm_nhwc_fwd_one_pass_kernelI11Bf16IOBf16WLi256ELi98ELi392EEv26Group_norm_nhwc_fwd_params)
        /*0014*/ 	.short	0x0160
        /*0016*/ 	.short	0x00a0


	//----- nvinfo : EIATTR_CBANK_PARAM_SIZE
	.align		4
.L_1255:
        /*0018*/ 	.byte	0x03, 0x19
        /*001a*/ 	.short	0x00a0


	//----- nvinfo : EIATTR_KPARAM_INFO
	.align		4
        /*001c*/ 	.byte	0x04, 0x17
        /*001e*/ 	.short	(.L_1257 - .L_1256)
.L_1256:
        /*0020*/ 	.word	0x00000000
        /*0024*/ 	.short	0x0000
        /*0026*/ 	.short	0x0000
        /*0028*/ 	.byte	0x00, 0xf0, 0x81, 0x02


	//----- nvinfo : EIATTR_MAXREG_COUNT
	.align		4
.L_1257:
        /*002c*/ 	.byte	0x03, 0x1b
        /*002e*/ 	.short	0x0080


	//----- nvinfo : EIATTR_NUM_BARRIERS
	.align		4
        /*0030*/ 	.byte	0x02, 0x4c
        /*0032*/ 	.byte	0x01
	.zero		1


	//----- nvinfo : EIATTR_MERCURY_ISA_VERSION
	.align		4
        /*0034*/ 	.byte	0x03, 0x5f
        /*0036*/ 	.short	0x0000


	//----- nvinfo : EIATTR_COOP_GROUP_MASK_REGIDS
	.align		4
        /*0038*/ 	.byte	0x04, 0x29
        /*003a*/ 	.short	(.L_1259 - .L_1258)


	//   ....[0]....
.L_1258:
        /*003c*/ 	.word	0xffffffff


	//   ....[1]....
        /*0040*/ 	.word	0xffffffff


	//   ....[2]....
        /*0044*/ 	.word	0xffffffff


	//   ....[3]....
        /*0048*/ 	.word	0xffffffff


	//   ....[4]....
        /*004c*/ 	.word	0xffffffff


	//   ....[5]....
        /*0050*/ 	.word	0xffffffff


	//   ....[6]....
        /*0054*/ 	.word	0xffffffff


	//   ....[7]....
        /*0058*/ 	.word	0xffffffff


	//   ....[8]....
        /*005c*/ 	.word	0xffffffff


	//   ....[9]....
        /*0060*/ 	.word	0xffffffff


	//----- nvinfo : EIATTR_COOP_GROUP_INSTR_OFFSETS
	.align		4
.L_1259:
        /*0064*/ 	.byte	0x04, 0x28
        /*0066*/ 	.short	(.L_1261 - .L_1260)


	//   ....[0]....
.L_1260:
        /*0068*/ 	.word	0x00003690


	//   ....[1]....
        /*006c*/ 	.word	0x000036a0


	//   ....[2]....
        /*0070*/ 	.word	0x000036f0


	//   ....[3]....
        /*0074*/ 	.word	0x00003700


	//   ....[4]....
        /*0078*/ 	.word	0x00003750


	//   ....[5]....
        /*007c*/ 	.word	0x00003760


	//   ....[6]....
        /*0080*/ 	.word	0x000037b0


	//   ....[7]....
        /*0084*/ 	.word	0x000037c0


	//   ....[8]....
        /*0088*/ 	.word	0x00003810


	//   ....[9]....
        /*008c*/ 	.word	0x00003820


	//----- nvinfo : EIATTR_EXIT_INSTR_OFFSETS
	.align		4
.L_1261:
        /*0090*/ 	.byte	0x04, 0x1c
        /*0092*/ 	.short	(.L_1263 - .L_1262)


	//   ....[0]....
.L_1262:
        /*0094*/ 	.word	0x00000060


	//   ....[1]....
        /*0098*/ 	.word	0x000088f0


	//----- nvinfo : EIATTR_MAX_THREADS
	.align		4
.L_1263:
        /*009c*/ 	.byte	0x04, 0x05
        /*009e*/ 	.short	(.L_1265 - .L_1264)
.L_1264:
        /*00a0*/ 	.word	0x00000188
        /*00a4*/ 	.word	0x00000001
        /*00a8*/ 	.word	0x00000001


	//----- nvinfo : EIATTR_CRS_STACK_SIZE
	.align		4
.L_1265:
        /*00ac*/ 	.byte	0x04, 0x1e
        /*00ae*/ 	.short	(.L_1267 - .L_1266)
.L_1266:
        /*00b0*/ 	.word	0x00000000
.L_1267:


//--------------------- .nv.info._Z35group_norm_nhwc_fwd_one_pass_kernelI11Bf16IOBf16WLi512ELi98ELi392EEv26Group_norm_nhwc_fwd_params --------------------------
	.section	.nv.info._Z35group_norm_nhwc_fwd_one_pass_kernelI11Bf16IOBf16WLi512ELi98ELi392EEv26Group_norm_nhwc_fwd_params,"",@"SHT_CUDA_INFO"
	.sectionflags	@""
	.align	4


	//----- nvinfo : EIATTR_CUDA_API_VERSION
	.align		4
        /*0000*/ 	.byte	0x04, 0x37
        /*0002*/ 	.short	(.L_1269 - .L_1268)
.L_1268:
        /*0004*/ 	.word	0x00000082


	//----- nvinfo : EIATTR_SW2861232_WAR
	.align		4
.L_1269:
        /*0008*/ 	.byte	0x01, 0x35
	.zero		2


	//----- nvinfo : EIATTR_PARAM_CBANK
	.align		4
        /*000c*/ 	.byte	0x04, 0x0a
        /*000e*/ 	.short	(.L_1271 - .L_1270)
	.align		4
.L_1270:
        /*0010*/ 	.word	index@(.nv.constant0._Z35group_norm_nhwc_fwd_one_pass_kernelI11Bf16IOBf16WLi512ELi98ELi392EEv26Group_norm_nhwc_fwd_params)
        /*0014*/ 	.short	0x0160
        /*0016*/ 	.short	0x00a0


	//----- nvinfo : EIATTR_CBANK_PARAM_SIZE
	.align		4
.L_1271:
        /*0018*/ 	.byte	0x03, 0x19
        /*001a*/ 	.short	0x00a0


	//----- nvinfo : EIATTR_KPARAM_INFO
	.align		4
        /*001c*/ 	.byte	0x04, 0x17
        /*001e*/ 	.short	(.L_1273 - .L_1272)
.L_1272:
        /*0020*/ 	.word	0x00000000
        /*0024*/ 	.short	0x0000
        /*0026*/ 	.short	0x0000
        /*0028*/ 	.byte	0x00, 0xf0, 0x81, 0x02


	//----- nvinfo : EIATTR_MAXREG_COUNT
	.align		4
.L_1273:
        /*002c*/ 	.byte	0x03, 0x1b
        /*002e*/ 	.short	0x0080


	//----- nvinfo : EIATTR_NUM_BARRIERS
	.align		4
        /*0030*/ 	.byte	0x02, 0x4c
        /*0032*/ 	.byte	0x01
	.zero		1


	//----- nvinfo : EIATTR_ANNOTATIONS
	.align		4
        /*0034*/ 	.byte	0x04, 0x55
        /*0036*/ 	.short	(.L_1275 - .L_1274)


	//   ....[0]....
.L_1274:
        /*0038*/ 	.word	0x00000001
        /*003c*/ 	.byte	0xc0, 0x00, 0x00, 0x00, 0x01, 0x00, 0x00, 0x00, 0x50, 0x01, 0x00, 0x00, 0x01, 0x00, 0x00, 0x00
        /*004c*/ 	.byte	0x60, 0x01, 0x00, 0x00, 0x01, 0x00, 0x00, 0x00, 0xc0, 0x84, 0x00, 0x00, 0x01, 0x00, 0x00, 0x00
        /*005c*/ 	.byte	0xb0, 0x96, 0x00, 0x00, 0x01, 0x00, 0x00, 0x00, 0xc0, 0xa1, 0x00, 0x00, 0x01, 0x00, 0x00, 0x00
        /*006c*/ 	.byte	0x00, 0xa2, 0x00, 0x00


	//----- nvinfo : EIATTR_MERCURY_ISA_VERSION
	.align		4
.L_1275:
        /*0070*/ 	.byte	0x03, 0x5f
        /*0072*/ 	.short	0x0000


	//----- nvinfo : EIATTR_COOP_GROUP_MASK_REGIDS
	.align		4
        /*0074*/ 	.byte	0x04, 0x29
        /*0076*/ 	.short	(.L_1277 - .L_1276)


	//   ....[0]....
.L_1276:
        /*0078*/ 	.word	0xffffffff


	//   ....[1]....
        /*007c*/ 	.word	0xffffffff


	//   ....[2]....
        /*0080*/ 	.word	0xffffffff


	//   ....[3]....
        /*0084*/ 	.word	0xffffffff


	//   ....[4]....
        /*0088*/ 	.word	0xffffffff


	//   ....[5]....
        /*008c*/ 	.word	0xffffffff


	//   ....[6]....
        /*0090*/ 	.word	0xffffffff


	//   ....[7]....
        /*0094*/ 	.word	0xffffffff


	//   ....[8]....
        /*0098*/ 	.word	0xffffffff


	//   ....[9]....
        /*009c*/ 	.word	0xffffffff


	//----- nvinfo : EIATTR_COOP_GROUP_INSTR_OFFSETS
	.align		4
.L_1277:
        /*00a0*/ 	.byte	0x04, 0x28
        /*00a2*/ 	.short	(.L_1279 - .L_1278)


	//   ....[0]....
.L_1278:
        /*00a4*/ 	.word	0x00007ea0


	//   ....[1]....
        /*00a8*/ 	.word	0x00007eb0


	//   ....[2]....
        /*00ac*/ 	.word	0x00007ef0


	//   ....[3]....
        /*00b0*/ 	.word	0x00007f00


	//   ....[4]....
        /*00b4*/ 	.word	0x00007f60


	//   ....[5]....
        /*00b8*/ 	.word	0x00007f70


	//   ....[6]....
        /*00bc*/ 	.word	0x00007fc0


	//   ....[7]....
        /*00c0*/ 	.word	0x00007fd0


	//   ....[8]....
        /*00c4*/ 	.word	0x00008020


	//   ....[9]....
        /*00c8*/ 	.word	0x00008030


	//----- nvinfo : EIATTR_EXIT_INSTR_OFFSETS
	.align		4
.L_1279:
        /*00cc*/ 	.byte	0x04, 0x1c
        /*00ce*/ 	.short	(.L_1281 - .L_1280)


	//   ....[0]....
.L_1280:
        /*00d0*/ 	.word	0x00000070


	//   ....[1]....
        /*00d4*/ 	.word	0x0000a230


	//----- nvinfo : EIATTR_MAX_THREADS
	.align		4
.L_1281:
        /*00d8*/ 	.byte	0x04, 0x05
        /*00da*/ 	.short	(.L_1283 - .L_1282)
.L_1282:
        /*00dc*/ 	.word	0x00000188
        /*00e0*/ 	.word	0x00000001
        /*00e4*/ 	.word	0x00000001


	//----- nvinfo : EIATTR_CRS_STACK_SIZE
	.align		4
.L_1283:
        /*00e8*/ 	.byte	0x04, 0x1e
        /*00ea*/ 	.short	(.L_1285 - .L_1284)
.L_1284:
        /*00ec*/ 	.word	0x00000000
.L_1285:


//--------------------- .nv.info._Z35group_norm_nhwc_fwd_one_pass_kernelI11Bf16IOFp16WLi64ELi98ELi392EEv26Group_norm_nhwc_fwd_params --------------------------
	.section	.nv.info._Z35group_norm_nhwc_fwd_one_pass_kernelI11Bf16IOFp16WLi64ELi98ELi392EEv26Group_norm_nhwc_fwd_params,"",@"SHT_CUDA_INFO"
	.sectionflags	@""
	.align	4


	//----- nvinfo : EIATTR_CUDA_API_VERSION
	.align		4
        /*0000*/ 	.byte	0x04, 0x37
        /*0002*/ 	.short	(.L_1287 - .L_1286)
.L_1286:
        /*0004*/ 	.word	0x00000082


	//----- nvinfo : EIATTR_SW2861232_WAR
	.align		4
.L_1287:
        /*0008*/ 	.byte	0x01, 0x35
	.zero		2


	//----- nvinfo : EIATTR_PARAM_CBANK
	.align		4
        /*000c*/ 	.byte	0x04, 0x0a
        /*000e*/ 	.short	(.L_1289 - .L_1288)
	.align		4
.L_1288:
        /*0010*/ 	.word	index@(.nv.constant0._Z35group_norm_nhwc_fwd_one_pass_kernelI11Bf16IOFp16WLi64ELi98ELi392EEv26Group_norm_nhwc_fwd_params)
        /*0014*/ 	.short	0x0160
        /*0016*/ 	.short	0x00a0


	//----- nvinfo : EIATTR_CBANK_PARAM_SIZE
	.align		4
.L_1289:
        /*0018*/ 	.byte	0x03, 0x19
        /*001a*/ 	.short	0x00a0


	//----- nvinfo : EIATTR_KPARAM_INFO
	.align		4
        /*001c*/ 	.byte	0x04, 0x17
        /*001e*/ 	.short	(.L_1291 - .L_1290)
.L_1290:
        /*0020*/ 	.word	0x00000000
        /*0024*/ 	.short	0x0000
        /*0026*/ 	.short	0x0000
        /*0028*/ 	.byte	0x00, 0xf0, 0x81, 0x02


	//----- nvinfo : EIATTR_MAXREG_COUNT
	.align		4
.L_1291:
        /*002c*/ 	.byte	0x03, 0x1b
        /*002e*/ 	.short	0x0080


	//----- nvinfo : EIATTR_NUM_BARRIERS
	.align		4
        /*0030*/ 	.byte	0x02, 0x4c
        /*0032*/ 	.byte	0x01
	.zero		1


	//----- nvinfo : EIATTR_MERCURY_ISA_VERSION
	.align		4
        /*0034*/ 	.byte	0x03, 0x5f
        /*0036*/ 	.short	0x0000


	//----- nvinfo : EIATTR_COOP_GROUP_MASK_REGIDS
	.align		4
        /*0038*/ 	.byte	0x04, 0x29
        /*003a*/ 	.short	(.L_1293 - .L_1292)


	//   ....[0]....
.L_1292:
        /*003c*/ 	.word	0xffffffff


	//   ....[1]....
        /*0040*/ 	.word	0xffffffff


	//   ....[2]....
        /*0044*/ 	.word	0xffffffff


	//   ....[3]....
        /*0048*/ 	.word	0xffffffff


	//   ....[4]....
        /*004c*/ 	.word	0xffffffff


	//   ....[5]....
        /*0050*/ 	.word	0xffffffff


	//   ....[6]....
        /*0054*/ 	.word	0xffffffff


	//   ....[7]....
        /*0058*/ 	.word	0xffffffff


	//   ....[8]....
        /*005c*/ 	.word	0xffffffff


	//   ....[9]....
        /*0060*/ 	.word	0xffffffff


	//----- nvinfo : EIATTR_COOP_GROUP_INSTR_OFFSETS
	.align		4
.L_1293:
        /*0064*/ 	.byte	0x04, 0x28
        /*0066*/ 	.short	(.L_1295 - .L_1294)


	//   ....[0]....
.L_1294:
        /*0068*/ 	.word	0x00000f40


	//   ....[1]....
        /*006c*/ 	.word	0x00000f50


	//   ....[2]....
        /*0070*/ 	.word	0x00000f90


	//   ....[3]....
        /*0074*/ 	.word	0x00000fa0


	//   ....[4]....
        /*0078*/ 	.word	0x00000ff0


	//   ....[5]....
        /*007c*/ 	.word	0x00001000


	//   ....[6]....
        /*0080*/ 	.word	0x00001050


	//   ....[7]....
        /*0084*/ 	.word	0x00001060


	//   ....[8]....
        /*0088*/ 	.word	0x000010b0


	//   ....[9]....
        /*008c*/ 	.word	0x000010c0


	//----- nvinfo : EIATTR_EXIT_INSTR_OFFSETS
	.align		4
.L_1295:
        /*0090*/ 	.byte	0x04, 0x1c
        /*0092*/ 	.short	(.L_1297 - .L_1296)


	//   ....[0]....
.L_1296:
        /*0094*/ 	.word	0x00000060


	//   ....[1]....
        /*0098*/ 	.word	0x00003910


	//----- nvinfo : EIATTR_MAX_THREADS
	.align		4
.L_1297:
        /*009c*/ 	.byte	0x04, 0x05
        /*009e*/ 	.short	(.L_1299 - .L_1298)
.L_1298:
        /*00a0*/ 	.word	0x00000188
        /*00a4*/ 	.word	0x00000001
        /*00a8*/ 	.word	0x00000001


	//----- nvinfo : EIATTR_CRS_STACK_SIZE
	.align		4
.L_1299:
        /*00ac*/ 	.byte	0x04, 0x1e
        /*00ae*/ 	.short	(.L_1301 - .L_1300)
.L_1300:
        /*00b0*/ 	.word	0x00000000
.L_1301:


//--------------------- .nv.info._Z35group_norm_nhwc_fwd_one_pass_kernelI11Bf16IOFp16WLi128ELi98ELi392EEv26Group_norm_nhwc_fwd_params --------------------------
	.section	.nv.info._Z35group_norm_nhwc_fwd_one_pass_kernelI11Bf16IOFp16WLi128ELi98ELi392EEv26Group_norm_nhwc_fwd_params,"",@"SHT_CUDA_INFO"
	.sectionflags	@""
	.align	4


	//----- nvinfo : EIATTR_CUDA_API_VERSION
	.align		4
        /*0000*/ 	.byte	0x04, 0x37
        /*0002*/ 	.short	(.L_1303 - .L_1302)
.L_1302:
        /*0004*/ 	.word	0x00000082


	//----- nvinfo : EIATTR_SW2861232_WAR
	.align		4
.L_1303:
        /*0008*/ 	.byte	0x01, 0x35
	.zero		2


	//----- nvinfo : EIATTR_PARAM_CBANK
	.align		4
        /*000c*/ 	.byte	0x04, 0x0a
        /*000e*/ 	.short	(.L_1305 - .L_1304)
	.align		4
.L_1304:
        /*0010*/ 	.word	index@(.nv.constant0._Z35group_norm_nhwc_fwd_one_pass_kernelI11Bf16IOFp16WLi128ELi98ELi392EEv26Group_norm_nhwc_fwd_params)
        /*0014*/ 	.short	0x0160
        /*0016*/ 	.short	0x00a0


	//----- nvinfo : EIATTR_CBANK_PARAM_SIZE
	.align		4
.L_1305:
        /*0018*/ 	.byte	0x03, 0x19
        /*001a*/ 	.short	0x00a0


	//----- nvinfo : EIATTR_KPARAM_INFO
	.align		4
        /*001c*/ 	.byte	0x04, 0x17
        /*001e*/ 	.short	(.L_1307 - .L_1306)
.L_1306:
        /*0020*/ 	.word	0x00000000
        /*0024*/ 	.short	0x0000
        /*0026*/ 	.short	0x0000
        /*0028*/ 	.byte	0x00, 0xf0, 0x81, 0x02


	//----- nvinfo : EIATTR_MAXREG_COUNT
	.align		4
.L_1307:
        /*002c*/ 	.byte	0x03, 0x1b
        /*002e*/ 	.short	0x0080


	//----- nvinfo : EIATTR_NUM_BARRIERS
	.align		4
        /*0030*/ 	.byte	0x02, 0x4c
        /*0032*/ 	.byte	0x01
	.zero		1


	//----- nvinfo : EIATTR_MERCURY_ISA_VERSION
	.align		4
        /*0034*/ 	.byte	0x03, 0x5f
        /*0036*/ 	.short	0x0000


	//----- nvinfo : EIATTR_COOP_GROUP_MASK_REGIDS
	.align		4
        /*0038*/ 	.byte	0x04, 0x29
        /*003a*/ 	.short	(.L_1309 - .L_1308)


	//   ....[0]....
.L_1308:
        /*003c*/ 	.word	0xffffffff


	//   ....[1]....
        /*0040*/ 	.word	0xffffffff


	//   ....[2]....
        /*0044*/ 	.word	0xffffffff


	//   ....[3]....
        /*0048*/ 	.word	0xffffffff


	//   ....[4]....
        /*004c*/ 	.word	0xffffffff


	//   ....[5]....
        /*0050*/ 	.word	0xffffffff


	//   ....[6]....
        /*0054*/ 	.word	0xffffffff


	//   ....[7]....
        /*0058*/ 	.word	0xffffffff


	//   ....[8]....
        /*005c*/ 	.word	0xffffffff


	//   ....[9]....
        /*0060*/ 	.word	0xffffffff


	//----- nvinfo : EIATTR_COOP_GROUP_INSTR_OFFSETS
	.align		4
.L_1309:
        /*0064*/ 	.byte	0x04, 0x28
        /*0066*/ 	.short	(.L_1311 - .L_1310)


	//   ....[0]....
.L_1310:
        /*0068*/ 	.word	0x00001a60


	//   ....[1]....
        /*006c*/ 	.word	0x00001a70


	//   ....[2]....
        /*0070*/ 	.word	0x00001ac0


	//   ....[3]....
        /*0074*/ 	.word	0x00001ad0


	//   ....[4]....
        /*0078*/ 	.word	0x00001b20


	//   ....[5]....
        /*007c*/ 	.word	0x00001b30


	//   ....[6]....
        /*0080*/ 	.word	0x00001b80


	//   ....[7]....
        /*0084*/ 	.word	0x00001b90


	//   ....[8]....
        /*0088*/ 	.word	0x00001be0


	//   ....[9]....
        /*008c*/ 	.word	0x00001bf0


	//----- nvinfo : EIATTR_EXIT_INSTR_OFFSETS
	.align		4
.L_1311:
        /*0090*/ 	.byte	0x04, 0x1c
        /*0092*/ 	.short	(.L_1313 - .L_1312)


	//   ....[0]....
.L_1312:
        /*0094*/ 	.word	0x00000060


	//   ....[1]....
        /*0098*/ 	.word	0x00004c20


	//----- nvinfo : EIATTR_MAX_THREADS
	.align		4
.L_1313:
        /*009c*/ 	.byte	0x04, 0x05
        /*009e*/ 	.short	(.L_1315 - .L_1314)
.L_1314:
        /*00a0*/ 	.word	0x00000188
        /*00a4*/ 	.word	0x00000001
        /*00a8*/ 	.word	0x00000001


	//----- nvinfo : EIATTR_CRS_STACK_SIZE
	.align		4
.L_1315:
        /*00ac*/ 	.byte	0x04, 0x1e
        /*00ae*/ 	.short	(.L_1317 - .L_1316)
.L_1316:
        /*00b0*/ 	.word	0x00000000
.L_1317:


//--------------------- .nv.info._Z35group_norm_nhwc_fwd_one_pass_kernelI11Bf16IOFp16WLi256ELi98ELi392EEv26Group_norm_nhwc_fwd_params --------------------------
	.section	.nv.info._Z35group_norm_nhwc_fwd_one_pass_kernelI11Bf16IOFp16WLi256ELi98ELi392EEv26Group_norm_nhwc_fwd_params,"",@"SHT_CUDA_INFO"
	.sectionflags	@""
	.align	4


	//----- nvinfo : EIATTR_CUDA_API_VERSION
	.align		4
        /*0000*/ 	.byte	0x04, 0x37
        /*0002*/ 	.short	(.L_1319 - .L_1318)
.L_1318:
        /*0004*/ 	.word	0x00000082


	//----- nvinfo : EIATTR_SW2861232_WAR
	.align		4
.L_1319:
        /*0008*/ 	.byte	0x01, 0x35
	.zero		2


	//----- nvinfo : EIATTR_PARAM_CBANK
	.align		4
        /*000c*/ 	.byte	0x04, 0x0a
        /*000e*/ 	.short	(.L_1321 - .L_1320)
	.align		4
.L_1320:
        /*0010*/ 	.word	index@(.nv.constant0._Z35group_norm_nhwc_fwd_one_pass_kernelI11Bf16IOFp16WLi256ELi98ELi392EEv26Group_norm_nhwc_fwd_params)
        /*0014*/ 	.short	0x0160
        /*0016*/ 	.short	0x00a0


	//----- nvinfo : EIATTR_CBANK_PARAM_SIZE
	.align		4
.L_1321:
        /*0018*/ 	.byte	0x03, 0x19
        /*001a*/ 	.short	0x00a0


	//----- nvinfo : EIATTR_KPARAM_INFO
	.align		4
        /*001c*/ 	.byte	0x04, 0x17
        /*001e*/ 	.short	(.L_1323 - .L_1322)
.L_1322:
        /*0020*/ 	.word	0x00000000
        /*0024*/ 	.short	0x0000
        /*0026*/ 	.short	0x0000
        /*0028*/ 	.byte	0x00, 0xf0, 0x81, 0x02


	//----- nvinfo : EIATTR_MAXREG_COUNT
	.align		4
.L_1323:
        /*002c*/ 	.byte	0x03, 0x1b
        /*002e*/ 	.short	0x0080


	//----- nvinfo : EIATTR_NUM_BARRIERS
	.align		4
        /*0030*/ 	.byte	0x02, 0x4c
        /*0032*/ 	.byte	0x01
	.zero		1


	//----- nvinfo : EIATTR_MERCURY_ISA_VERSION
	.align		4
        /*0034*/ 	.byte	0x03, 0x5f
        /*0036*/ 	.short	0x0000


	//----- nvinfo : EIATTR_COOP_GROUP_MASK_REGIDS
	.align		4
        /*0038*/ 	.byte	0x04, 0x29
        /*003a*/ 	.short	(.L_1325 - .L_1324)


	//   ....[0]....
.L_1324:
        /*003c*/ 	.word	0xffffffff


	//   ....[1]....
        /*0040*/ 	.word	0xffffffff


	//   ....[2]....
        /*0044*/ 	.word	0xffffffff


	//   ....[3]....
        /*0048*/ 	.word	0xffffffff


	//   ....[4]....
        /*004c*/ 	.word	0xffffffff


	//   ....[5]....
        /*0050*/ 	.word	0xffffffff


	//   ....[6]....
        /*0054*/ 	.word	0xffffffff


	//   ....[7]....
        /*0058*/ 	.word	0xffffffff


	//   ....[8]....
        /*005c*/ 	.word	0xffffffff


	//   ....[9]....
        /*0060*/ 	.word	0xffffffff


	//----- nvinfo : EIATTR_COOP_GROUP_INSTR_OFFSETS
	.align		4
.L_1325:
        /*0064*/ 	.byte	0x04, 0x28
        /*0066*/ 	.short	(.L_1327 - .L_1326)


	//   ....[0]....
.L_1326:
        /*0068*/ 	.word	0x00003690


	//   ....[1]....
        /*006c*/ 	.word	0x000036a0


	//   ....[2]....
        /*0070*/ 	.word	0x000036f0


	//   ....[3]....
        /*0074*/ 	.word	0x00003700


	//   ....[4]....
        /*0078*/ 	.word	0x00003750


	//   ....[5]....
        /*007c*/ 	.word	0x00003760


	//   ....[6]....
        /*0080*/ 	.word	0x000037b0


	//   ....[7]....
        /*0084*/ 	.word	0x000037c0


	//   ....[8]....
        /*0088*/ 	.word	0x00003810


	//   ....[9]....
        /*008c*/ 	.word	0x00003820


	//----- nvinfo : EIATTR_EXIT_INSTR_OFFSETS
	.align		4
.L_1327:
        /*0090*/ 	.byte	0x04, 0x1c
        /*0092*/ 	.short	(.L_1329 - .L_1328)


	//   ....[0]....
.L_1328:
        /*0094*/ 	.word	0x00000060


	//   ....[1]....
        /*0098*/ 	.word	0x000088f0


	//----- nvinfo : EIATTR_MAX_THREADS
	.align		4
.L_1329:
        /*009c*/ 	.byte	0x04, 0x05
        /*009e*/ 	.short	(.L_1331 - .L_1330)
.L_1330:
        /*00a0*/ 	.word	0x00000188
        /*00a4*/ 	.word	0x00000001
        /*00a8*/ 	.word	0x00000001


	//----- nvinfo : EIATTR_CRS_STACK_SIZE
	.align		4
.L_1331:
        /*00ac*/ 	.byte	0x04, 0x1e
        /*00ae*/ 	.short	(.L_1333 - .L_1332)
.L_1332:
        /*00b0*/ 	.word	0x00000000
.L_1333:


//--------------------- .nv.info._Z35group_norm_nhwc_fwd_one_pass_kernelI11Bf16IOFp16WLi512ELi98ELi392EEv26Group_norm_nhwc_fwd_params --------------------------
	.section	.nv.info._Z35group_norm_nhwc_fwd_one_pass_kernelI11Bf16IOFp16WLi512ELi98ELi392EEv26Group_norm_nhwc_fwd_params,"",@"SHT_CUDA_INFO"
	.sectionflags	@""
	.align	4


	//----- nvinfo : EIATTR_CUDA_API_VERSION
	.align		4
        /*0000*/ 	.byte	0x04, 0x37
        /*0002*/ 	.short	(.L_1335 - .L_1334)
.L_1334:
        /*0004*/ 	.word	0x00000082


	//----- nvinfo : EIATTR_SW2861232_WAR
	.align		4
.L_1335:
        /*0008*/ 	.byte	0x01, 0x35
	.zero		2


	//----- nvinfo : EIATTR_PARAM_CBANK
	.align		4
        /*000c*/ 	.byte	0x04, 0x0a
        /*000e*/ 	.short	(.L_1337 - .L_1336)
	.align		4
.L_1336:
        /*0010*/ 	.word	index@(.nv.constant0._Z35group_norm_nhwc_fwd_one_pass_kernelI11Bf16IOFp16WLi512ELi98ELi392EEv26Group_norm_nhwc_fwd_params)
        /*0014*/ 	.short	0x0160
        /*0016*/ 	.short	0x00a0


	//----- nvinfo : EIATTR_CBANK_PARAM_SIZE
	.align		4
.L_1337:
        /*0018*/ 	.byte	0x03, 0x19
        /*001a*/ 	.short	0x00a0


	//----- nvinfo : EIATTR_KPARAM_INFO
	.align		4
        /*001c*/ 	.byte	0x04, 0x17
        /*001e*/ 	.short	(.L_1339 - .L_1338)
.L_1338:
        /*0020*/ 	.word	0x00000000
        /*0024*/ 	.short	0x0000
        /*0026*/ 	.short	0x0000
        /*0028*/ 	.byte	0x00, 0xf0, 0x81, 0x02


	//----- nvinfo : EIATTR_MAXREG_COUNT
	.align		4
.L_1339:
        /*002c*/ 	.byte	0x03, 0x1b
        /*002e*/ 	.short	0x0080


	//----- nvinfo : EIATTR_NUM_BARRIERS
	.align		4
        /*0030*/ 	.byte	0x02, 0x4c
        /*0032*/ 	.byte	0x01
	.zero		1


	//----- nvinfo : EIATTR_ANNOTATIONS
	.align		4
        /*0034*/ 	.byte	0x04, 0x55
        /*0036*/ 	.short	(.L_1341 - .L_1340)


	//   ....[0]....
.L_1340:
        /*0038*/ 	.word	0x00000001
        /*003c*/ 	.byte	0xc0, 0x00, 0x00, 0x00, 0x01, 0x00, 0x00, 0x00, 0x50, 0x01, 0x00, 0x00, 0x01, 0x00, 0x00, 0x00
        /*004c*/ 	.byte	0x60, 0x01, 0x00, 0x00, 0x01, 0x00, 0x00, 0x00, 0xc0, 0x84, 0x00, 0x00, 0x01, 0x00, 0x00, 0x00
        /*005c*/ 	.byte	0xb0, 0x96, 0x00, 0x00, 0x01, 0x00, 0x00, 0x00, 0xc0, 0xa1, 0x00, 0x00, 0x01, 0x00, 0x00, 0x00
        /*006c*/ 	.byte	0x00, 0xa2, 0x00, 0x00


	//----- nvinfo : EIATTR_MERCURY_ISA_VERSION
	.align		4
.L_1341:
        /*0070*/ 	.byte	0x03, 0x5f
        /*0072*/ 	.short	0x0000


	//----- nvinfo : EIATTR_COOP_GROUP_MASK_REGIDS
	.align		4
        /*0074*/ 	.byte	0x04, 0x29
        /*0076*/ 	.short	(.L_1343 - .L_1342)


	//   ....[0]....
.L_1342:
        /*0078*/ 	.word	0xffffffff


	//   ....[1]....
        /*007c*/ 	.word	0xffffffff


	//   ....[2]....
        /*0080*/ 	.word	0xffffffff


	//   ....[3]....
        /*0084*/ 	.word	0xffffffff


	//   ....[4]....
        /*0088*/ 	.word	0xffffffff


	//   ....[5]....
        /*008c*/ 	.word	0xffffffff


	//   ....[6]....
        /*0090*/ 	.word	0xffffffff


	//   ....[7]....
        /*0094*/ 	.word	0xffffffff


	//   ....[8]....
        /*0098*/ 	.word	0xffffffff


	//   ....[9]....
        /*009c*/ 	.word	0xffffffff


	//----- nvinfo : EIATTR_COOP_GROUP_INSTR_OFFSETS
	.align		4
.L_1343:
        /*00a0*/ 	.byte	0x04, 0x28
        /*00a2*/ 	.short	(.L_1345 - .L_1344)


	//   ....[0]....
.L_1344:
        /*00a4*/ 	.word	0x00007ea0


	//   ....[1]....
        /*00a8*/ 	.word	0x00007eb0


	//   ....[2]....
        /*00ac*/ 	.word	0x00007ef0


	//   ....[3]....
        /*00b0*/ 	.word	0x00007f00


	//   ....[4]....
        /*00b4*/ 	.word	0x00007f60


	//   ....[5]....
        /*00b8*/ 	.word	0x00007f70


	//   ....[6]....
        /*00bc*/ 	.word	0x00007fc0


	//   ....[7]....
        /*00c0*/ 	.word	0x00007fd0


	//   ....[8]....
        /*00c4*/ 	.word	0x00008020


	//   ....[9]....
        /*00c8*/ 	.word	0x00008030


	//----- nvinfo : EIATTR_EXIT_INSTR_OFFSETS
	.align		4
.L_1345:
        /*00cc*/ 	.byte	0x04, 0x1c
        /*00ce*/ 	.short	(.L_1347 - .L_1346)


	//   ....[0]....
.L_1346:
        /*00d0*/ 	.word	0x00000070


	//   ....[1]....
        /*00d4*/ 	.word	0x0000a230


	//----- nvinfo : EIATTR_MAX_THREADS
	.align		4
.L_1347:
        /*00d8*/ 	.byte	0x04, 0x05
        /*00da*/ 	.short	(.L_1349 - .L_1348)
.L_1348:
        /*00dc*/ 	.word	0x00000188
        /*00e0*/ 	.word	0x00000001
        /*00e4*/ 	.word	0x00000001


	//----- nvinfo : EIATTR_CRS_STACK_SIZE
	.align		4
.L_1349:
        /*00e8*/ 	.byte	0x04, 0x1e
        /*00ea*/ 	.short	(.L_1351 - .L_1350)
.L_1350:
        /*00ec*/ 	.word	0x00000000
.L_1351:


//--------------------- .nv.info._Z35group_norm_nhwc_fwd_one_pass_kernelI11Fp16IOFp32WLi64ELi98ELi392EEv26Group_norm_nhwc_fwd_params --------------------------
	.section	.nv.info._Z35group_norm_nhwc_fwd_one_pass_kernelI11Fp16IOFp32WLi64ELi98ELi392EEv26Group_norm_nhwc_fwd_params,"",@"SHT_CUDA_INFO"
	.sectionflags	@""
	.align	4


	//----- nvinfo : EIATTR_CUDA_API_VERSION
	.align		4
        /*0000*/ 	.byte	0x04, 0x37
        /*0002*/ 	.short	(.L_1353 - .L_1352)
.L_1352:
        /*0004*/ 	.word	0x00000082


	//----- nvinfo : EIATTR_SW2861232_WAR
	.align		4
.L_1353:
        /*0008*/ 	.byte	0x01, 0x35
	.zero		2


	//----- nvinfo : EIATTR_PARAM_CBANK
	.align		4
        /*000c*/ 	.byte	0x04, 0x0a
        /*000e*/ 	.short	(.L_1355 - .L_1354)
	.align		4
.L_1354:
        /*0010*/ 	.word	index@(.nv.constant0._Z35group_norm_nhwc_fwd_one_pass_kernelI11Fp16IOFp32WLi64ELi98ELi392EEv26Group_norm_nhwc_fwd_params)
        /*0014*/ 	.short	0x0160
        /*0016*/ 	.short	0x00a0


	//----- nvinfo : EIATTR_CBANK_PARAM_SIZE
	.align		4
.L_1355:
        /*0018*/ 	.byte	0x03, 0x19
        /*001a*/ 	.short	0x00a0


	//----- nvinfo : EIATTR_KPARAM_INFO
	.align		4
        /*001c*/ 	.byte	0x04, 0x17
        /*001e*/ 	.short	(.L_1357 - .L_1356)
.L_1356:
        /*0020*/ 	.word	0x00000000
        /*0024*/ 	.short	0x0000
        /*0026*/ 	.short	0x0000
        /*0028*/ 	.byte	0x00, 0xf0, 0x81, 0x02


	//----- nvinfo : EIATTR_MAXREG_COUNT
	.align		4
.L_1357:
        /*002c*/ 	.byte	0x03, 0x1b
        /*002e*/ 	.short	0x0080


	//----- nvinfo : EIATTR_NUM_BARRIERS
	.align		4
        /*0030*/ 	.byte	0x02, 0x4c
        /*0032*/ 	.byte	0x01
	.zero		1


	//----- nvinfo : EIATTR_MERCURY_ISA_VERSION
	.align		4
        /*0034*/ 	.byte	0x03, 0x5f
        /*0036*/ 	.short	0x0000


	//----- nvinfo : EIATTR_COOP_GROUP_MASK_REGIDS
	.align		4
        /*0038*/ 	.byte	0x04, 0x29
        /*003a*/ 	.short	(.L_1359 - .L_1358)


	//   ....[0]....
.L_1358:
        /*003c*/ 	.word	0xffffffff


	//   ....[1]....
        /*0040*/ 	.word	0xffffffff


	//   ....[2]....
        /*0044*/ 	.word	0xffffffff


	//   ....[3]....
        /*0048*/ 	.word	0xffffffff


	//   ....[4]....
        /*004c*/ 	.word	0xffffffff


	//   ....[5]....
        /*0050*/ 	.word	0xffffffff


	//   ....[6]....
        /*0054*/ 	.word	0xffffffff


	//   ....[7]....
        /*0058*/ 	.word	0xffffffff


	//   ....[8]....
        /*005c*/ 	.word	0xffffffff


	//   ....[9]....
        /*0060*/ 	.word	0xffffffff


	//----- nvinfo : EIATTR_COOP_GROUP_INSTR_OFFSETS
	.align		4
.L_1359:
        /*0064*/ 	.byte	0x04, 0x28
        /*0066*/ 	.short	(.L_1361 - .L_1360)


	//   ....[0]....
.L_1360:
        /*0068*/ 	.word	0x00000f20


	//   ....[1]....
        /*006c*/ 	.word	0x00000f30


	//   ....[2]....
        /*0070*/ 	.word	0x00000f70


	//   ....[3]....
        /*0074*/ 	.word	0x00000f80


	//   ....[4]....
        /*0078*/ 	.word	0x00000fd0


	//   ....[5]....
        /*007c*/ 	.word	0x00000fe0


	//   ....[6]....
        /*0080*/ 	.word	0x00001030


	//   ....[7]....
        /*0084*/ 	.word	0x00001040


	//   ....[8]....
        /*0088*/ 	.word	0x00001090


	//   ....[9]....
        /*008c*/ 	.word	0x000010a0


	//----- nvinfo : EIATTR_EXIT_INSTR_OFFSETS
	.align		4
.L_1361:
        /*0090*/ 	.byte	0x04, 0x1c
        /*0092*/ 	.short	(.L_1363 - .L_1362)


	//   ....[0]....
.L_1362:
        /*0094*/ 	.word	0x00000060


	//   ....[1]....
        /*0098*/ 	.word	0x00003890


	//----- nvinfo : EIATTR_MAX_THREADS
	.align		4
.L_1363:
        /*009c*/ 	.byte	0x04, 0x05
        /*009e*/ 	.short	(.L_1365 - .L_1364)
.L_1364:
        /*00a0*/ 	.word	0x00000188
        /*00a4*/ 	.word	0x00000001
        /*00a8*/ 	.word	0x00000001


	//----- nvinfo : EIATTR_CRS_STACK_SIZE
	.align		4
.L_1365:
        /*00ac*/ 	.byte	0x04, 0x1e
        /*00ae*/ 	.short	(.L_1367 - .L_1366)
.L_1366:
        /*00b0*/ 	.word	0x00000000
.L_1367:


//--------------------- .nv.info._Z35group_norm_nhwc_fwd_one_pass_kernelI11Fp16IOFp32WLi128ELi98ELi392EEv26Group_norm_nhwc_fwd_params --------------------------
	.section	.nv.info._Z35group_norm_nhwc_fwd_one_pass_kernelI11Fp16IOFp32WLi128ELi98ELi392EEv26Group_norm_nhwc_fwd_params,"",@"SHT_CUDA_INFO"
	.sectionflags	@""
	.align	4


	//----- nvinfo : EIATTR_CUDA_API_VERSION
	.align		4
        /*0000*/ 	.byte	0x04, 0x37
        /*0002*/ 	.short	(.L_1369 - .L_1368)
.L_1368:
        /*0004*/ 	.word	0x00000082


	//----- nvinfo : EIATTR_SW2861232_WAR
	.align		4
.L_1369:
        /*0008*/ 	.byte	0x01, 0x35
	.zero		2


	//----- nvinfo : EIATTR_PARAM_CBANK
	.align		4
        /*000c*/ 	.byte	0x04, 0x0a
        /*000e*/ 	.short	(.L_1371 - .L_1370)
	.align		4
.L_1370:
        /*0010*/ 	.word	index@(.nv.constant0._Z35group_norm_nhwc_fwd_one_pass_kernelI11Fp16IOFp32WLi128ELi98ELi392EEv26Group_norm_nhwc_fwd_params)
        /*0014*/ 	.short	0x0160
        /*0016*/ 	.short	0x00a0


	//----- nvinfo : EIATTR_CBANK_PARAM_SIZE
	.align		4
.L_1371:
        /*0018*/ 	.byte	0x03, 0x19
        /*001a*/ 	.short	0x00a0


	//----- nvinfo : EIATTR_KPARAM_INFO
	.align		4
        /*001c*/ 	.byte	0x04, 0x17
        /*001e*/ 	.short	(.L_1373 - .L_1372)
.L_1372:
        /*0020*/ 	.word	0x00000000
        /*0024*/ 	.short	0x0000
        /*0026*/ 	.short	0x0000
        /*0028*/ 	.byte	0x00, 0xf0, 0x81, 0x02


	//----- nvinfo : EIATTR_MAXREG_COUNT
	.align		4
.L_1373:
        /*002c*/ 	.byte	0x03, 0x1b
        /*002e*/ 	.short	0x0080


	//----- nvinfo : EIATTR_NUM_BARRIERS
	.align		4
        /*0030*/ 	.byte	0x02, 0x4c
        /*0032*/ 	.byte	0x01
	.zero		1


	//----- nvinfo : EIATTR_MERCURY_ISA_VERSION
	.align		4
        /*0034*/ 	.byte	0x03, 0x5f
        /*0036*/ 	.short	0x0000


	//----- nvinfo : EIATTR_COOP_GROUP_MASK_REGIDS
	.align		4
        /*0038*/ 	.byte	0x04, 0x29
        /*003a*/ 	.short	(.L_1375 - .L_1374)


	//   ....[0]....
.L_1374:
        /*003c*/ 	.word	0xffffffff


	//   ....[1]....
        /*0040*/ 	.word	0xffffffff


	//   ....[2]....
        /*0044*/ 	.word	0xffffffff


	//   ....[3]....
        /*0048*/ 	.word	0xffffffff


	//   ....[4]....
        /*004c*/ 	.word	0xffffffff


	//   ....[5]....
        /*0050*/ 	.word	0xffffffff


	//   ....[6]....
        /*0054*/ 	.word	0xffffffff


	//   ....[7]....
        /*0058*/ 	.word	0xffffffff


	//   ....[8]....
        /*005c*/ 	.word	0xffffffff


	//   ....[9]....
        /*0060*/ 	.word	0xffffffff


	//----- nvinfo : EIATTR_COOP_GROUP_INSTR_OFFSETS
	.align		4
.L_1375:
        /*0064*/ 	.byte	0x04, 0x28
        /*0066*/ 	.short	(.L_1377 - .L_1376)


	//   ....[0]....
.L_1376:
        /*0068*/ 	.word	0x00001a60


	//   ....[1]....
        /*006c*/ 	.word	0x00001a70


	//   ....[2]....
        /*0070*/ 	.word	0x00001ac0


	//   ....[3]....
        /*0074*/ 	.word	0x00001ad0


	//   ....[4]....
        /*0078*/ 	.word	0x00001b20


	//   ....[5]....
        /*007c*/ 	.word	0x00001b30


	//   ....[6]....
        /*0080*/ 	.word	0x00001b80


	//   ....[7]....
        /*0084*/ 	.word	0x00001b90


	//   ....[8]....
        /*0088*/ 	.word	0x00001be0


	//   ....[9]....
        /*008c*/ 	.word	0x00001bf0


	//----- nvinfo : EIATTR_EXIT_INSTR_OFFSETS
	.align		4
.L_1377:
        /*0090*/ 	.byte	0x04, 0x1c
        /*0092*/ 	.short	(.L_1379 - .L_1378)


	//   ....[0]....
.L_1378:
        /*0094*/ 	.word	0x00000060


	//   ....[1]....
        /*0098*/ 	.word	0x00004bc0


	//----- nvinfo : EIATTR_MAX_THREADS
	.align		4
.L_1379:
        /*009c*/ 	.byte	0x04, 0x05
        /*009e*/ 	.short	(.L_1381 - .L_1380)
.L_1380:
        /*00a0*/ 	.word	0x00000188
        /*00a4*/ 	.word	0x00000001
        /*00a8*/ 	.word	0x00000001


	//----- nvinfo : EIATTR_CRS_STACK_SIZE
	.align		4
.L_1381:
        /*00ac*/ 	.byte	0x04, 0x1e
        /*00ae*/ 	.short	(.L_1383 - .L_1382)
.L_1382:
        /*00b0*/ 	.word	0x00000000
.L_1383:


//--------------------- .nv.info._Z35group_norm_nhwc_fwd_one_pass_kernelI11Fp16IOFp32WLi256ELi98ELi392EEv26Group_norm_nhwc_fwd_params --------------------------
	.section	.nv.info._Z35group_norm_nhwc_fwd_one_pass_kernelI11Fp16IOFp32WLi256ELi98ELi392EEv26Group_norm_nhwc_fwd_params,"",@"SHT_CUDA_INFO"
	.sectionflags	@""
	.align	4


	//----- nvinfo : EIATTR_CUDA_API_VERSION
	.align		4
        /*0000*/ 	.byte	0x04, 0x37
        /*0002*/ 	.short	(.L_1385 - .L_1384)
.L_1384:
        /*0004*/ 	.word	0x00000082


	//----- nvinfo : EIATTR_SW2861232_WAR
	.align		4
.L_1385:
        /*0008*/ 	.byte	0x01, 0x35
	.zero		2


	//----- nvinfo : EIATTR_PARAM_CBANK
	.align		4
        /*000c*/ 	.byte	0x04, 0x0a
        /*000e*/ 	.short	(.L_1387 - .L_1386)
	.align		4
.L_1386:
        /*0010*/ 	.word	index@(.nv.constant0._Z35group_norm_nhwc_fwd_one_pass_kernelI11Fp16IOFp32WLi256ELi98ELi392EEv26Group_norm_nhwc_fwd_params)
        /*0014*/ 	.short	0x0160
        /*0016*/ 	.short	0x00a0


	//----- nvinfo : EIATTR_CBANK_PARAM_SIZE
	.align		4
.L_1387:
        /*0018*/ 	.byte	0x03, 0x19
        /*001a*/ 	.short	0x00a0


	//----- nvinfo : EIATTR_KPARAM_INFO
	.align		4
        /*001c*/ 	.byte	0x04, 0x17
        /*001e*/ 	.short	(.L_1389 - .L_1388)
.L_1388:
        /*0020*/ 	.word	0x00000000
        /*0024*/ 	.short	0x0000
        /*0026*/ 	.short	0x0000
        /*0028*/ 	.byte	0x00, 0xf0, 0x81, 0x02


	//----- nvinfo : EIATTR_MAXREG_COUNT
	.align		4
.L_1389:
        /*002c*/ 	.byte	0x03, 0x1b
        /*002e*/ 	.short	0x0080


	//----- nvinfo : EIATTR_NUM_BARRIERS
	.align		4
        /*0030*/ 	.byte	0x02, 0x4c
        /*0032*/ 	.byte	0x01
	.zero		1


	//----- nvinfo : EIATTR_MERCURY_ISA_VERSION
	.align		4
        /*0034*/ 	.byte	0x03, 0x5f
        /*0036*/ 	.short	0x0000


	//----- nvinfo : EIATTR_COOP_GROUP_MASK_REGIDS
	.align		4
        /*0038*/ 	.byte	0x04, 0x29
        /*003a*/ 	.short	(.L_1391 - .L_1390)


	//   ....[0]....
.L_1390:
        /*003c*/ 	.word	0xffffffff


	//   ....[1]....
        /*0040*/ 	.word	0xffffffff


	//   ....[2]....
        /*0044*/ 	.word	0xffffffff


	//   ....[3]....
        /*0048*/ 	.word	0xffffffff


	//   ....[4]....
        /*004c*/ 	.word	0xffffffff


	//   ....[5]....
        /*0050*/ 	.word	0xffffffff


	//   ....[6]....
        /*0054*/ 	.word	0xffffffff


	//   ....[7]....
        /*0058*/ 	.word	0xffffffff


	//   ....[8]....
        /*005c*/ 	.word	0xffffffff


	//   ....[9]....
        /*0060*/ 	.word	0xffffffff


	//----- nvinfo : EIATTR_COOP_GROUP_INSTR_OFFSETS
	.align		4
.L_1391:
        /*0064*/ 	.byte	0x04, 0x28
        /*0066*/ 	.short	(.L_1393 - .L_1392)


	//   ....[0]....
.L_1392:
        /*0068*/ 	.word	0x00003690


	//   ....[1]....
        /*006c*/ 	.word	0x000036a0


	//   ....[2]....
        /*0070*/ 	.word	0x000036f0


	//   ....[3]....
        /*0074*/ 	.word	0x00003700


	//   ....[4]....
        /*0078*/ 	.word	0x00003750


	//   ....[5]....
        /*007c*/ 	.word	0x00003760


	//   ....[6]....
        /*0080*/ 	.word	0x000037b0


	//   ....[7]....
        /*0084*/ 	.word	0x000037c0


	//   ....[8]....
        /*0088*/ 	.word	0x00003810


	//   ....[9]....
        /*008c*/ 	.word	0x00003820


	//----- nvinfo : EIATTR_EXIT_INSTR_OFFSETS
	.align		4
.L_1393:
        /*0090*/ 	.byte	0x04, 0x1c
        /*0092*/ 	.short	(.L_1395 - .L_1394)


	//   ....[0]....
.L_1394:
        /*0094*/ 	.word	0x00000060


	//   ....[1]....
        /*0098*/ 	.word	0x00008890


	//----- nvinfo : EIATTR_MAX_THREADS
	.align		4
.L_1395:
        /*009c*/ 	.byte	0x04, 0x05
        /*009e*/ 	.short	(.L_1397 - .L_1396)
.L_1396:
        /*00a0*/ 	.word	0x00000188
        /*00a4*/ 	.word	0x00000001
        /*00a8*/ 	.word	0x00000001


	//----- nvinfo : EIATTR_CRS_STACK_SIZE
	.align		4
.L_1397:
        /*00ac*/ 	.byte	0x04, 0x1e
        /*00ae*/ 	.short	(.L_1399 - .L_1398)
.L_1398:
        /*00b0*/ 	.word	0x00000000
.L_1399:


//--------------------- .nv.info._Z35group_norm_nhwc_fwd_one_pass_kernelI11Fp16IOFp32WLi512ELi98ELi392EEv26Group_norm_nhwc_fwd_params --------------------------
	.section	.nv.info._Z35group_norm_nhwc_fwd_one_pass_kernelI11Fp16IOFp32WLi512ELi98ELi392EEv26Group_norm_nhwc_fwd_params,"",@"SHT_CUDA_INFO"
	.sectionflags	@""
	.align	4


	//----- nvinfo : EIATTR_CUDA_API_VERSION
	.align		4
        /*0000*/ 	.byte	0x04, 0x37
        /*0002*/ 	.short	(.L_1401 - .L_1400)
.L_1400:
        /*0004*/ 	.word	0x00000082


	//----- nvinfo : EIATTR_SW2861232_WAR
	.align		4
.L_1401:
        /*0008*/ 	.byte	0x01, 0x35
	.zero		2


	//----- nvinfo : EIATTR_PARAM_CBANK
	.align		4
        /*000c*/ 	.byte	0x04, 0x0a
        /*000e*/ 	.short	(.L_1403 - .L_1402)
	.align		4
.L_1402:
        /*0010*/ 	.word	index@(.nv.constant0._Z35group_norm_nhwc_fwd_one_pass_kernelI11Fp16IOFp32WLi512ELi98ELi392EEv26Group_norm_nhwc_fwd_params)
        /*0014*/ 	.short	0x0160
        /*0016*/ 	.short	0x00a0


	//----- nvinfo : EIATTR_CBANK_PARAM_SIZE
	.align		4
.L_1403:
        /*0018*/ 	.byte	0x03, 0x19
        /*001a*/ 	.short	0x00a0


	//----- nvinfo : EIATTR_KPARAM_INFO
	.align		4
        /*001c*/ 	.byte	0x04, 0x17
        /*001e*/ 	.short	(.L_1405 - .L_1404)
.L_1404:
        /*0020*/ 	.word	0x00000000
        /*0024*/ 	.short	0x0000
        /*0026*/ 	.short	0x0000
        /*0028*/ 	.byte	0x00, 0xf0, 0x81, 0x02


	//----- nvinfo : EIATTR_MAXREG_COUNT
	.align		4
.L_1405:
        /*002c*/ 	.byte	0x03, 0x1b
        /*002e*/ 	.short	0x0080


	//----- nvinfo : EIATTR_NUM_BARRIERS
	.align		4
        /*0030*/ 	.byte	0x02, 0x4c
        /*0032*/ 	.byte	0x01
	.zero		1


	//----- nvinfo : EIATTR_ANNOTATIONS
	.align		4
        /*0034*/ 	.byte	0x04, 0x55
        /*0036*/ 	.short	(.L_1407 - .L_1406)


	//   ....[0]....
.L_1406:
        /*0038*/ 	.word	0x00000001
        /*003c*/ 	.byte	0xc0, 0x00, 0x00, 0x00, 0x01, 0x00, 0x00, 0x00, 0x50, 0x01, 0x00, 0x00, 0x01, 0x00, 0x00, 0x00
        /*004c*/ 	.byte	0x60, 0x01, 0x00, 0x00, 0x01, 0x00, 0x00, 0x00, 0xc0, 0x84, 0x00, 0x00, 0x01, 0x00, 0x00, 0x00
        /*005c*/ 	.byte	0xb0, 0x96, 0x00, 0x00, 0x01, 0x00, 0x00, 0x00, 0x60, 0xa1, 0x00, 0x00, 0x01, 0x00, 0x00, 0x00
        /*006c*/ 	.byte	0xa0, 0xa1, 0x00, 0x00


	//----- nvinfo : EIATTR_MERCURY_ISA_VERSION
	.align		4
.L_1407:
        /*0070*/ 	.byte	0x03, 0x5f
        /*0072*/ 	.short	0x0000


	//----- nvinfo : EIATTR_COOP_GROUP_MASK_REGIDS
	.align		4
        /*0074*/ 	.byte	0x04, 0x29
        /*0076*/ 	.short	(.L_1409 - .L_1408)


	//   ....[0]....
.L_1408:
        /*0078*/ 	.word	0xffffffff


	//   ....[1]....
        /*007c*/ 	.word	0xffffffff


	//   ....[2]....
        /*0080*/ 	.word	0xffffffff


	//   ....[3]....
        /*0084*/ 	.word	0xffffffff


	//   ....[4]....
        /*0088*/ 	.word	0xffffffff


	//   ....[5]....
        /*008c*/ 	.word	0xffffffff


	//   ....[6]....
        /*0090*/ 	.word	0xffffffff


	//   ....[7]....
        /*0094*/ 	.word	0xffffffff


	//   ....[8]....
        /*0098*/ 	.word	0xffffffff


	//   ....[9]....
        /*009c*/ 	.word	0xffffffff


	//----- nvinfo : EIATTR_COOP_GROUP_INSTR_OFFSETS
	.align		4
.L_1409:
        /*00a0*/ 	.byte	0x04, 0x28
        /*00a2*/ 	.short	(.L_1411 - .L_1410)


	//   ....[0]....
.L_1410:
        /*00a4*/ 	.word	0x00007ea0


	//   ....[1]....
        /*00a8*/ 	.word	0x00007eb0


	//   ....[2]....
        /*00ac*/ 	.word	0x00007ef0


	//   ....[3]....
        /*00b0*/ 	.word	0x00007f00


	//   ....[4]....
        /*00b4*/ 	.word	0x00007f60


	//   ....[5]....
        /*00b8*/ 	.word	0x00007f70


	//   ....[6]....
        /*00bc*/ 	.word	0x00007fc0


	//   ....[7]....
        /*00c0*/ 	.word	0x00007fd0


	//   ....[8]....
        /*00c4*/ 	.word	0x00008020


	//   ....[9]....
        /*00c8*/ 	.word	0x00008030


	//----- nvinfo : EIATTR_EXIT_INSTR_OFFSETS
	.align		4
.L_1411:
        /*00cc*/ 	.byte	0x04, 0x1c
        /*00ce*/ 	.short	(.L_1413 - .L_1412)


	//   ....[0]....
.L_1412:
        /*00d0*/ 	.word	0x00000070


	//   ....[1]....
        /*00d4*/ 	.word	0x0000a1d0


	//----- nvinfo : EIATTR_MAX_THREADS
	.align		4
.L_1413:
        /*00d8*/ 	.byte	0x04, 0x05
        /*00da*/ 	.short	(.L_1415 - .L_1414)
.L_1414:
        /*00dc*/ 	.word	0x00000188
        /*00e0*/ 	.word	0x00000001
        /*00e4*/ 	.word	0x00000001


	//----- nvinfo : EIATTR_CRS_STACK_SIZE
	.align		4
.L_1415:
        /*00e8*/ 	.byte	0x04, 0x1e
        /*00ea*/ 	.short	(.L_1417 - .L_1416)
.L_1416:
        /*00ec*/ 	.word	0x00000000
.L_1417:


//--------------------- .nv.info._Z35group_norm_nhwc_fwd_one_pass_kernelI11Fp16IOBf16WLi64ELi98ELi392EEv26Group_norm_nhwc_fwd_params --------------------------
	.section	.nv.info._Z35group_norm_nhwc_fwd_one_pass_kernelI11Fp16IOBf16WLi64ELi98ELi392EEv26Group_norm_nhwc_fwd_params,"",@"SHT_CUDA_INFO"
	.sectionflags	@""
	.align	4


	//----- nvinfo : EIATTR_CUDA_API_VERSION
	.align		4
        /*0000*/ 	.byte	0x04, 0x37
        /*0002*/ 	.short	(.L_1419 - .L_1418)
.L_1418:
        /*0004*/ 	.word	0x00000082


	//----- nvinfo : EIATTR_SW2861232_WAR
	.align		4
.L_1419:
        /*0008*/ 	.byte	0x01, 0x35
	.zero		2


	//----- nvinfo : EIATTR_PARAM_CBANK
	.align		4
        /*000c*/ 	.byte	0x04, 0x0a
        /*000e*/ 	.short	(.L_1421 - .L_1420)
	.align		4
.L_1420:
        /*0010*/ 	.word	index@(.nv.constant0._Z35group_norm_nhwc_fwd_one_pass_kernelI11Fp16IOBf16WLi64ELi98ELi392EEv26Group_norm_nhwc_fwd_params)
        /*0014*/ 	.short	0x0160
        /*0016*/ 	.short	0x00a0


	//----- nvinfo : EIATTR_CBANK_PARAM_SIZE
	.align		4
.L_1421:
        /*0018*/ 	.byte	0x03, 0x19
        /*001a*/ 	.short	0x00a0


	//----- nvinfo : EIATTR_KPARAM_INFO
	.align		4
        /*001c*/ 	.byte	0x04, 0x17
        /*001e*/ 	.short	(.L_1423 - .L_1422)
.L_1422:
        /*0020*/ 	.word	0x00000000
        /*0024*/ 	.short	0x0000
        /*0026*/ 	.short	0x0000
        /*0028*/ 	.byte	0x00, 0xf0, 0x81, 0x02


	//----- nvinfo : EIATTR_MAXREG_COUNT
	.align		4
.L_1423:
        /*002c*/ 	.byte	0x03, 0x1b
        /*002e*/ 	.short	0x0080


	//----- nvinfo : EIATTR_NUM_BARRIERS
	.align		4
        /*0030*/ 	.byte	0x02, 0x4c
        /*0032*/ 	.byte	0x01
	.zero		1


	//----- nvinfo : EIATTR_MERCURY_ISA_VERSION
	.align		4
        /*0034*/ 	.byte	0x03, 0x5f
        /*0036*/ 	.short	0x0000


	//----- nvinfo : EIATTR_COOP_GROUP_MASK_REGIDS
	.align		4
        /*0038*/ 	.byte	0x04, 0x29
        /*003a*/ 	.short	(.L_1425 - .L_1424)


	//   ....[0]....
.L_1424:
        /*003c*/ 	.word	0xffffffff


	//   ....[1]....
        /*0040*/ 	.word	0xffffffff


	//   ....[2]....
        /*0044*/ 	.word	0xffffffff


	//   ....[3]....
        /*0048*/ 	.word	0xffffffff


	//   ....[4]....
        /*004c*/ 	.word	0xffffffff


	//   ....[5]....
        /*0050*/ 	.word	0xffffffff


	//   ....[6]....
        /*0054*/ 	.word	0xffffffff


	//   ....[7]....
        /*0058*/ 	.word	0xffffffff


	//   ....[8]....
        /*005c*/ 	.word	0xffffffff


	//   ....[9]....
        /*0060*/ 	.word	0xffffffff


	//----- nvinfo : EIATTR_COOP_GROUP_INSTR_OFFSETS
	.align		4
.L_1425:
        /*0064*/ 	.byte	0x04, 0x28
        /*0066*/ 	.short	(.L_1427 - .L_1426)


	//   ....[0]....
.L_1426:
        /*0068*/ 	.word	0x00000f30


	//   ....[1]....
        /*006c*/ 	.word	0x00000f40


	//   ....[2]....
        /*0070*/ 	.word	0x00000f80


	//   ....[3]....
        /*0074*/ 	.word	0x00000f90


	//   ....[4]....
        /*0078*/ 	.word	0x00000fe0


	//   ....[5]....
        /*007c*/ 	.word	0x00000ff0


	//   ....[6]....
        /*0080*/ 	.word	0x00001040


	//   ....[7]....
        /*0084*/ 	.word	0x00001050


	//   ....[8]....
        /*0088*/ 	.word	0x000010a0


	//   ....[9]....
        /*008c*/ 	.word	0x000010b0


	//----- nvinfo : EIATTR_EXIT_INSTR_OFFSETS
	.align		4
.L_1427:
        /*0090*/ 	.byte	0x04, 0x1c
        /*0092*/ 	.short	(.L_1429 - .L_1428)


	//   ....[0]....
.L_1428:
        /*0094*/ 	.word	0x00000060


	//   ....[1]....
        /*0098*/ 	.word	0x00003900


	//----- nvinfo : EIATTR_MAX_THREADS
	.align		4
.L_1429:
        /*009c*/ 	.byte	0x04, 0x05
        /*009e*/ 	.short	(.L_1431 - .L_1430)
.L_1430:
        /*00a0*/ 	.word	0x00000188
        /*00a4*/ 	.word	0x00000001
        /*00a8*/ 	.word	0x00000001


	//----- nvinfo : EIATTR_CRS_STACK_SIZE
	.align		4
.L_1431:
        /*00ac*/ 	.byte	0x04, 0x1e
        /*00ae*/ 	.short	(.L_1433 - .L_1432)
.L_1432:
        /*00b0*/ 	.word	0x00000000
.L_1433:


//--------------------- .nv.info._Z35group_norm_nhwc_fwd_one_pass_kernelI11Fp16IOBf16WLi128ELi98ELi392EEv26Group_norm_nhwc_fwd_params --------------------------
	.section	.nv.info._Z35group_norm_nhwc_fwd_one_pass_kernelI11Fp16IOBf16WLi128ELi98ELi392EEv26Group_norm_nhwc_fwd_params,"",@"SHT_CUDA_INFO"
	.sectionflags	@""
	.align	4


	//----- nvinfo : EIATTR_CUDA_API_VERSION
	.align		4
        /*0000*/ 	.byte	0x04, 0x37
        /*0002*/ 	.short	(.L_1435 - .L_1434)
.L_1434:
        /*0004*/ 	.word	0x00000082


	//----- nvinfo : EIATTR_SW2861232_WAR
	.align		4
.L_1435:
        /*0008*/ 	.byte	0x01, 0x35
	.zero		2


	//----- nvinfo : EIATTR_PARAM_CBANK
	.align		4
        /*000c*/ 	.byte	0x04, 0x0a
        /*000e*/ 	.short	(.L_1437 - .L_1436)
	.align		4
.L_1436:
        /*0010*/ 	.word	index@(.nv.constant0._Z35group_norm_nhwc_fwd_one_pass_kernelI11Fp16IOBf16WLi128ELi98ELi392EEv26Group_norm_nhwc_fwd_params)
        /*0014*/ 	.short	0x0160
        /*0016*/ 	.short	0x00a0


	//----- nvinfo : EIATTR_CBANK_PARAM_SIZE
	.align		4
.L_1437:
        /*0018*/ 	.byte	0x03, 0x19
        /*001a*/ 	.short	0x00a0


	//----- nvinfo : EIATTR_KPARAM_INFO
	.align		4
        /*001c*/ 	.byte	0x04, 0x17
        /*001e*/ 	.short	(.L_1439 - .L_1438)
.L_1438:
        /*0020*/ 	.word	0x00000000
        /*0024*/ 	.short	0x0000
        /*0026*/ 	.short	0x0000
        /*0028*/ 	.byte	0x00, 0xf0, 0x81, 0x02


	//----- nvinfo : EIATTR_MAXREG_COUNT
	.align		4
.L_1439:
        /*002c*/ 	.byte	0x03, 0x1b
        /*002e*/ 	.short	0x0080


	//----- nvinfo : EIATTR_NUM_BARRIERS
	.align		4
        /*0030*/ 	.byte	0x02, 0x4c
        /*0032*/ 	.byte	0x01
	.zero		1


	//----- nvinfo : EIATTR_MERCURY_ISA_VERSION
	.align		4
        /*0034*/ 	.byte	0x03, 0x5f
        /*0036*/ 	.short	0x0000


	//----- nvinfo : EIATTR_COOP_GROUP_MASK_REGIDS
	.align		4
        /*0038*/ 	.byte	0x04, 0x29
        /*003a*/ 	.short	(.L_1441 - .L_1440)


	//   ....[0]....
.L_1440:
        /*003c*/ 	.word	0xffffffff


	//   ....[1]....
        /*0040*/ 	.word	0xffffffff


	//   ....[2]....
        /*0044*/ 	.word	0xffffffff


	//   ....[3]....
        /*0048*/ 	.word	0xffffffff


	//   ....[4]....
        /*004c*/ 	.word	0xffffffff


	//   ....[5]....
        /*0050*/ 	.word	0xffffffff


	//   ....[6]....
        /*0054*/ 	.word	0xffffffff


	//   ....[7]....
        /*0058*/ 	.word	0xffffffff


	//   ....[8]....
        /*005c*/ 	.word	0xffffffff


	//   ....[9]....
        /*0060*/ 	.word	0xffffffff


	//----- nvinfo : EIATTR_COOP_GROUP_INSTR_OFFSETS
	.align		4
.L_1441:
        /*0064*/ 	.byte	0x04, 0x28
        /*0066*/ 	.short	(.L_1443 - .L_1442)


	//   ....[0]....
.L_1442:
        /*0068*/ 	.word	0x00001a60


	//   ....[1]....
        /*006c*/ 	.word	0x00001a70


	//   ....[2]....
        /*0070*/ 	.word	0x00001ac0


	//   ....[3]....
        /*0074*/ 	.word	0x00001ad0


	//   ....[4]....
        /*0078*/ 	.word	0x00001b20


	//   ....[5]....
        /*007c*/ 	.word	0x00001b30


	//   ....[6]....
        /*0080*/ 	.word	0x00001b80


	//   ....[7]....
        /*0084*/ 	.word	0x00001b90


	//   ....[8]....
        /*0088*/ 	.word	0x00001be0


	//   ....[9]....
        /*008c*/ 	.word	0x00001bf0


	//----- nvinfo : EIATTR_EXIT_INSTR_OFFSETS
	.align		4
.L_1443:
        /*0090*/ 	.byte	0x04, 0x1c
        /*0092*/ 	.short	(.L_1445 - .L_1444)


	//   ....[0]....
.L_1444:
        /*0094*/ 	.word	0x00000060


	//   ....[1]....
        /*0098*/ 	.word	0x00004c20


	//----- nvinfo : EIATTR_MAX_THREADS
	.align		4
.L_1445:
        /*009c*/ 	.byte	0x04, 0x05
        /*009e*/ 	.short	(.L_1447 - .L_1446)
.L_1446:
        /*00a0*/ 	.word	0x00000188
        /*00a4*/ 	.word	0x00000001
        /*00a8*/ 	.word	0x00000001


	//----- nvinfo : EIATTR_CRS_STACK_SIZE
	.align		4
.L_1447:
        /*00ac*/ 	.byte	0x04, 0x1e
        /*00ae*/ 	.short	(.L_1449 - .L_1448)
.L_1448:
        /*00b0*/ 	.word	0x00000000
.L_1449:


//--------------------- .nv.info._Z35group_norm_nhwc_fwd_one_pass_kernelI11Fp16IOBf16WLi256ELi98ELi392EEv26Group_norm_nhwc_fwd_params --------------------------
	.section	.nv.info._Z35group_norm_nhwc_fwd_one_pass_kernelI11Fp16IOBf16WLi256ELi98ELi392EEv26Group_norm_nhwc_fwd_params,"",@"SHT_CUDA_INFO"
	.sectionflags	@""
	.align	4


	//----- nvinfo : EIATTR_CUDA_API_VERSION
	.align		4
        /*0000*/ 	.byte	0x04, 0x37
        /*0002*/ 	.short	(.L_1451 - .L_1450)
.L_1450:
        /*0004*/ 	.word	0x00000082


	//----- nvinfo : EIATTR_SW2861232_WAR
	.align		4
.L_1451:
        /*0008*/ 	.byte	0x01, 0x35
	.zero		2


	//----- nvinfo : EIATTR_PARAM_CBANK
	.align		4
        /*000c*/ 	.byte	0x04, 0x0a
        /*000e*/ 	.short	(.L_1453 - .L_1452)
	.align		4
.L_1452:
        /*0010*/ 	.word	index@(.nv.constant0._Z35group_norm_nhwc_fwd_one_pass_kernelI11Fp16IOBf16WLi256ELi98ELi392EEv26Group_norm_nhwc_fwd_params)
        /*0014*/ 	.short	0x0160
        /*0016*/ 	.short	0x00a0


	//----- nvinfo : EIATTR_CBANK_PARAM_SIZE
	.align		4
.L_1453:
        /*0018*/ 	.byte	0x03, 0x19
        /*001a*/ 	.short	0x00a0


	//----- nvinfo : EIATTR_KPARAM_INFO
	.align		4
        /*001c*/ 	.byte	0x04, 0x17
        /*001e*/ 	.short	(.L_1455 - .L_1454)
.L_1454:
        /*0020*/ 	.word	0x00000000
        /*0024*/ 	.short	0x0000
        /*0026*/ 	.short	0x0000
        /*0028*/ 	.byte	0x00, 0xf0, 0x81, 0x02


	//----- nvinfo : EIATTR_MAXREG_COUNT
	.align		4
.L_1455:
        /*002c*/ 	.byte	0x03, 0x1b
        /*002e*/ 	.short	0x0080


	//----- nvinfo : EIATTR_NUM_BARRIERS
	.align		4
        /*0030*/ 	.byte	0x02, 0x4c
        /*0032*/ 	.byte	0x01
	.zero		1


	//----- nvinfo : EIATTR_MERCURY_ISA_VERSION
	.align		4
        /*0034*/ 	.byte	0x03, 0x5f
        /*0036*/ 	.short	0x0000


	//----- nvinfo : EIATTR_COOP_GROUP_MASK_REGIDS
	.align		4
        /*0038*/ 	.byte	0x04, 0x29
        /*003a*/ 	.short	(.L_1457 - .L_1456)


	//   ....[0]....
.L_1456:
        /*003c*/ 	.word	0xffffffff


	//   ....[1]....
        /*0040*/ 	.word	0xffffffff


	//   ....[2]....
        /*0044*/ 	.word	0xffffffff


	//   ....[3]....
        /*0048*/ 	.word	0xffffffff


	//   ....[4]....
        /*004c*/ 	.word	0xffffffff


	//   ....[5]....
        /*0050*/ 	.word	0xffffffff


	//   ....[6]....
        /*0054*/ 	.word	0xffffffff


	//   ....[7]....
        /*0058*/ 	.word	0xffffffff


	//   ....[8]....
        /*005c*/ 	.word	0xffffffff


	//   ....[9]....
        /*0060*/ 	.word	0xffffffff


	//----- nvinfo : EIATTR_COOP_GROUP_INSTR_OFFSETS
	.align		4
.L_1457:
        /*0064*/ 	.byte	0x04, 0x28
        /*0066*/ 	.short	(.L_1459 - .L_1458)


	//   ....[0]....
.L_1458:
        /*0068*/ 	.word	0x00003690


	//   ....[1]....
        /*006c*/ 	.word	0x000036a0


	//   ....[2]....
        /*0070*/ 	.word	0x000036f0


	//   ....[3]....
        /*0074*/ 	.word	0x00003700


	//   ....[4]....
        /*0078*/ 	.word	0x00003750


	//   ....[5]....
        /*007c*/ 	.word	0x00003760


	//   ....[6]....
        /*0080*/ 	.word	0x000037b0


	//   ....[7]....
        /*0084*/ 	.word	0x000037c0


	//   ....[8]....
        /*0088*/ 	.word	0x00003810


	//   ....[9]....
        /*008c*/ 	.word	0x00003820


	//----- nvinfo : EIATTR_EXIT_INSTR_OFFSETS
	.align		4
.L_1459:
        /*0090*/ 	.byte	0x04, 0x1c
        /*0092*/ 	.short	(.L_1461 - .L_1460)


	//   ....[0]....
.L_1460:
        /*0094*/ 	.word	0x00000060


	//   ....[1]....
        /*0098*/ 	.word	0x000088f0


	//----- nvinfo : EIATTR_MAX_THREADS
	.align		4
.L_1461:
        /*009c*/ 	.byte	0x04, 0x05
        /*009e*/ 	.short	(.L_1463 - .L_1462)
.L_1462:
        /*00a0*/ 	.word	0x00000188
        /*00a4*/ 	.word	0x00000001
        /*00a8*/ 	.word	0x00000001


	//----- nvinfo : EIATTR_CRS_STACK_SIZE
	.align		4
.L_1463:
        /*00ac*/ 	.byte	0x04, 0x1e
        /*00ae*/ 	.short	(.L_1465 - .L_1464)
.L_1464:
        /*00b0*/ 	.word	0x00000000
.L_1465:


//--------------------- .nv.info._Z35group_norm_nhwc_fwd_one_pass_kernelI11Fp16IOBf16WLi512ELi98ELi392EEv26Group_norm_nhwc_fwd_params --------------------------
	.section	.nv.info._Z35group_norm_nhwc_fwd_one_pass_kernelI11Fp16IOBf16WLi512ELi98ELi392EEv26Group_norm_nhwc_fwd_params,"",@"SHT_CUDA_INFO"
	.sectionflags	@""
	.align	4


	//----- nvinfo : EIATTR_CUDA_API_VERSION
	.align		4
        /*0000*/ 	.byte	0x04, 0x37
        /*0002*/ 	.short	(.L_1467 - .L_1466)
.L_1466:
        /*0004*/ 	.word	0x00000082


	//----- nvinfo : EIATTR_SW2861232_WAR
	.align		4
.L_1467:
        /*0008*/ 	.byte	0x01, 0x35
	.zero		2


	//----- nvinfo : EIATTR_PARAM_CBANK
	.align		4
        /*000c*/ 	.byte	0x04, 0x0a
        /*000e*/ 	.short	(.L_1469 - .L_1468)
	.align		4
.L_1468:
        /*0010*/ 	.word	index@(.nv.constant0._Z35group_norm_nhwc_fwd_one_pass_kernelI11Fp16IOBf16WLi512ELi98ELi392EEv26Group_norm_nhwc_fwd_params)
        /*0014*/ 	.short	0x0160
        /*0016*/ 	.short	0x00a0


	//----- nvinfo : EIATTR_CBANK_PARAM_SIZE
	.align		4
.L_1469:
        /*0018*/ 	.byte	0x03, 0x19
        /*001a*/ 	.short	0x00a0


	//----- nvinfo : EIATTR_KPARAM_INFO
	.align		4
        /*001c*/ 	.byte	0x04, 0x17
        /*001e*/ 	.short	(.L_1471 - .L_1470)
.L_1470:
        /*0020*/ 	.word	0x00000000
        /*0024*/ 	.short	0x0000
        /*0026*/ 	.short	0x0000
        /*0028*/ 	.byte	0x00, 0xf0, 0x81, 0x02


	//----- nvinfo : EIATTR_MAXREG_COUNT
	.align		4
.L_1471:
        /*002c*/ 	.byte	0x03, 0x1b
        /*002e*/ 	.short	0x0080


	//----- nvinfo : EIATTR_NUM_BARRIERS
	.align		4
        /*0030*/ 	.byte	0x02, 0x4c
        /*0032*/ 	.byte	0x01
	.zero		1


	//----- nvinfo : EIATTR_ANNOTATIONS
	.align		4
        /*0034*/ 	.byte	0x04, 0x55
        /*0036*/ 	.short	(.L_1473 - .L_1472)


	//   ....[0]....
.L_1472:
        /*0038*/ 	.word	0x00000001
        /*003c*/ 	.byte	0xc0, 0x00, 0x00, 0x00, 0x01, 0x00, 0x00, 0x00, 0x50, 0x01, 0x00, 0x00, 0x01, 0x00, 0x00, 0x00
        /*004c*/ 	.byte	0x60, 0x01, 0x00, 0x00, 0x01, 0x00, 0x00, 0x00, 0xc0, 0x84, 0x00, 0x00, 0x01, 0x00, 0x00, 0x00
        /*005c*/ 	.byte	0xb0, 0x96, 0x00, 0x00, 0x01, 0x00, 0x00, 0x00, 0xc0, 0xa1, 0x00, 0x00, 0x01, 0x00, 0x00, 0x00
        /*006c*/ 	.byte	0x00, 0xa2, 0x00, 0x00


	//----- nvinfo : EIATTR_MERCURY_ISA_VERSION
	.align		4
.L_1473:
        /*0070*/ 	.byte	0x03, 0x5f
        /*0072*/ 	.short	0x0000


	//----- nvinfo : EIATTR_COOP_GROUP_MASK_REGIDS
	.align		4
        /*0074*/ 	.byte	0x04, 0x29
        /*0076*/ 	.short	(.L_1475 - .L_1474)


	//   ....[0]....
.L_1474:
        /*0078*/ 	.word	0xffffffff


	//   ....[1]....
        /*007c*/ 	.word	0xffffffff


	//   ....[2]....
        /*0080*/ 	.word	0xffffffff


	//   ....[3]....
        /*0084*/ 	.word	0xffffffff


	//   ....[4]....
        /*0088*/ 	.word	0xffffffff


	//   ....[5]....
        /*008c*/ 	.word	0xffffffff


	//   ....[6]....
        /*0090*/ 	.word	0xffffffff


	//   ....[7]....
        /*0094*/ 	.word	0xffffffff


	//   ....[8]....
        /*0098*/ 	.word	0xffffffff


	//   ....[9]....
        /*009c*/ 	.word	0xffffffff


	//----- nvinfo : EIATTR_COOP_GROUP_INSTR_OFFSETS
	.align		4
.L_1475:
        /*00a0*/ 	.byte	0x04, 0x28
        /*00a2*/ 	.short	(.L_1477 - .L_1476)


	//   ....[0]....
.L_1476:
        /*00a4*/ 	.word	0x00007ea0


	//   ....[1]....
        /*00a8*/ 	.word	0x00007eb0


	//   ....[2]....
        /*00ac*/ 	.word	0x00007ef0


	//   ....[3]....
        /*00b0*/ 	.word	0x00007f00


	//   ....[4]....
        /*00b4*/ 	.word	0x00007f60


	//   ....[5]....
        /*00b8*/ 	.word	0x00007f70


	//   ....[6]....
        /*00bc*/ 	.word	0x00007fc0


	//   ....[7]....
        /*00c0*/ 	.word	0x00007fd0


	//   ....[8]....
        /*00c4*/ 	.word	0x00008020


	//   ....[9]....
        /*00c8*/ 	.word	0x00008030


	//----- nvinfo : EIATTR_EXIT_INSTR_OFFSETS
	.align		4
.L_1477:
        /*00cc*/ 	.byte	0x04, 0x1c
        /*00ce*/ 	.short	(.L_1479 - .L_1478)


	//   ....[0]....
.L_1478:
        /*00d0*/ 	.word	0x00000070


	//   ....[1]....
        /*00d4*/ 	.word	0x0000a230


	//----- nvinfo : EIATTR_MAX_THREADS
	.align		4
.L_1479:
        /*00d8*/ 	.byte	0x04, 0x05
        /*00da*/ 	.short	(.L_1481 - .L_1480)
.L_1480:
        /*00dc*/ 	.word	0x00000188
        /*00e0*/ 	.word	0x00000001
        /*00e4*/ 	.word	0x00000001


	//----- nvinfo : EIATTR_CRS_STACK_SIZE
	.align		4
.L_1481:
        /*00e8*/ 	.byte	0x04, 0x1e
        /*00ea*/ 	.short	(.L_1483 - .L_1482)
.L_1482:
        /*00ec*/ 	.word	0x00000000
.L_1483:


//--------------------- .nv.info._Z35group_norm_nhwc_fwd_one_pass_kernelI11Fp16IOFp16WLi64ELi98ELi392EEv26Group_norm_nhwc_fwd_params --------------------------
	.section	.nv.info._Z35group_norm_nhwc_fwd_one_pass_kernelI11Fp16IOFp16WLi64ELi98ELi392EEv26Group_norm_nhwc_fwd_params,"",@"SHT_CUDA_INFO"
	.sectionflags	@""
	.align	4


	//----- nvinfo : EIATTR_CUDA_API_VERSION
	.align		4
        /*0000*/ 	.byte	0x04, 0x37
        /*0002*/ 	.short	(.L_1485 - .L_1484)
.L_1484:
        /*0004*/ 	.word	0x00000082


	//----- nvinfo : EIATTR_SW2861232_WAR
	.align		4
.L_1485:
        /*0008*/ 	.byte	0x01, 0x35
	.zero		2


	//----- nvinfo : EIATTR_PARAM_CBANK
	.align		4
        /*000c*/ 	.byte	0x04, 0x0a
        /*000e*/ 	.short	(.L_1487 - .L_1486)
	.align		4
.L_1486:
        /*0010*/ 	.word	index@(.nv.constant0._Z35group_norm_nhwc_fwd_one_pass_kernelI11Fp16IOFp16WLi64ELi98ELi392EEv26Group_norm_nhwc_fwd_params)
        /*0014*/ 	.short	0x0160
        /*0016*/ 	.short	0x00a0


	//----- nvinfo : EIATTR_CBANK_PARAM_SIZE
	.align		4
.L_1487:
        /*0018*/ 	.byte	0x03, 0x19
        /*001a*/ 	.short	0x00a0


	//----- nvinfo : EIATTR_KPARAM_INFO
	.align		4
        /*001c*/ 	.byte	0x04, 0x17
        /*001e*/ 	.short	(.L_1489 - .L_1488)
.L_1488:
        /*0020*/ 	.word	0x00000000
        /*0024*/ 	.short	0x0000
        /*0026*/ 	.short	0x0000
        /*0028*/ 	.byte	0x00, 0xf0, 0x81, 0x02


	//----- nvinfo : EIATTR_MAXREG_COUNT
	.align		4
.L_1489:
        /*002c*/ 	.byte	0x03, 0x1b
        /*002e*/ 	.short	0x0080


	//----- nvinfo : EIATTR_NUM_BARRIERS
	.align		4
        /*0030*/ 	.byte	0x02, 0x4c
        /*0032*/ 	.byte	0x01
	.zero		1


	//----- nvinfo : EIATTR_MERCURY_ISA_VERSION
	.align		4
        /*0034*/ 	.byte	0x03, 0x5f
        /*0036*/ 	.short	0x0000


	//----- nvinfo : EIATTR_COOP_GROUP_MASK_REGIDS
	.align		4
        /*0038*/ 	.byte	0x04, 0x29
        /*003a*/ 	.short	(.L_1491 - .L_1490)


	//   ....[0]....
.L_1490:
        /*003c*/ 	.word	0xffffffff


	//   ....[1]....
        /*0040*/ 	.word	0xffffffff


	//   ....[2]....
        /*0044*/ 	.word	0xffffffff


	//   ....[3]....
        /*0048*/ 	.word	0xffffffff


	//   ....[4]....
        /*004c*/ 	.word	0xffffffff


	//   ....[5]....
        /*0050*/ 	.word	0xffffffff


	//   ....[6]....
        /*0054*/ 	.word	0xffffffff


	//   ....[7]....
        /*0058*/ 	.word	0xffffffff


	//   ....[8]....
        /*005c*/ 	.word	0xffffffff


	//   ....[9]....
        /*0060*/ 	.word	0xffffffff


	//----- nvinfo : EIATTR_COOP_GROUP_INSTR_OFFSETS
	.align		4
.L_1491:
        /*0064*/ 	.byte	0x04, 0x28
        /*0066*/ 	.short	(.L_1493 - .L_1492)


	//   ....[0]....
.L_1492:
        /*0068*/ 	.word	0x00000f30


	//   ....[1]....
        /*006c*/ 	.word	0x00000f40


	//   ....[2]....
        /*0070*/ 	.word	0x00000f80


	//   ....[3]....
        /*0074*/ 	.word	0x00000f90


	//   ....[4]....
        /*0078*/ 	.word	0x00000fe0


	//   ....[5]....
        /*007c*/ 	.word	0x00000ff0


	//   ....[6]....
        /*0080*/ 	.word	0x00001040


	//   ....[7]....
        /*0084*/ 	.word	0x00001050


	//   ....[8]....
        /*0088*/ 	.word	0x000010a0


	//   ....[9]....
        /*008c*/ 	.word	0x000010b0


	//----- nvinfo : EIATTR_EXIT_INSTR_OFFSETS
	.align		4
.L_1493:
        /*0090*/ 	.byte	0x04, 0x1c
        /*0092*/ 	.short	(.L_1495 - .L_1494)


	//   ....[0]....
.L_1494:
        /*0094*/ 	.word	0x00000060


	//   ....[1]....
        /*0098*/ 	.word	0x00003900


	//----- nvinfo : EIATTR_MAX_THREADS
	.align		4
.L_1495:
        /*009c*/ 	.byte	0x04, 0x05
        /*009e*/ 	.short	(.L_1497 - .L_1496)
.L_1496:
        /*00a0*/ 	.word	0x00000188
        /*00a4*/ 	.word	0x00000001
        /*00a8*/ 	.word	0x00000001


	//----- nvinfo : EIATTR_CRS_STACK_SIZE
	.align		4
.L_1497:
        /*00ac*/ 	.byte	0x04, 0x1e
        /*00ae*/ 	.short	(.L_1499 - .L_1498)
.L_1498:
        /*00b0*/ 	.word	0x00000000
.L_1499:


//--------------------- .nv.info._Z35group_norm_nhwc_fwd_one_pass_kernelI11Fp16IOFp16WLi128ELi98ELi392EEv26Group_norm_nhwc_fwd_params --------------------------
	.section	.nv.info._Z35group_norm_nhwc_fwd_one_pass_kernelI11Fp16IOFp16WLi128ELi98ELi392EEv26Group_norm_nhwc_fwd_params,"",@"SHT_CUDA_INFO"
	.sectionflags	@""
	.align	4


	//----- nvinfo : EIATTR_CUDA_API_VERSION
	.align		4
        /*0000*/ 	.byte	0x04, 0x37
        /*0002*/ 	.short	(.L_1501 - .L_1500)
.L_1500:
        /*0004*/ 	.word	0x00000082


	//----- nvinfo : EIATTR_SW2861232_WAR
	.align		4
.L_1501:
        /*0008*/ 	.byte	0x01, 0x35
	.zero		2


	//----- nvinfo : EIATTR_PARAM_CBANK
	.align		4
        /*000c*/ 	.byte	0x04, 0x0a
        /*000e*/ 	.short	(.L_1503 - .L_1502)
	.align		4
.L_1502:
        /*0010*/ 	.word	index@(.nv.constant0._Z35group_norm_nhwc_fwd_one_pass_kernelI11Fp16IOFp16WLi128ELi98ELi392EEv26Group_norm_nhwc_fwd_params)
        /*0014*/ 	.short	0x0160
        /*0016*/ 	.short	0x00a0


	//----- nvinfo : EIATTR_CBANK_PARAM_SIZE
	.align		4
.L_1503:
        /*0018*/ 	.byte	0x03, 0x19
        /*001a*/ 	.short	0x00a0


	//----- nvinfo : EIATTR_KPARAM_INFO
	.align		4
        /*001c*/ 	.byte	0x04, 0x17
        /*001e*/ 	.short	(.L_1505 - .L_1504)
.L_1504:
        /*0020*/ 	.word	0x00000000
        /*0024*/ 	.short	0x0000
        /*0026*/ 	.short	0x0000
        /*0028*/ 	.byte	0x00, 0xf0, 0x81, 0x02


	//----- nvinfo : EIATTR_MAXREG_COUNT
	.align		4
.L_1505:
        /*002c*/ 	.byte	0x03, 0x1b
        /*002e*/ 	.short	0x0080


	//----- nvinfo : EIATTR_NUM_BARRIERS
	.align		4
        /*0030*/ 	.byte	0x02, 0x4c
        /*0032*/ 	.byte	0x01
	.zero		1


	//----- nvinfo : EIATTR_MERCURY_ISA_VERSION
	.align		4
        /*0034*/ 	.byte	0x03, 0x5f
        /*0036*/ 	.short	0x0000


	//----- nvinfo : EIATTR_COOP_GROUP_MASK_REGIDS
	.align		4
        /*0038*/ 	.byte	0x04, 0x29
        /*003a*/ 	.short	(.L_1507 - .L_1506)


	//   ....[0]....
.L_1506:
        /*003c*/ 	.word	0xffffffff


	//   ....[1]....
        /*0040*/ 	.word	0xffffffff


	//   ....[2]....
        /*0044*/ 	.word	0xffffffff


	//   ....[3]....
        /*0048*/ 	.word	0xffffffff


	//   ....[4]....
        /*004c*/ 	.word	0xffffffff


	//   ....[5]....
        /*0050*/ 	.word	0xffffffff


	//   ....[6]....
        /*0054*/ 	.word	0xffffffff


	//   ....[7]....
        /*0058*/ 	.word	0xffffffff


	//   ....[8]....
        /*005c*/ 	.word	0xffffffff


	//   ....[9]....
        /*0060*/ 	.word	0xffffffff


	//----- nvinfo : EIATTR_COOP_GROUP_INSTR_OFFSETS
	.align		4
.L_1507:
        /*0064*/ 	.byte	0x04, 0x28
        /*0066*/ 	.short	(.L_1509 - .L_1508)


	//   ....[0]....
.L_1508:
        /*0068*/ 	.word	0x00001a60


	//   ....[1]....
        /*006c*/ 	.word	0x00001a70


	//   ....[2]....
        /*0070*/ 	.word	0x00001ac0


	//   ....[3]....
        /*0074*/ 	.word	0x00001ad0


	//   ....[4]....
        /*0078*/ 	.word	0x00001b20


	//   ....[5]....
        /*007c*/ 	.word	0x00001b30


	//   ....[6]....
        /*0080*/ 	.word	0x00001b80


	//   ....[7]....
        /*0084*/ 	.word	0x00001b90


	//   ....[8]....
        /*0088*/ 	.word	0x00001be0


	//   ....[9]....
        /*008c*/ 	.word	0x00001bf0


	//----- nvinfo : EIATTR_EXIT_INSTR_OFFSETS
	.align		4
.L_1509:
        /*0090*/ 	.byte	0x04, 0x1c
        /*0092*/ 	.short	(.L_1511 - .L_1510)


	//   ....[0]....
.L_1510:
        /*0094*/ 	.word	0x00000060


	//   ....[1]....
        /*0098*/ 	.word	0x00004c20


	//----- nvinfo : EIATTR_MAX_THREADS
	.align		4
.L_1511:
        /*009c*/ 	.byte	0x04, 0x05
        /*009e*/ 	.short	(.L_1513 - .L_1512)
.L_1512:
        /*00a0*/ 	.word	0x00000188
        /*00a4*/ 	.word	0x00000001
        /*00a8*/ 	.word	0x00000001


	//----- nvinfo : EIATTR_CRS_STACK_SIZE
	.align		4
.L_1513:
        /*00ac*/ 	.byte	0x04, 0x1e
        /*00ae*/ 	.short	(.L_1515 - .L_1514)
.L_1514:
        /*00b0*/ 	.word	0x00000000
.L_1515:


//--------------------- .nv.info._Z35group_norm_nhwc_fwd_one_pass_kernelI11Fp16IOFp16WLi256ELi98ELi392EEv26Group_norm_nhwc_fwd_params --------------------------
	.section	.nv.info._Z35group_norm_nhwc_fwd_one_pass_kernelI11Fp16IOFp16WLi256ELi98ELi392EEv26Group_norm_nhwc_fwd_params,"",@"SHT_CUDA_INFO"
	.sectionflags	@""
	.align	4


	//----- nvinfo : EIATTR_CUDA_API_VERSION
	.align		4
        /*0000*/ 	.byte	0x04, 0x37
        /*0002*/ 	.short	(.L_1517 - .L_1516)
.L_1516:
        /*0004*/ 	.word	0x00000082


	//----- nvinfo : EIATTR_SW2861232_WAR
	.align		4
.L_1517:
        /*0008*/ 	.byte	0x01, 0x35
	.zero		2


	//----- nvinfo : EIATTR_PARAM_CBANK
	.align		4
        /*000c*/ 	.byte	0x04, 0x0a
        /*000e*/ 	.short	(.L_1519 - .L_1518)
	.align		4
.L_1518:
        /*0010*/ 	.word	index@(.nv.constant0._Z35group_norm_nhwc_fwd_one_pass_kernelI11Fp16IOFp16WLi256ELi98ELi392EEv26Group_norm_nhwc_fwd_params)
        /*0014*/ 	.short	0x0160
        /*0016*/ 	.short	0x00a0


	//----- nvinfo : EIATTR_CBANK_PARAM_SIZE
	.align		4
.L_1519:
        /*0018*/ 	.byte	0x03, 0x19
        /*001a*/ 	.short	0x00a0


	//----- nvinfo : EIATTR_KPARAM_INFO
	.align		4
        /*001c*/ 	.byte	0x04, 0x17
        /*001e*/ 	.short	(.L_1521 - .L_1520)
.L_1520:
        /*0020*/ 	.word	0x00000000
        /*0024*/ 	.short	0x0000
        /*0026*/ 	.short	0x0000
        /*0028*/ 	.byte	0x00, 0xf0, 0x81, 0x02


	//----- nvinfo : EIATTR_MAXREG_COUNT
	.align		4
.L_1521:
        /*002c*/ 	.byte	0x03, 0x1b
        /*002e*/ 	.short	0x0080


	//----- nvinfo : EIATTR_NUM_BARRIERS
	.align		4
        /*0030*/ 	.byte	0x02, 0x4c
        /*0032*/ 	.byte	0x01
	.zero		1


	//----- nvinfo : EIATTR_MERCURY_ISA_VERSION
	.align		4
        /*0034*/ 	.byte	0x03, 0x5f
        /*0036*/ 	.short	0x0000


	//----- nvinfo : EIATTR_COOP_GROUP_MASK_REGIDS
	.align		4
        /*0038*/ 	.byte	0x04, 0x29
        /*003a*/ 	.short	(.L_1523 - .L_1522)


	//   ....[0]....
.L_1522:
        /*003c*/ 	.word	0xffffffff


	//   ....[1]....
        /*0040*/ 	.word	0xffffffff


	//   ....[2]....
        /*0044*/ 	.word	0xffffffff


	//   ....[3]....
        /*0048*/ 	.word	0xffffffff


	//   ....[4]....
        /*004c*/ 	.word	0xffffffff


	//   ....[5]....
        /*0050*/ 	.word	0xffffffff


	//   ....[6]....
        /*0054*/ 	.word	0xffffffff


	//   ....[7]....
        /*0058*/ 	.word	0xffffffff


	//   ....[8]....
        /*005c*/ 	.word	0xffffffff


	//   ....[9]....
        /*0060*/ 	.word	0xffffffff


	//----- nvinfo : EIATTR_COOP_GROUP_INSTR_OFFSETS
	.align		4
.L_1523:
        /*0064*/ 	.byte	0x04, 0x28
        /*0066*/ 	.short	(.L_1525 - .L_1524)


	//   ....[0]....
.L_1524:
        /*0068*/ 	.word	0x00003690


	//   ....[1]....
        /*006c*/ 	.word	0x000036a0


	//   ....[2]....
        /*0070*/ 	.word	0x000036f0


	//   ....[3]....
        /*0074*/ 	.word	0x00003700


	//   ....[4]....
        /*0078*/ 	.word	0x00003750


	//   ....[5]....
        /*007c*/ 	.word	0x00003760


	//   ....[6]....
        /*0080*/ 	.word	0x000037b0


	//   ....[7]....
        /*0084*/ 	.word	0x000037c0


	//   ....[8]....
        /*0088*/ 	.word	0x00003810


	//   ....[9]....
        /*008c*/ 	.word	0x00003820


	//----- nvinfo : EIATTR_EXIT_INSTR_OFFSETS
	.align		4
.L_1525:
        /*0090*/ 	.byte	0x04, 0x1c
        /*0092*/ 	.short	(.L_1527 - .L_1526)


	//   ....[0]....
.L_1526:
        /*0094*/ 	.word	0x00000060


	//   ....[1]....
        /*0098*/ 	.word	0x000088f0


	//----- nvinfo : EIATTR_MAX_THREADS
	.align		4
.L_1527:
        /*009c*/ 	.byte	0x04, 0x05
        /*009e*/ 	.short	(.L_1529 - .L_1528)
.L_1528:
        /*00a0*/ 	.word	0x00000188
        /*00a4*/ 	.word	0x00000001
        /*00a8*/ 	.word	0x00000001


	//----- nvinfo : EIATTR_CRS_STACK_SIZE
	.align		4
.L_1529:
        /*00ac*/ 	.byte	0x04, 0x1e
        /*00ae*/ 	.short	(.L_1531 - .L_1530)
.L_1530:
        /*00b0*/ 	.word	0x00000000
.L_1531:


//--------------------- .nv.info._Z35group_norm_nhwc_fwd_one_pass_kernelI11Fp16IOFp16WLi512ELi98ELi392EEv26Group_norm_nhwc_fwd_params --------------------------
	.section	.nv.info._Z35group_norm_nhwc_fwd_one_pass_kernelI11Fp16IOFp16WLi512ELi98ELi392EEv26Group_norm_nhwc_fwd_params,"",@"SHT_CUDA_INFO"
	.sectionflags	@""
	.align	4


	//----- nvinfo : EIATTR_CUDA_API_VERSION
	.align		4
        /*0000*/ 	.byte	0x04, 0x37
        /*0002*/ 	.short	(.L_1533 - .L_1532)
.L_1532:
        /*0004*/ 	.word	0x00000082


	//----- nvinfo : EIATTR_SW2861232_WAR
	.align		4
.L_1533:
        /*0008*/ 	.byte	0x01, 0x35
	.zero		2


	//----- nvinfo : EIATTR_PARAM_CBANK
	.align		4
        /*000c*/ 	.byte	0x04, 0x0a
        /*000e*/ 	.short	(.L_1535 - .L_1534)
	.align		4
.L_1534:
        /*0010*/ 	.word	index@(.nv.constant0._Z35group_norm_nhwc_fwd_one_pass_kernelI11Fp16IOFp16WLi512ELi98ELi392EEv26Group_norm_nhwc_fwd_params)
        /*0014*/ 	.short	0x0160
        /*0016*/ 	.short	0x00a0


	//----- nvinfo : EIATTR_CBANK_PARAM_SIZE
	.align		4
.L_1535:
        /*0018*/ 	.byte	0x03, 0x19
        /*001a*/ 	.short	0x00a0


	//----- nvinfo : EIATTR_KPARAM_INFO
	.align		4
        /*001c*/ 	.byte	0x04, 0x17
        /*001e*/ 	.short	(.L_1537 - .L_1536)
.L_1536:
        /*0020*/ 	.word	0x00000000
        /*0024*/ 	.short	0x0000
        /*0026*/ 	.short	0x0000
        /*0028*/ 	.byte	0x00, 0xf0, 0x81, 0x02


	//----- nvinfo : EIATTR_MAXREG_COUNT
	.align		4
.L_1537:
        /*002c*/ 	.byte	0x03, 0x1b
        /*002e*/ 	.short	0x0080


	//----- nvinfo : EIATTR_NUM_BARRIERS
	.align		4
        /*0030*/ 	.byte	0x02, 0x4c
        /*0032*/ 	.byte	0x01
	.zero		1


	//----- nvinfo : EIATTR_ANNOTATIONS
	.align		4
        /*0034*/ 	.byte	0x04, 0x55
        /*0036*/ 	.short	(.L_1539 - .L_1538)


	//   ....[0]....
.L_1538:
        /*0038*/ 	.word	0x00000001
        /*003c*/ 	.byte	0xc0, 0x00, 0x00, 0x00, 0x01, 0x00, 0x00, 0x00, 0x50, 0x01, 0x00, 0x00, 0x01, 0x00, 0x00, 0x00
        /*004c*/ 	.byte	0x60, 0x01, 0x00, 0x00, 0x01, 0x00, 0x00, 0x00, 0xc0, 0x84, 0x00, 0x00, 0x01, 0x00, 0x00, 0x00
        /*005c*/ 	.byte	0xb0, 0x96, 0x00, 0x00, 0x01, 0x00, 0x00, 0x00, 0xc0, 0xa1, 0x00, 0x00, 0x01, 0x00, 0x00, 0x00
        /*006c*/ 	.byte	0x00, 0xa2, 0x00, 0x00


	//----- nvinfo : EIATTR_MERCURY_ISA_VERSION
	.align		4
.L_1539:
        /*0070*/ 	.byte	0x03, 0x5f
        /*0072*/ 	.short	0x0000


	//----- nvinfo : EIATTR_COOP_GROUP_MASK_REGIDS
	.align		4
        /*0074*/ 	.byte	0x04, 0x29
        /*0076*/ 	.short	(.L_1541 - .L_1540)


	//   ....[0]....
.L_1540:
        /*0078*/ 	.word	0xffffffff


	//   ....[1]....
        /*007c*/ 	.word	0xffffffff


	//   ....[2]....
        /*0080*/ 	.word	0xffffffff


	//   ....[3]....
        /*0084*/ 	.word	0xffffffff


	//   ....[4]....
        /*0088*/ 	.word	0xffffffff


	//   ....[5]....
        /*008c*/ 	.word	0xffffffff


	//   ....[6]....
        /*0090*/ 	.word	0xffffffff


	//   ....[7]....
        /*0094*/ 	.word	0xffffffff


	//   ....[8]....
        /*0098*/ 	.word	0xffffffff


	//   ....[9]....
        /*009c*/ 	.word	0xffffffff


	//----- nvinfo : EIATTR_COOP_GROUP_INSTR_OFFSETS
	.align		4
.L_1541:
        /*00a0*/ 	.byte	0x04, 0x28
        /*00a2*/ 	.short	(.L_1543 - .L_1542)


	//   ....[0]....
.L_1542:
        /*00a4*/ 	.word	0x00007ea0


	//   ....[1]....
        /*00a8*/ 	.word	0x00007eb0


	//   ....[2]....
        /*00ac*/ 	.word	0x00007ef0


	//   ....[3]....
        /*00b0*/ 	.word	0x00007f00


	//   ....[4]....
        /*00b4*/ 	.word	0x00007f60


	//   ....[5]....
        /*00b8*/ 	.word	0x00007f70


	//   ....[6]....
        /*00bc*/ 	.word	0x00007fc0


	//   ....[7]....
        /*00c0*/ 	.word	0x00007fd0


	//   ....[8]....
        /*00c4*/ 	.word	0x00008020


	//   ....[9]....
        /*00c8*/ 	.word	0x00008030


	//----- nvinfo : EIATTR_EXIT_INSTR_OFFSETS
	.align		4
.L_1543:
        /*00cc*/ 	.byte	0x04, 0x1c
        /*00ce*/ 	.short	(.L_1545 - .L_1544)


	//   ....[0]....
.L_1544:
        /*00d0*/ 	.word	0x00000070


	//   ....[1]....
        /*00d4*/ 	.word	0x0000a230


	//----- nvinfo : EIATTR_MAX_THREADS
	.align		4
.L_1545:
        /*00d8*/ 	.byte	0x04, 0x05
        /*00da*/ 	.short	(.L_1547 - .L_1546)
.L_1546:
        /*00dc*/ 	.word	0x00000188
        /*00e0*/ 	.word	0x00000001
        /*00e4*/ 	.word	0x00000001


	//----- nvinfo : EIATTR_CRS_STACK_SIZE
	.align		4
.L_1547:
        /*00e8*/ 	.byte	0x04, 0x1e
        /*00ea*/ 	.short	(.L_1549 - .L_1548)
.L_1548:
        /*00ec*/ 	.word	0x00000000
.L_1549:


//--------------------- .nv.info._Z35group_norm_nhwc_fwd_one_pass_kernelI11Fp32IOFp32WLi64ELi98ELi392EEv26Group_norm_nhwc_fwd_params --------------------------
	.section	.nv.info._Z35group_norm_nhwc_fwd_one_pass_kernelI11Fp32IOFp32WLi64ELi98ELi392EEv26Group_norm_nhwc_fwd_params,"",@"SHT_CUDA_INFO"
	.sectionflags	@""
	.align	4


	//----- nvinfo : EIATTR_CUDA_API_VERSION
	.align		4
        /*0000*/ 	.byte	0x04, 0x37
        /*0002*/ 	.short	(.L_1551 - .L_1550)
.L_1550:
        /*0004*/ 	.word	0x00000082


	//----- nvinfo : EIATTR_SW2861232_WAR
	.align		4
.L_1551:
        /*0008*/ 	.byte	0x01, 0x35
	.zero		2


	//----- nvinfo : EIATTR_PARAM_CBANK
	.align		4
        /*000c*/ 	.byte	0x04, 0x0a
        /*000e*/ 	.short	(.L_1553 - .L_1552)
	.align		4
.L_1552:
        /*0010*/ 	.word	index@(.nv.constant0._Z35group_norm_nhwc_fwd_one_pass_kernelI11Fp32IOFp32WLi64ELi98ELi392EEv26Group_norm_nhwc_fwd_params)
        /*0014*/ 	.short	0x0160
        /*0016*/ 	.short	0x00a0


	//----- nvinfo : EIATTR_CBANK_PARAM_SIZE
	.align		4
.L_1553:
        /*0018*/ 	.byte	0x03, 0x19
        /*001a*/ 	.short	0x00a0


	//----- nvinfo : EIATTR_KPARAM_INFO
	.align		4
        /*001c*/ 	.byte	0x04, 0x17
        /*001e*/ 	.short	(.L_1555 - .L_1554)
.L_1554:
        /*0020*/ 	.word	0x00000000
        /*0024*/ 	.short	0x0000
        /*0026*/ 	.short	0x0000
        /*0028*/ 	.byte	0x00, 0xf0, 0x81, 0x02


	//----- nvinfo : EIATTR_MAXREG_COUNT
	.align		4
.L_1555:
        /*002c*/ 	.byte	0x03, 0x1b
        /*002e*/ 	.short	0x0080


	//----- nvinfo : EIATTR_NUM_BARRIERS
	.align		4
        /*0030*/ 	.byte	0x02, 0x4c
        /*0032*/ 	.byte	0x01
	.zero		1


	//----- nvinfo : EIATTR_MERCURY_ISA_VERSION
	.align		4
        /*0034*/ 	.byte	0x03, 0x5f
        /*0036*/ 	.short	0x0000


	//----- nvinfo : EIATTR_COOP_GROUP_MASK_REGIDS
	.align		4
        /*0038*/ 	.byte	0x04, 0x29
        /*003a*/ 	.short	(.L_1557 - .L_1556)


	//   ....[0]....
.L_1556:
        /*003c*/ 	.word	0xffffffff


	//   ....[1]....
        /*0040*/ 	.word	0xffffffff


	//   ....[2]....
        /*0044*/ 	.word	0xffffffff


	//   ....[3]....
        /*0048*/ 	.word	0xffffffff


	//   ....[4]....
        /*004c*/ 	.word	0xffffffff


	//   ....[5]....
        /*0050*/ 	.word	0xffffffff


	//   ....[6]....
        /*0054*/ 	.word	0xffffffff


	//   ....[7]....
        /*0058*/ 	.word	0xffffffff


	//   ....[8]....
        /*005c*/ 	.word	0xffffffff


	//   ....[9]....
        /*0060*/ 	.word	0xffffffff


	//----- nvinfo : EIATTR_COOP_GROUP_INSTR_OFFSETS
	.align		4
.L_1557:
        /*0064*/ 	.byte	0x04, 0x28
        /*0066*/ 	.short	(.L_1559 - .L_1558)


	//   ....[0]....
.L_1558:
        /*0068*/ 	.word	0x00000dc0


	//   ....[1]....
        /*006c*/ 	.word	0x00000dd0


	//   ....[2]....
        /*0070*/ 	.word	0x00000e10


	//   ....[3]....
        /*0074*/ 	.word	0x00000e20


	//   ....[4]....
        /*0078*/ 	.word	0x00000e70


	//   ....[5]....
        /*007c*/ 	.word	0x00000e80


	//   ....[6]....
        /*0080*/ 	.word	0x00000ed0


	//   ....[7]....
        /*0084*/ 	.word	0x00000ee0


	//   ....[8]....
        /*0088*/ 	.word	0x00000f30


	//   ....[9]....
        /*008c*/ 	.word	0x00000f40


	//----- nvinfo : EIATTR_EXIT_INSTR_OFFSETS
	.align		4
.L_1559:
        /*0090*/ 	.byte	0x04, 0x1c
        /*0092*/ 	.short	(.L_1561 - .L_1560)


	//   ....[0]....
.L_1560:
        /*0094*/ 	.word	0x00000060


	//   ....[1]....
        /*0098*/ 	.word	0x00002d00


	//----- nvinfo : EIATTR_MAX_THREADS
	.align		4
.L_1561:
        /*009c*/ 	.byte	0x04, 0x05
        /*009e*/ 	.short	(.L_1563 - .L_1562)
.L_1562:
        /*00a0*/ 	.word	0x00000188
        /*00a4*/ 	.word	0x00000001
        /*00a8*/ 	.word	0x00000001


	//----- nvinfo : EIATTR_CRS_STACK_SIZE
	.align		4
.L_1563:
        /*00ac*/ 	.byte	0x04, 0x1e
        /*00ae*/ 	.short	(.L_1565 - .L_1564)
.L_1564:
        /*00b0*/ 	.word	0x00000000
.L_1565:


//--------------------- .nv.info._Z35group_norm_nhwc_fwd_one_pass_kernelI11Fp32IOFp32WLi128ELi98ELi392EEv26Group_norm_nhwc_fwd_params --------------------------
	.section	.nv.info._Z35group_norm_nhwc_fwd_one_pass_kernelI11Fp32IOFp32WLi128ELi98ELi392EEv26Group_norm_nhwc_fwd_params,"",@"SHT_CUDA_INFO"
	.sectionflags	@""
	.align	4


	//----- nvinfo : EIATTR_CUDA_API_VERSION
	.align		4
        /*0000*/ 	.byte	0x04, 0x37
        /*0002*/ 	.short	(.L_1567 - .L_1566)
.L_1566:
        /*0004*/ 	.word	0x00000082


	//----- nvinfo : EIATTR_SW2861232_WAR
	.align		4
.L_1567:
        /*0008*/ 	.byte	0x01, 0x35
	.zero		2


	//----- nvinfo : EIATTR_PARAM_CBANK
	.align		4
        /*000c*/ 	.byte	0x04, 0x0a
        /*000e*/ 	.short	(.L_1569 - .L_1568)
	.align		4
.L_1568:
        /*0010*/ 	.word	index@(.nv.constant0._Z35group_norm_nhwc_fwd_one_pass_kernelI11Fp32IOFp32WLi128ELi98ELi392EEv26Group_norm_nhwc_fwd_params)
        /*0014*/ 	.short	0x0160
        /*0016*/ 	.short	0x00a0


	//----- nvinfo : EIATTR_CBANK_PARAM_SIZE
	.align		4
.L_1569:
        /*0018*/ 	.byte	0x03, 0x19
        /*001a*/ 	.short	0x00a0


	//----- nvinfo : EIATTR_KPARAM_INFO
	.align		4
        /*001c*/ 	.byte	0x04, 0x17
        /*001e*/ 	.short	(.L_1571 - .L_1570)
.L_1570:
        /*0020*/ 	.word	0x00000000
        /*0024*/ 	.short	0x0000
        /*0026*/ 	.short	0x0000
        /*0028*/ 	.byte	0x00, 0xf0, 0x81, 0x02


	//----- nvinfo : EIATTR_MAXREG_COUNT
	.align		4
.L_1571:
        /*002c*/ 	.byte	0x03, 0x1b
        /*002e*/ 	.short	0x0080


	//----- nvinfo : EIATTR_NUM_BARRIERS
	.align		4
        /*0030*/ 	.byte	0x02, 0x4c
        /*0032*/ 	.byte	0x01
	.zero		1


	//----- nvinfo : EIATTR_MERCURY_ISA_VERSION
	.align		4
        /*0034*/ 	.byte	0x03, 0x5f
        /*0036*/ 	.short	0x0000


	//----- nvinfo : EIATTR_COOP_GROUP_MASK_REGIDS
	.align		4
        /*0038*/ 	.byte	0x04, 0x29
        /*003a*/ 	.short	(.L_1573 - .L_1572)


	//   ....[0]....
.L_1572:
        /*003c*/ 	.word	0xffffffff


	//   ....[1]....
        /*0040*/ 	.word	0xffffffff


	//   ....[2]....
        /*0044*/ 	.word	0xffffffff


	//   ....[3]....
        /*0048*/ 	.word	0xffffffff


	//   ....[4]....
        /*004c*/ 	.word	0xffffffff


	//   ....[5]....
        /*0050*/ 	.word	0xffffffff


	//   ....[6]....
        /*0054*/ 	.word	0xffffffff


	//   ....[7]....
        /*0058*/ 	.word	0xffffffff


	//   ....[8]....
        /*005c*/ 	.word	0xffffffff


	//   ....[9]....
        /*0060*/ 	.word	0xffffffff


	//----- nvinfo : EIATTR_COOP_GROUP_INSTR_OFFSETS
	.align		4
.L_1573:
        /*0064*/ 	.byte	0x04, 0x28
        /*0066*/ 	.short	(.L_1575 - .L_1574)


	//   ....[0]....
.L_1574:
        /*0068*/ 	.word	0x00001950


	//   ....[1]....
        /*006c*/ 	.word	0x00001960


	//   ....[2]....
        /*0070*/ 	.word	0x000019a0


	//   ....[3]....
        /*0074*/ 	.word	0x000019b0


	//   ....[4]....
        /*0078*/ 	.word	0x00001a00


	//   ....[5]....
        /*007c*/ 	.word	0x00001a10


	//   ....[6]....
        /*0080*/ 	.word	0x00001a60


	//   ....[7]....
        /*0084*/ 	.word	0x00001a70


	//   ....[8]....
        /*0088*/ 	.word	0x00001ac0


	//   ....[9]....
        /*008c*/ 	.word	0x00001ad0


	//----- nvinfo : EIATTR_EXIT_INSTR_OFFSETS
	.align		4
.L_1575:
        /*0090*/ 	.byte	0x04, 0x1c
        /*0092*/ 	.short	(.L_1577 - .L_1576)


	//   ....[0]....
.L_1576:
        /*0094*/ 	.word	0x00000060


	//   ....[1]....
        /*0098*/ 	.word	0x000047a0


	//----- nvinfo : EIATTR_MAX_THREADS
	.align		4
.L_1577:
        /*009c*/ 	.byte	0x04, 0x05
        /*009e*/ 	.short	(.L_1579 - .L_1578)
.L_1578:
        /*00a0*/ 	.word	0x00000188
        /*00a4*/ 	.word	0x00000001
        /*00a8*/ 	.word	0x00000001


	//----- nvinfo : EIATTR_CRS_STACK_SIZE
	.align		4
.L_1579:
        /*00ac*/ 	.byte	0x04, 0x1e
        /*00ae*/ 	.short	(.L_1581 - .L_1580)
.L_1580:
        /*00b0*/ 	.word	0x00000000
.L_1581:


//--------------------- .nv.info._Z35group_norm_nhwc_fwd_one_pass_kernelI11Fp32IOFp32WLi256ELi98ELi392EEv26Group_norm_nhwc_fwd_params --------------------------
	.section	.nv.info._Z35group_norm_nhwc_fwd_one_pass_kernelI11Fp32IOFp32WLi256ELi98ELi392EEv26Group_norm_nhwc_fwd_params,"",@"SHT_CUDA_INFO"
	.sectionflags	@""
	.align	4


	//----- nvinfo : EIATTR_CUDA_API_VERSION
	.align		4
        /*0000*/ 	.byte	0x04, 0x37
        /*0002*/ 	.short	(.L_1583 - .L_1582)
.L_1582:
        /*0004*/ 	.word	0x00000082


	//----- nvinfo : EIATTR_SW2861232_WAR
	.align		4
.L_1583:
        /*0008*/ 	.byte	0x01, 0x35
	.zero		2


	//----- nvinfo : EIATTR_PARAM_CBANK
	.align		4
        /*000c*/ 	.byte	0x04, 0x0a
        /*000e*/ 	.short	(.L_1585 - .L_1584)
	.align		4
.L_1584:
        /*0010*/ 	.word	index@(.nv.constant0._Z35group_norm_nhwc_fwd_one_pass_kernelI11Fp32IOFp32WLi256ELi98ELi392EEv26Group_norm_nhwc_fwd_params)
        /*0014*/ 	.short	0x0160
        /*0016*/ 	.short	0x00a0


	//----- nvinfo : EIATTR_CBANK_PARAM_SIZE
	.align		4
.L_1585:
        /*0018*/ 	.byte	0x03, 0x19
        /*001a*/ 	.short	0x00a0


	//----- nvinfo : EIATTR_KPARAM_INFO
	.align		4
        /*001c*/ 	.byte	0x04, 0x17
        /*001e*/ 	.short	(.L_1587 - .L_1586)
.L_1586:
        /*0020*/ 	.word	0x00000000
        /*0024*/ 	.short	0x0000
        /*0026*/ 	.short	0x0000
        /*0028*/ 	.byte	0x00, 0xf0, 0x81, 0x02


	//----- nvinfo : EIATTR_MAXREG_COUNT
	.align		4
.L_1587:
        /*002c*/ 	.byte	0x03, 0x1b
        /*002e*/ 	.short	0x0080


	//----- nvinfo : EIATTR_NUM_BARRIERS
	.align		4
        /*0030*/ 	.byte	0x02, 0x4c
        /*0032*/ 	.byte	0x01
	.zero		1


	//----- nvinfo : EIATTR_MERCURY_ISA_VERSION
	.align		4
        /*0034*/ 	.byte	0x03, 0x5f
        /*0036*/ 	.short	0x0000


	//----- nvinfo : EIATTR_COOP_GROUP_MASK_REGIDS
	.align		4
        /*0038*/ 	.byte	0x04, 0x29
        /*003a*/ 	.short	(.L_1589 - .L_1588)


	//   ....[0]....
.L_1588:
        /*003c*/ 	.word	0xffffffff


	//   ....[1]....
        /*0040*/ 	.word	0xffffffff


	//   ....[2]....
        /*0044*/ 	.word	0xffffffff


	//   ....[3]....
        /*0048*/ 	.word	0xffffffff


	//   ....[4]....
        /*004c*/ 	.word	0xffffffff


	//   ....[5]....
        /*0050*/ 	.word	0xffffffff


	//   ....[6]....
        /*0054*/ 	.word	0xffffffff


	//   ....[7]....
        /*0058*/ 	.word	0xffffffff


	//   ....[8]....
        /*005c*/ 	.word	0xffffffff


	//   ....[9]....
        /*0060*/ 	.word	0xffffffff


	//----- nvinfo : EIATTR_COOP_GROUP_INSTR_OFFSETS
	.align		4
.L_1589:
        /*0064*/ 	.byte	0x04, 0x28
        /*0066*/ 	.short	(.L_1591 - .L_1590)


	//   ....[0]....
.L_1590:
        /*0068*/ 	.word	0x00003350


	//   ....[1]....
        /*006c*/ 	.word	0x00003360


	//   ....[2]....
        /*0070*/ 	.word	0x000033b0


	//   ....[3]....
        /*0074*/ 	.word	0x000033c0


	//   ....[4]....
        /*0078*/ 	.word	0x00003410


	//   ....[5]....
        /*007c*/ 	.word	0x00003420


	//   ....[6]....
        /*0080*/ 	.word	0x00003470


	//   ....[7]....
        /*0084*/ 	.word	0x00003480


	//   ....[8]....
        /*0088*/ 	.word	0x000034d0


	//   ....[9]....
        /*008c*/ 	.word	0x000034e0


	//----- nvinfo : EIATTR_EXIT_INSTR_OFFSETS
	.align		4
.L_1591:
        /*0090*/ 	.byte	0x04, 0x1c
        /*0092*/ 	.short	(.L_1593 - .L_1592)


	//   ....[0]....
.L_1592:
        /*0094*/ 	.word	0x00000070


	//   ....[1]....
        /*0098*/ 	.word	0x00008390


	//----- nvinfo : EIATTR_MAX_THREADS
	.align		4
.L_1593:
        /*009c*/ 	.byte	0x04, 0x05
        /*009e*/ 	.short	(.L_1595 - .L_1594)
.L_1594:
        /*00a0*/ 	.word	0x00000188
        /*00a4*/ 	.word	0x00000001
        /*00a8*/ 	.word	0x00000001


	//----- nvinfo : EIATTR_CRS_STACK_SIZE
	.align		4
.L_1595:
        /*00ac*/ 	.byte	0x04, 0x1e
        /*00ae*/ 	.short	(.L_1597 - .L_1596)
.L_1596:
        /*00b0*/ 	.word	0x00000000
.L_1597:


//--------------------- .nv.info._Z35group_norm_nhwc_fwd_one_pass_kernelI11Fp32IOFp32WLi512ELi98ELi392EEv26Group_norm_nhwc_fwd_params --------------------------
	.section	.nv.info._Z35group_norm_nhwc_fwd_one_pass_kernelI11Fp32IOFp32WLi512ELi98ELi392EEv26Group_norm_nhwc_fwd_params,"",@"SHT_CUDA_INFO"
	.sectionflags	@""
	.align	4


	//----- nvinfo : EIATTR_CUDA_API_VERSION
	.align		4
        /*0000*/ 	.byte	0x04, 0x37
        /*0002*/ 	.short	(.L_1599 - .L_1598)
.L_1598:
        /*0004*/ 	.word	0x00000082


	//----- nvinfo : EIATTR_SW2861232_WAR
	.align		4
.L_1599:
        /*0008*/ 	.byte	0x01, 0x35
	.zero		2


	//----- nvinfo : EIATTR_PARAM_CBANK
	.align		4
        /*000c*/ 	.byte	0x04, 0x0a
        /*000e*/ 	.short	(.L_1601 - .L_1600)
	.align		4
.L_1600:
        /*0010*/ 	.word	index@(.nv.constant0._Z35group_norm_nhwc_fwd_one_pass_kernelI11Fp32IOFp32WLi512ELi98ELi392EEv26Group_norm_nhwc_fwd_params)
        /*0014*/ 	.short	0x0160
        /*0016*/ 	.short	0x00a0


	//----- nvinfo : EIATTR_CBANK_PARAM_SIZE
	.align		4
.L_1601:
        /*0018*/ 	.byte	0x03, 0x19
        /*001a*/ 	.short	0x00a0


	//----- nvinfo : EIATTR_KPARAM_INFO
	.align		4
        /*001c*/ 	.byte	0x04, 0x17
        /*001e*/ 	.short	(.L_1603 - .L_1602)
.L_1602:
        /*0020*/ 	.word	0x00000000
        /*0024*/ 	.short	0x0000
        /*0026*/ 	.short	0x0000
        /*0028*/ 	.byte	0x00, 0xf0, 0x81, 0x02


	//----- nvinfo : EIATTR_MAXREG_COUNT
	.align		4
.L_1603:
        /*002c*/ 	.byte	0x03, 0x1b
        /*002e*/ 	.short	0x0080


	//----- nvinfo : EIATTR_NUM_BARRIERS
	.align		4
        /*0030*/ 	.byte	0x02, 0x4c
        /*0032*/ 	.byte	0x01
	.zero		1


	//----- nvinfo : EIATTR_ANNOTATIONS
	.align		4
        /*0034*/ 	.byte	0x04, 0x55
        /*0036*/ 	.short	(.L_1605 - .L_1604)


	//   ....[0]....
.L_1604:
        /* <DEDUP_REMOVED lines=329> */


	//----- nvinfo : EIATTR_MERCURY_ISA_VERSION
	.align		4
.L_1605:
        /*14b8*/ 	.byte	0x03, 0x5f
        /*14ba*/ 	.short	0x0000


	//----- nvinfo : EIATTR_COOP_GROUP_MASK_REGIDS
	.align		4
        /*14bc*/ 	.byte	0x04, 0x29
        /*14be*/ 	.short	(.L_1607 - .L_1606)


	//   ....[0]....
.L_1606:
        /*14c0*/ 	.word	0xffffffff


	//   ....[1]....
        /*14c4*/ 	.word	0xffffffff


	//   ....[2]....
        /*14c8*/ 	.word	0xffffffff


	//   ....[3]....
        /*14cc*/ 	.word	0xffffffff


	//   ....[4]....
        /*14d0*/ 	.word	0xffffffff


	//   ....[5]....
        /*14d4*/ 	.word	0xffffffff


	//   ....[6]....
        /*14d8*/ 	.word	0xffffffff


	//   ....[7]....
        /*14dc*/ 	.word	0xffffffff


	//   ....[8]....
        /*14e0*/ 	.word	0xffffffff


	//   ....[9]....
        /*14e4*/ 	.word	0xffffffff


	//----- nvinfo : EIATTR_COOP_GROUP_INSTR_OFFSETS
	.align		4
.L_1607:
        /*14e8*/ 	.byte	0x04, 0x28
        /*14ea*/ 	.short	(.L_1609 - .L_1608)


	//   ....[0]....
.L_1608:
        /*14ec*/ 	.word	0x0000a2f0


	//   ....[1]....
        /*14f0*/ 	.word	0x0000a300


	//   ....[2]....
        /*14f4*/ 	.word	0x0000a340


	//   ....[3]....
        /*14f8*/ 	.word	0x0000a350


	//   ....[4]....
        /*14fc*/ 	.word	0x0000a3b0


	//   ....[5]....
        /*1500*/ 	.word	0x0000a3c0


	//   ....[6]....
        /*1504*/ 	.word	0x0000a410


	//   ....[7]....
        /*1508*/ 	.word	0x0000a420


	//   ....[8]....
        /*150c*/ 	.word	0x0000a480


	//   ....[9]....
        /*1510*/ 	.word	0x0000a490


	//----- nvinfo : EIATTR_EXIT_INSTR_OFFSETS
	.align		4
.L_1609:
        /*1514*/ 	.byte	0x04, 0x1c
        /*1516*/ 	.short	(.L_1611 - .L_1610)


	//   ....[0]....
.L_1610:
        /*1518*/ 	.word	0x00000080


	//   ....[1]....
        /*151c*/ 	.word	0x0000d3f0


	//----- nvinfo : EIATTR_MAX_THREADS
	.align		4
.L_1611:
        /*1520*/ 	.byte	0x04, 0x05
        /*1522*/ 	.short	(.L_1613 - .L_1612)
.L_1612:
        /*1524*/ 	.word	0x00000188
        /*1528*/ 	.word	0x00000001
        /*152c*/ 	.word	0x00000001


	//----- nvinfo : EIATTR_CRS_STACK_SIZE
	.align		4
.L_1613:
        /*1530*/ 	.byte	0x04, 0x1e
        /*1532*/ 	.short	(.L_1615 - .L_1614)
.L_1614:
        /*1534*/ 	.word	0x00000000
.L_1615:


//--------------------- .nv.info._Z35group_norm_nhwc_fwd_one_pass_kernelI11Fp32IOBf16WLi64ELi98ELi392EEv26Group_norm_nhwc_fwd_params --------------------------
	.section	.nv.info._Z35group_norm_nhwc_fwd_one_pass_kernelI11Fp32IOBf16WLi64ELi98ELi392EEv26Group_norm_nhwc_fwd_params,"",@"SHT_CUDA_INFO"
	.sectionflags	@""
	.align	4


	//----- nvinfo : EIATTR_CUDA_API_VERSION
	.align		4
        /*0000*/ 	.byte	0x04, 0x37
        /*0002*/ 	.short	(.L_1617 - .L_1616)
.L_1616:
        /*0004*/ 	.word	0x00000082


	//----- nvinfo : EIATTR_SW2861232_WAR
	.align		4
.L_1617:
        /*0008*/ 	.byte	0x01, 0x35
	.zero		2


	//----- nvinfo : EIATTR_PARAM_CBANK
	.align		4
        /*000c*/ 	.byte	0x04, 0x0a
        /*000e*/ 	.short	(.L_1619 - .L_1618)
	.align		4
.L_1618:
        /*0010*/ 	.word	index@(.nv.constant0._Z35group_norm_nhwc_fwd_one_pass_kernelI11Fp32IOBf16WLi64ELi98ELi392EEv26Group_norm_nhwc_fwd_params)
        /*0014*/ 	.short	0x0160
        /*0016*/ 	.short	0x00a0


	//----- nvinfo : EIATTR_CBANK_PARAM_SIZE
	.align		4
.L_1619:
        /*0018*/ 	.byte	0x03, 0x19
        /*001a*/ 	.short	0x00a0


	//----- nvinfo : EIATTR_KPARAM_INFO
	.align		4
        /*001c*/ 	.byte	0x04, 0x17
        /*001e*/ 	.short	(.L_1621 - .L_1620)
.L_1620:
        /*0020*/ 	.word	0x00000000
        /*0024*/ 	.short	0x0000
        /*0026*/ 	.short	0x0000
        /*0028*/ 	.byte	0x00, 0xf0, 0x81, 0x02


	//----- nvinfo : EIATTR_MAXREG_COUNT
	.align		4
.L_1621:
        /*002c*/ 	.byte	0x03, 0x1b
        /*002e*/ 	.short	0x0080


	//----- nvinfo : EIATTR_NUM_BARRIERS
	.align		4
        /*0030*/ 	.byte	0x02, 0x4c
        /*0032*/ 	.byte	0x01
	.zero		1


	//----- nvinfo : EIATTR_MERCURY_ISA_VERSION
	.align		4
        /*0034*/ 	.byte	0x03, 0x5f
        /*0036*/ 	.short	0x0000


	//----- nvinfo : EIATTR_COOP_GROUP_MASK_REGIDS
	.align		4
        /*0038*/ 	.byte	0x04, 0x29
        /*003a*/ 	.short	(.L_1623 - .L_1622)


	//   ....[0]....
.L_1622:
        /*003c*/ 	.word	0xffffffff


	//   ....[1]....
        /*0040*/ 	.word	0xffffffff


	//   ....[2]....
        /*0044*/ 	.word	0xffffffff


	//   ....[3]....
        /*0048*/ 	.word	0xffffffff


	//   ....[4]....
        /*004c*/ 	.word	0xffffffff


	//   ....[5]....
        /*0050*/ 	.word	0xffffffff


	//   ....[6]....
        /*0054*/ 	.word	0xffffffff


	//   ....[7]....
        /*0058*/ 	.word	0xffffffff


	//   ....[8]....
        /*005c*/ 	.word	0xffffffff


	//   ....[9]....
        /*0060*/ 	.word	0xffffffff


	//----- nvinfo : EIATTR_COOP_GROUP_INSTR_OFFSETS
	.align		4
.L_1623:
        /*0064*/ 	.byte	0x04, 0x28
        /*0066*/ 	.short	(.L_1625 - .L_1624)


	//   ....[0]....
.L_1624:
        /*0068*/ 	.word	0x00000dc0


	//   ....[1]....
        /*006c*/ 	.word	0x00000dd0


	//   ....[2]....
        /*0070*/ 	.word	0x00000e10


	//   ....[3]....
        /*0074*/ 	.word	0x00000e20


	//   ....[4]....
        /*0078*/ 	.word	0x00000e70


	//   ....[5]....
        /*007c*/ 	.word	0x00000e80


	//   ....[6]....
        /*0080*/ 	.word	0x00000ed0


	//   ....[7]....
        /*0084*/ 	.word	0x00000ee0


	//   ....[8]....
        /*0088*/ 	.word	0x00000f30


	//   ....[9]....
        /*008c*/ 	.word	0x00000f40


	//----- nvinfo : EIATTR_EXIT_INSTR_OFFSETS
	.align		4
.L_1625:
        /*0090*/ 	.byte	0x04, 0x1c
        /*0092*/ 	.short	(.L_1627 - .L_1626)


	//   ....[0]....
.L_1626:
        /*0094*/ 	.word	0x00000060


	//   ....[1]....
        /*0098*/ 	.word	0x00002d40


	//----- nvinfo : EIATTR_MAX_THREADS
	.align		4
.L_1627:
        /*009c*/ 	.byte	0x04, 0x05
        /*009e*/ 	.short	(.L_1629 - .L_1628)
.L_1628:
        /*00a0*/ 	.word	0x00000188
        /*00a4*/ 	.word	0x00000001
        /*00a8*/ 	.word	0x00000001


	//----- nvinfo : EIATTR_CRS_STACK_SIZE
	.align		4
.L_1629:
        /*00ac*/ 	.byte	0x04, 0x1e
        /*00ae*/ 	.short	(.L_1631 - .L_1630)
.L_1630:
        /*00b0*/ 	.word	0x00000000
.L_1631:


//--------------------- .nv.info._Z35group_norm_nhwc_fwd_one_pass_kernelI11Fp32IOBf16WLi128ELi98ELi392EEv26Group_norm_nhwc_fwd_params --------------------------
	.section	.nv.info._Z35group_norm_nhwc_fwd_one_pass_kernelI11Fp32IOBf16WLi128ELi98ELi392EEv26Group_norm_nhwc_fwd_params,"",@"SHT_CUDA_INFO"
	.sectionflags	@""
	.align	4


	//----- nvinfo : EIATTR_CUDA_API_VERSION
	.align		4
        /*0000*/ 	.byte	0x04, 0x37
        /*0002*/ 	.short	(.L_1633 - .L_1632)
.L_1632:
        /*0004*/ 	.word	0x00000082


	//----- nvinfo : EIATTR_SW2861232_WAR
	.align		4
.L_1633:
        /*0008*/ 	.byte	0x01, 0x35
	.zero		2


	//----- nvinfo : EIATTR_PARAM_CBANK
	.align		4
        /*000c*/ 	.byte	0x04, 0x0a
        /*000e*/ 	.short	(.L_1635 - .L_1634)
	.align		4
.L_1634:
        /*0010*/ 	.word	index@(.nv.constant0._Z35group_norm_nhwc_fwd_one_pass_kernelI11Fp32IOBf16WLi128ELi98ELi392EEv26Group_norm_nhwc_fwd_params)
        /*0014*/ 	.short	0x0160
        /*0016*/ 	.short	0x00a0


	//----- nvinfo : EIATTR_CBANK_PARAM_SIZE
	.align		4
.L_1635:
        /*0018*/ 	.byte	0x03, 0x19
        /*001a*/ 	.short	0x00a0


	//----- nvinfo : EIATTR_KPARAM_INFO
	.align		4
        /*001c*/ 	.byte	0x04, 0x17
        /*001e*/ 	.short	(.L_1637 - .L_1636)
.L_1636:
        /*0020*/ 	.word	0x00000000
        /*0024*/ 	.short	0x0000
        /*0026*/ 	.short	0x0000
        /*0028*/ 	.byte	0x00, 0xf0, 0x81, 0x02


	//----- nvinfo : EIATTR_MAXREG_COUNT
	.align		4
.L_1637:
        /*002c*/ 	.byte	0x03, 0x1b
        /*002e*/ 	.short	0x0080


	//----- nvinfo : EIATTR_NUM_BARRIERS
	.align		4
        /*0030*/ 	.byte	0x02, 0x4c
        /*0032*/ 	.byte	0x01
	.zero		1


	//----- nvinfo : EIATTR_MERCURY_ISA_VERSION
	.align		4
        /*0034*/ 	.byte	0x03, 0x5f
        /*0036*/ 	.short	0x0000


	//----- nvinfo : EIATTR_COOP_GROUP_MASK_REGIDS
	.align		4
        /*0038*/ 	.byte	0x04, 0x29
        /*003a*/ 	.short	(.L_1639 - .L_1638)


	//   ....[0]....
.L_1638:
        /*003c*/ 	.word	0xffffffff


	//   ....[1]....
        /*0040*/ 	.word	0xffffffff


	//   ....[2]....
        /*0044*/ 	.word	0xffffffff


	//   ....[3]....
        /*0048*/ 	.word	0xffffffff


	//   ....[4]....
        /*004c*/ 	.word	0xffffffff


	//   ....[5]....
        /*0050*/ 	.word	0xffffffff


	//   ....[6]....
        /*0054*/ 	.word	0xffffffff


	//   ....[7]....
        /*0058*/ 	.word	0xffffffff


	//   ....[8]....
        /*005c*/ 	.word	0xffffffff


	//   ....[9]....
        /*0060*/ 	.word	0xffffffff


	//----- nvinfo : EIATTR_COOP_GROUP_INSTR_OFFSETS
	.align		4
.L_1639:
        /*0064*/ 	.byte	0x04, 0x28
        /*0066*/ 	.short	(.L_1641 - .L_1640)


	//   ....[0]....
.L_1640:
        /*0068*/ 	.word	0x00001960


	//   ....[1]....
        /*006c*/ 	.word	0x00001970


	//   ....[2]....
        /*0070*/ 	.word	0x000019b0


	//   ....[3]....
        /*0074*/ 	.word	0x000019c0


	//   ....[4]....
        /*0078*/ 	.word	0x00001a10


	//   ....[5]....
        /*007c*/ 	.word	0x00001a20


	//   ....[6]....
        /*0080*/ 	.word	0x00001a70


	//   ....[7]....
        /*0084*/ 	.word	0x00001a80


	//   ....[8]....
        /*0088*/ 	.word	0x00001ad0


	//   ....[9]....
        /*008c*/ 	.word	0x00001ae0


	//----- nvinfo : EIATTR_EXIT_INSTR_OFFSETS
	.align		4
.L_1641:
        /*0090*/ 	.byte	0x04, 0x1c
        /*0092*/ 	.short	(.L_1643 - .L_1642)


	//   ....[0]....
.L_1642:
        /*0094*/ 	.word	0x00000060


	//   ....[1]....
        /*0098*/ 	.word	0x00004810


	//----- nvinfo : EIATTR_MAX_THREADS
	.align		4
.L_1643:
        /*009c*/ 	.byte	0x04, 0x05
        /*009e*/ 	.short	(.L_1645 - .L_1644)
.L_1644:
        /*00a0*/ 	.word	0x00000188
        /*00a4*/ 	.word	0x00000001
        /*00a8*/ 	.word	0x00000001


	//----- nvinfo : EIATTR_CRS_STACK_SIZE
	.align		4
.L_1645:
        /*00ac*/ 	.byte	0x04, 0x1e
        /*00ae*/ 	.short	(.L_1647 - .L_1646)
.L_1646:
        /*00b0*/ 	.word	0x00000000
.L_1647:


//--------------------- .nv.info._Z35group_norm_nhwc_fwd_one_pass_kernelI11Fp32IOBf16WLi256ELi98ELi392EEv26Group_norm_nhwc_fwd_params --------------------------
	.section	.nv.info._Z35group_norm_nhwc_fwd_one_pass_kernelI11Fp32IOBf16WLi256ELi98ELi392EEv26Group_norm_nhwc_fwd_params,"",@"SHT_CUDA_INFO"
	.sectionflags	@""
	.align	4


	//----- nvinfo : EIATTR_CUDA_API_VERSION
	.align		4
        /*0000*/ 	.byte	0x04, 0x37
        /*0002*/ 	.short	(.L_1649 - .L_1648)
.L_1648:
        /*0004*/ 	.word	0x00000082


	//----- nvinfo : EIATTR_SW2861232_WAR
	.align		4
.L_1649:
        /*0008*/ 	.byte	0x01, 0x35
	.zero		2


	//----- nvinfo : EIATTR_PARAM_CBANK
	.align		4
        /*000c*/ 	.byte	0x04, 0x0a
        /*000e*/ 	.short	(.L_1651 - .L_1650)
	.align		4
.L_1650:
        /*0010*/ 	.word	index@(.nv.constant0._Z35group_norm_nhwc_fwd_one_pass_kernelI11Fp32IOBf16WLi256ELi98ELi392EEv26Group_norm_nhwc_fwd_params)
        /*0014*/ 	.short	0x0160
        /*0016*/ 	.short	0x00a0


	//----- nvinfo : EIATTR_CBANK_PARAM_SIZE
	.align		4
.L_1651:
        /*0018*/ 	.byte	0x03, 0x19
        /*001a*/ 	.short	0x00a0


	//----- nvinfo : EIATTR_KPARAM_INFO
	.align		4
        /*001c*/ 	.byte	0x04, 0x17
        /*001e*/ 	.short	(.L_1653 - .L_1652)
.L_1652:
        /*0020*/ 	.word	0x00000000
        /*0024*/ 	.short	0x0000
        /*0026*/ 	.short	0x0000
        /*0028*/ 	.byte	0x00, 0xf0, 0x81, 0x02


	//----- nvinfo : EIATTR_MAXREG_COUNT
	.align		4
.L_1653:
        /*002c*/ 	.byte	0x03, 0x1b
        /*002e*/ 	.short	0x0080


	//----- nvinfo : EIATTR_NUM_BARRIERS
	.align		4
        /*0030*/ 	.byte	0x02, 0x4c
        /*0032*/ 	.byte	0x01
	.zero		1


	//----- nvinfo : EIATTR_MERCURY_ISA_VERSION
	.align		4
        /*0034*/ 	.byte	0x03, 0x5f
        /*0036*/ 	.short	0x0000


	//----- nvinfo : EIATTR_COOP_GROUP_MASK_REGIDS
	.align		4
        /*0038*/ 	.byte	0x04, 0x29
        /*003a*/ 	.short	(.L_1655 - .L_1654)


	//   ....[0]....
.L_1654:
        /*003c*/ 	.word	0xffffffff


	//   ....[1]....
        /*0040*/ 	.word	0xffffffff


	//   ....[2]....
        /*0044*/ 	.word	0xffffffff


	//   ....[3]....
        /*0048*/ 	.word	0xffffffff


	//   ....[4]....
        /*004c*/ 	.word	0xffffffff


	//   ....[5]....
        /*0050*/ 	.word	0xffffffff


	//   ....[6]....
        /*0054*/ 	.word	0xffffffff


	//   ....[7]....
        /*0058*/ 	.word	0xffffffff


	//   ....[8]....
        /*005c*/ 	.word	0xffffffff


	//   ....[9]....
        /*0060*/ 	.word	0xffffffff


	//----- nvinfo : EIATTR_COOP_GROUP_INSTR_OFFSETS
	.align		4
.L_1655:
        /*0064*/ 	.byte	0x04, 0x28
        /*0066*/ 	.short	(.L_1657 - .L_1656)


	//   ....[0]....
.L_1656:
        /*0068*/ 	.word	0x00003350


	//   ....[1]....
        /*006c*/ 	.word	0x00003360


	//   ....[2]....
        /*0070*/ 	.word	0x000033b0


	//   ....[3]....
        /*0074*/ 	.word	0x000033c0


	//   ....[4]....
        /*0078*/ 	.word	0x00003410


	//   ....[5]....
        /*007c*/ 	.word	0x00003420


	//   ....[6]....
        /*0080*/ 	.word	0x00003470


	//   ....[7]....
        /*0084*/ 	.word	0x00003480


	//   ....[8]....
        /*0088*/ 	.word	0x000034d0


	//   ....[9]....
        /*008c*/ 	.word	0x000034e0


	//----- nvinfo : EIATTR_EXIT_INSTR_OFFSETS
	.align		4
.L_1657:
        /*0090*/ 	.byte	0x04, 0x1c
        /*0092*/ 	.short	(.L_1659 - .L_1658)


	//   ....[0]....
.L_1658:
        /*0094*/ 	.word	0x00000070


	//   ....[1]....
        /*0098*/ 	.word	0x000083f0


	//----- nvinfo : EIATTR_MAX_THREADS
	.align		4
.L_1659:
        /*009c*/ 	.byte	0x04, 0x05
        /*009e*/ 	.short	(.L_1661 - .L_1660)
.L_1660:
        /*00a0*/ 	.word	0x00000188
        /*00a4*/ 	.word	0x00000001
        /*00a8*/ 	.word	0x00000001


	//----- nvinfo : EIATTR_CRS_STACK_SIZE
	.align		4
.L_1661:
        /*00ac*/ 	.byte	0x04, 0x1e
        /*00ae*/ 	.short	(.L_1663 - .L_1662)
.L_1662:
        /*00b0*/ 	.word	0x00000000
.L_1663:


//--------------------- .nv.info._Z35group_norm_nhwc_fwd_one_pass_kernelI11Fp32IOBf16WLi512ELi98ELi392EEv26Group_norm_nhwc_fwd_params --------------------------
	.section	.nv.info._Z35group_norm_nhwc_fwd_one_pass_kernelI11Fp32IOBf16WLi512ELi98ELi392EEv26Group_norm_nhwc_fwd_params,"",@"SHT_CUDA_INFO"
	.sectionflags	@""
	.align	4


	//----- nvinfo : EIATTR_CUDA_API_VERSION
	.align		4
        /*0000*/ 	.byte	0x04, 0x37
        /*0002*/ 	.short	(.L_1665 - .L_1664)
.L_1664:
        /*0004*/ 	.word	0x00000082


	//----- nvinfo : EIATTR_SW2861232_WAR
	.align		4
.L_1665:
        /*0008*/ 	.byte	0x01, 0x35
	.zero		2


	//----- nvinfo : EIATTR_PARAM_CBANK
	.align		4
        /*000c*/ 	.byte	0x04, 0x0a
        /*000e*/ 	.short	(.L_1667 - .L_1666)
	.align		4
.L_1666:
        /*0010*/ 	.word	index@(.nv.constant0._Z35group_norm_nhwc_fwd_one_pass_kernelI11Fp32IOBf16WLi512ELi98ELi392EEv26Group_norm_nhwc_fwd_params)
        /*0014*/ 	.short	0x0160
        /*0016*/ 	.short	0x00a0


	//----- nvinfo : EIATTR_CBANK_PARAM_SIZE
	.align		4
.L_1667:
        /*0018*/ 	.byte	0x03, 0x19
        /*001a*/ 	.short	0x00a0


	//----- nvinfo : EIATTR_KPARAM_INFO
	.align		4
        /*001c*/ 	.byte	0x04, 0x17
        /*001e*/ 	.short	(.L_1669 - .L_1668)
.L_1668:
        /*0020*/ 	.word	0x00000000
        /*0024*/ 	.short	0x0000
        /*0026*/ 	.short	0x0000
        /*0028*/ 	.byte	0x00, 0xf0, 0x81, 0x02


	//----- nvinfo : EIATTR_MAXREG_COUNT
	.align		4
.L_1669:
        /*002c*/ 	.byte	0x03, 0x1b
        /*002e*/ 	.short	0x0080


	//----- nvinfo : EIATTR_NUM_BARRIERS
	.align		4
        /*0030*/ 	.byte	0x02, 0x4c
        /*0032*/ 	.byte	0x01
	.zero		1


	//----- nvinfo : EIATTR_ANNOTATIONS
	.align		4
        /*0034*/ 	.byte	0x04, 0x55
        /*0036*/ 	.short	(.L_1671 - .L_1670)


	//   ....[0]....
.L_1670:
        /* <DEDUP_REMOVED lines=329> */


	//----- nvinfo : EIATTR_MERCURY_ISA_VERSION
	.align		4
.L_1671:
        /*14b8*/ 	.byte	0x03, 0x5f
        /*14ba*/ 	.short	0x0000


	//----- nvinfo : EIATTR_COOP_GROUP_MASK_REGIDS
	.align		4
        /*14bc*/ 	.byte	0x04, 0x29
        /*14be*/ 	.short	(.L_1673 - .L_1672)


	//   ....[0]....
.L_1672:
        /*14c0*/ 	.word	0xffffffff


	//   ....[1]....
        /*14c4*/ 	.word	0xffffffff


	//   ....[2]....
        /*14c8*/ 	.word	0xffffffff


	//   ....[3]....
        /*14cc*/ 	.word	0xffffffff


	//   ....[4]....
        /*14d0*/ 	.word	0xffffffff


	//   ....[5]....
        /*14d4*/ 	.word	0xffffffff


	//   ....[6]....
        /*14d8*/ 	.word	0xffffffff


	//   ....[7]....
        /*14dc*/ 	.word	0xffffffff


	//   ....[8]....
        /*14e0*/ 	.word	0xffffffff


	//   ....[9]....
        /*14e4*/ 	.word	0xffffffff


	//----- nvinfo : EIATTR_COOP_GROUP_INSTR_OFFSETS
	.align		4
.L_1673:
        /*14e8*/ 	.byte	0x04, 0x28
        /*14ea*/ 	.short	(.L_1675 - .L_1674)


	//   ....[0]....
.L_1674:
        /*14ec*/ 	.word	0x0000a2f0


	//   ....[1]....
        /*14f0*/ 	.word	0x0000a300


	//   ....[2]....
        /*14f4*/ 	.word	0x0000a340


	//   ....[3]....
        /*14f8*/ 	.word	0x0000a350


	//   ....[4]....
        /*14fc*/ 	.word	0x0000a3b0


	//   ....[5]....
        /*1500*/ 	.word	0x0000a3c0


	//   ....[6]....
        /*1504*/ 	.word	0x0000a410


	//   ....[7]....
        /*1508*/ 	.word	0x0000a420


	//   ....[8]....
        /*150c*/ 	.word	0x0000a480


	//   ....[9]....
        /*1510*/ 	.word	0x0000a490


	//----- nvinfo : EIATTR_EXIT_INSTR_OFFSETS
	.align		4
.L_1675:
        /*1514*/ 	.byte	0x04, 0x1c
        /*1516*/ 	.short	(.L_1677 - .L_1676)


	//   ....[0]....
.L_1676:
        /*1518*/ 	.word	0x00000080


	//   ....[1]....
        /*151c*/ 	.word	0x0000d450


	//----- nvinfo : EIATTR_MAX_THREADS
	.align		4
.L_1677:
        /*1520*/ 	.byte	0x04, 0x05
        /*1522*/ 	.short	(.L_1679 - .L_1678)
.L_1678:
        /*1524*/ 	.word	0x00000188
        /*1528*/ 	.word	0x00000001
        /*152c*/ 	.word	0x00000001


	//----- nvinfo : EIATTR_CRS_STACK_SIZE
	.align		4
.L_1679:
        /*1530*/ 	.byte	0x04, 0x1e
        /*1532*/ 	.short	(.L_1681 - .L_1680)
.L_1680:
        /*1534*/ 	.word	0x00000000
.L_1681:


//--------------------- .nv.info._Z35group_norm_nhwc_fwd_one_pass_kernelI11Fp32IOFp16WLi64ELi98ELi392EEv26Group_norm_nhwc_fwd_params --------------------------
	.section	.nv.info._Z35group_norm_nhwc_fwd_one_pass_kernelI11Fp32IOFp16WLi64ELi98ELi392EEv26Group_norm_nhwc_fwd_params,"",@"SHT_CUDA_INFO"
	.sectionflags	@""
	.align	4


	//----- nvinfo : EIATTR_CUDA_API_VERSION
	.align		4
        /*0000*/ 	.byte	0x04, 0x37
        /*0002*/ 	.short	(.L_1683 - .L_1682)
.L_1682:
        /*0004*/ 	.word	0x00000082


	//----- nvinfo : EIATTR_SW2861232_WAR
	.align		4
.L_1683:
        /*0008*/ 	.byte	0x01, 0x35
	.zero		2


	//----- nvinfo : EIATTR_PARAM_CBANK
	.align		4
        /*000c*/ 	.byte	0x04, 0x0a
        /*000e*/ 	.short	(.L_1685 - .L_1684)
	.align		4
.L_1684:
        /*0010*/ 	.word	index@(.nv.constant0._Z35group_norm_nhwc_fwd_one_pass_kernelI11Fp32IOFp16WLi64ELi98ELi392EEv26Group_norm_nhwc_fwd_params)
        /*0014*/ 	.short	0x0160
        /*0016*/ 	.short	0x00a0


	//----- nvinfo : EIATTR_CBANK_PARAM_SIZE
	.align		4
.L_1685:
        /*0018*/ 	.byte	0x03, 0x19
        /*001a*/ 	.short	0x00a0


	//----- nvinfo : EIATTR_KPARAM_INFO
	.align		4
        /*001c*/ 	.byte	0x04, 0x17
        /*001e*/ 	.short	(.L_1687 - .L_1686)
.L_1686:
        /*0020*/ 	.word	0x00000000
        /*0024*/ 	.short	0x0000
        /*0026*/ 	.short	0x0000
        /*0028*/ 	.byte	0x00, 0xf0, 0x81, 0x02


	//----- nvinfo : EIATTR_MAXREG_COUNT
	.align		4
.L_1687:
        /*002c*/ 	.byte	0x03, 0x1b
        /*002e*/ 	.short	0x0080


	//----- nvinfo : EIATTR_NUM_BARRIERS
	.align		4
        /*0030*/ 	.byte	0x02, 0x4c
        /*0032*/ 	.byte	0x01
	.zero		1


	//----- nvinfo : EIATTR_MERCURY_ISA_VERSION
	.align		4
        /*0034*/ 	.byte	0x03, 0x5f
        /*0036*/ 	.short	0x0000


	//----- nvinfo : EIATTR_COOP_GROUP_MASK_REGIDS
	.align		4
        /*0038*/ 	.byte	0x04, 0x29
        /*003a*/ 	.short	(.L_1689 - .L_1688)


	//   ....[0]....
.L_1688:
        /*003c*/ 	.word	0xffffffff


	//   ....[1]....
        /*0040*/ 	.word	0xffffffff


	//   ....[2]....
        /*0044*/ 	.word	0xffffffff


	//   ....[3]....
        /*0048*/ 	.word	0xffffffff


	//   ....[4]....
        /*004c*/ 	.word	0xffffffff


	//   ....[5]....
        /*0050*/ 	.word	0xffffffff


	//   ....[6]....
        /*0054*/ 	.word	0xffffffff


	//   ....[7]....
        /*0058*/ 	.word	0xffffffff


	//   ....[8]....
        /*005c*/ 	.word	0xffffffff


	//   ....[9]....
        /*0060*/ 	.word	0xffffffff


	//----- nvinfo : EIATTR_COOP_GROUP_INSTR_OFFSETS
	.align		4
.L_1689:
        /*0064*/ 	.byte	0x04, 0x28
        /*0066*/ 	.short	(.L_1691 - .L_1690)


	//   ....[0]....
.L_1690:
        /*0068*/ 	.word	0x00000dc0


	//   ....[1]....
        /*006c*/ 	.word	0x00000dd0


	//   ....[2]....
        /*0070*/ 	.word	0x00000e10


	//   ....[3]....
        /*0074*/ 	.word	0x00000e20


	//   ....[4]....
        /*0078*/ 	.word	0x00000e70


	//   ....[5]....
        /*007c*/ 	.word	0x00000e80


	//   ....[6]....
        /*0080*/ 	.word	0x00000ed0


	//   ....[7]....
        /*0084*/ 	.word	0x00000ee0


	//   ....[8]....
        /*0088*/ 	.word	0x00000f30


	//   ....[9]....
        /*008c*/ 	.word	0x00000f40


	//----- nvinfo : EIATTR_EXIT_INSTR_OFFSETS
	.align		4
.L_1691:
        /*0090*/ 	.byte	0x04, 0x1c
        /*0092*/ 	.short	(.L_1693 - .L_1692)


	//   ....[0]....
.L_1692:
        /*0094*/ 	.word	0x00000060


	//   ....[1]....
        /*0098*/ 	.word	0x00002d40


	//----- nvinfo : EIATTR_MAX_THREADS
	.align		4
.L_1693:
        /*009c*/ 	.byte	0x04, 0x05
        /*009e*/ 	.short	(.L_1695 - .L_1694)
.L_1694:
        /*00a0*/ 	.word	0x00000188
        /*00a4*/ 	.word	0x00000001
        /*00a8*/ 	.word	0x00000001


	//----- nvinfo : EIATTR_CRS_STACK_SIZE
	.align		4
.L_1695:
        /*00ac*/ 	.byte	0x04, 0x1e
        /*00ae*/ 	.short	(.L_1697 - .L_1696)
.L_1696:
        /*00b0*/ 	.word	0x00000000
.L_1697:


//--------------------- .nv.info._Z35group_norm_nhwc_fwd_one_pass_kernelI11Fp32IOFp16WLi128ELi98ELi392EEv26Group_norm_nhwc_fwd_params --------------------------
	.section	.nv.info._Z35group_norm_nhwc_fwd_one_pass_kernelI11Fp32IOFp16WLi128ELi98ELi392EEv26Group_norm_nhwc_fwd_params,"",@"SHT_CUDA_INFO"
	.sectionflags	@""
	.align	4


	//----- nvinfo : EIATTR_CUDA_API_VERSION
	.align		4
        /*0000*/ 	.byte	0x04, 0x37
        /*0002*/ 	.short	(.L_1699 - .L_1698)
.L_1698:
        /*0004*/ 	.word	0x00000082


	//----- nvinfo : EIATTR_SW2861232_WAR
	.align		4
.L_1699:
        /*0008*/ 	.byte	0x01, 0x35
	.zero		2


	//----- nvinfo : EIATTR_PARAM_CBANK
	.align		4
        /*000c*/ 	.byte	0x04, 0x0a
        /*000e*/ 	.short	(.L_1701 - .L_1700)
	.align		4
.L_1700:
        /*0010*/ 	.word	index@(.nv.constant0._Z35group_norm_nhwc_fwd_one_pass_kernelI11Fp32IOFp16WLi128ELi98ELi392EEv26Group_norm_nhwc_fwd_params)
        /*0014*/ 	.short	0x0160
        /*0016*/ 	.short	0x00a0


	//----- nvinfo : EIATTR_CBANK_PARAM_SIZE
	.align		4
.L_1701:
        /*0018*/ 	.byte	0x03, 0x19
        /*001a*/ 	.short	0x00a0


	//----- nvinfo : EIATTR_KPARAM_INFO
	.align		4
        /*001c*/ 	.byte	0x04, 0x17
        /*001e*/ 	.short	(.L_1703 - .L_1702)
.L_1702:
        /*0020*/ 	.word	0x00000000
        /*0024*/ 	.short	0x0000
        /*0026*/ 	.short	0x0000
        /*0028*/ 	.byte	0x00, 0xf0, 0x81, 0x02


	//----- nvinfo : EIATTR_MAXREG_COUNT
	.align		4
.L_1703:
        /*002c*/ 	.byte	0x03, 0x1b
        /*002e*/ 	.short	0x0080


	//----- nvinfo : EIATTR_NUM_BARRIERS
	.align		4
        /*0030*/ 	.byte	0x02, 0x4c
        /*0032*/ 	.byte	0x01
	.zero		1


	//----- nvinfo : EIATTR_MERCURY_ISA_VERSION
	.align		4
        /*0034*/ 	.byte	0x03, 0x5f
        /*0036*/ 	.short	0x0000


	//----- nvinfo : EIATTR_COOP_GROUP_MASK_REGIDS
	.align		4
        /*0038*/ 	.byte	0x04, 0x29
        /*003a*/ 	.short	(.L_1705 - .L_1704)


	//   ....[0]....
.L_1704:
        /*003c*/ 	.word	0xffffffff


	//   ....[1]....
        /*0040*/ 	.word	0xffffffff


	//   ....[2]....
        /*0044*/ 	.word	0xffffffff


	//   ....[3]....
        /*0048*/ 	.word	0xffffffff


	//   ....[4]....
        /*004c*/ 	.word	0xffffffff


	//   ....[5]....
        /*0050*/ 	.word	0xffffffff


	//   ....[6]....
        /*0054*/ 	.word	0xffffffff


	//   ....[7]....
        /*0058*/ 	.word	0xffffffff


	//   ....[8]....
        /*005c*/ 	.word	0xffffffff


	//   ....[9]....
        /*0060*/ 	.word	0xffffffff


	//----- nvinfo : EIATTR_COOP_GROUP_INSTR_OFFSETS
	.align		4
.L_1705:
        /*0064*/ 	.byte	0x04, 0x28
        /*0066*/ 	.short	(.L_1707 - .L_1706)


	//   ....[0]....
.L_1706:
        /*0068*/ 	.word	0x00001960


	//   ....[1]....
        /*006c*/ 	.word	0x00001970


	//   ....[2]....
        /*0070*/ 	.word	0x000019b0


	//   ....[3]....
        /*0074*/ 	.word	0x000019c0


	//   ....[4]....
        /*0078*/ 	.word	0x00001a10


	//   ....[5]....
        /*007c*/ 	.word	0x00001a20


	//   ....[6]....
        /*0080*/ 	.word	0x00001a70


	//   ....[7]....
        /*0084*/ 	.word	0x00001a80


	//   ....[8]....
        /*0088*/ 	.word	0x00001ad0


	//   ....[9]....
        /*008c*/ 	.word	0x00001ae0


	//----- nvinfo : EIATTR_EXIT_INSTR_OFFSETS
	.align		4
.L_1707:
        /*0090*/ 	.byte	0x04, 0x1c
        /*0092*/ 	.short	(.L_1709 - .L_1708)


	//   ....[0]....
.L_1708:
        /*0094*/ 	.word	0x00000060


	//   ....[1]....
        /*0098*/ 	.word	0x00004810


	//----- nvinfo : EIATTR_MAX_THREADS
	.align		4
.L_1709:
        /*009c*/ 	.byte	0x04, 0x05
        /*009e*/ 	.short	(.L_1711 - .L_1710)
.L_1710:
        /*00a0*/ 	.word	0x00000188
        /*00a4*/ 	.word	0x00000001
        /*00a8*/ 	.word	0x00000001


	//----- nvinfo : EIATTR_CRS_STACK_SIZE
	.align		4
.L_1711:
        /*00ac*/ 	.byte	0x04, 0x1e
        /*00ae*/ 	.short	(.L_1713 - .L_1712)
.L_1712:
        /*00b0*/ 	.word	0x00000000
.L_1713:


//--------------------- .nv.info._Z35group_norm_nhwc_fwd_one_pass_kernelI11Fp32IOFp16WLi256ELi98ELi392EEv26Group_norm_nhwc_fwd_params --------------------------
	.section	.nv.info._Z35group_norm_nhwc_fwd_one_pass_kernelI11Fp32IOFp16WLi256ELi98ELi392EEv26Group_norm_nhwc_fwd_params,"",@"SHT_CUDA_INFO"
	.sectionflags	@""
	.align	4


	//----- nvinfo : EIATTR_CUDA_API_VERSION
	.align		4
        /*0000*/ 	.byte	0x04, 0x37
        /*0002*/ 	.short	(.L_1715 - .L_1714)
.L_1714:
        /*0004*/ 	.word	0x00000082


	//----- nvinfo : EIATTR_SW2861232_WAR
	.align		4
.L_1715:
        /*0008*/ 	.byte	0x01, 0x35
	.zero		2


	//----- nvinfo : EIATTR_PARAM_CBANK
	.align		4
        /*000c*/ 	.byte	0x04, 0x0a
        /*000e*/ 	.short	(.L_1717 - .L_1716)
	.align		4
.L_1716:
        /*0010*/ 	.word	index@(.nv.constant0._Z35group_norm_nhwc_fwd_one_pass_kernelI11Fp32IOFp16WLi256ELi98ELi392EEv26Group_norm_nhwc_fwd_params)
        /*0014*/ 	.short	0x0160
        /*0016*/ 	.short	0x00a0


	//----- nvinfo : EIATTR_CBANK_PARAM_SIZE
	.align		4
.L_1717:
        /*0018*/ 	.byte	0x03, 0x19
        /*001a*/ 	.short	0x00a0


	//----- nvinfo : EIATTR_KPARAM_INFO
	.align		4
        /*001c*/ 	.byte	0x04, 0x17
        /*001e*/ 	.short	(.L_1719 - .L_1718)
.L_1718:
        /*0020*/ 	.word	0x00000000
        /*0024*/ 	.short	0x0000
        /*0026*/ 	.short	0x0000
        /*0028*/ 	.byte	0x00, 0xf0, 0x81, 0x02


	//----- nvinfo : EIATTR_MAXREG_COUNT
	.align		4
.L_1719:
        /*002c*/ 	.byte	0x03, 0x1b
        /*002e*/ 	.short	0x0080


	//----- nvinfo : EIATTR_NUM_BARRIERS
	.align		4
        /*0030*/ 	.byte	0x02, 0x4c
        /*0032*/ 	.byte	0x01
	.zero		1


	//----- nvinfo : EIATTR_MERCURY_ISA_VERSION
	.align		4
        /*0034*/ 	.byte	0x03, 0x5f
        /*0036*/ 	.short	0x0000


	//----- nvinfo : EIATTR_COOP_GROUP_MASK_REGIDS
	.align		4
        /*0038*/ 	.byte	0x04, 0x29
        /*003a*/ 	.short	(.L_1721 - .L_1720)


	//   ....[0]....
.L_1720:
        /*003c*/ 	.word	0xffffffff


	//   ....[1]....
        /*0040*/ 	.word	0xffffffff


	//   ....[2]....
        /*0044*/ 	.word	0xffffffff


	//   ....[3]....
        /*0048*/ 	.word	0xffffffff


	//   ....[4]....
        /*004c*/ 	.word	0xffffffff


	//   ....[5]....
        /*0050*/ 	.word	0xffffffff


	//   ....[6]....
        /*0054*/ 	.word	0xffffffff


	//   ....[7]....
        /*0058*/ 	.word	0xffffffff


	//   ....[8]....
        /*005c*/ 	.word	0xffffffff


	//   ....[9]....
        /*0060*/ 	.word	0xffffffff


	//----- nvinfo : EIATTR_COOP_GROUP_INSTR_OFFSETS
	.align		4
.L_1721:
        /*0064*/ 	.byte	0x04, 0x28
        /*0066*/ 	.short	(.L_1723 - .L_1722)


	//   ....[0]....
.L_1722:
        /*0068*/ 	.word	0x00003350


	//   ....[1]....
        /*006c*/ 	.word	0x00003360


	//   ....[2]....
        /*0070*/ 	.word	0x000033b0


	//   ....[3]....
        /*0074*/ 	.word	0x000033c0


	//   ....[4]....
        /*0078*/ 	.word	0x00003410


	//   ....[5]....
        /*007c*/ 	.word	0x00003420


	//   ....[6]....
        /*0080*/ 	.word	0x00003470


	//   ....[7]....
        /*0084*/ 	.word	0x00003480


	//   ....[8]....
        /*0088*/ 	.word	0x000034d0


	//   ....[9]....
        /*008c*/ 	.word	0x000034e0


	//----- nvinfo : EIATTR_EXIT_INSTR_OFFSETS
	.align		4
.L_1723:
        /*0090*/ 	.byte	0x04, 0x1c
        /*0092*/ 	.short	(.L_1725 - .L_1724)


	//   ....[0]....
.L_1724:
        /*0094*/ 	.word	0x00000070


	//   ....[1]....
        /*0098*/ 	.word	0x000083f0


	//----- nvinfo : EIATTR_MAX_THREADS
	.align		4
.L_1725:
        /*009c*/ 	.byte	0x04, 0x05
        /*009e*/ 	.short	(.L_1727 - .L_1726)
.L_1726:
        /*00a0*/ 	.word	0x00000188
        /*00a4*/ 	.word	0x00000001
        /*00a8*/ 	.word	0x00000001


	//----- nvinfo : EIATTR_CRS_STACK_SIZE
	.align		4
.L_1727:
        /*00ac*/ 	.byte	0x04, 0x1e
        /*00ae*/ 	.short	(.L_1729 - .L_1728)
.L_1728:
        /*00b0*/ 	.word	0x00000000
.L_1729:


//--------------------- .nv.info._Z35group_norm_nhwc_fwd_one_pass_kernelI11Fp32IOFp16WLi512ELi98ELi392EEv26Group_norm_nhwc_fwd_params --------------------------
	.section	.nv.info._Z35group_norm_nhwc_fwd_one_pass_kernelI11Fp32IOFp16WLi512ELi98ELi392EEv26Group_norm_nhwc_fwd_params,"",@"SHT_CUDA_INFO"
	.sectionflags	@""
	.align	4


	//----- nvinfo : EIATTR_CUDA_API_VERSION
	.align		4
        /*0000*/ 	.byte	0x04, 0x37
        /*0002*/ 	.short	(.L_1731 - .L_1730)
.L_1730:
        /*0004*/ 	.word	0x00000082


	//----- nvinfo : EIATTR_SW2861232_WAR
	.align		4
.L_1731:
        /*0008*/ 	.byte	0x01, 0x35
	.zero		2


	//----- nvinfo : EIATTR_PARAM_CBANK
	.align		4
        /*000c*/ 	.byte	0x04, 0x0a
        /*000e*/ 	.short	(.L_1733 - .L_1732)
	.align		4
.L_1732:
        /*0010*/ 	.word	index@(.nv.constant0._Z35group_norm_nhwc_fwd_one_pass_kernelI11Fp32IOFp16WLi512ELi98ELi392EEv26Group_norm_nhwc_fwd_params)
        /*0014*/ 	.short	0x0160
        /*0016*/ 	.short	0x00a0


	//----- nvinfo : EIATTR_CBANK_PARAM_SIZE
	.align		4
.L_1733:
        /*0018*/ 	.byte	0x03, 0x19
        /*001a*/ 	.short	0x00a0


	//----- nvinfo : EIATTR_KPARAM_INFO
	.align		4
        /*001c*/ 	.byte	0x04, 0x17
        /*001e*/ 	.short	(.L_1735 - .L_1734)
.L_1734:
        /*0020*/ 	.word	0x00000000
        /*0024*/ 	.short	0x0000
        /*0026*/ 	.short	0x0000
        /*0028*/ 	.byte	0x00, 0xf0, 0x81, 0x02


	//----- nvinfo : EIATTR_MAXREG_COUNT
	.align		4
.L_1735:
        /*002c*/ 	.byte	0x03, 0x1b
        /*002e*/ 	.short	0x0080


	//----- nvinfo : EIATTR_NUM_BARRIERS
	.align		4
        /*0030*/ 	.byte	0x02, 0x4c
        /*0032*/ 	.byte	0x01
	.zero		1


	//----- nvinfo : EIATTR_ANNOTATIONS
	.align		4
        /*0034*/ 	.byte	0x04, 0x55
        /*0036*/ 	.short	(.L_1737 - .L_1736)


	//   ....[0]....
.L_1736:
        /* <DEDUP_REMOVED lines=329> */


	//----- nvinfo : EIATTR_MERCURY_ISA_VERSION
	.align		4
.L_1737:
        /*14b8*/ 	.byte	0x03, 0x5f
        /*14ba*/ 	.short	0x0000


	//----- nvinfo : EIATTR_COOP_GROUP_MASK_REGIDS
	.align		4
        /*14bc*/ 	.byte	0x04, 0x29
        /*14be*/ 	.short	(.L_1739 - .L_1738)


	//   ....[0]....
.L_1738:
        /*14c0*/ 	.word	0xffffffff


	//   ....[1]....
        /*14c4*/ 	.word	0xffffffff


	//   ....[2]....
        /*14c8*/ 	.word	0xffffffff


	//   ....[3]....
        /*14cc*/ 	.word	0xffffffff


	//   ....[4]....
        /*14d0*/ 	.word	0xffffffff


	//   ....[5]....
        /*14d4*/ 	.word	0xffffffff


	//   ....[6]....
        /*14d8*/ 	.word	0xffffffff


	//   ....[7]....
        /*14dc*/ 	.word	0xffffffff


	//   ....[8]....
        /*14e0*/ 	.word	0xffffffff


	//   ....[9]....
        /*14e4*/ 	.word	0xffffffff


	//----- nvinfo : EIATTR_COOP_GROUP_INSTR_OFFSETS
	.align		4
.L_1739:
        /*14e8*/ 	.byte	0x04, 0x28
        /*14ea*/ 	.short	(.L_1741 - .L_1740)


	//   ....[0]....
.L_1740:
        /*14ec*/ 	.word	0x0000a2f0


	//   ....[1]....
        /*14f0*/ 	.word	0x0000a300


	//   ....[2]....
        /*14f4*/ 	.word	0x0000a340


	//   ....[3]....
        /*14f8*/ 	.word	0x0000a350


	//   ....[4]....
        /*14fc*/ 	.word	0x0000a3b0


	//   ....[5]....
        /*1500*/ 	.word	0x0000a3c0


	//   ....[6]....
        /*1504*/ 	.word	0x0000a410


	//   ....[7]....
        /*1508*/ 	.word	0x0000a420


	//   ....[8]....
        /*150c*/ 	.word	0x0000a480


	//   ....[9]....
        /*1510*/ 	.word	0x0000a490


	//----- nvinfo : EIATTR_EXIT_INSTR_OFFSETS
	.align		4
.L_1741:
        /*1514*/ 	.byte	0x04, 0x1c
        /*1516*/ 	.short	(.L_1743 - .L_1742)


	//   ....[0]....
.L_1742:
        /*1518*/ 	.word	0x00000080


	//   ....[1]....
        /*151c*/ 	.word	0x0000d450


	//----- nvinfo : EIATTR_MAX_THREADS
	.align		4
.L_1743:
        /*1520*/ 	.byte	0x04, 0x05
        /*1522*/ 	.short	(.L_1745 - .L_1744)
.L_1744:
        /*1524*/ 	.word	0x00000188
        /*1528*/ 	.word	0x00000001
        /*152c*/ 	.word	0x00000001


	//----- nvinfo : EIATTR_CRS_STACK_SIZE
	.align		4
.L_1745:
        /*1530*/ 	.byte	0x04, 0x1e
        /*1532*/ 	.short	(.L_1747 - .L_1746)
.L_1746:
        /*1534*/ 	.word	0x00000000
.L_1747:


//--------------------- .nv.callgraph             --------------------------
	.section	.nv.callgraph,"",@"SHT_CUDA_CALLGRAPH"
	.align	4
	.sectionentsize	8
	.align		4
        /*0000*/ 	.word	0x00000000
	.align		4
        /*0004*/ 	.word	0xffffffff
	.align		4
        /*0008*/ 	.word	0x00000000
	.align		4
        /*000c*/ 	.word	0xfffffffe
	.align		4
        /*0010*/ 	.word	0x00000000
	.align		4
        /*0014*/ 	.word	0xfffffffd
	.align		4
        /*0018*/ 	.word	0x00000000
	.align		4
        /*001c*/ 	.word	0xfffffffc


//--------------------- .nv.rel.action            --------------------------
	.section	.nv.rel.action,"",@"SHT_CUDA_RELOCINFO"
	.align	8
	.sectionentsize	8
        /*0000*/ 	.byte	0x73, 0x00, 0x00, 0x00, 0x00, 0x00, 0x00, 0x00, 0x00, 0x00, 0x00, 0x11, 0x25, 0x00, 0x05, 0x36


//--------------------- .nv.constant4             --------------------------
	.section	.nv.constant4,"a",@progbits
	.align	8
	.align		8
.nv.constant4:
        /*0000*/ 	.dword	_ZN61_INTERNAL_34f6485a_30_group_norm_nhwc_one_pass_98_cu_fe19efeb4cuda3std3__45__cpo5beginE
	.align		8
        /*0008*/ 	.dword	_ZN61_INTERNAL_34f6485a_30_group_norm_nhwc_one_pass_98_cu_fe19efeb4cuda3std3__45__cpo3endE
	.align		8
        /*0010*/ 	.dword	_ZN61_INTERNAL_34f6485a_30_group_norm_nhwc_one_pass_98_cu_fe19efeb4cuda3std3__45__cpo6cbeginE
	.align		8
        /*0018*/ 	.dword	_ZN61_INTERNAL_34f6485a_30_group_norm_nhwc_one_pass_98_cu_fe19efeb4cuda3std3__45__cpo4cendE
	.align		8
        /*0020*/ 	.dword	_ZN61_INTERNAL_34f6485a_30_group_norm_nhwc_one_pass_98_cu_fe19efeb4cuda3std3__45__cpo6rbeginE
	.align		8
        /*0028*/ 	.dword	_ZN61_INTERNAL_34f6485a_30_group_norm_nhwc_one_pass_98_cu_fe19efeb4cuda3std3__45__cpo4rendE
	.align		8
        /*0030*/ 	.dword	_ZN61_INTERNAL_34f6485a_30_group_norm_nhwc_one_pass_98_cu_fe19efeb4cuda3std3__45__cpo7crbeginE
	.align		8
        /*0038*/ 	.dword	_ZN61_INTERNAL_34f6485a_30_group_norm_nhwc_one_pass_98_cu_fe19efeb4cuda3std3__45__cpo5crendE
	.align		8
        /*0040*/ 	.dword	_ZN61_INTERNAL_34f6485a_30_group_norm_nhwc_one_pass_98_cu_fe19efeb4cuda3std3__463_GLOBAL__N__34f6485a_30_group_norm_nhwc_one_pass_98_cu_fe19efeb6ignoreE
	.align		8
        /*0048*/ 	.dword	_ZN61_INTERNAL_34f6485a_30_group_norm_nhwc_one_pass_98_cu_fe19efeb4cuda3std3__419piecewise_constructE
	.align		8
        /*0050*/ 	.dword	_ZN61_INTERNAL_34f6485a_30_group_norm_nhwc_one_pass_98_cu_fe19efeb4cuda3std3__48in_placeE
	.align		8
        /*0058*/ 	.dword	_ZN61_INTERNAL_34f6485a_30_group_norm_nhwc_one_pass_98_cu_fe19efeb4cuda3std3__420unreachable_sentinelE
	.align		8
        /*0060*/ 	.dword	_ZN61_INTERNAL_34f6485a_30_group_norm_nhwc_one_pass_98_cu_fe19efeb4cuda3std3__47nulloptE
	.align		8
        /*0068*/ 	.dword	_ZN61_INTERNAL_34f6485a_30_group_norm_nhwc_one_pass_98_cu_fe19efeb4cuda3std3__48unexpectE
	.align		8
        /*0070*/ 	.dword	_ZN61_INTERNAL_34f6485a_30_group_norm_nhwc_one_pass_98_cu_fe19efeb4cuda3std6ranges3__45__cpo4swapE
	.align		8
        /*0078*/ 	.dword	_ZN61_INTERNAL_34f6485a_30_group_norm_nhwc_one_pass_98_cu_fe19efeb4cuda3std6ranges3__45__cpo9iter_moveE
	.align		8
        /*0080*/ 	.dword	_ZN61_INTERNAL_34f6485a_30_group_norm_nhwc_one_pass_98_cu_fe19efeb4cuda3std6ranges3__45__cpo5beginE
	.align		8
        /*0088*/ 	.dword	_ZN61_INTERNAL_34f6485a_30_group_norm_nhwc_one_pass_98_cu_fe19efeb4cuda3std6ranges3__45__cpo3endE
	.align		8
        /*0090*/ 	.dword	_ZN61_INTERNAL_34f6485a_30_group_norm_nhwc_one_pass_98_cu_fe19efeb4cuda3std6ranges3__45__cpo6cbeginE
	.align		8
        /*0098*/ 	.dword	_ZN61_INTERNAL_34f6485a_30_group_norm_nhwc_one_pass_98_cu_fe19efeb4cuda3std6ranges3__45__cpo4cendE
	.align		8
        /*00a0*/ 	.dword	_ZN61_INTERNAL_34f6485a_30_group_norm_nhwc_one_pass_98_cu_fe19efeb4cuda3std6ranges3__45__cpo7advanceE
	.align		8
        /*00a8*/ 	.dword	_ZN61_INTERNAL_34f6485a_30_group_norm_nhwc_one_pass_98_cu_fe19efeb4cuda3std6ranges3__45__cpo9iter_swapE
	.align		8
        /*00b0*/ 	.dword	_ZN61_INTERNAL_34f6485a_30_group_norm_nhwc_one_pass_98_cu_fe19efeb4cuda3std6ranges3__45__cpo4nextE
	.align		8
        /*00b8*/ 	.dword	_ZN61_INTERNAL_34f6485a_30_group_norm_nhwc_one_pass_98_cu_fe19efeb4cuda3std6ranges3__45__cpo4prevE
	.align		8
        /*00c0*/ 	.dword	_ZN61_INTERNAL_34f6485a_30_group_norm_nhwc_one_pass_98_cu_fe19efeb4cuda3std6ranges3__45__cpo4dataE
	.align		8
        /*00c8*/ 	.dword	_ZN61_INTERNAL_34f6485a_30_group_norm_nhwc_one_pass_98_cu_fe19efeb4cuda3std6ranges3__45__cpo5cdataE
	.align		8
        /*00d0*/ 	.dword	_ZN61_INTERNAL_34f6485a_30_group_norm_nhwc_one_pass_98_cu_fe19efeb4cuda3std6ranges3__45__cpo4sizeE
	.align		8
        /*00d8*/ 	.dword	_ZN61_INTERNAL_34f6485a_30_group_norm_nhwc_one_pass_98_cu_fe19efeb4cuda3std6ranges3__45__cpo5ssizeE
	.align		8
        /*00e0*/ 	.dword	_ZN61_INTERNAL_34f6485a_30_group_norm_nhwc_one_pass_98_cu_fe19efeb4cuda3std6ranges3__45__cpo8distanceE
	.align		8
        /*00e8*/ 	.dword	_ZN61_INTERNAL_34f6485a_30_group_norm_nhwc_one_pass_98_cu_fe19efeb6thrust23THRUST_300001_SM_800_NS6system6detail10sequential3seqE
	.align		8
        /*00f0*/ 	.dword	_ZN61_INTERNAL_34f6485a_30_group_norm_nhwc_one_pass_98_cu_fe19efeb6thrust23THRUST_300001_SM_800_NS12placeholders2_1E
	.align		8
        /*00f8*/ 	.dword	_ZN61_INTERNAL_34f6485a_30_group_norm_nhwc_one_pass_98_cu_fe19efeb6thrust23THRUST_300001_SM_800_NS12placeholders2_2E
	.align		8
        /*0100*/ 	.dword	_ZN61_INTERNAL_34f6485a_30_group_norm_nhwc_one_pass_98_cu_fe19efeb6thrust23THRUST_300001_SM_800_NS12placeholders2_3E
	.align		8
        /*0108*/ 	.dword	_ZN61_INTERNAL_34f6485a_30_group_norm_nhwc_one_pass_98_cu_fe19efeb6thrust23THRUST_300001_SM_800_NS12placeholders2_4E
	.align		8
        /*0110*/ 	.dword	_ZN61_INTERNAL_34f6485a_30_group_norm_nhwc_one_pass_98_cu_fe19efeb6thrust23THRUST_300001_SM_800_NS12placeholders2_5E
	.align		8
        /*0118*/ 	.dword	_ZN61_INTERNAL_34f6485a_30_group_norm_nhwc_one_pass_98_cu_fe19efeb6thrust23THRUST_300001_SM_800_NS12placeholders2_6E
	.align		8
        /*0120*/ 	.dword	_ZN61_INTERNAL_34f6485a_30_group_norm_nhwc_one_pass_98_cu_fe19efeb6thrust23THRUST_300001_SM_800_NS12placeholders2_7E
	.align		8
        /*0128*/ 	.dword	_ZN61_INTERNAL_34f6485a_30_group_norm_nhwc_one_pass_98_cu_fe19efeb6thrust23THRUST_300001_SM_800_NS12placeholders2_8E
	.align		8
        /*0130*/ 	.dword	_ZN61_INTERNAL_34f6485a_30_group_norm_nhwc_one_pass_98_cu_fe19efeb6thrust23THRUST_300001_SM_800_NS12placeholders2_9E
	.align		8
        /*0138*/ 	.dword	_ZN61_INTERNAL_34f6485a_30_group_norm_nhwc_one_pass_98_cu_fe19efeb6thrust23THRUST_300001_SM_800_NS12placeholders3_10E


//--------------------- .nv.constant0._ZN3cub17CUB_300001_SM_8006detail11EmptyKernelIvEEvv --------------------------
	.section	.nv.constant0._ZN3cub17CUB_300001_SM_8006detail11EmptyKernelIvEEvv,"a",@progbits
	.sectionflags	@""
	.align	4
.nv.constant0._ZN3cub17CUB_300001_SM_8006detail11EmptyKernelIvEEvv:
	.zero		352


//--------------------- .nv.constant0._Z35group_norm_nhwc_bwd_one_pass_kernelI11Bf16IOFp32WLi64ELi98ELi392EEv26Group_norm_nhwc_bwd_params --------------------------
	.section	.nv.constant0._Z35group_norm_nhwc_bwd_one_pass_kernelI11Bf16IOFp32WLi64ELi98ELi392EEv26Group_norm_nhwc_bwd_params,"a",@progbits
	.sectionflags	@""
	.align	4
.nv.constant0._Z35group_norm_nhwc_bwd_one_pass_kernelI11Bf16IOFp32WLi64ELi98ELi392EEv26Group_norm_nhwc_bwd_params:
	.zero		536


//--------------------- .nv.constant0._Z35group_norm_nhwc_bwd_one_pass_kernelI11Bf16IOFp32WLi128ELi98ELi392EEv26Group_norm_nhwc_bwd_params --------------------------
	.section	.nv.constant0._Z35group_norm_nhwc_bwd_one_pass_kernelI11Bf16IOFp32WLi128ELi98ELi392EEv26Group_norm_nhwc_bwd_params,"a",@progbits
	.sectionflags	@""
	.align	4
.nv.constant0._Z35group_norm_nhwc_bwd_one_pass_kernelI11Bf16IOFp32WLi128ELi98ELi392EEv26Group_norm_nhwc_bwd_params:
	.zero		536


//--------------------- .nv.constant0._Z35group_norm_nhwc_bwd_one_pass_kernelI11Bf16IOFp32WLi256ELi98ELi392EEv26Group_norm_nhwc_bwd_params --------------------------
	.section	.nv.constant0._Z35group_norm_nhwc_bwd_one_pass_kernelI11Bf16IOFp32WLi256ELi98ELi392EEv26Group_norm_nhwc_bwd_params,"a",@progbits
	.sectionflags	@""
	.align	4
.nv.constant0._Z35group_norm_nhwc_bwd_one_pass_kernelI11Bf16IOFp32WLi256ELi98ELi392EEv26Group_norm_nhwc_bwd_params:
	.zero		536


//--------------------- .nv.constant0._Z35group_norm_nhwc_bwd_one_pass_kernelI11Bf16IOFp32WLi512ELi98ELi392EEv26Group_norm_nhwc_bwd_params --------------------------
	.section	.nv.constant0._Z35group_norm_nhwc_bwd_one_pass_kernelI11Bf16IOFp32WLi512ELi98ELi392EEv26Group_norm_nhwc_bwd_params,"a",@progbits
	.sectionflags	@""
	.align	4
.nv.constant0._Z35group_norm_nhwc_bwd_one_pass_kernelI11Bf16IOFp32WLi512ELi98ELi392EEv26Group_norm_nhwc_bwd_params:
	.zero		536


//--------------------- .nv.constant0._Z35group_norm_nhwc_bwd_one_pass_kernelI11Bf16IOBf16WLi64ELi98ELi392EEv26Group_norm_nhwc_bwd_params --------------------------
	.section	.nv.constant0._Z35group_norm_nhwc_bwd_one_pass_kernelI11Bf16IOBf16WLi64ELi98ELi392EEv26Group_norm_nhwc_bwd_params,"a",@progbits
	.sectionflags	@""
	.align	4
.nv.constant0._Z35group_norm_nhwc_bwd_one_pass_kernelI11Bf16IOBf16WLi64ELi98ELi392EEv26Group_norm_nhwc_bwd_params:
	.zero		536


//--------------------- .nv.constant0._Z35group_norm_nhwc_bwd_one_pass_kernelI11Bf16IOBf16WLi128ELi98ELi392EEv26Group_norm_nhwc_bwd_params --------------------------
	.section	.nv.constant0._Z35group_norm_nhwc_bwd_one_pass_kernelI11Bf16IOBf16WLi128ELi98ELi392EEv26Group_norm_nhwc_bwd_params,"a",@progbits
	.sectionflags	@""
	.align	4
.nv.constant0._Z35group_norm_nhwc_bwd_one_pass_kernelI11Bf16IOBf16WLi128ELi98ELi392EEv26Group_norm_nhwc_bwd_params:
	.zero		536


//--------------------- .nv.constant0._Z35group_norm_nhwc_bwd_one_pass_kernelI11Bf16IOBf16WLi256ELi98ELi392EEv26Group_norm_nhwc_bwd_params --------------------------
	.section	.nv.constant0._Z35group_norm_nhwc_bwd_one_pass_kernelI11Bf16IOBf16WLi256ELi98ELi392EEv26Group_norm_nhwc_bwd_params,"a",@progbits
	.sectionflags	@""
	.align	4
.nv.constant0._Z35group_norm_nhwc_bwd_one_pass_kernelI11Bf16IOBf16WLi256ELi98ELi392EEv26Group_norm_nhwc_bwd_params:
	.zero		536


//--------------------- .nv.constant0._Z35group_norm_nhwc_bwd_one_pass_kernelI11Bf16IOBf16WLi512ELi98ELi392EEv26Group_norm_nhwc_bwd_params --------------------------
	.section	.nv.constant0._Z35group_norm_nhwc_bwd_one_pass_kernelI11Bf16IOBf16WLi512ELi98ELi392EEv26Group_norm_nhwc_bwd_params,"a",@progbits
	.sectionflags	@""
	.align	4
.nv.constant0._Z35group_norm_nhwc_bwd_one_pass_kernelI11Bf16IOBf16WLi512ELi98ELi392EEv26Group_norm_nhwc_bwd_params:
	.zero		536


//--------------------- .nv.constant0._Z35group_norm_nhwc_bwd_one_pass_kernelI11Bf16IOFp16WLi64ELi98ELi392EEv26Group_norm_nhwc_bwd_params --------------------------
	.section	.nv.constant0._Z35group_norm_nhwc_bwd_one_pass_kernelI11Bf16IOFp16WLi64ELi98ELi392EEv26Group_norm_nhwc_bwd_params,"a",@progbits
	.sectionflags	@""
	.align	4
.nv.constant0._Z35group_norm_nhwc_bwd_one_pass_kernelI11Bf16IOFp16WLi64ELi98ELi392EEv26Group_norm_nhwc_bwd_params:
	.zero		536


//--------------------- .nv.constant0._Z35group_norm_nhwc_bwd_one_pass_kernelI11Bf16IOFp16WLi128ELi98ELi392EEv26Group_norm_nhwc_bwd_params --------------------------
	.section	.nv.constant0._Z35group_norm_nhwc_bwd_one_pass_kernelI11Bf16IOFp16WLi128ELi98ELi392EEv26Group_norm_nhwc_bwd_params,"a",@progbits
	.sectionflags	@""
	.align	4
.nv.constant0._Z35group_norm_nhwc_bwd_one_pass_kernelI11Bf16IOFp16WLi128ELi98ELi392EEv26Group_norm_nhwc_bwd_params:
	.zero		536


//--------------------- .nv.constant0._Z35group_norm_nhwc_bwd_one_pass_kernelI11Bf16IOFp16WLi256ELi98ELi392EEv26Group_norm_nhwc_bwd_params --------------------------
	.section	.nv.constant0._Z35group_norm_nhwc_bwd_one_pass_kernelI11Bf16IOFp16WLi256ELi98ELi392EEv26Group_norm_nhwc_bwd_params,"a",@progbits
	.sectionflags	@""
	.align	4
.nv.constant0._Z35group_norm_nhwc_bwd_one_pass_kernelI11Bf16IOFp16WLi256ELi98ELi392EEv26Group_norm_nhwc_bwd_params:
	.zero		536


//--------------------- .nv.constant0._Z35group_norm_nhwc_bwd_one_pass_kernelI11Bf16IOFp16WLi512ELi98ELi392EEv26Group_norm_nhwc_bwd_params --------------------------
	.section	.nv.constant0._Z35group_norm_nhwc_bwd_one_pass_kernelI11Bf16IOFp16WLi512ELi98ELi392EEv26Group_norm_nhwc_bwd_params,"a",@progbits
	.sectionflags	@""
	.align	4
.nv.constant0._Z35group_norm_nhwc_bwd_one_pass_kernelI11Bf16IOFp16WLi512ELi98ELi392EEv26Group_norm_nhwc_bwd_params:
	.zero		536


//--------------------- .nv.constant0._Z35group_norm_nhwc_bwd_one_pass_kernelI11Fp16IOFp32WLi64ELi98ELi392EEv26Group_norm_nhwc_bwd_params --------------------------
	.section	.nv.constant0._Z35group_norm_nhwc_bwd_one_pass_kernelI11Fp16IOFp32WLi64ELi98ELi392EEv26Group_norm_nhwc_bwd_params,"a",@progbits
	.sectionflags	@""
	.align	4
.nv.constant0._Z35group_norm_nhwc_bwd_one_pass_kernelI11Fp16IOFp32WLi64ELi98ELi392EEv26Group_norm_nhwc_bwd_params:
	.zero		536


//--------------------- .nv.constant0._Z35group_norm_nhwc_bwd_one_pass_kernelI11Fp16IOFp32WLi128ELi98ELi392EEv26Group_norm_nhwc_bwd_params --------------------------
	.section	.nv.constant0._Z35group_norm_nhwc_bwd_one_pass_kernelI11Fp16IOFp32WLi128ELi98ELi392EEv26Group_norm_nhwc_bwd_params,"a",@progbits
	.sectionflags	@""
	.align	4
.nv.constant0._Z35group_norm_nhwc_bwd_one_pass_kernelI11Fp16IOFp32WLi128ELi98ELi392EEv26Group_norm_nhwc_bwd_params:
	.zero		536


//--------------------- .nv.constant0._Z35group_norm_nhwc_bwd_one_pass_kernelI11Fp16IOFp32WLi256ELi98ELi392EEv26Group_norm_nhwc_bwd_params --------------------------
	.section	.nv.constant0._Z35group_norm_nhwc_bwd_one_pass_kernelI11Fp16IOFp32WLi256ELi98ELi392EEv26Group_norm_nhwc_bwd_params,"a",@progbits
	.sectionflags	@""
	.align	4
.nv.constant0._Z35group_norm_nhwc_bwd_one_pass_kernelI11Fp16IOFp32WLi256ELi98ELi392EEv26Group_norm_nhwc_bwd_params:
	.zero		536


//--------------------- .nv.constant0._Z35group_norm_nhwc_bwd_one_pass_kernelI11Fp16IOFp32WLi512ELi98ELi392EEv26Group_norm_nhwc_bwd_params --------------------------
	.section	.nv.constant0._Z35group_norm_nhwc_bwd_one_pass_kernelI11Fp16IOFp32WLi512ELi98ELi392EEv26Group_norm_nhwc_bwd_params,"a",@progbits
	.sectionflags	@""
	.align	4
.nv.constant0._Z35group_norm_nhwc_bwd_one_pass_kernelI11Fp16IOFp32WLi512ELi98ELi392EEv26Group_norm_nhwc_bwd_params:
	.zero		536


//--------------------- .nv.constant0._Z35group_norm_nhwc_bwd_one_pass_kernelI11Fp16IOBf16WLi64ELi98ELi392EEv26Group_norm_nhwc_bwd_params --------------------------
	.section	.nv.constant0._Z35group_norm_nhwc_bwd_one_pass_kernelI11Fp16IOBf16WLi64ELi98ELi392EEv26Group_norm_nhwc_bwd_params,"a",@progbits
	.sectionflags	@""
	.align	4
.nv.constant0._Z35group_norm_nhwc_bwd_one_pass_kernelI11Fp16IOBf16WLi64ELi98ELi392EEv26Group_norm_nhwc_bwd_params:
	.zero		536


//--------------------- .nv.constant0._Z35group_norm_nhwc_bwd_one_pass_kernelI11Fp16IOBf16WLi128ELi98ELi392EEv26Group_norm_nhwc_bwd_params --------------------------
	.section	.nv.constant0._Z35group_norm_nhwc_bwd_one_pass_kernelI11Fp16IOBf16WLi128ELi98ELi392EEv26Group_norm_nhwc_bwd_params,"a",@progbits
	.sectionflags	@""
	.align	4
.nv.constant0._Z35group_norm_nhwc_bwd_one_pass_kernelI11Fp16IOBf16WLi128ELi98ELi392EEv26Group_norm_nhwc_bwd_params:
	.zero		536


//--------------------- .nv.constant0._Z35group_norm_nhwc_bwd_one_pass_kernelI11Fp16IOBf16WLi256ELi98ELi392EEv26Group_norm_nhwc_bwd_params --------------------------
	.section	.nv.constant0._Z35group_norm_nhwc_bwd_one_pass_kernelI11Fp16IOBf16WLi256ELi98ELi392EEv26Group_norm_nhwc_bwd_params,"a",@progbits
	.sectionflags	@""
	.align	4
.nv.constant0._Z35group_norm_nhwc_bwd_one_pass_kernelI11Fp16IOBf16WLi256ELi98ELi392EEv26Group_norm_nhwc_bwd_params:
	.zero		536


//--------------------- .nv.constant0._Z35group_norm_nhwc_bwd_one_pass_kernelI11Fp16IOBf16WLi512ELi98ELi392EEv26Group_norm_nhwc_bwd_params --------------------------
	.section	.nv.constant0._Z35group_norm_nhwc_bwd_one_pass_kernelI11Fp16IOBf16WLi512ELi98ELi392EEv26Group_norm_nhwc_bwd_params,"a",@progbits
	.sectionflags	@""
	.align	4
.nv.constant0._Z35group_norm_nhwc_bwd_one_pass_kernelI11Fp16IOBf16WLi512ELi98ELi392EEv26Group_norm_nhwc_bwd_params:
	.zero		536


//--------------------- .nv.constant0._Z35group_norm_nhwc_bwd_one_pass_kernelI11Fp16IOFp16WLi64ELi98ELi392EEv26Group_norm_nhwc_bwd_params --------------------------
	.section	.nv.constant0._Z35group_norm_nhwc_bwd_one_pass_kernelI11Fp16IOFp16WLi64ELi98ELi392EEv26Group_norm_nhwc_bwd_params,"a",@progbits
	.sectionflags	@""
	.align	4
.nv.constant0._Z35group_norm_nhwc_bwd_one_pass_kernelI11Fp16IOFp16WLi64ELi98ELi392EEv26Group_norm_nhwc_bwd_params:
	.zero		536


//--------------------- .nv.constant0._Z35group_norm_nhwc_bwd_one_pass_kernelI11Fp16IOFp16WLi128ELi98ELi392EEv26Group_norm_nhwc_bwd_params --------------------------
	.section	.nv.constant0._Z35group_norm_nhwc_bwd_one_pass_kernelI11Fp16IOFp16WLi128ELi98ELi392EEv26Group_norm_nhwc_bwd_params,"a",@progbits
	.sectionflags	@""
	.align	4
.nv.constant0._Z35group_norm_nhwc_bwd_one_pass_kernelI11Fp16IOFp16WLi128ELi98ELi392EEv26Group_norm_nhwc_bwd_params:
	.zero		536


//--------------------- .nv.constant0._Z35group_norm_nhwc_bwd_one_pass_kernelI11Fp16IOFp16WLi256ELi98ELi392EEv26Group_norm_nhwc_bwd_params --------------------------
	.section	.nv.constant0._Z35group_norm_nhwc_bwd_one_pass_kernelI11Fp16IOFp16WLi256ELi98ELi392EEv26Group_norm_nhwc_bwd_params,"a",@progbits
	.sectionflags	@""
	.align	4
.nv.constant0._Z35group_norm_nhwc_bwd_one_pass_kernelI11Fp16IOFp16WLi256ELi98ELi392EEv26Group_norm_nhwc_bwd_params:
	.zero		536


//--------------------- .nv.constant0._Z35group_norm_nhwc_bwd_one_pass_kernelI11Fp16IOFp16WLi512ELi98ELi392EEv26Group_norm_nhwc_bwd_params --------------------------
	.section	.nv.constant0._Z35group_norm_nhwc_bwd_one_pass_kernelI11Fp16IOFp16WLi512ELi98ELi392EEv26Group_norm_nhwc_bwd_params,"a",@progbits
	.sectionflags	@""
	.align	4
.nv.constant0._Z35group_norm_nhwc_bwd_one_pass_kernelI11Fp16IOFp16WLi512ELi98ELi392EEv26Group_norm_nhwc_bwd_params:
	.zero		536


//--------------------- .nv.constant0._Z35group_norm_nhwc_bwd_one_pass_kernelI11Fp32IOFp32WLi64ELi98ELi392EEv26Group_norm_nhwc_bwd_params --------------------------
	.section	.nv.constant0._Z35group_norm_nhwc_bwd_one_pass_kernelI11Fp32IOFp32WLi64ELi98ELi392EEv26Group_norm_nhwc_bwd_params,"a",@progbits
	.sectionflags	@""
	.align	4
.nv.constant0._Z35group_norm_nhwc_bwd_one_pass_kernelI11Fp32IOFp32WLi64ELi98ELi392EEv26Group_norm_nhwc_bwd_params:
	.zero		536


//--------------------- .nv.constant0._Z35group_norm_nhwc_bwd_one_pass_kernelI11Fp32IOFp32WLi128ELi98ELi392EEv26Group_norm_nhwc_bwd_params --------------------------
	.section	.nv.constant0._Z35group_norm_nhwc_bwd_one_pass_kernelI11Fp32IOFp32WLi128ELi98ELi392EEv26Group_norm_nhwc_bwd_params,"a",@progbits
	.sectionflags	@""
	.align	4
.nv.constant0._Z35group_norm_nhwc_bwd_one_pass_kernelI11Fp32IOFp32WLi128ELi98ELi392EEv26Group_norm_nhwc_bwd_params:
	.zero		536


//--------------------- .nv.constant0._Z35group_norm_nhwc_bwd_one_pass_kernelI11Fp32IOFp32WLi256ELi98ELi392EEv26Group_norm_nhwc_bwd_params --------------------------
	.section	.nv.constant0._Z35group_norm_nhwc_bwd_one_pass_kernelI11Fp32IOFp32WLi256ELi98ELi392EEv26Group_norm_nhwc_bwd_params,"a",@progbits
	.sectionflags	@""
	.align	4
.nv.constant0._Z35group_norm_nhwc_bwd_one_pass_kernelI11Fp32IOFp32WLi256ELi98ELi392EEv26Group_norm_nhwc_bwd_params:
	.zero		536


//--------------------- .nv.constant0._Z35group_norm_nhwc_bwd_one_pass_kernelI11Fp32IOFp32WLi512ELi98ELi392EEv26Group_norm_nhwc_bwd_params --------------------------
	.section	.nv.constant0._Z35group_norm_nhwc_bwd_one_pass_kernelI11Fp32IOFp32WLi512ELi98ELi392EEv26Group_norm_nhwc_bwd_params,"a",@progbits
	.sectionflags	@""
	.align	4
.nv.constant0._Z35group_norm_nhwc_bwd_one_pass_kernelI11Fp32IOFp32WLi512ELi98ELi392EEv26Group_norm_nhwc_bwd_params:
	.zero		536


//--------------------- .nv.constant0._Z35group_norm_nhwc_bwd_one_pass_kernelI11Fp32IOBf16WLi64ELi98ELi392EEv26Group_norm_nhwc_bwd_params --------------------------
	.section	.nv.constant0._Z35group_norm_nhwc_bwd_one_pass_kernelI11Fp32IOBf16WLi64ELi98ELi392EEv26Group_norm_nhwc_bwd_params,"a",@progbits
	.sectionflags	@""
	.align	4
.nv.constant0._Z35group_norm_nhwc_bwd_one_pass_kernelI11Fp32IOBf16WLi64ELi98ELi392EEv26Group_norm_nhwc_bwd_params:
	.zero		536


//--------------------- .nv.constant0._Z35group_norm_nhwc_bwd_one_pass_kernelI11Fp32IOBf16WLi128ELi98ELi392EEv26Group_norm_nhwc_bwd_params --------------------------
	.section	.nv.constant0._Z35group_norm_nhwc_bwd_one_pass_kernelI11Fp32IOBf16WLi128ELi98ELi392EEv26Group_norm_nhwc_bwd_params,"a",@progbits
	.sectionflags	@""
	.align	4
.nv.constant0._Z35group_norm_nhwc_bwd_one_pass_kernelI11Fp32IOBf16WLi128ELi98ELi392EEv26Group_norm_nhwc_bwd_params:
	.zero		536


//--------------------- .nv.constant0._Z35group_norm_nhwc_bwd_one_pass_kernelI11Fp32IOBf16WLi256ELi98ELi392EEv26Group_norm_nhwc_bwd_params --------------------------
	.section	.nv.constant0._Z35group_norm_nhwc_bwd_one_pass_kernelI11Fp32IOBf16WLi256ELi98ELi392EEv26Group_norm_nhwc_bwd_params,"a",@progbits
	.sectionflags	@""
	.align	4
.nv.constant0._Z35group_norm_nhwc_bwd_one_pass_kernelI11Fp32IOBf16WLi256ELi98ELi392EEv26Group_norm_nhwc_bwd_params:
	.zero		536


//--------------------- .nv.constant0._Z35group_norm_nhwc_bwd_one_pass_kernelI11Fp32IOBf16WLi512ELi98ELi392EEv26Group_norm_nhwc_bwd_params --------------------------
	.section	.nv.constant0._Z35group_norm_nhwc_bwd_one_pass_kernelI11Fp32IOBf16WLi512ELi98ELi392EEv26Group_norm_nhwc_bwd_params,"a",@progbits
	.sectionflags	@""
	.align	4
.nv.constant0._Z35group_norm_nhwc_bwd_one_pass_kernelI11Fp32IOBf16WLi512ELi98ELi392EEv26Group_norm_nhwc_bwd_params:
	.zero		536


//--------------------- .nv.constant0._Z35group_norm_nhwc_bwd_one_pass_kernelI11Fp32IOFp16WLi64ELi98ELi392EEv26Group_norm_nhwc_bwd_params --------------------------
	.section	.nv.constant0._Z35group_norm_nhwc_bwd_one_pass_kernelI11Fp32IOFp16WLi64ELi98ELi392EEv26Group_norm_nhwc_bwd_params,"a",@progbits
	.sectionflags	@""
	.align	4
.nv.constant0._Z35group_norm_nhwc_bwd_one_pass_kernelI11Fp32IOFp16WLi64ELi98ELi392EEv26Group_norm_nhwc_bwd_params:
	.zero		536


//--------------------- .nv.constant0._Z35group_norm_nhwc_bwd_one_pass_kernelI11Fp32IOFp16WLi128ELi98ELi392EEv26Group_norm_nhwc_bwd_params --------------------------
	.section	.nv.constant0._Z35group_norm_nhwc_bwd_one_pass_kernelI11Fp32IOFp16WLi128ELi98ELi392EEv26Group_norm_nhwc_bwd_params,"a",@progbits
	.sectionflags	@""
	.align	4
.nv.constant0._Z35group_norm_nhwc_bwd_one_pass_kernelI11Fp32IOFp16WLi128ELi98ELi392EEv26Group_norm_nhwc_bwd_params:
	.zero		536


//--------------------- .nv.constant0._Z35group_norm_nhwc_bwd_one_pass_kernelI11Fp32IOFp16WLi256ELi98ELi392EEv26Group_norm_nhwc_bwd_params --------------------------
	.section	.nv.constant0._Z35group_norm_nhwc_bwd_one_pass_kernelI11Fp32IOFp16WLi256ELi98ELi392EEv26Group_norm_nhwc_bwd_params,"a",@progbits
	.sectionflags	@""
	.align	4
.nv.constant0._Z35group_norm_nhwc_bwd_one_pass_kernelI11Fp32IOFp16WLi256ELi98ELi392EEv26Group_norm_nhwc_bwd_params:
	.zero		536


//--------------------- .nv.constant0._Z35group_norm_nhwc_bwd_one_pass_kernelI11Fp32IOFp16WLi512ELi98ELi392EEv26Group_norm_nhwc_bwd_params --------------------------
	.section	.nv.constant0._Z35group_norm_nhwc_bwd_one_pass_kernelI11Fp32IOFp16WLi512ELi98ELi392EEv26Group_norm_nhwc_bwd_params,"a",@progbits
	.sectionflags	@""
	.align	4
.nv.constant0._Z35group_norm_nhwc_bwd_one_pass_kernelI11Fp32IOFp16WLi512ELi98ELi392EEv26Group_norm_nhwc_bwd_params:
	.zero		536


//--------------------- .nv.constant0._Z35group_norm_nhwc_fwd_one_pass_kernelI11Bf16IOFp32WLi64ELi98ELi392EEv26Group_norm_nhwc_fwd_params --------------------------
	.section	.nv.constant0._Z35group_norm_nhwc_fwd_one_pass_kernelI11Bf16IOFp32WLi64ELi98ELi392EEv26Group_norm_nhwc_fwd_params,"a",@progbits
	.sectionflags	@""
	.align	4
.nv.constant0._Z35group_norm_nhwc_fwd_one_pass_kernelI11Bf16IOFp32WLi64ELi98ELi392EEv26Group_norm_nhwc_fwd_params:
	.zero		512


//--------------------- .nv.constant0._Z35group_norm_nhwc_fwd_one_pass_kernelI11Bf16IOFp32WLi128ELi98ELi392EEv26Group_norm_nhwc_fwd_params --------------------------
	.section	.nv.constant0._Z35group_norm_nhwc_fwd_one_pass_kernelI11Bf16IOFp32WLi128ELi98ELi392EEv26Group_norm_nhwc_fwd_params,"a",@progbits
	.sectionflags	@""
	.align	4
.nv.constant0._Z35group_norm_nhwc_fwd_one_pass_kernelI11Bf16IOFp32WLi128ELi98ELi392EEv26Group_norm_nhwc_fwd_params:
	.zero		512


//--------------------- .nv.constant0._Z35group_norm_nhwc_fwd_one_pass_kernelI11Bf16IOFp32WLi256ELi98ELi392EEv26Group_norm_nhwc_fwd_params --------------------------
	.section	.nv.constant0._Z35group_norm_nhwc_fwd_one_pass_kernelI11Bf16IOFp32WLi256ELi98ELi392EEv26Group_norm_nhwc_fwd_params,"a",@progbits
	.sectionflags	@""
	.align	4
.nv.constant0._Z35group_norm_nhwc_fwd_one_pass_kernelI11Bf16IOFp32WLi256ELi98ELi392EEv26Group_norm_nhwc_fwd_params:
	.zero		512


//--------------------- .nv.constant0._Z35group_norm_nhwc_fwd_one_pass_kernelI11Bf16IOFp32WLi512ELi98ELi392EEv26Group_norm_nhwc_fwd_params --------------------------
	.section	.nv.constant0._Z35group_norm_nhwc_fwd_one_pass_kernelI11Bf16IOFp32WLi512ELi98ELi392EEv26Group_norm_nhwc_fwd_params,"a",@progbits
	.sectionflags	@""
	.align	4
.nv.constant0._Z35group_norm_nhwc_fwd_one_pass_kernelI11Bf16IOFp32WLi512ELi98ELi392EEv26Group_norm_nhwc_fwd_params:
	.zero		512


//--------------------- .nv.constant0._Z35group_norm_nhwc_fwd_one_pass_kernelI11Bf16IOBf16WLi64ELi98ELi392EEv26Group_norm_nhwc_fwd_params --------------------------
	.section	.nv.constant0._Z35group_norm_nhwc_fwd_one_pass_kernelI11Bf16IOBf16WLi64ELi98ELi392EEv26Group_norm_nhwc_fwd_params,"a",@progbits
	.sectionflags	@""
	.align	4
.nv.constant0._Z35group_norm_nhwc_fwd_one_pass_kernelI11Bf16IOBf16WLi64ELi98ELi392EEv26Group_norm_nhwc_fwd_params:
	.zero		512


//--------------------- .nv.constant0._Z35group_norm_nhwc_fwd_one_pass_kernelI11Bf16IOBf16WLi128ELi98ELi392EEv26Group_norm_nhwc_fwd_params --------------------------
	.section	.nv.constant0._Z35group_norm_nhwc_fwd_one_pass_kernelI11Bf16IOBf16WLi128ELi98ELi392EEv26Group_norm_nhwc_fwd_params,"a",@progbits
	.sectionflags	@""
	.align	4
.nv.constant0._Z35group_norm_nhwc_fwd_one_pass_kernelI11Bf16IOBf16WLi128ELi98ELi392EEv26Group_norm_nhwc_fwd_params:
	.zero		512


//--------------------- .nv.constant0._Z35group_norm_nhwc_fwd_one_pass_kernelI11Bf16IOBf16WLi256ELi98ELi392EEv26Group_norm_nhwc_fwd_params --------------------------
	.section	.nv.constant0._Z35group_norm_nhwc_fwd_one_pass_kernelI11Bf16IOBf16WLi256ELi98ELi392EEv26Group_norm_nhwc_fwd_params,"a",@progbits
	.sectionflags	@""
	.align	4
.nv.constant0._Z35group_norm_nhwc_fwd_one_pass_kernelI11Bf16IOBf16WLi256ELi98ELi392EEv26Group_norm_nhwc_fwd_params:
	.zero		512


//--------------------- .nv.constant0._Z35group_norm_nhwc_fwd_one_pass_kernelI11Bf16IOBf16WLi512ELi98ELi392EEv26Group_norm_nhwc_fwd_params --------------------------
	.section	.nv.constant0._Z35group_norm_nhwc_fwd_one_pass_kernelI11Bf16IOBf16WLi512ELi98ELi392EEv26Group_norm_nhwc_fwd_params,"a",@progbits
	.sectionflags	@""
	.align	4
.nv.constant0._Z35group_norm_nhwc_fwd_one_pass_kernelI11Bf16IOBf16WLi512ELi98ELi392EEv26Group_norm_nhwc_fwd_params:
	.zero		512


//--------------------- .nv.constant0._Z35group_norm_nhwc_fwd_one_pass_kernelI11Bf16IOFp16WLi64ELi98ELi392EEv26Group_norm_nhwc_fwd_params --------------------------
	.section	.nv.constant0._Z35group_norm_nhwc_fwd_one_pass_kernelI11Bf16IOFp16WLi64ELi98ELi392EEv26Group_norm_nhwc_fwd_params,"a",@progbits
	.sectionflags	@""
	.align	4
.nv.constant0._Z35group_norm_nhwc_fwd_one_pass_kernelI11Bf16IOFp16WLi64ELi98ELi392EEv26Group_norm_nhwc_fwd_params:
	.zero		512


//--------------------- .nv.constant0._Z35group_norm_nhwc_fwd_one_pass_kernelI11Bf16IOFp16WLi128ELi98ELi392EEv26Group_norm_nhwc_fwd_params --------------------------
	.section	.nv.constant0._Z35group_norm_nhwc_fwd_one_pass_kernelI11Bf16IOFp16WLi128ELi98ELi392EEv26Group_norm_nhwc_fwd_params,"a",@progbits
	.sectionflags	@""
	.align	4
.nv.constant0._Z35group_norm_nhwc_fwd_one_pass_kernelI11Bf16IOFp16WLi128ELi98ELi392EEv26Group_norm_nhwc_fwd_params:
	.zero		512


//--------------------- .nv.constant0._Z35group_norm_nhwc_fwd_one_pass_kernelI11Bf16IOFp16WLi256ELi98ELi392EEv26Group_norm_nhwc_fwd_params --------------------------
	.section	.nv.constant0._Z35group_norm_nhwc_fwd_one_pass_kernelI11Bf16IOFp16WLi256ELi98ELi392EEv26Group_norm_nhwc_fwd_params,"a",@progbits
	.sectionflags	@""
	.align	4
.nv.constant0._Z35group_norm_nhwc_fwd_one_pass_kernelI11Bf16IOFp16WLi256ELi98ELi392EEv26Group_norm_nhwc_fwd_params:
	.zero		512


//--------------------- .nv.constant0._Z35group_norm_nhwc_fwd_one_pass_kernelI11Bf16IOFp16WLi512ELi98ELi392EEv26Group_norm_nhwc_fwd_params --------------------------
	.section	.nv.constant0._Z35group_norm_nhwc_fwd_one_pass_kernelI11Bf16IOFp16WLi512ELi98ELi392EEv26Group_norm_nhwc_fwd_params,"a",@progbits
	.sectionflags	@""
	.align	4
.nv.constant0._Z35group_norm_nhwc_fwd_one_pass_kernelI11Bf16IOFp16WLi512ELi98ELi392EEv26Group_norm_nhwc_fwd_params:
	.zero		512


//--------------------- .nv.constant0._Z35group_norm_nhwc_fwd_one_pass_kernelI11Fp16IOFp32WLi64ELi98ELi392EEv26Group_norm_nhwc_fwd_params --------------------------
	.section	.nv.constant0._Z35group_norm_nhwc_fwd_one_pass_kernelI11Fp16IOFp32WLi64ELi98ELi392EEv26Group_norm_nhwc_fwd_params,"a",@progbits
	.sectionflags	@""
	.align	4
.nv.constant0._Z35group_norm_nhwc_fwd_one_pass_kernelI11Fp16IOFp32WLi64ELi98ELi392EEv26Group_norm_nhwc_fwd_params:
	.zero		512


//--------------------- .nv.constant0._Z35group_norm_nhwc_fwd_one_pass_kernelI11Fp16IOFp32WLi128ELi98ELi392EEv26Group_norm_nhwc_fwd_params --------------------------
	.section	.nv.constant0._Z35group_norm_nhwc_fwd_one_pass_kernelI11Fp16IOFp32WLi128ELi98ELi392EEv26Group_norm_nhwc_fwd_params,"a",@progbits
	.sectionflags	@""
	.align	4
.nv.constant0._Z35group_norm_nhwc_fwd_one_pass_kernelI11Fp16IOFp32WLi128ELi98ELi392EEv26Group_norm_nhwc_fwd_params:
	.zero		512


//--------------------- .nv.constant0._Z35group_norm_nhwc_fwd_one_pass_kernelI11Fp16IOFp32WLi256ELi98ELi392EEv26Group_norm_nhwc_fwd_params --------------------------
	.section	.nv.constant0._Z35group_norm_nhwc_fwd_one_pass_kernelI11Fp16IOFp32WLi256ELi98ELi392EEv26Group_norm_nhwc_fwd_params,"a",@progbits
	.sectionflags	@""
	.align	4
.nv.constant0._Z35group_norm_nhwc_fwd_one_pass_kernelI11Fp16IOFp32WLi256ELi98ELi392EEv26Group_norm_nhwc_fwd_params:
	.zero		512


//--------------------- .nv.constant0._Z35group_norm_nhwc_fwd_one_pass_kernelI11Fp16IOFp32WLi512ELi98ELi392EEv26Group_norm_nhwc_fwd_params --------------------------
	.section	.nv.constant0._Z35group_norm_nhwc_fwd_one_pass_kernelI11Fp16IOFp32WLi512ELi98ELi392EEv26Group_norm_nhwc_fwd_params,"a",@progbits
	.sectionflags	@""
	.align	4
.nv.constant0._Z35group_norm_nhwc_fwd_one_pass_kernelI11Fp16IOFp32WLi512ELi98ELi392EEv26Group_norm_nhwc_fwd_params:
	.zero		512


//--------------------- .nv.constant0._Z35group_norm_nhwc_fwd_one_pass_kernelI11Fp16IOBf16WLi64ELi98ELi392EEv26Group_norm_nhwc_fwd_params --------------------------
	.section	.nv.constant0._Z35group_norm_nhwc_fwd_one_pass_kernelI11Fp16IOBf16WLi64ELi98ELi392EEv26Group_norm_nhwc_fwd_params,"a",@progbits
	.sectionflags	@""
	.align	4
.nv.constant0._Z35group_norm_nhwc_fwd_one_pass_kernelI11Fp16IOBf16WLi64ELi98ELi392EEv26Group_norm_nhwc_fwd_params:
	.zero		512


//--------------------- .nv.constant0._Z35group_norm_nhwc_fwd_one_pass_kernelI11Fp16IOBf16WLi128ELi98ELi392EEv26Group_norm_nhwc_fwd_params --------------------------
	.section	.nv.constant0._Z35group_norm_nhwc_fwd_one_pass_kernelI11Fp16IOBf16WLi128ELi98ELi392EEv26Group_norm_nhwc_fwd_params,"a",@progbits
	.sectionflags	@""
	.align	4
.nv.constant0._Z35group_norm_nhwc_fwd_one_pass_kernelI11Fp16IOBf16WLi128ELi98ELi392EEv26Group_norm_nhwc_fwd_params:
	.zero		512


//--------------------- .nv.constant0._Z35group_norm_nhwc_fwd_one_pass_kernelI11Fp16IOBf16WLi256ELi98ELi392EEv26Group_norm_nhwc_fwd_params --------------------------
	.section	.nv.constant0._Z35group_norm_nhwc_fwd_one_pass_kernelI11Fp16IOBf16WLi256ELi98ELi392EEv26Group_norm_nhwc_fwd_params,"a",@progbits
	.sectionflags	@""
	.align	4
.nv.constant0._Z35group_norm_nhwc_fwd_one_pass_kernelI11Fp16IOBf16WLi256ELi98ELi392EEv26Group_norm_nhwc_fwd_params:
	.zero		512


//--------------------- .nv.constant0._Z35group_norm_nhwc_fwd_one_pass_kernelI11Fp16IOBf16WLi512ELi98ELi392EEv26Group_norm_nhwc_fwd_params --------------------------
	.section	.nv.constant0._Z35group_norm_nhwc_fwd_one_pass_kernelI11Fp16IOBf16WLi512ELi98ELi392EEv26Group_norm_nhwc_fwd_params,"a",@progbits
	.sectionflags	@""
	.align	4
.nv.constant0._Z35group_norm_nhwc_fwd_one_pass_kernelI11Fp16IOBf16WLi512ELi98ELi392EEv26Group_norm_nhwc_fwd_params:
	.zero		512


//--------------------- .nv.constant0._Z35group_norm_nhwc_fwd_one_pass_kernelI11Fp16IOFp16WLi64ELi98ELi392EEv26Group_norm_nhwc_fwd_params --------------------------
	.section	.nv.constant0._Z35group_norm_nhwc_fwd_one_pass_kernelI11Fp16IOFp16WLi64ELi98ELi392EEv26Group_norm_nhwc_fwd_params,"a",@progbits
	.sectionflags	@""
	.align	4
.nv.constant0._Z35group_norm_nhwc_fwd_one_pass_kernelI11Fp16IOFp16WLi64ELi98ELi392EEv26Group_norm_nhwc_fwd_params:
	.zero		512


//--------------------- .nv.constant0._Z35group_norm_nhwc_fwd_one_pass_kernelI11Fp16IOFp16WLi128ELi98ELi392EEv26Group_norm_nhwc_fwd_params --------------------------
	.section	.nv.constant0._Z35group_norm_nhwc_fwd_one_pass_kernelI11Fp16IOFp16WLi128ELi98ELi392EEv26Group_norm_nhwc_fwd_params,"a",@progbits
	.sectionflags	@""
	.align	4
.nv.constant0._Z35group_norm_nhwc_fwd_one_pass_kernelI11Fp16IOFp16WLi128ELi98ELi392EEv26Group_norm_nhwc_fwd_params:
	.zero		512


//--------------------- .nv.constant0._Z35group_norm_nhwc_fwd_one_pass_kernelI11Fp16IOFp16WLi256ELi98ELi392EEv26Group_norm_nhwc_fwd_params --------------------------
	.section	.nv.constant0._Z35group_norm_nhwc_fwd_one_pass_kernelI11Fp16IOFp16WLi256ELi98ELi392EEv26Group_norm_nhwc_fwd_params,"a",@progbits
	.sectionflags	@""
	.align	4
.nv.constant0._Z35group_norm_nhwc_fwd_one_pass_kernelI11Fp16IOFp16WLi256ELi98ELi392EEv26Group_norm_nhwc_fwd_params:
	.zero		512


//--------------------- .nv.constant0._Z35group_norm_nhwc_fwd_one_pass_kernelI11Fp16IOFp16WLi512ELi98ELi392EEv26Group_norm_nhwc_fwd_params --------------------------
	.section	.nv.constant0._Z35group_norm_nhwc_fwd_one_pass_kernelI11Fp16IOFp16WLi512ELi98ELi392EEv26Group_norm_nhwc_fwd_params,"a",@progbits
	.sectionflags	@""
	.align	4
.nv.constant0._Z35group_norm_nhwc_fwd_one_pass_kernelI11Fp16IOFp16WLi512ELi98ELi392EEv26Group_norm_nhwc_fwd_params:
	.zero		512


//--------------------- .nv.constant0._Z35group_norm_nhwc_fwd_one_pass_kernelI11Fp32IOFp32WLi64ELi98ELi392EEv26Group_norm_nhwc_fwd_params --------------------------
	.section	.nv.constant0._Z35group_norm_nhwc_fwd_one_pass_kernelI11Fp32IOFp32WLi64ELi98ELi392EEv26Group_norm_nhwc_fwd_params,"a",@progbits
	.sectionflags	@""
	.align	4
.nv.constant0._Z35group_norm_nhwc_fwd_one_pass_kernelI11Fp32IOFp32WLi64ELi98ELi392EEv26Group_norm_nhwc_fwd_params:
	.zero		512


//--------------------- .nv.constant0._Z35group_norm_nhwc_fwd_one_pass_kernelI11Fp32IOFp32WLi128ELi98ELi392EEv26Group_norm_nhwc_fwd_params --------------------------
	.section	.nv.constant0._Z35group_norm_nhwc_fwd_one_pass_kernelI11Fp32IOFp32WLi128ELi98ELi392EEv26Group_norm_nhwc_fwd_params,"a",@progbits
	.sectionflags	@""
	.align	4
.nv.constant0._Z35group_norm_nhwc_fwd_one_pass_kernelI11Fp32IOFp32WLi128ELi98ELi392EEv26Group_norm_nhwc_fwd_params:
	.zero		512


//--------------------- .nv.constant0._Z35group_norm_nhwc_fwd_one_pass_kernelI11Fp32IOFp32WLi256ELi98ELi392EEv26Group_norm_nhwc_fwd_params --------------------------
	.section	.nv.constant0._Z35group_norm_nhwc_fwd_one_pass_kernelI11Fp32IOFp32WLi256ELi98ELi392EEv26Group_norm_nhwc_fwd_params,"a",@progbits
	.sectionflags	@""
	.align	4
.nv.constant0._Z35group_norm_nhwc_fwd_one_pass_kernelI11Fp32IOFp32WLi256ELi98ELi392EEv26Group_norm_nhwc_fwd_params:
	.zero		512


//--------------------- .nv.constant0._Z35group_norm_nhwc_fwd_one_pass_kernelI11Fp32IOFp32WLi512ELi98ELi392EEv26Group_norm_nhwc_fwd_params --------------------------
	.section	.nv.constant0._Z35group_norm_nhwc_fwd_one_pass_kernelI11Fp32IOFp32WLi512ELi98ELi392EEv26Group_norm_nhwc_fwd_params,"a",@progbits
	.sectionflags	@""
	.align	4
.nv.constant0._Z35group_norm_nhwc_fwd_one_pass_kernelI11Fp32IOFp32WLi512ELi98ELi392EEv26Group_norm_nhwc_fwd_params:
	.zero		512


//--------------------- .nv.constant0._Z35group_norm_nhwc_fwd_one_pass_kernelI11Fp32IOBf16WLi64ELi98ELi392EEv26Group_norm_nhwc_fwd_params --------------------------
	.section	.nv.constant0._Z35group_norm_nhwc_fwd_one_pass_kernelI11Fp32IOBf16WLi64ELi98ELi392EEv26Group_norm_nhwc_fwd_params,"a",@progbits
	.sectionflags	@""
	.align	4
.nv.constant0._Z35group_norm_nhwc_fwd_one_pass_kernelI11Fp32IOBf16WLi64ELi98ELi392EEv26Group_norm_nhwc_fwd_params:
	.zero		512


//--------------------- .nv.constant0._Z35group_norm_nhwc_fwd_one_pass_kernelI11Fp32IOBf16WLi128ELi98ELi392EEv26Group_norm_nhwc_fwd_params --------------------------
	.section	.nv.constant0._Z35group_norm_nhwc_fwd_one_pass_kernelI11Fp32IOBf16WLi128ELi98ELi392EEv26Group_norm_nhwc_fwd_params,"a",@progbits
	.sectionflags	@""
	.align	4
.nv.constant0._Z35group_norm_nhwc_fwd_one_pass_kernelI11Fp32IOBf16WLi128ELi98ELi392EEv26Group_norm_nhwc_fwd_params:
	.zero		512


//--------------------- .nv.constant0._Z35group_norm_nhwc_fwd_one_pass_kernelI11Fp32IOBf16WLi256ELi98ELi392EEv26Group_norm_nhwc_fwd_params --------------------------
	.section	.nv.constant0._Z35group_norm_nhwc_fwd_one_pass_kernelI11Fp32IOBf16WLi256ELi98ELi392EEv26Group_norm_nhwc_fwd_params,"a",@progbits
	.sectionflags	@""
	.align	4
.nv.constant0._Z35group_norm_nhwc_fwd_one_pass_kernelI11Fp32IOBf16WLi256ELi98ELi392EEv26Group_norm_nhwc_fwd_params:
	.zero		512


//--------------------- .nv.constant0._Z35group_norm_nhwc_fwd_one_pass_kernelI11Fp32IOBf16WLi512ELi98ELi392EEv26Group_norm_nhwc_fwd_params --------------------------
	.section	.nv.constant0._Z35group_norm_nhwc_fwd_one_pass_kernelI11Fp32IOBf16WLi512ELi98ELi392EEv26Group_norm_nhwc_fwd_params,"a",@progbits
	.sectionflags	@""
	.align	4
.nv.constant0._Z35group_norm_nhwc_fwd_one_pass_kernelI11Fp32IOBf16WLi512ELi98ELi392EEv26Group_norm_nhwc_fwd_params:
	.zero		512


//--------------------- .nv.constant0._Z35group_norm_nhwc_fwd_one_pass_kernelI11Fp32IOFp16WLi64ELi98ELi392EEv26Group_norm_nhwc_fwd_params --------------------------
	.section	.nv.constant0._Z35group_norm_nhwc_fwd_one_pass_kernelI11Fp32IOFp16WLi64ELi98ELi392EEv26Group_norm_nhwc_fwd_params,"a",@progbits
	.sectionflags	@""
	.align	4
.nv.constant0._Z35group_norm_nhwc_fwd_one_pass_kernelI11Fp32IOFp16WLi64ELi98ELi392EEv26Group_norm_nhwc_fwd_params:
	.zero		512


//--------------------- .nv.constant0._Z35group_norm_nhwc_fwd_one_pass_kernelI11Fp32IOFp16WLi128ELi98ELi392EEv26Group_norm_nhwc_fwd_params --------------------------
	.section	.nv.constant0._Z35group_norm_nhwc_fwd_one_pass_kernelI11Fp32IOFp16WLi128ELi98ELi392EEv26Group_norm_nhwc_fwd_params,"a",@progbits
	.sectionflags	@""
	.align	4
.nv.constant0._Z35group_norm_nhwc_fwd_one_pass_kernelI11Fp32IOFp16WLi128ELi98ELi392EEv26Group_norm_nhwc_fwd_params:
	.zero		512


//--------------------- .nv.constant0._Z35group_norm_nhwc_fwd_one_pass_kernelI11Fp32IOFp16WLi256ELi98ELi392EEv26Group_norm_nhwc_fwd_params --------------------------
	.section	.nv.constant0._Z35group_norm_nhwc_fwd_one_pass_kernelI11Fp32IOFp16WLi256ELi98ELi392EEv26Group_norm_nhwc_fwd_params,"a",@progbits
	.sectionflags	@""
	.align	4
.nv.constant0._Z35group_norm_nhwc_fwd_one_pass_kernelI11Fp32IOFp16WLi256ELi98ELi392EEv26Group_norm_nhwc_fwd_params:
	.zero		512


//--------------------- .nv.constant0._Z35group_norm_nhwc_fwd_one_pass_kernelI11Fp32IOFp16WLi512ELi98ELi392EEv26Group_norm_nhwc_fwd_params --------------------------
	.section	.nv.constant0._Z35group_norm_nhwc_fwd_one_pass_kernelI11Fp32IOFp16WLi512ELi98ELi392EEv26Group_norm_nhwc_fwd_params,"a",@progbits
	.sectionflags	@""
	.align	4
.nv.constant0._Z35group_norm_nhwc_fwd_one_pass_kernelI11Fp32IOFp16WLi512ELi98ELi392EEv26Group_norm_nhwc_fwd_params:
	.zero		512


//--------------------- .text._ZN3cub17CUB_300001_SM_8006detail11EmptyKernelIvEEvv --------------------------
	.section	.text._ZN3cub17CUB_300001_SM_8006detail11EmptyKernelIvEEvv,"ax",@progbits
	.sectioninfo	@"SHI_REGISTERS=4"
	.align	128
        .global         _ZN3cub17CUB_300001_SM_8006detail11EmptyKernelIvEEvv
        .type           _ZN3cub17CUB_300001_SM_8006detail11EmptyKernelIvEEvv,@function
        .size           _ZN3cub17CUB_300001_SM_8006detail11EmptyKernelIvEEvv,(.L_x_5605 - _ZN3cub17CUB_300001_SM_8006detail11EmptyKernelIvEEvv)
        .other          _ZN3cub17CUB_300001_SM_8006detail11EmptyKernelIvEEvv,@"STO_CUDA_ENTRY STV_DEFAULT"
_ZN3cub17CUB_300001_SM_8006detail11EmptyKernelIvEEvv:
.text._ZN3cub17CUB_300001_SM_8006detail11EmptyKernelIvEEvv:
[----:B------:R-:W-:Y:S02]  /*0000*/  MOV R1, c[0x0][0x28] ;  /* 0x00000a0000017a02 */ /* 0x000fe40000000f00 */
[----:B------:R-:W-:Y:S05]  /*0010*/  EXIT ;  /* 0x000000000000794d */ /* 0x000fea0003800000 */
.L_x_0:
[----:B------:R-:W-:-:S00]  /*0020*/  BRA `(.L_x_0) ;  /* 0xfffffff000007947 */ /* 0x000fc0000383ffff */
[----:B------:R-:W-:-:S00]  /*0030*/  NOP ;  /* 0x0000000000007918 */ /* 0x000fc00000000000 */
        /* <DEDUP_REMOVED lines=12> */
.L_x_5605:


//--------------------- .text._Z35group_norm_nhwc_bwd_one_pass_kernelI11Bf16IOFp32WLi64ELi98ELi392EEv26Group_norm_nhwc_bwd_params --------------------------
	.section	.text._Z35group_norm_nhwc_bwd_one_pass_kernelI11Bf16IOFp32WLi64ELi98ELi392EEv26Group_norm_nhwc_bwd_params,"ax",@progbits
	.sectioninfo	@"SHI_REGISTERS=72"
	.align	128
        .global         _Z35group_norm_nhwc_bwd_one_pass_kernelI11Bf16IOFp32WLi64ELi98ELi392EEv26Group_norm_nhwc_bwd_params
        .type           _Z35group_norm_nhwc_bwd_one_pass_kernelI11Bf16IOFp32WLi64ELi98ELi392EEv26Group_norm_nhwc_bwd_params,@function
        .size           _Z35group_norm_nhwc_bwd_one_pass_kernelI11Bf16IOFp32WLi64ELi98ELi392EEv26Group_norm_nhwc_bwd_params,(.L_x_5606 - _Z35group_norm_nhwc_bwd_one_pass_kernelI11Bf16IOFp32WLi64ELi98ELi392EEv26Group_norm_nhwc_bwd_params)
        .other          _Z35group_norm_nhwc_bwd_one_pass_kernelI11Bf16IOFp32WLi64ELi98ELi392EEv26Group_norm_nhwc_bwd_params,@"STO_CUDA_ENTRY STV_DEFAULT"
_Z35group_norm_nhwc_bwd_one_pass_kernelI11Bf16IOFp32WLi64ELi98ELi392EEv26Group_norm_nhwc_bwd_params:
.text._Z35group_norm_nhwc_bwd_one_pass_kernelI11Bf16IOFp32WLi64ELi98ELi392EEv26Group_norm_nhwc_bwd_params:
[----:B------:R-:W-:Y:S02]  /*0000*/  MOV R1, c[0x0][0x28] ;  /* 0x00000a0000017a02 */ /* 0x000fe40000000f00 */
[----:B------:R-:W0:Y:S01]  /*0010*/  S2UR UR5, SR_CTAID.Y ;  /* 0x00000000000579c3 */ /* 0x000e220000002600 */
[----:B------:R-:W-:Y:S01]  /*0020*/  ULDC UR6, c[0x0][0x1f0] ;  /* 0x00007c0000067ab9 */ /* 0x000fe20000000800 */
[----:B------:R-:W1:Y:S01]  /*0030*/  S2R R61, SR_TID.X ;  /* 0x00000000003d7919 */ /* 0x000e620000002100 */
[----:B------:R-:W-:Y:S02]  /*0040*/  ULDC UR4, c[0x0][0x1c0] ;  /* 0x0000700000047ab9 */ /* 0x000fe40000000800 */
[----:B------:R-:W-:Y:S01]  /*0050*/  UIMAD UR6, UR6, UR4, URZ ;  /* 0x00000004060672a4 */ /* 0x000fe2000f8e023f */
[----:B------:R-:W2:Y:S01]  /*0060*/  S2R R33, SR_CTAID.X ;  /* 0x0000000000217919 */ /* 0x000ea20000002500 */
[----:B------:R-:W-:Y:S01]  /*0070*/  ULDC.64 UR12, c[0x0][0x118] ;  /* 0x00004600000c7ab9 */ /* 0x000fe20000000a00 */
[----:B0-----:R-:W-:-:S04]  /*0080*/  MOV R32, UR5 ;  /* 0x0000000500207c02 */ /* 0x001fc80008000f00 */
[----:B------:R-:W-:-:S13]  /*0090*/  ISETP.GE.AND P0, PT, R32, UR6, PT ;  /* 0x0000000620007c0c */ /* 0x000fda000bf06270 */
[----:B------:R-:W-:Y:S05]  /*00a0*/  @P0 BRA `(.L_x_1) ;  /* 0x0000577000000947 */ /* 0x000fea0003800000 */
[C---:B-12---:R-:W-:Y:S01]  /*00b0*/  IMAD.WIDE.U32 R2, R61.reuse, 0x5397829d, RZ ;  /* 0x5397829d3d027825 */ /* 0x046fe200078e00ff */
[----:B------:R-:W-:Y:S01]  /*00c0*/  UMOV UR7, 0x3 ;  /* 0x0000000300077882 */ /* 0x000fe20000000000 */
[----:B------:R-:W-:Y:S01]  /*00d0*/  SHF.R.S32.HI R0, RZ, 0x1f, R61 ;  /* 0x0000001fff007819 */ /* 0x000fe2000001143d */
[----:B------:R-:W-:Y:S01]  /*00e0*/  ULDC.64 UR10, c[0x0][0x1d8] ;  /* 0x00007600000a7ab9 */ /* 0x000fe20000000a00 */
[----:B------:R0:W1:Y:S01]  /*00f0*/  R2UR UR14, R32 ;  /* 0x00000000200e73c2 */ /* 0x00006200000e0000 */
[----:B------:R-:W-:Y:S01]  /*0100*/  SHF.R.U32.HI R2, RZ, 0x4, R3 ;  /* 0x00000004ff027819 */ /* 0x000fe20000011603 */
[----:B------:R-:W2:Y:S01]  /*0110*/  S2R R11, SR_LANEID ;  /* 0x00000000000b7919 */ /* 0x000ea20000000000 */
[----:B------:R-:W-:Y:S01]  /*0120*/  UIMAD.WIDE.U32 UR4, UR7, UR10, URZ ;  /* 0x0000000a070472a5 */ /* 0x000fe2000f8e003f */
[----:B------:R-:W-:Y:S01]  /*0130*/  ISETP.GE.U32.AND P1, PT, R61, 0x188, PT ;  /* 0x000001883d00780c */ /* 0x000fe20003f26070 */
[----:B------:R-:W-:Y:S01]  /*0140*/  UIMAD UR7, UR7, UR11, URZ ;  /* 0x0000000b070772a4 */ /* 0x000fe2000f8e023f */
[----:B------:R-:W-:Y:S01]  /*0150*/  IMAD R60, R33, c[0x0][0x1fc], R2 ;  /* 0x00007f00213c7a24 */ /* 0x000fe200078e0202 */
[----:B------:R-:W-:Y:S01]  /*0160*/  LEA.HI R0, R0, R61, RZ, 0x5 ;  /* 0x0000003d00007211 */ /* 0x000fe200078f28ff */
[----:B------:R-:W-:Y:S01]  /*0170*/  ULEA.HI UR10, UP0, UR11, UR10, URZ, 0x1 ;  /* 0x0000000a0b0a7291 */ /* 0x000fe2000f81083f */
[----:B------:R-:W-:Y:S01]  /*0180*/  IMAD R62, R2, -0x31, R61 ;  /* 0xffffffcf023e7824 */ /* 0x000fe200078e023d */
[----:B------:R-:W-:Y:S01]  /*0190*/  UIADD3 UR7, UR5, UR7, URZ ;  /* 0x0000000705077290 */ /* 0x000fe2000fffe03f */
[----:B------:R-:W-:Y:S01]  /*01a0*/  IADD3 R59, R60, 0x8, RZ ;  /* 0x000000083c3b7810 */ /* 0x000fe20007ffe0ff */
[----:B------:R-:W-:Y:S01]  /*01b0*/  UIADD3.X UR8, URZ, UR11, URZ, UP0, !UPT ;  /* 0x0000000b3f087290 */ /* 0x000fe200087fe43f */
[----:B------:R-:W-:Y:S01]  /*01c0*/  LOP3.LUT R2, R0, 0xffffffe0, RZ, 0xc0, !PT ;  /* 0xffffffe000027812 */ /* 0x000fe200078ec0ff */
[----:B------:R-:W-:Y:S01]  /*01d0*/  ULEA.HI UR9, UP0, UR7, UR4, URZ, 0x1 ;  /* 0x0000000407097291 */ /* 0x000fe2000f81083f */
[----:B------:R-:W-:Y:S01]  /*01e0*/  ISETP.LT.U32.AND P6, PT, R59, c[0x0][0x1e0], PT ;  /* 0x000078003b007a0c */ /* 0x000fe20003fc1070 */
[----:B------:R-:W-:Y:S01]  /*01f0*/  USHF.R.S64 UR10, UR10, 0x1, UR8 ;  /* 0x000000010a0a7899 */ /* 0x000fe20008001008 */
[----:B------:R-:W-:Y:S01]  /*0200*/  SHF.R.S32.HI R8, RZ, 0x1f, R59 ;  /* 0x0000001fff087819 */ /* 0x000fe2000001143b */
[----:B------:R-:W-:Y:S01]  /*0210*/  UIADD3.X UR7, URZ, UR7, URZ, UP0, !UPT ;  /* 0x000000073f077290 */ /* 0x000fe200087fe43f */
[----:B------:R-:W-:Y:S01]  /*0220*/  ISETP.GT.AND P0, PT, R61, 0x17f, PT ;  /* 0x0000017f3d00780c */ /* 0x000fe20003f04270 */
[----:B------:R-:W-:Y:S01]  /*0230*/  HFMA2.MMA R52, -RZ, RZ, 0, 0 ;  /* 0x00000000ff347435 */ /* 0x000fe200000001ff */
[----:B------:R-:W-:Y:S01]  /*0240*/  ISETP.LT.AND.EX P6, PT, R8, c[0x0][0x1e4], !P1, P6 ;  /* 0x0000790008007a0c */ /* 0x000fe20004fc1360 */
[----:B------:R-:W-:Y:S01]  /*0250*/  USHF.R.S64 UR9, UR9, 0x1, UR7 ;  /* 0x0000000109097899 */ /* 0x000fe20008001007 */
[----:B------:R-:W-:Y:S01]  /*0260*/  IADD3 R2, -R2, 0x187, RZ ;  /* 0x0000018702027810 */ /* 0x000fe20007ffe1ff */
[----:B------:R-:W-:Y:S01]  /*0270*/  USHF.R.S32.HI UR8, URZ, 0x1, UR8 ;  /* 0x000000013f087899 */ /* 0x000fe20008011408 */
[C---:B------:R-:W-:Y:S01]  /*0280*/  IADD3 R58, R60.reuse, 0x10, RZ ;  /* 0x000000103c3a7810 */ /* 0x040fe20007ffe0ff */
[----:B------:R-:W-:Y:S01]  /*0290*/  USHF.R.S32.HI UR7, URZ, 0x1, UR7 ;  /* 0x000000013f077899 */ /* 0x000fe20008011407 */
[C---:B------:R-:W-:Y:S01]  /*02a0*/  IADD3 R57, R60.reuse, 0x18, RZ ;  /* 0x000000183c397810 */ /* 0x040fe20007ffe0ff */
[----:B------:R-:W-:Y:S01]  /*02b0*/  USHF.L.U64.HI UR8, UR10, 0x2, UR8 ;  /* 0x000000020a087899 */ /* 0x000fe20008010208 */
[C---:B------:R-:W-:Y:S01]  /*02c0*/  IADD3 R56, R60.reuse, 0x20, RZ ;  /* 0x000000203c387810 */ /* 0x040fe20007ffe0ff */
[----:B------:R-:W-:Y:S01]  /*02d0*/  USHF.L.U64.HI UR7, UR9, 0x2, UR7 ;  /* 0x0000000209077899 */ /* 0x000fe20008010207 */
[C---:B------:R-:W-:Y:S01]  /*02e0*/  IADD3 R55, R60.reuse, 0x28, RZ ;  /* 0x000000283c377810 */ /* 0x040fe20007ffe0ff */
[----:B------:R-:W-:Y:S01]  /*02f0*/  ULDC.U8 UR16, c[0x0][0x1f4] ;  /* 0x00007d0000107ab9 */ /* 0x000fe20000000000 */
[----:B------:R-:W-:-:S02]  /*0300*/  ISETP.LT.U32.AND P5, PT, R60, c[0x0][0x1e0], PT ;  /* 0x000078003c007a0c */ /* 0x000fc40003fa1070 */
[----:B------:R-:W-:Y:S02]  /*0310*/  SHF.R.S32.HI R10, RZ, 0x1f, R60 ;  /* 0x0000001fff0a7819 */ /* 0x000fe4000001143c */
[----:B------:R-:W-:Y:S02]  /*0320*/  SEL R9, R2, 0x1f, P0 ;  /* 0x0000001f02097807 */ /* 0x000fe40000000000 */
[----:B------:R-:W-:Y:S02]  /*0330*/  ISETP.LT.U32.AND P4, PT, R58, c[0x0][0x1e0], PT ;  /* 0x000078003a007a0c */ /* 0x000fe40003f81070 */
[----:B------:R-:W-:Y:S02]  /*0340*/  ISETP.LT.U32.AND P3, PT, R57, c[0x0][0x1e0], PT ;  /* 0x0000780039007a0c */ /* 0x000fe40003f61070 */
[----:B------:R-:W-:Y:S02]  /*0350*/  ISETP.LT.U32.AND P2, PT, R56, c[0x0][0x1e0], PT ;  /* 0x0000780038007a0c */ /* 0x000fe40003f41070 */
[----:B------:R-:W-:-:S02]  /*0360*/  SHF.R.S32.HI R7, RZ, 0x1f, R58 ;  /* 0x0000001fff077819 */ /* 0x000fc4000001143a */
[----:B------:R-:W-:Y:S02]  /*0370*/  SHF.R.S32.HI R6, RZ, 0x1f, R57 ;  /* 0x0000001fff067819 */ /* 0x000fe40000011439 */
[----:B------:R-:W-:Y:S02]  /*0380*/  SHF.R.S32.HI R5, RZ, 0x1f, R56 ;  /* 0x0000001fff057819 */ /* 0x000fe40000011438 */
[----:B------:R-:W-:Y:S02]  /*0390*/  IADD3 R54, R60, 0x30, RZ ;  /* 0x000000303c367810 */ /* 0x000fe40007ffe0ff */
[----:B------:R-:W-:Y:S02]  /*03a0*/  ISETP.LT.U32.AND P0, PT, R55, c[0x0][0x1e0], PT ;  /* 0x0000780037007a0c */ /* 0x000fe40003f01070 */
[----:B------:R-:W-:Y:S02]  /*03b0*/  SHF.R.S32.HI R4, RZ, 0x1f, R55 ;  /* 0x0000001fff047819 */ /* 0x000fe40000011437 */
[----:B------:R-:W-:-:S02]  /*03c0*/  LOP3.LUT R63, R63, 0xfffffffd, RZ, 0xc0, !PT ;  /* 0xfffffffd3f3f7812 */ /* 0x000fc400078ec0ff */
[----:B------:R-:W-:Y:S02]  /*03d0*/  IADD3 R53, R60, 0x38, RZ ;  /* 0x000000383c357810 */ /* 0x000fe40007ffe0ff */
[----:B------:R-:W-:Y:S02]  /*03e0*/  ISETP.LT.AND.EX P5, PT, R10, c[0x0][0x1e4], !P1, P5 ;  /* 0x000079000a007a0c */ /* 0x000fe40004fa1350 */
[----:B------:R-:W-:Y:S02]  /*03f0*/  ISETP.LT.AND.EX P4, PT, R7, c[0x0][0x1e4], !P1, P4 ;  /* 0x0000790007007a0c */ /* 0x000fe40004f81340 */
[----:B------:R-:W-:Y:S02]  /*0400*/  ISETP.LT.AND.EX P3, PT, R6, c[0x0][0x1e4], !P1, P3 ;  /* 0x0000790006007a0c */ /* 0x000fe40004f61330 */
[----:B------:R-:W-:Y:S02]  /*0410*/  ISETP.LT.AND.EX P2, PT, R5, c[0x0][0x1e4], !P1, P2 ;  /* 0x0000790005007a0c */ /* 0x000fe40004f41320 */
[----:B------:R-:W-:-:S02]  /*0420*/  SHF.R.S32.HI R3, RZ, 0x5, R0 ;  /* 0x00000005ff037819 */ /* 0x000fc40000011400 */
[----:B------:R-:W-:Y:S02]  /*0430*/  @P6 LOP3.LUT R63, R63, 0x2, RZ, 0xfc, !PT ;  /* 0x000000023f3f6812 */ /* 0x000fe400078efcff */
[----:B------:R-:W-:Y:S02]  /*0440*/  ISETP.LT.AND.EX P1, PT, R4, c[0x0][0x1e4], !P1, P0 ;  /* 0x0000790004007a0c */ /* 0x000fe40004f21300 */
[----:B------:R-:W-:Y:S02]  /*0450*/  SHF.L.U32 R62, R62, 0x1, RZ ;  /* 0x000000013e3e7819 */ /* 0x000fe400000006ff */
[----:B------:R-:W-:Y:S02]  /*0460*/  SHF.R.S32.HI R2, RZ, 0x1f, R54 ;  /* 0x0000001fff027819 */ /* 0x000fe40000011436 */
[----:B012---:R-:W-:Y:S02]  /*0470*/  SHF.R.S32.HI R0, RZ, 0x1f, R53 ;  /* 0x0000001fff007819 */ /* 0x007fe40000011435 */
.L_x_52:
[----:B------:R-:W-:Y:S01]  /*0480*/  IABS R17, c[0x0][0x1f0] ;  /* 0x00007c0000117a13 */ /* 0x000fe20000000000 */
[----:B------:R-:W-:Y:S01]  /*0490*/  ULDC UR4, c[0x0][0x1f0] ;  /* 0x00007c0000047ab9 */ /* 0x000fe20000000800 */
[----:B------:R-:W-:Y:S01]  /*04a0*/  LOP3.LUT P6, RZ, R63, 0x2, RZ, 0xc0, !PT ;  /* 0x000000023fff7812 */ /* 0x000fe200078cc0ff */
[----:B------:R-:W-:Y:S01]  /*04b0*/  ULOP3.LUT UR4, UR14, UR4, URZ, 0x3c, !UPT ;  /* 0x000000040e047292 */ /* 0x000fe2000f8e3c3f */
[----:B0-----:R-:W0:Y:S01]  /*04c0*/  I2F.RP R14, R17 ;  /* 0x00000011000e7306 */ /* 0x001e220000209400 */
[----:B------:R-:W-:Y:S01]  /*04d0*/  @P3 IMAD R20, R6, c[0x0][0x1d8], RZ ;  /* 0x0000760006143a24 */ /* 0x000fe200078e02ff */
[----:B------:R-:W-:-:S06]  /*04e0*/  UMOV UR11, 0x8 ;  /* 0x00000008000b7882 */ /* 0x000fcc0000000000 */
[----:B0-----:R-:W0:Y:S02]  /*04f0*/  MUFU.RCP R14, R14 ;  /* 0x0000000e000e7308 */ /* 0x001e240000001000 */
[----:B0-----:R-:W-:-:S06]  /*0500*/  IADD3 R12, R14, 0xffffffe, RZ ;  /* 0x0ffffffe0e0c7810 */ /* 0x001fcc0007ffe0ff */
[----:B------:R0:W1:Y:S02]  /*0510*/  F2I.FTZ.U32.TRUNC.NTZ R13, R12 ;  /* 0x0000000c000d7305 */ /* 0x000064000021f000 */
[----:B0-----:R-:W-:Y:S02]  /*0520*/  MOV R12, RZ ;  /* 0x000000ff000c7202 */ /* 0x001fe40000000f00 */
[----:B-1----:R-:W-:-:S05]  /*0530*/  IADD3 R16, RZ, -R13, RZ ;  /* 0x8000000dff107210 */ /* 0x002fca0007ffe0ff */
[----:B------:R-:W-:Y:S01]  /*0540*/  IMAD R15, R16, R17, RZ ;  /* 0x00000011100f7224 */ /* 0x000fe200078e02ff */
[----:B------:R-:W-:-:S03]  /*0550*/  IABS R16, UR14 ;  /* 0x0000000e00107c13 */ /* 0x000fc60008000000 */
[----:B------:R-:W-:Y:S01]  /*0560*/  IMAD.HI.U32 R13, R13, R15, R12 ;  /* 0x0000000f0d0d7227 */ /* 0x000fe200078e000c */
[----:B------:R-:W-:-:S05]  /*0570*/  LOP3.LUT R12, RZ, c[0x0][0x1f0], RZ, 0x33, !PT ;  /* 0x00007c00ff0c7a12 */ /* 0x000fca00078e33ff */
[----:B------:R-:W-:-:S05]  /*0580*/  IMAD.HI.U32 R13, R13, R16, RZ ;  /* 0x000000100d0d7227 */ /* 0x000fca00078e00ff */
[----:B------:R-:W-:-:S05]  /*0590*/  IADD3 R14, -R13, RZ, RZ ;  /* 0x000000ff0d0e7210 */ /* 0x000fca0007ffe1ff */
[----:B------:R-:W-:-:S05]  /*05a0*/  IMAD R14, R17, R14, R16 ;  /* 0x0000000e110e7224 */ /* 0x000fca00078e0210 */
[----:B------:R-:W-:-:S13]  /*05b0*/  ISETP.GT.U32.AND P0, PT, R17, R14, PT ;  /* 0x0000000e1100720c */ /* 0x000fda0003f04070 */
[-C--:B------:R-:W-:Y:S02]  /*05c0*/  @!P0 IADD3 R14, R14, -R17.reuse, RZ ;  /* 0x800000110e0e8210 */ /* 0x080fe40007ffe0ff */
[----:B------:R-:W-:Y:S02]  /*05d0*/  @!P0 IADD3 R13, R13, 0x1, RZ ;  /* 0x000000010d0d8810 */ /* 0x000fe40007ffe0ff */
[----:B------:R-:W-:Y:S02]  /*05e0*/  ISETP.GT.U32.AND P0, PT, R17, R14, PT ;  /* 0x0000000e1100720c */ /* 0x000fe40003f04070 */
[----:B------:R-:W-:-:S04]  /*05f0*/  IADD3 R15, R14, -R17, RZ ;  /* 0x800000110e0f7210 */ /* 0x000fc80007ffe0ff */
[----:B------:R-:W-:Y:S02]  /*0600*/  SEL R15, R15, R14, !P0 ;  /* 0x0000000e0f0f7207 */ /* 0x000fe40004000000 */
[----:B------:R-:W-:-:S13]  /*0610*/  ISETP.GE.U32.AND P0, PT, R14, R17, PT ;  /* 0x000000110e00720c */ /* 0x000fda0003f06070 */
[----:B------:R-:W-:Y:S02]  /*0620*/  @P0 IADD3 R13, R13, 0x1, RZ ;  /* 0x000000010d0d0810 */ /* 0x000fe40007ffe0ff */
[----:B------:R-:W-:-:S13]  /*0630*/  ISETP.LE.AND P0, PT, RZ, UR14, PT ;  /* 0x0000000eff007c0c */ /* 0x000fda000bf03270 */
[----:B------:R-:W-:Y:S02]  /*0640*/  @!P0 IADD3 R15, -R15, RZ, RZ ;  /* 0x000000ff0f0f8210 */ /* 0x000fe40007ffe1ff */
[----:B------:R-:W-:Y:S01]  /*0650*/  ISETP.LE.AND P0, PT, RZ, UR4, PT ;  /* 0x00000004ff007c0c */ /* 0x000fe2000bf03270 */
[----:B------:R-:W-:Y:S02]  /*0660*/  ULDC.64 UR4, c[0x0][0x198] ;  /* 0x0000660000047ab9 */ /* 0x000fe40000000a00 */
[----:B------:R-:W-:-:S10]  /*0670*/  UIMAD.WIDE UR4, UR14, UR11, UR4 ;  /* 0x0000000b0e0472a5 */ /* 0x000fd4000f8e0204 */
[----:B------:R-:W-:Y:S02]  /*0680*/  @!P0 IADD3 R13, -R13, RZ, RZ ;  /* 0x000000ff0d0d8210 */ /* 0x000fe40007ffe1ff */
[----:B------:R-:W-:-:S04]  /*0690*/  ISETP.NE.AND P0, PT, RZ, c[0x0][0x1f0], PT ;  /* 0x00007c00ff007a0c */ /* 0x000fc80003f05270 */
[C---:B------:R-:W-:Y:S02]  /*06a0*/  SEL R66, R12.reuse, R15, !P0 ;  /* 0x0000000f0c427207 */ /* 0x040fe40004000000 */
[----:B------:R-:W-:Y:S02]  /*06b0*/  SEL R13, R12, R13, !P0 ;  /* 0x0000000d0c0d7207 */ /* 0x000fe40004000000 */
[----:B------:R-:W-:Y:S01]  /*06c0*/  SHF.R.S32.HI R15, RZ, 0x1f, R62 ;  /* 0x0000001fff0f7819 */ /* 0x000fe2000001143e */
[----:B------:R-:W-:Y:S01]  /*06d0*/  IMAD R28, R66, 0x62, RZ ;  /* 0x00000062421c7824 */ /* 0x000fe200078e02ff */
[----:B------:R-:W-:-:S04]  /*06e0*/  SHF.R.S32.HI R12, RZ, 0x1f, R13 ;  /* 0x0000001fff0c7819 */ /* 0x000fc8000001140d */
[----:B------:R-:W-:Y:S01]  /*06f0*/  IADD3 R64, P0, R62, R28, RZ ;  /* 0x0000001c3e407210 */ /* 0x000fe20007f1e0ff */
[----:B------:R-:W-:-:S03]  /*0700*/  IMAD R12, R12, c[0x0][0x1e8], RZ ;  /* 0x00007a000c0c7a24 */ /* 0x000fc600078e02ff */
[----:B------:R-:W-:Y:S01]  /*0710*/  LEA.HI.X.SX32 R65, R28, R15, 0x1, P0 ;  /* 0x0000000f1c417211 */ /* 0x000fe200000f0eff */
[C---:B------:R-:W-:Y:S02]  /*0720*/  IMAD R69, R13.reuse, c[0x0][0x1ec], R12 ;  /* 0x00007b000d457a24 */ /* 0x040fe400078e020c */
[----:B------:R-:W-:Y:S02]  /*0730*/  @P6 IMAD R12, R8, c[0x0][0x1d8], RZ ;  /* 0x00007600080c6a24 */ /* 0x000fe400078e02ff */
[----:B------:R-:W-:-:S04]  /*0740*/  IMAD.WIDE.U32 R64, R13, c[0x0][0x1e8], R64 ;  /* 0x00007a000d407a25 */ /* 0x000fc800078e0040 */
[----:B------:R-:W-:Y:S01]  /*0750*/  @P5 IMAD R13, R10, c[0x0][0x1d8], RZ ;  /* 0x000076000a0d5a24 */ /* 0x000fe200078e02ff */
[----:B------:R-:W-:Y:S01]  /*0760*/  IADD3 R69, R65, R69, RZ ;  /* 0x0000004541457210 */ /* 0x000fe20007ffe0ff */
[----:B------:R-:W-:Y:S01]  /*0770*/  @P6 IMAD R19, R59, c[0x0][0x1dc], R12 ;  /* 0x000077003b136a24 */ /* 0x000fe200078e020c */
[-C--:B------:R-:W-:Y:S01]  /*0780*/  @P5 MOV R68, R64.reuse ;  /* 0x0000004000445202 */ /* 0x080fe20000000f00 */
[C---:B------:R-:W-:Y:S01]  /*0790*/  @P5 IMAD R17, R60.reuse, c[0x0][0x1dc], R13 ;  /* 0x000077003c115a24 */ /* 0x040fe200078e020d */
[----:B------:R-:W-:Y:S02]  /*07a0*/  @P6 MOV R12, R64 ;  /* 0x00000040000c6202 */ /* 0x000fe40000000f00 */
[----:B------:R-:W-:Y:S01]  /*07b0*/  @P6 MOV R13, R69 ;  /* 0x00000045000d6202 */ /* 0x000fe20000000f00 */
[----:B------:R-:W-:-:S04]  /*07c0*/  @P5 IMAD.WIDE.U32 R14, R60, c[0x0][0x1d8], R68 ;  /* 0x000076003c0e5a25 */ /* 0x000fc800078e0044 */
[----:B------:R-:W-:Y:S01]  /*07d0*/  @P6 IMAD.WIDE.U32 R12, R59, c[0x0][0x1d8], R12 ;  /* 0x000076003b0c6a25 */ /* 0x000fe200078e000c */
[----:B------:R-:W-:Y:S02]  /*07e0*/  @P5 IADD3 R15, R15, R17, RZ ;  /* 0x000000110f0f5210 */ /* 0x000fe40007ffe0ff */
[C---:B------:R-:W-:Y:S01]  /*07f0*/  @P5 SHF.L.U32 R44, R14.reuse, 0x1, RZ ;  /* 0x000000010e2c5819 */ /* 0x040fe200000006ff */
[----:B------:R-:W-:Y:S01]  /*0800*/  @P4 IMAD R17, R7, c[0x0][0x1d8], RZ ;  /* 0x0000760007114a24 */ /* 0x000fe200078e02ff */
[----:B------:R-:W-:Y:S02]  /*0810*/  @P6 IADD3 R13, R13, R19, RZ ;  /* 0x000000130d0d6210 */ /* 0x000fe40007ffe0ff */
[----:B------:R-:W-:Y:S01]  /*0820*/  @P5 SHF.L.U64.HI R14, R14, 0x1, R15 ;  /* 0x000000010e0e5819 */ /* 0x000fe2000001020f */
[----:B------:R-:W-:Y:S01]  /*0830*/  @P4 IMAD R17, R58, c[0x0][0x1dc], R17 ;  /* 0x000077003a114a24 */ /* 0x000fe200078e0211 */
[C---:B------:R-:W-:Y:S01]  /*0840*/  @P6 SHF.L.U32 R40, R12.reuse, 0x1, RZ ;  /* 0x000000010c286819 */ /* 0x040fe200000006ff */
[----:B------:R-:W-:Y:S01]  /*0850*/  @P2 IMAD R15, R5, c[0x0][0x1d8], RZ ;  /* 0x00007600050f2a24 */ /* 0x000fe200078e02ff */
[----:B------:R-:W-:-:S02]  /*0860*/  @P6 SHF.L.U64.HI R16, R12, 0x1, R13 ;  /* 0x000000010c106819 */ /* 0x000fc4000001020d */
[----:B------:R-:W-:Y:S01]  /*0870*/  @P5 IADD3 R46, P0, R44, c[0x0][0x180], RZ ;  /* 0x000060002c2e5a10 */ /* 0x000fe20007f1e0ff */
[----:B------:R-:W-:Y:S01]  /*0880*/  @P2 IMAD R19, R56, c[0x0][0x1dc], R15 ;  /* 0x0000770038132a24 */ /* 0x000fe200078e020f */
[----:B------:R-:W-:Y:S02]  /*0890*/  @P4 MOV R12, R64 ;  /* 0x00000040000c4202 */ /* 0x000fe40000000f00 */
[-C--:B------:R-:W-:Y:S02]  /*08a0*/  @P4 MOV R13, R69.reuse ;  /* 0x00000045000d4202 */ /* 0x080fe40000000f00 */
[----:B------:R-:W-:Y:S02]  /*08b0*/  @P5 IADD3.X R47, R14, c[0x0][0x184], RZ, P0, !PT ;  /* 0x000061000e2f5a10 */ /* 0x000fe400007fe4ff */
[----:B------:R-:W-:Y:S01]  /*08c0*/  @P5 IADD3 R44, P0, R44, c[0x0][0x178], RZ ;  /* 0x00005e002c2c5a10 */ /* 0x000fe20007f1e0ff */
[----:B------:R-:W-:Y:S01]  /*08d0*/  @P4 IMAD.WIDE.U32 R12, R58, c[0x0][0x1d8], R12 ;  /* 0x000076003a0c4a25 */ /* 0x000fe200078e000c */
[----:B------:R-:W-:-:S02]  /*08e0*/  @P3 MOV R15, R69 ;  /* 0x00000045000f3202 */ /* 0x000fc40000000f00 */
[----:B------:R-:W-:Y:S02]  /*08f0*/  @P5 IADD3.X R45, R14, c[0x0][0x17c], RZ, P0, !PT ;  /* 0x00005f000e2d5a10 */ /* 0x000fe400007fe4ff */
[----:B------:R-:W-:Y:S02]  /*0900*/  @P6 IADD3 R42, P0, R40, c[0x0][0x180], RZ ;  /* 0x00006000282a6a10 */ /* 0x000fe40007f1e0ff */
[----:B------:R-:W-:Y:S01]  /*0910*/  @P4 IADD3 R13, R13, R17, RZ ;  /* 0x000000110d0d4210 */ /* 0x000fe20007ffe0ff */
[----:B------:R-:W-:Y:S01]  /*0920*/  @P3 IMAD R17, R57, c[0x0][0x1dc], R20 ;  /* 0x0000770039113a24 */ /* 0x000fe200078e0214 */
[----:B------:R-:W-:Y:S02]  /*0930*/  @P6 IADD3.X R43, R16, c[0x0][0x184], RZ, P0, !PT ;  /* 0x00006100102b6a10 */ /* 0x000fe400007fe4ff */
[C---:B------:R-:W-:Y:S02]  /*0940*/  @P4 SHF.L.U32 R30, R12.reuse, 0x1, RZ ;  /* 0x000000010c1e4819 */ /* 0x040fe400000006ff */
[----:B------:R-:W-:-:S02]  /*0950*/  @P4 SHF.L.U64.HI R18, R12, 0x1, R13 ;  /* 0x000000010c124819 */ /* 0x000fc4000001020d */
[----:B------:R-:W-:Y:S02]  /*0960*/  @P6 IADD3 R40, P0, R40, c[0x0][0x178], RZ ;  /* 0x00005e0028286a10 */ /* 0x000fe40007f1e0ff */
[-C--:B------:R-:W-:Y:S02]  /*0970*/  @P3 MOV R14, R64.reuse ;  /* 0x00000040000e3202 */ /* 0x080fe40000000f00 */
[----:B------:R-:W-:Y:S02]  /*0980*/  @P2 MOV R12, R64 ;  /* 0x00000040000c2202 */ /* 0x000fe40000000f00 */
[----:B------:R-:W-:Y:S01]  /*0990*/  @P2 MOV R13, R69 ;  /* 0x00000045000d2202 */ /* 0x000fe20000000f00 */
[----:B------:R-:W-:Y:S01]  /*09a0*/  @P3 IMAD.WIDE.U32 R14, R57, c[0x0][0x1d8], R14 ;  /* 0x00007600390e3a25 */ /* 0x000fe200078e000e */
[----:B------:R-:W-:Y:S02]  /*09b0*/  @P6 IADD3.X R41, R16, c[0x0][0x17c], RZ, P0, !PT ;  /* 0x00005f0010296a10 */ /* 0x000fe400007fe4ff */
[----:B------:R-:W-:Y:S01]  /*09c0*/  @P4 IADD3 R34, P0, R30, c[0x0][0x180], RZ ;  /* 0x000060001e224a10 */ /* 0x000fe20007f1e0ff */
[----:B------:R-:W-:Y:S01]  /*09d0*/  @P2 IMAD.WIDE.U32 R12, R56, c[0x0][0x1d8], R12 ;  /* 0x00007600380c2a25 */ /* 0x000fe200078e000c */
[----:B------:R-:W-:-:S02]  /*09e0*/  @P3 IADD3 R15, R15, R17, RZ ;  /* 0x000000110f0f3210 */ /* 0x000fc40007ffe0ff */
[----:B------:R-:W-:Y:S02]  /*09f0*/  @P4 IADD3.X R35, R18, c[0x0][0x184], RZ, P0, !PT ;  /* 0x0000610012234a10 */ /* 0x000fe400007fe4ff */
[----:B------:R-:W-:Y:S02]  /*0a00*/  @P4 IADD3 R30, P0, R30, c[0x0][0x178], RZ ;  /* 0x00005e001e1e4a10 */ /* 0x000fe40007f1e0ff */
[----:B------:R-:W-:Y:S02]  /*0a10*/  @P3 SHF.L.U32 R24, R14, 0x1, RZ ;  /* 0x000000010e183819 */ /* 0x000fe400000006ff */
[----:B------:R-:W-:Y:S02]  /*0a20*/  @P2 IADD3 R17, R13, R19, RZ ;  /* 0x000000130d112210 */ /* 0x000fe40007ffe0ff */
[----:B------:R-:W-:Y:S02]  /*0a30*/  @P4 IADD3.X R31, R18, c[0x0][0x17c], RZ, P0, !PT ;  /* 0x00005f00121f4a10 */ /* 0x000fe400007fe4ff */
[----:B------:R-:W-:Y:S01]  /*0a40*/  @P3 SHF.L.U64.HI R16, R14, 0x1, R15 ;  /* 0x000000010e103819 */ /* 0x000fe2000001020f */
[----:B------:R-:W-:Y:S01]  /*0a50*/  IMAD.WIDE.U32 R14, R61, 0x5397829d, RZ ;  /* 0x5397829d3d0e7825 */ /* 0x000fe200078e00ff */
[----:B------:R-:W-:-:S02]  /*0a60*/  @P2 SHF.L.U32 R20, R12, 0x1, RZ ;  /* 0x000000010c142819 */ /* 0x000fc400000006ff */
[----:B------:R-:W-:Y:S02]  /*0a70*/  @P3 IADD3 R26, P0, R24, c[0x0][0x180], RZ ;  /* 0x00006000181a3a10 */ /* 0x000fe40007f1e0ff */
[----:B------:R-:W-:Y:S01]  /*0a80*/  @P2 SHF.L.U64.HI R17, R12, 0x1, R17 ;  /* 0x000000010c112819 */ /* 0x000fe20000010211 */
[----:B------:R-:W-:Y:S01]  /*0a90*/  @P1 IMAD R12, R4, c[0x0][0x1d8], RZ ;  /* 0x00007600040c1a24 */ /* 0x000fe200078e02ff */
[----:B------:R-:W-:Y:S02]  /*0aa0*/  @P3 IADD3.X R27, R16, c[0x0][0x184], RZ, P0, !PT ;  /* 0x00006100101b3a10 */ /* 0x000fe400007fe4ff */
[----:B------:R-:W-:Y:S01]  /*0ab0*/  @P3 IADD3 R24, P0, R24, c[0x0][0x178], RZ ;  /* 0x00005e0018183a10 */ /* 0x000fe20007f1e0ff */
[----:B------:R-:W-:Y:S01]  /*0ac0*/  @P1 IMAD R19, R55, c[0x0][0x1dc], R12 ;  /* 0x0000770037131a24 */ /* 0x000fe200078e020c */
[----:B------:R-:W-:Y:S02]  /*0ad0*/  @P1 MOV R12, R64 ;  /* 0x00000040000c1202 */ /* 0x000fe40000000f00 */
[----:B------:R-:W-:-:S02]  /*0ae0*/  @P1 MOV R13, R69 ;  /* 0x00000045000d1202 */ /* 0x000fc40000000f00 */
[----:B------:R-:W-:Y:S02]  /*0af0*/  @P3 IADD3.X R25, R16, c[0x0][0x17c], RZ, P0, !PT ;  /* 0x00005f0010193a10 */ /* 0x000fe400007fe4ff */
[C---:B------:R-:W-:Y:S01]  /*0b00*/  @P2 IADD3 R22, P0, R20.reuse, c[0x0][0x180], RZ ;  /* 0x0000600014162a10 */ /* 0x040fe20007f1e0ff */
[----:B------:R-:W-:Y:S01]  /*0b10*/  @P1 IMAD.WIDE.U32 R12, R55, c[0x0][0x1d8], R12 ;  /* 0x00007600370c1a25 */ /* 0x000fe200078e000c */
[----:B------:R-:W-:Y:S02]  /*0b20*/  SHF.R.U32.HI R14, RZ, 0x4, R15 ;  /* 0x00000004ff0e7819 */ /* 0x000fe4000001160f */
[----:B------:R-:W-:Y:S02]  /*0b30*/  @P2 IADD3.X R23, R17, c[0x0][0x184], RZ, P0, !PT ;  /* 0x0000610011172a10 */ /* 0x000fe400007fe4ff */
[----:B------:R-:W-:Y:S02]  /*0b40*/  @P2 IADD3 R20, P0, R20, c[0x0][0x178], RZ ;  /* 0x00005e0014142a10 */ /* 0x000fe40007f1e0ff */
[----:B------:R-:W-:-:S02]  /*0b50*/  @P1 IADD3 R13, R13, R19, RZ ;  /* 0x000000130d0d1210 */ /* 0x000fc40007ffe0ff */
[C---:B------:R-:W-:Y:S02]  /*0b60*/  @P1 SHF.L.U32 R16, R12.reuse, 0x1, RZ ;  /* 0x000000010c101819 */ /* 0x040fe400000006ff */
[----:B------:R-:W-:Y:S02]  /*0b70*/  @P2 IADD3.X R21, R17, c[0x0][0x17c], RZ, P0, !PT ;  /* 0x00005f0011152a10 */ /* 0x000fe400007fe4ff */
[----:B------:R-:W-:Y:S01]  /*0b80*/  @P1 SHF.L.U64.HI R13, R12, 0x1, R13 ;  /* 0x000000010c0d1819 */ /* 0x000fe2000001020d */
[----:B------:R-:W-:Y:S01]  /*0b90*/  IMAD R12, R33, c[0x0][0x1fc], R14 ;  /* 0x00007f00210c7a24 */ /* 0x000fe200078e020e */
[----:B------:R-:W-:-:S04]  /*0ba0*/  @P1 IADD3 R18, P0, R16, c[0x0][0x180], RZ ;  /* 0x0000600010121a10 */ /* 0x000fc80007f1e0ff */
[C---:B------:R-:W-:Y:S02]  /*0bb0*/  @P1 IADD3.X R19, R13.reuse, c[0x0][0x184], RZ, P0, !PT ;  /* 0x000061000d131a10 */ /* 0x040fe400007fe4ff */
[----:B------:R-:W-:Y:S02]  /*0bc0*/  @P1 IADD3 R16, P0, R16, c[0x0][0x178], RZ ;  /* 0x00005e0010101a10 */ /* 0x000fe40007f1e0ff */
[----:B------:R-:W-:Y:S02]  /*0bd0*/  IADD3 R12, R12, 0x30, RZ ;  /* 0x000000300c0c7810 */ /* 0x000fe40007ffe0ff */
[----:B------:R-:W-:Y:S02]  /*0be0*/  @P1 IADD3.X R17, R13, c[0x0][0x17c], RZ, P0, !PT ;  /* 0x00005f000d111a10 */ /* 0x000fe400007fe4ff */
[----:B------:R-:W-:Y:S02]  /*0bf0*/  ISETP.GE.U32.AND P0, PT, R12, c[0x0][0x1e0], PT ;  /* 0x000078000c007a0c */ /* 0x000fe40003f06070 */
[----:B------:R-:W-:-:S04]  /*0c00*/  SHF.R.S32.HI R12, RZ, 0x1f, R12 ;  /* 0x0000001fff0c7819 */ /* 0x000fc8000001140c */
[----:B------:R-:W-:-:S04]  /*0c10*/  ISETP.GE.AND.EX P0, PT, R12, c[0x0][0x1e4], PT, P0 ;  /* 0x000079000c007a0c */ /* 0x000fc80003f06300 */
[----:B------:R-:W-:-:S13]  /*0c20*/  ISETP.LT.U32.AND P0, PT, R61, 0x188, !P0 ;  /* 0x000001883d00780c */ /* 0x000fda0004701070 */
[----:B------:R-:W-:Y:S01]  /*0c30*/  @P0 IMAD R13, R2, c[0x0][0x1d8], RZ ;  /* 0x00007600020d0a24 */ /* 0x000fe200078e02ff */
[----:B------:R-:W-:-:S03]  /*0c40*/  @P0 MOV R12, R64 ;  /* 0x00000040000c0202 */ /* 0x000fc60000000f00 */
[----:B------:R-:W-:Y:S01]  /*0c50*/  @P0 IMAD R15, R54, c[0x0][0x1dc], R13 ;  /* 0x00007700360f0a24 */ /* 0x000fe200078e020d */
[----:B------:R-:W-:-:S05]  /*0c60*/  @P0 MOV R13, R69 ;  /* 0x00000045000d0202 */ /* 0x000fca0000000f00 */
[----:B------:R-:W-:-:S05]  /*0c70*/  @P0 IMAD.WIDE.U32 R12, R54, c[0x0][0x1d8], R12 ;  /* 0x00007600360c0a25 */ /* 0x000fca00078e000c */
[----:B------:R-:W-:Y:S02]  /*0c80*/  @P0 IADD3 R13, R13, R15, RZ ;  /* 0x0000000f0d0d0210 */ /* 0x000fe40007ffe0ff */
[C---:B------:R-:W-:Y:S02]  /*0c90*/  @P0 SHF.L.U32 R14, R12.reuse, 0x1, RZ ;  /* 0x000000010c0e0819 */ /* 0x040fe400000006ff */
[----:B------:R-:W-:Y:S02]  /*0ca0*/  @P0 SHF.L.U64.HI R12, R12, 0x1, R13 ;  /* 0x000000010c0c0819 */ /* 0x000fe4000001020d */
[----:B------:R-:W-:Y:S02]  /*0cb0*/  @P0 IADD3 R48, P6, R14, c[0x0][0x180], RZ ;  /* 0x000060000e300a10 */ /* 0x000fe40007fde0ff */
[----:B------:R-:W-:Y:S02]  /*0cc0*/  MOV R13, UR5 ;  /* 0x00000005000d7c02 */ /* 0x000fe40008000f00 */
[----:B------:R-:W-:-:S02]  /*0cd0*/  @P0 IADD3.X R49, R12, c[0x0][0x184], RZ, P6, !PT ;  /* 0x000061000c310a10 */ /* 0x000fc400037fe4ff */
[----:B------:R-:W-:-:S04]  /*0ce0*/  @P0 IADD3 R14, P6, R14, c[0x0][0x178], RZ ;  /* 0x00005e000e0e0a10 */ /* 0x000fc80007fde0ff */
[----:B------:R-:W-:Y:S02]  /*0cf0*/  @P0 IADD3.X R15, R12, c[0x0][0x17c], RZ, P6, !PT ;  /* 0x00005f000c0f0a10 */ /* 0x000fe400037fe4ff */
[----:B------:R-:W-:-:S06]  /*0d00*/  MOV R12, UR4 ;  /* 0x00000004000c7c02 */ /* 0x000fcc0008000f00 */
[----:B------:R-:W2:Y:S01]  /*0d10*/  LDG.E.64 R12, [R12.64] ;  /* 0x0000000c0c0c7981 */ /* 0x000ea2000c1e1b00 */
[----:B------:R-:W-:Y:S01]  /*0d20*/  CS2R R38, SRZ ;  /* 0x0000000000267805 */ /* 0x000fe2000001ff00 */
[----:B------:R-:W-:-:S05]  /*0d30*/  MOV R37, RZ ;  /* 0x000000ff00257202 */ /* 0x000fca0000000f00 */
[----:B------:R0:W5:Y:S04]  /*0d40*/  @P0 LDG.E R38, [R48.64] ;  /* 0x0000000c30260981 */ /* 0x000168000c1e1900 */
[----:B------:R1:W5:Y:S01]  /*0d50*/  @P0 LDG.E R37, [R14.64] ;  /* 0x0000000c0e250981 */ /* 0x000362000c1e1900 */
[----:B------:R-:W-:Y:S01]  /*0d60*/  UMOV UR11, 0x3f800000 ;  /* 0x3f800000000b7882 */ /* 0x000fe20000000000 */
[----:B------:R-:W-:Y:S01]  /*0d70*/  CS2R R50, SRZ ;  /* 0x0000000000327805 */ /* 0x000fe2000001ff00 */
[----:B0-----:R-:W-:-:S05]  /*0d80*/  CS2R R48, SRZ ;  /* 0x0000000000307805 */ /* 0x001fca000001ff00 */
[----:B------:R0:W5:Y:S04]  /*0d90*/  @P5 LDG.E R50, [R46.64] ;  /* 0x0000000c2e325981 */ /* 0x000168000c1e1900 */
[----:B------:R3:W5:Y:S01]  /*0da0*/  @P5 LDG.E R49, [R44.64] ;  /* 0x0000000c2c315981 */ /* 0x000762000c1e1900 */
[----:B0-----:R-:W-:Y:S01]  /*0db0*/  CS2R R46, SRZ ;  /* 0x00000000002e7805 */ /* 0x001fe2000001ff00 */
[----:B---3--:R-:W-:-:S05]  /*0dc0*/  CS2R R44, SRZ ;  /* 0x00000000002c7805 */ /* 0x008fca000001ff00 */
[----:B------:R0:W5:Y:S04]  /*0dd0*/  @P4 LDG.E R46, [R34.64] ;  /* 0x0000000c222e4981 */ /* 0x000168000c1e1900 */
[----:B------:R0:W5:Y:S04]  /*0de0*/  @P4 LDG.E R45, [R30.64] ;  /* 0x0000000c1e2d4981 */ /* 0x000168000c1e1900 */
[----:B------:R0:W5:Y:S04]  /*0df0*/  @P3 LDG.E R47, [R26.64] ;  /* 0x0000000c1a2f3981 */ /* 0x000168000c1e1900 */
[----:B------:R0:W5:Y:S01]  /*0e00*/  @P3 LDG.E R44, [R24.64] ;  /* 0x0000000c182c3981 */ /* 0x000162000c1e1900 */
[----:B--2---:R-:W2:Y:S02]  /*0e10*/  R2UR UR17, R12 ;  /* 0x000000000c1173c2 */ /* 0x004ea400000e0000 */
[----:B--2---:R-:W-:-:S05]  /*0e20*/  MOV R36, UR17 ;  /* 0x0000001100247c02 */ /* 0x004fca0008000f00 */
[----:B------:R-:W-:-:S05]  /*0e30*/  FFMA.FTZ R29, -R36, UR17, R13 ;  /* 0x00000011241d7c23 */ /* 0x000fca000801010d */
[----:B------:R-:W-:-:S13]  /*0e40*/  FSETP.GTU.FTZ.AND P0, PT, R29, RZ, PT ;  /* 0x000000ff1d00720b */ /* 0x000fda0003f1c000 */
[----:B------:R-:W-:Y:S01]  /*0e50*/  VOTEU.ANY UP0, P0 ;  /* 0x00000000003f7886 */ /* 0x000fe20000000100 */
[----:B------:R-:W-:-:S13]  /*0e60*/  PLOP3.LUT P0, PT, PT, PT, UP0, 0x80, 0x0 ;  /* 0x000000000000781c */ /* 0x000fda0003f0f008 */
[----:B------:R-:W-:Y:S01]  /*0e70*/  @P0 FADD.FTZ R29, R29, c[0x0][0x1a0] ;  /* 0x000068001d1d0621 */ /* 0x000fe20000010000 */
[----:B------:R-:W-:-:S13]  /*0e80*/  PLOP3.LUT P0, PT, PT, PT, UP0, 0x80, 0x0 ;  /* 0x000000000000781c */ /* 0x000fda0003f0f008 */
[----:B------:R-:W2:Y:S01]  /*0e90*/  @P0 MUFU.RSQ R36, R29 ;  /* 0x0000001d00240308 */ /* 0x000ea20000001400 */
[----:B------:R-:W-:-:S13]  /*0ea0*/  PLOP3.LUT P0, PT, PT, PT, UP0, 0x80, 0x0 ;  /* 0x000000000000781c */ /* 0x000fda0003f0f008 */
[----:B--2---:R2:W3:Y:S01]  /*0eb0*/  @P0 R2UR UR11, R36 ;  /* 0x00000000240b03c2 */ /* 0x0044e200000e0000 */
[----:B------:R-:W-:-:S04]  /*0ec0*/  ISETP.GE.U32.AND P0, PT, R53, c[0x0][0x1e0], PT ;  /* 0x0000780035007a0c */ /* 0x000fc80003f06070 */
[----:B------:R-:W-:-:S04]  /*0ed0*/  ISETP.GE.AND.EX P0, PT, R0, c[0x0][0x1e4], PT, P0 ;  /* 0x0000790000007a0c */ /* 0x000fc80003f06300 */
[----:B------:R-:W-:-:S13]  /*0ee0*/  ISETP.LT.U32.AND P0, PT, R61, 0x188, !P0 ;  /* 0x000001883d00780c */ /* 0x000fda0004701070 */
[----:B------:R-:W-:Y:S01]  /*0ef0*/  @P0 IMAD R12, R0, c[0x0][0x1d8], RZ ;  /* 0x00007600000c0a24 */ /* 0x000fe200078e02ff */
[----:B------:R-:W-:-:S03]  /*0f00*/  @P0 MOV R13, R69 ;  /* 0x00000045000d0202 */ /* 0x000fc60000000f00 */
[----:B-1----:R-:W-:Y:S01]  /*0f10*/  @P0 IMAD R15, R53, c[0x0][0x1dc], R12 ;  /* 0x00007700350f0a24 */ /* 0x002fe200078e020c */
[----:B------:R-:W-:-:S05]  /*0f20*/  @P0 MOV R12, R64 ;  /* 0x00000040000c0202 */ /* 0x000fca0000000f00 */
[----:B------:R-:W-:-:S05]  /*0f30*/  @P0 IMAD.WIDE.U32 R12, R53, c[0x0][0x1d8], R12 ;  /* 0x00007600350c0a25 */ /* 0x000fca00078e000c */
[----:B------:R-:W-:Y:S02]  /*0f40*/  @P0 IADD3 R29, R13, R15, RZ ;  /* 0x0000000f0d1d0210 */ /* 0x000fe40007ffe0ff */
[C---:B------:R-:W-:Y:S02]  /*0f50*/  @P0 SHF.L.U32 R13, R12.reuse, 0x1, RZ ;  /* 0x000000010c0d0819 */ /* 0x040fe400000006ff */
[----:B------:R-:W-:Y:S02]  /*0f60*/  @P0 SHF.L.U64.HI R29, R12, 0x1, R29 ;  /* 0x000000010c1d0819 */ /* 0x000fe4000001021d */
[----:B------:R-:W-:-:S04]  /*0f70*/  @P0 IADD3 R14, P6, R13, c[0x0][0x180], RZ ;  /* 0x000060000d0e0a10 */ /* 0x000fc80007fde0ff */
[----:B------:R-:W-:Y:S02]  /*0f80*/  @P0 IADD3.X R15, R29, c[0x0][0x184], RZ, P6, !PT ;  /* 0x000061001d0f0a10 */ /* 0x000fe400037fe4ff */
[----:B------:R-:W-:Y:S02]  /*0f90*/  @P0 IADD3 R12, P6, R13, c[0x0][0x178], RZ ;  /* 0x00005e000d0c0a10 */ /* 0x000fe40007fde0ff */
[----:B--2---:R-:W-:Y:S01]  /*0fa0*/  MOV R36, RZ ;  /* 0x000000ff00247202 */ /* 0x004fe20000000f00 */
[----:B------:R1:W5:Y:S01]  /*0fb0*/  @P0 LDG.E R39, [R14.64] ;  /* 0x0000000c0e270981 */ /* 0x000362000c1e1900 */
[----:B------:R-:W-:Y:S02]  /*0fc0*/  @P0 IADD3.X R13, R29, c[0x0][0x17c], RZ, P6, !PT ;  /* 0x00005f001d0d0a10 */ /* 0x000fe400037fe4ff */
[----:B------:R-:W-:-:S03]  /*0fd0*/  LOP3.LUT P6, RZ, R63, 0x2, RZ, 0xc0, !PT ;  /* 0x000000023fff7812 */ /* 0x000fc600078cc0ff */
[----:B------:R2:W5:Y:S10]  /*0fe0*/  @P0 LDG.E R36, [R12.64] ;  /* 0x0000000c0c240981 */ /* 0x000574000c1e1900 */
[----:B------:R4:W5:Y:S04]  /*0ff0*/  @P6 LDG.E R51, [R42.64] ;  /* 0x0000000c2a336981 */ /* 0x000968000c1e1900 */
[----:B------:R0:W5:Y:S01]  /*1000*/  @P6 LDG.E R48, [R40.64] ;  /* 0x0000000c28306981 */ /* 0x000162000c1e1900 */
[----:B----4-:R-:W-:Y:S01]  /*1010*/  CS2R R42, SRZ ;  /* 0x00000000002a7805 */ /* 0x010fe2000001ff00 */
[----:B0-----:R-:W-:-:S05]  /*1020*/  CS2R R40, SRZ ;  /* 0x0000000000287805 */ /* 0x001fca000001ff00 */
[----:B------:R0:W5:Y:S04]  /*1030*/  @P2 LDG.E R42, [R22.64] ;  /* 0x0000000c162a2981 */ /* 0x000168000c1e1900 */
[----:B------:R0:W5:Y:S04]  /*1040*/  @P2 LDG.E R41, [R20.64] ;  /* 0x0000000c14292981 */ /* 0x000168000c1e1900 */
[----:B------:R0:W5:Y:S04]  /*1050*/  @P1 LDG.E R43, [R18.64] ;  /* 0x0000000c122b1981 */ /* 0x000168000c1e1900 */
[----:B------:R0:W5:Y:S01]  /*1060*/  @P1 LDG.E R40, [R16.64] ;  /* 0x0000000c10281981 */ /* 0x000162000c1e1900 */
[----:B------:R-:W-:Y:S01]  /*1070*/  ISETP.GT.U32.AND P0, PT, R61, 0x187, PT ;  /* 0x000001873d00780c */ /* 0x000fe20003f04070 */
[----:B------:R-:W-:Y:S01]  /*1080*/  BSSY B0, `(.L_x_2) ;  /* 0x000000d000007945 */ /* 0x000fe20003800000 */
[----:B--2---:R-:W-:Y:S01]  /*1090*/  CS2R R12, SRZ ;  /* 0x00000000000c7805 */ /* 0x004fe2000001ff00 */
[----:B-1----:R-:W-:-:S10]  /*10a0*/  CS2R R14, SRZ ;  /* 0x00000000000e7805 */ /* 0x002fd4000001ff00 */
[----:B------:R-:W-:Y:S05]  /*10b0*/  @P0 BRA `(.L_x_3) ;  /* 0x0000009000000947 */ /* 0x000fea0003800000 */
[----:B0--3--:R-:W-:Y:S02]  /*10c0*/  ISETP.NE.AND P0, PT, RZ, UR16, PT ;  /* 0x00000010ff007c0c */ /* 0x009fe4000bf05270 */
[----:B------:R-:W-:-:S04]  /*10d0*/  IADD3 R13, R62, R28, RZ ;  /* 0x0000001c3e0d7210 */ /* 0x000fc80007ffe0ff */
[----:B------:R-:W-:-:S07]  /*10e0*/  SHF.R.S32.HI R12, RZ, 0x1f, R13 ;  /* 0x0000001fff0c7819 */ /* 0x000fce000001140d */
[----:B------:R-:W-:-:S04]  /*10f0*/  @P0 LEA R16, P6, R13, c[0x0][0x190], 0x2 ;  /* 0x000064000d100a11 */ /* 0x000fc800078c10ff */
[----:B------:R-:W-:Y:S01]  /*1100*/  @P0 LEA.HI.X R17, R13, c[0x0][0x194], R12, 0x2, P6 ;  /* 0x000065000d110a11 */ /* 0x000fe200030f140c */
[----:B------:R-:W-:-:S04]  /*1110*/  HFMA2.MMA R12, -RZ, RZ, 0, 2.384185791015625e-07 ;  /* 0x00000004ff0c7435 */ /* 0x000fc800000001ff */
[----:B------:R0:W5:Y:S06]  /*1120*/  @P0 LDG.E.64 R14, [R16.64] ;  /* 0x0000000c100e0981 */ /* 0x00016c000c1e1b00 */
[----:B------:R-:W-:-:S06]  /*1130*/  IMAD.WIDE R12, R13, R12, c[0x0][0x188] ;  /* 0x000062000d0c7625 */ /* 0x000fcc00078e020c */
[----:B------:R-:W5:Y:S02]  /*1140*/  LDG.E.64 R12, [R12.64] ;  /* 0x0000000c0c0c7981 */ /* 0x000f64000c1e1b00 */
.L_x_3:
[----:B0--3--:R-:W-:Y:S05]  /*1150*/  BSYNC B0 ;  /* 0x0000000000007941 */ /* 0x009fea0003800000 */
.L_x_2:
[----:B------:R-:W-:Y:S02]  /*1160*/  ISETP.NE.AND P0, PT, RZ, UR16, PT ;  /* 0x00000010ff007c0c */ /* 0x000fe4000bf05270 */
[--C-:B-----5:R-:W-:Y:S02]  /*1170*/  PRMT R20, RZ, 0x5410, R50.reuse ;  /* 0x00005410ff147816 */ /* 0x120fe40000000032 */
[----:B------:R-:W-:Y:S02]  /*1180*/  PRMT R21, RZ, 0x7610, R50 ;  /* 0x00007610ff157816 */ /* 0x000fe40000000032 */
[--C-:B------:R-:W-:Y:S01]  /*1190*/  PRMT R23, RZ, 0x5410, R51.reuse ;  /* 0x00005410ff177816 */ /* 0x100fe20000000033 */
[----:B------:R-:W-:Y:S01]  /*11a0*/  FADD.FTZ R20, R20, -UR17 ;  /* 0x8000001114147e21 */ /* 0x000fe20008010000 */
[----:B------:R-:W-:Y:S01]  /*11b0*/  PRMT R22, RZ, 0x7610, R51 ;  /* 0x00007610ff167816 */ /* 0x000fe20000000033 */
[----:B------:R-:W-:Y:S01]  /*11c0*/  FADD.FTZ R24, R21, -UR17 ;  /* 0x8000001115187e21 */ /* 0x000fe20008010000 */
[----:B------:R-:W-:Y:S01]  /*11d0*/  LOP3.LUT R63, R63, 0xfffffffb, RZ, 0xc0, !PT ;  /* 0xfffffffb3f3f7812 */ /* 0x000fe200078ec0ff */
[----:B------:R-:W-:Y:S01]  /*11e0*/  FMUL.FTZ R21, R20, UR11 ;  /* 0x0000000b14157c20 */ /* 0x000fe20008410000 */
[--C-:B------:R-:W-:Y:S01]  /*11f0*/  PRMT R17, RZ, 0x5410, R49.reuse ;  /* 0x00005410ff117816 */ /* 0x100fe20000000031 */
[----:B------:R-:W-:Y:S01]  /*1200*/  FADD.FTZ R23, R23, -UR17 ;  /* 0x8000001117177e21 */ /* 0x000fe20008010000 */
[----:B------:R-:W-:Y:S01]  /*1210*/  @P0 LOP3.LUT R63, R63, 0x4, RZ, 0xfc, !PT ;  /* 0x000000043f3f0812 */ /* 0x000fe200078efcff */
[----:B------:R-:W-:Y:S01]  /*1220*/  FADD.FTZ R22, R22, -UR17 ;  /* 0x8000001116167e21 */ /* 0x000fe20008010000 */
[----:B------:R-:W-:Y:S01]  /*1230*/  PRMT R18, RZ, 0x7610, R49 ;  /* 0x00007610ff127816 */ /* 0x000fe20000000031 */
[----:B------:R-:W-:Y:S01]  /*1240*/  FMUL.FTZ R20, R24, UR11 ;  /* 0x0000000b18147c20 */ /* 0x000fe20008410000 */
[----:B------:R-:W-:-:S02]  /*1250*/  PRMT R19, RZ, 0x5410, R48 ;  /* 0x00005410ff137816 */ /* 0x000fc40000000030 */
[----:B------:R-:W-:Y:S01]  /*1260*/  PRMT R16, RZ, 0x7610, R48 ;  /* 0x00007610ff107816 */ /* 0x000fe20000000030 */
[----:B------:R-:W-:Y:S05]  /*1270*/  @!P0 BRA `(.L_x_4) ;  /* 0x0000012000008947 */ /* 0x000fea0003800000 */
[----:B------:R-:W-:Y:S02]  /*1280*/  FFMA.FTZ R25, R21, R12, R14 ;  /* 0x0000000c15197223 */ /* 0x000fe4000001000e */
[----:B------:R-:W-:Y:S02]  /*1290*/  FFMA.FTZ R24, R20, R13, R15 ;  /* 0x0000000d14187223 */ /* 0x000fe4000001000f */
[----:B------:R-:W-:Y:S02]  /*12a0*/  FMUL.FTZ R26, R25, -1.4426950216293334961 ;  /* 0xbfb8aa3b191a7820 */ /* 0x000fe40000410000 */
[----:B------:R-:W-:-:S04]  /*12b0*/  FMUL.FTZ R29, R24, -1.4426950216293334961 ;  /* 0xbfb8aa3b181d7820 */ /* 0x000fc80000410000 */
[----:B------:R-:W0:Y:S08]  /*12c0*/  MUFU.EX2 R26, R26 ;  /* 0x0000001a001a7308 */ /* 0x000e300000000800 */
[----:B------:R-:W1:Y:S01]  /*12d0*/  MUFU.EX2 R29, R29 ;  /* 0x0000001d001d7308 */ /* 0x000e620000000800 */
[----:B0-----:R-:W-:-:S07]  /*12e0*/  FADD.FTZ R27, R26, 1 ;  /* 0x3f8000001a1b7421 */ /* 0x001fce0000010000 */
[----:B------:R-:W0:Y:S01]  /*12f0*/  MUFU.RCP R28, R27 ;  /* 0x0000001b001c7308 */ /* 0x000e220000001000 */
[----:B-1----:R-:W-:-:S07]  /*1300*/  FADD.FTZ R30, R29, 1 ;  /* 0x3f8000001d1e7421 */ /* 0x002fce0000010000 */
[----:B------:R-:W1:Y:S01]  /*1310*/  MUFU.RCP R31, R30 ;  /* 0x0000001e001f7308 */ /* 0x000e620000001000 */
[----:B0-----:R-:W-:Y:S02]  /*1320*/  FMUL.FTZ R17, R17, R28 ;  /* 0x0000001c11117220 */ /* 0x001fe40000410000 */
[----:B------:R-:W-:-:S04]  /*1330*/  FADD.FTZ R28, -R28, 1 ;  /* 0x3f8000001c1c7421 */ /* 0x000fc80000010100 */
[----:B------:R-:W-:Y:S02]  /*1340*/  FFMA.FTZ R28, R25, R28, 1 ;  /* 0x3f800000191c7423 */ /* 0x000fe4000001001c */
[----:B-1----:R-:W-:Y:S02]  /*1350*/  FADD.FTZ R35, -R31, 1 ;  /* 0x3f8000001f237421 */ /* 0x002fe40000010100 */
[----:B------:R-:W-:Y:S02]  /*1360*/  FMUL.FTZ R18, R18, R31 ;  /* 0x0000001f12127220 */ /* 0x000fe40000410000 */
[----:B------:R-:W-:Y:S02]  /*1370*/  FFMA.FTZ R35, R24, R35, 1 ;  /* 0x3f80000018237423 */ /* 0x000fe40000010023 */
[----:B------:R-:W-:Y:S02]  /*1380*/  FMUL.FTZ R17, R17, R28 ;  /* 0x0000001c11117220 */ /* 0x000fe40000410000 */
[----:B------:R-:W-:-:S02]  /*1390*/  FMUL.FTZ R18, R18, R35 ;  /* 0x0000002312127220 */ /* 0x000fc40000410000 */
.L_x_4:
[----:B------:R-:W-:Y:S02]  /*13a0*/  FMUL.FTZ R26, R17, R12 ;  /* 0x0000000c111a7220 */ /* 0x000fe40000410000 */
[----:B------:R-:W-:-:S02]  /*13b0*/  FFMA.FTZ R24, R21, R17, RZ ;  /* 0x0000001115187223 */ /* 0x000fc400000100ff */
[----:B------:R-:W-:Y:S02]  /*13c0*/  FFMA.FTZ R21, R21, R26, RZ ;  /* 0x0000001a15157223 */ /* 0x000fe400000100ff */
[----:B------:R-:W-:Y:S02]  /*13d0*/  FMUL.FTZ R23, R23, UR11 ;  /* 0x0000000b17177c20 */ /* 0x000fe40008410000 */
[----:B------:R-:W-:Y:S02]  /*13e0*/  FMUL.FTZ R25, R18, R13 ;  /* 0x0000000d12197220 */ /* 0x000fe40000410000 */
[----:B------:R-:W-:Y:S02]  /*13f0*/  FADD.FTZ R26, RZ, R26 ;  /* 0x0000001aff1a7221 */ /* 0x000fe40000010000 */
[----:B------:R-:W-:Y:S01]  /*1400*/  FMUL.FTZ R22, R22, UR11 ;  /* 0x0000000b16167c20 */ /* 0x000fe20008410000 */
[----:B------:R-:W-:Y:S05]  /*1410*/  @!P0 BRA `(.L_x_5) ;  /* 0x0000012000008947 */ /* 0x000fea0003800000 */
[----:B------:R-:W-:Y:S02]  /*1420*/  FFMA.FTZ R27, R23, R12, R14 ;  /* 0x0000000c171b7223 */ /* 0x000fe4000001000e */
[----:B------:R-:W-:-:S02]  /*1430*/  FFMA.FTZ R28, R22, R13, R15 ;  /* 0x0000000d161c7223 */ /* 0x000fc4000001000f */
        /* <DEDUP_REMOVED lines=8> */
[----:B0-----:R-:W-:Y:S02]  /*14c0*/  FADD.FTZ R67, -R30, 1 ;  /* 0x3f8000001e437421 */ /* 0x001fe40000010100 */
[----:B------:R-:W-:Y:S02]  /*14d0*/  FMUL.FTZ R19, R19, R30 ;  /* 0x0000001e13137220 */ /* 0x000fe40000410000 */
[----:B-1----:R-:W-:Y:S02]  /*14e0*/  FMUL.FTZ R29, R16, R35 ;  /* 0x00000023101d7220 */ /* 0x002fe40000410000 */
[----:B------:R-:W-:Y:S02]  /*14f0*/  FADD.FTZ R35, -R35, 1 ;  /* 0x3f80000023237421 */ /* 0x000fe40000010100 */
[----:B------:R-:W-:Y:S02]  /*1500*/  FFMA.FTZ R16, R27, R67, 1 ;  /* 0x3f8000001b107423 */ /* 0x000fe40000010043 */
[----:B------:R-:W-:-:S02]  /*1510*/  FFMA.FTZ R28, R28, R35, 1 ;  /* 0x3f8000001c1c7423 */ /* 0x000fc40000010023 */
[----:B------:R-:W-:Y:S02]  /*1520*/  FMUL.FTZ R19, R19, R16 ;  /* 0x0000001013137220 */ /* 0x000fe40000410000 */
[----:B------:R-:W-:Y:S02]  /*1530*/  FMUL.FTZ R16, R29, R28 ;  /* 0x0000001c1d107220 */ /* 0x000fe40000410000 */
.L_x_5:
[----:B------:R-:W-:Y:S02]  /*1540*/  FADD.FTZ R28, RZ, R17 ;  /* 0x00000011ff1c7221 */ /* 0x000fe40000010000 */
[----:B------:R-:W-:Y:S02]  /*1550*/  FFMA.FTZ R17, R23, R19, R24 ;  /* 0x0000001317117223 */ /* 0x000fe40000010018 */
[C---:B------:R-:W-:Y:S02]  /*1560*/  FFMA.FTZ R21, R20.reuse, R25, R21 ;  /* 0x0000001914157223 */ /* 0x040fe40000010015 */
[----:B------:R-:W-:Y:S02]  /*1570*/  FMUL.FTZ R24, R19, R12 ;  /* 0x0000000c13187220 */ /* 0x000fe40000410000 */
[----:B------:R-:W-:Y:S01]  /*1580*/  FADD.FTZ R29, R25, R26 ;  /* 0x0000001a191d7221 */ /* 0x000fe20000010000 */
[----:B------:R-:W-:Y:S01]  /*1590*/  PRMT R26, RZ, 0x5410, R45 ;  /* 0x00005410ff1a7816 */ /* 0x000fe2000000002d */
[----:B------:R-:W-:-:S02]  /*15a0*/  FFMA.FTZ R27, R20, R18, RZ ;  /* 0x00000012141b7223 */ /* 0x000fc400000100ff */
[----:B------:R-:W-:Y:S02]  /*15b0*/  FADD.FTZ R25, RZ, R18 ;  /* 0x00000012ff197221 */ /* 0x000fe40000010000 */
[----:B------:R-:W-:Y:S02]  /*15c0*/  FFMA.FTZ R23, R23, R24, R21 ;  /* 0x0000001817177223 */ /* 0x000fe40000010015 */
[----:B------:R-:W-:Y:S02]  /*15d0*/  FMUL.FTZ R21, R16, R13 ;  /* 0x0000000d10157220 */ /* 0x000fe40000410000 */
[C---:B------:R-:W-:Y:S02]  /*15e0*/  FFMA.FTZ R18, R22.reuse, R16, R27 ;  /* 0x0000001016127223 */ /* 0x040fe4000001001b */
[----:B------:R-:W-:Y:S01]  /*15f0*/  FADD.FTZ R20, R25, R16 ;  /* 0x0000001019147221 */ /* 0x000fe20000010000 */
[--C-:B------:R-:W-:Y:S01]  /*1600*/  PRMT R16, RZ, 0x5410, R46.reuse ;  /* 0x00005410ff107816 */ /* 0x100fe2000000002e */
[----:B------:R-:W-:Y:S01]  /*1610*/  FFMA.FTZ R22, R22, R21, R23 ;  /* 0x0000001516167223 */ /* 0x000fe20000010017 */
[----:B------:R-:W-:Y:S01]  /*1620*/  PRMT R23, RZ, 0x7610, R46 ;  /* 0x00007610ff177816 */ /* 0x000fe2000000002e */
[----:B------:R-:W-:-:S02]  /*1630*/  FADD.FTZ R19, R28, R19 ;  /* 0x000000131c137221 */ /* 0x000fc40000010000 */
[----:B------:R-:W-:Y:S02]  /*1640*/  FADD.FTZ R16, R16, -UR17 ;  /* 0x8000001110107e21 */ /* 0x000fe40008010000 */
[----:B------:R-:W-:Y:S01]  /*1650*/  FADD.FTZ R27, R23, -UR17 ;  /* 0x80000011171b7e21 */ /* 0x000fe20008010000 */
[----:B------:R-:W-:Y:S01]  /*1660*/  PRMT R23, RZ, 0x7610, R45 ;  /* 0x00007610ff177816 */ /* 0x000fe2000000002d */
[----:B------:R-:W-:Y:S02]  /*1670*/  FMUL.FTZ R25, R16, UR11 ;  /* 0x0000000b10197c20 */ /* 0x000fe40008410000 */
[----:B------:R-:W-:Y:S02]  /*1680*/  FADD.FTZ R24, R29, R24 ;  /* 0x000000181d187221 */ /* 0x000fe40000010000 */
        /* <DEDUP_REMOVED lines=14> */
[----:B------:R-:W-:Y:S02]  /*1770*/  FFMA.FTZ R28, R28, R29, 1 ;  /* 0x3f8000001c1c7423 */ /* 0x000fe4000001001d */
[----:B-1----:R-:W-:Y:S02]  /*1780*/  FMUL.FTZ R26, R26, R31 ;  /* 0x0000001f1a1a7220 */ /* 0x002fe40000410000 */
[----:B------:R-:W-:Y:S02]  /*1790*/  FADD.FTZ R31, -R31, 1 ;  /* 0x3f8000001f1f7421 */ /* 0x000fe40000010100 */
[----:B------:R-:W-:-:S02]  /*17a0*/  FMUL.FTZ R23, R23, R28 ;  /* 0x0000001c17177220 */ /* 0x000fc40000410000 */
[----:B------:R-:W-:-:S04]  /*17b0*/  FFMA.FTZ R31, R27, R31, 1 ;  /* 0x3f8000001b1f7423 */ /* 0x000fc8000001001f */
[----:B------:R-:W-:-:S04]  /*17c0*/  FMUL.FTZ R26, R26, R31 ;  /* 0x0000001f1a1a7220 */ /* 0x000fc80000410000 */
.L_x_6:
[----:B------:R-:W-:Y:S02]  /*17d0*/  FMUL.FTZ R27, R26, R12 ;  /* 0x0000000c1a1b7220 */ /* 0x000fe40000410000 */
[----:B------:R-:W-:Y:S02]  /*17e0*/  FADD.FTZ R28, R21, R24 ;  /* 0x00000018151c7221 */ /* 0x000fe40000010000 */
[----:B------:R-:W-:Y:S02]  /*17f0*/  FFMA.FTZ R24, R25, R27, R22 ;  /* 0x0000001b19187223 */ /* 0x000fe40000010016 */
[----:B------:R-:W-:Y:S02]  /*1800*/  FMUL.FTZ R21, R23, R13 ;  /* 0x0000000d17157220 */ /* 0x000fe40000410000 */
[----:B------:R-:W-:Y:S02]  /*1810*/  FADD.FTZ R20, R20, R23 ;  /* 0x0000001714147221 */ /* 0x000fe40000010000 */
[C---:B------:R-:W-:Y:S01]  /*1820*/  FFMA.FTZ R23, R16.reuse, R23, R18 ;  /* 0x0000001710177223 */ /* 0x040fe20000010012 */
[--C-:B------:R-:W-:Y:S01]  /*1830*/  PRMT R18, RZ, 0x7610, R47.reuse ;  /* 0x00007610ff127816 */ /* 0x100fe2000000002f */
[----:B------:R-:W-:Y:S01]  /*1840*/  FFMA.FTZ R24, R16, R21, R24 ;  /* 0x0000001510187223 */ /* 0x000fe20000010018 */
[----:B------:R-:W-:Y:S01]  /*1850*/  PRMT R16, RZ, 0x5410, R47 ;  /* 0x00005410ff107816 */ /* 0x000fe2000000002f */
[----:B------:R-:W-:-:S02]  /*1860*/  FADD.FTZ R22, R28, R27 ;  /* 0x0000001b1c167221 */ /* 0x000fc40000010000 */
[----:B------:R-:W-:Y:S01]  /*1870*/  FADD.FTZ R27, R18, -UR17 ;  /* 0x80000011121b7e21 */ /* 0x000fe20008010000 */
[----:B------:R-:W-:Y:S01]  /*1880*/  PRMT R18, RZ, 0x7610, R44 ;  /* 0x00007610ff127816 */ /* 0x000fe2000000002c */
[----:B------:R-:W-:Y:S02]  /*1890*/  FADD.FTZ R16, R16, -UR17 ;  /* 0x8000001110107e21 */ /* 0x000fe40008010000 */
[----:B------:R-:W-:Y:S02]  /*18a0*/  FFMA.FTZ R17, R25, R26, R17 ;  /* 0x0000001a19117223 */ /* 0x000fe40000010011 */
[----:B------:R-:W-:Y:S01]  /*18b0*/  FADD.FTZ R19, R19, R26 ;  /* 0x0000001a13137221 */ /* 0x000fe20000010000 */
[----:B------:R-:W-:Y:S01]  /*18c0*/  PRMT R26, RZ, 0x5410, R44 ;  /* 0x00005410ff1a7816 */ /* 0x000fe2000000002c */
[----:B------:R-:W-:Y:S02]  /*18d0*/  FMUL.FTZ R25, R16, UR11 ;  /* 0x0000000b10197c20 */ /* 0x000fe40008410000 */
        /* <DEDUP_REMOVED lines=20> */
.L_x_7:
[----:B------:R-:W-:Y:S02]  /*1a20*/  FMUL.FTZ R27, R26, R12 ;  /* 0x0000000c1a1b7220 */ /* 0x000fe40000410000 */
[----:B------:R-:W-:Y:S02]  /*1a30*/  FADD.FTZ R28, R21, R22 ;  /* 0x00000016151c7221 */ /* 0x000fe40000010000 */
[C---:B------:R-:W-:Y:S01]  /*1a40*/  FFMA.FTZ R22, R25.reuse, R27, R24 ;  /* 0x0000001b19167223 */ /* 0x040fe20000010018 */
[----:B------:R-:W-:Y:S01]  /*1a50*/  PRMT R24, RZ, 0x7610, R42 ;  /* 0x00007610ff187816 */ /* 0x000fe2000000002a */
[----:B------:R-:W-:Y:S02]  /*1a60*/  FMUL.FTZ R21, R18, R13 ;  /* 0x0000000d12157220 */ /* 0x000fe40000410000 */
[C---:B------:R-:W-:Y:S02]  /*1a70*/  FFMA.FTZ R23, R16.reuse, R18, R23 ;  /* 0x0000001210177223 */ /* 0x040fe40000010017 */
[----:B------:R-:W-:Y:S01]  /*1a80*/  FFMA.FTZ R22, R16, R21, R22 ;  /* 0x0000001510167223 */ /* 0x000fe20000010016 */
[----:B------:R-:W-:Y:S01]  /*1a90*/  PRMT R16, RZ, 0x5410, R42 ;  /* 0x00005410ff107816 */ /* 0x000fe2000000002a */
[----:B------:R-:W-:-:S02]  /*1aa0*/  FFMA.FTZ R17, R25, R26, R17 ;  /* 0x0000001a19117223 */ /* 0x000fc40000010011 */
[----:B------:R-:W-:Y:S02]  /*1ab0*/  FADD.FTZ R24, R24, -UR17 ;  /* 0x8000001118187e21 */ /* 0x000fe40008010000 */
[----:B------:R-:W-:Y:S01]  /*1ac0*/  FADD.FTZ R25, R16, -UR17 ;  /* 0x8000001110197e21 */ /* 0x000fe20008010000 */
[--C-:B------:R-:W-:Y:S01]  /*1ad0*/  PRMT R16, RZ, 0x7610, R41.reuse ;  /* 0x00007610ff107816 */ /* 0x100fe20000000029 */
[----:B------:R-:W-:Y:S01]  /*1ae0*/  FADD.FTZ R19, R19, R26 ;  /* 0x0000001a13137221 */ /* 0x000fe20000010000 */
[----:B------:R-:W-:Y:S01]  /*1af0*/  PRMT R26, RZ, 0x5410, R41 ;  /* 0x00005410ff1a7816 */ /* 0x000fe20000000029 */
[----:B------:R-:W-:Y:S02]  /*1b00*/  FADD.FTZ R20, R20, R18 ;  /* 0x0000001214147221 */ /* 0x000fe40000010000 */
[----:B------:R-:W-:Y:S02]  /*1b10*/  FADD.FTZ R18, R28, R27 ;  /* 0x0000001b1c127221 */ /* 0x000fe40000010000 */
[----:B------:R-:W-:-:S02]  /*1b20*/  FMUL.FTZ R25, R25, UR11 ;  /* 0x0000000b19197c20 */ /* 0x000fc40008410000 */
[----:B------:R-:W-:Y:S01]  /*1b30*/  FMUL.FTZ R24, R24, UR11 ;  /* 0x0000000b18187c20 */ /* 0x000fe20008410000 */
        /* <DEDUP_REMOVED lines=19> */
.L_x_8:
[----:B------:R-:W-:Y:S02]  /*1c70*/  FMUL.FTZ R27, R26, R12 ;  /* 0x0000000c1a1b7220 */ /* 0x000fe40000410000 */
[----:B------:R-:W-:Y:S02]  /*1c80*/  FADD.FTZ R18, R21, R18 ;  /* 0x0000001215127221 */ /* 0x000fe40000010000 */
[C---:B------:R-:W-:Y:S02]  /*1c90*/  FFMA.FTZ R21, R25.reuse, R26, R17 ;  /* 0x0000001a19157223 */ /* 0x040fe40000010011 */
[----:B------:R-:W-:Y:S02]  /*1ca0*/  FFMA.FTZ R25, R25, R27, R22 ;  /* 0x0000001b19197223 */ /* 0x000fe40000010016 */
[----:B------:R-:W-:Y:S02]  /*1cb0*/  FMUL.FTZ R17, R16, R13 ;  /* 0x0000000d10117220 */ /* 0x000fe40000410000 */
[----:B------:R-:W-:-:S02]  /*1cc0*/  FADD.FTZ R18, R18, R27 ;  /* 0x0000001b12127221 */ /* 0x000fc40000010000 */
[----:B------:R-:W-:Y:S02]  /*1cd0*/  FADD.FTZ R26, R19, R26 ;  /* 0x0000001a131a7221 */ /* 0x000fe40000010000 */
[C---:B------:R-:W-:Y:S02]  /*1ce0*/  FFMA.FTZ R19, R24.reuse, R16, R23 ;  /* 0x0000001018137223 */ /* 0x040fe40000010017 */
[----:B------:R-:W-:Y:S01]  /*1cf0*/  FFMA.FTZ R24, R24, R17, R25 ;  /* 0x0000001118187223 */ /* 0x000fe20000010019 */
[----:B------:R-:W-:Y:S01]  /*1d00*/  PRMT R25, RZ, 0x5410, R40 ;  /* 0x00005410ff197816 */ /* 0x000fe20000000028 */
[----:B------:R-:W-:Y:S01]  /*1d10*/  FADD.FTZ R23, R17, R18 ;  /* 0x0000001211177221 */ /* 0x000fe20000010000 */
[--C-:B------:R-:W-:Y:S02]  /*1d20*/  PRMT R17, RZ, 0x5410, R43.reuse ;  /* 0x00005410ff117816 */ /* 0x100fe4000000002b */
[----:B------:R-:W-:-:S03]  /*1d30*/  PRMT R18, RZ, 0x7610, R43 ;  /* 0x00007610ff127816 */ /* 0x000fc6000000002b */
[----:B------:R-:W-:Y:S02]  /*1d40*/  FADD.FTZ R17, R17, -UR17 ;  /* 0x8000001111117e21 */ /* 0x000fe40008010000 */
[----:B------:R-:W-:Y:S01]  /*1d50*/  FADD.FTZ R22, R18, -UR17 ;  /* 0x8000001112167e21 */ /* 0x000fe20008010000 */
[----:B------:R-:W-:Y:S01]  /*1d60*/  PRMT R18, RZ, 0x7610, R40 ;  /* 0x00007610ff127816 */ /* 0x000fe20000000028 */
[----:B------:R-:W-:Y:S02]  /*1d70*/  FMUL.FTZ R27, R17, UR11 ;  /* 0x0000000b111b7c20 */ /* 0x000fe40008410000 */
[----:B------:R-:W-:Y:S01]  /*1d80*/  FMUL.FTZ R22, R22, UR11 ;  /* 0x0000000b16167c20 */ /* 0x000fe20008410000 */
[----:B------:R-:W-:Y:S05]  /*1d90*/  @!P0 BRA `(.L_x_9) ;  /* 0x0000012000008947 */ /* 0x000fea0003800000 */
[----:B------:R-:W-:Y:S02]  /*1da0*/  FFMA.FTZ R17, R27, R12, R14 ;  /* 0x0000000c1b117223 */ /* 0x000fe4000001000e */
[----:B------:R-:W-:Y:S02]  /*1db0*/  FFMA.FTZ R28, R22, R13, R15 ;  /* 0x0000000d161c7223 */ /* 0x000fe4000001000f */
[----:B------:R-:W-:-:S02]  /*1dc0*/  FMUL.FTZ R29, R17, -1.4426950216293334961 ;  /* 0xbfb8aa3b111d7820 */ /* 0x000fc40000410000 */
        /* <DEDUP_REMOVED lines=15> */
.L_x_9:
[----:B------:R-:W-:Y:S02]  /*1ec0*/  FMUL.FTZ R28, R25, R12 ;  /* 0x0000000c191c7220 */ /* 0x000fe40000410000 */
[----:B------:R-:W-:Y:S02]  /*1ed0*/  FADD.FTZ R17, R20, R16 ;  /* 0x0000001014117221 */ /* 0x000fe40000010000 */
[----:B------:R-:W-:Y:S02]  /*1ee0*/  FMUL.FTZ R20, R18, R13 ;  /* 0x0000000d12147220 */ /* 0x000fe40000410000 */
[----:B------:R-:W-:Y:S01]  /*1ef0*/  FFMA.FTZ R29, R27, R28, R24 ;  /* 0x0000001c1b1d7223 */ /* 0x000fe20000010018 */
[----:B------:R-:W-:Y:S01]  /*1f00*/  PRMT R24, RZ, 0x7610, R37 ;  /* 0x00007610ff187816 */ /* 0x000fe20000000025 */
[----:B------:R-:W-:-:S02]  /*1f10*/  FADD.FTZ R23, R23, R28 ;  /* 0x0000001c17177221 */ /* 0x000fc40000010000 */
[----:B------:R-:W-:Y:S02]  /*1f20*/  FFMA.FTZ R21, R27, R25, R21 ;  /* 0x000000191b157223 */ /* 0x000fe40000010015 */
[----:B------:R-:W-:Y:S01]  /*1f30*/  FADD.FTZ R16, R26, R25 ;  /* 0x000000191a107221 */ /* 0x000fe20000010000 */
[----:B------:R-:W-:Y:S01]  /*1f40*/  PRMT R25, RZ, 0x5410, R37 ;  /* 0x00005410ff197816 */ /* 0x000fe20000000025 */
[----:B------:R-:W-:Y:S02]  /*1f50*/  FFMA.FTZ R26, R22, R20, R29 ;  /* 0x00000014161a7223 */ /* 0x000fe4000001001d */
[----:B------:R-:W-:Y:S01]  /*1f60*/  FADD.FTZ R27, R20, R23 ;  /* 0x00000017141b7221 */ /* 0x000fe20000010000 */
[--C-:B------:R-:W-:Y:S02]  /*1f70*/  PRMT R20, RZ, 0x5410, R38.reuse ;  /* 0x00005410ff147816 */ /* 0x100fe40000000026 */
[----:B------:R-:W-:-:S03]  /*1f80*/  PRMT R23, RZ, 0x7610, R38 ;  /* 0x00007610ff177816 */ /* 0x000fc60000000026 */
[----:B------:R-:W-:Y:S02]  /*1f90*/  FADD.FTZ R20, R20, -UR17 ;  /* 0x8000001114147e21 */ /* 0x000fe40008010000 */
[----:B------:R-:W-:Y:S02]  /*1fa0*/  FADD.FTZ R28, R23, -UR17 ;  /* 0x80000011171c7e21 */ /* 0x000fe40008010000 */
        /* <DEDUP_REMOVED lines=21> */
.L_x_10:
[----:B------:R-:W-:-:S04]  /*2100*/  FMUL.FTZ R28, R25, R12 ;  /* 0x0000000c191c7220 */ /* 0x000fc80000410000 */
[----:B------:R-:W-:Y:S02]  /*2110*/  FFMA.FTZ R29, R23, R28, R26 ;  /* 0x0000001c171d7223 */ /* 0x000fe4000001001a */
[----:B------:R-:W-:Y:S02]  /*2120*/  FADD.FTZ R31, R27, R28 ;  /* 0x0000001c1b1f7221 */ /* 0x000fe40000010000 */
[----:B------:R-:W-:Y:S02]  /*2130*/  FMUL.FTZ R26, R24, R13 ;  /* 0x0000000d181a7220 */ /* 0x000fe40000410000 */
[----:B------:R-:W-:Y:S01]  /*2140*/  FFMA.FTZ R27, R22, R18, R19 ;  /* 0x00000012161b7223 */ /* 0x000fe20000010013 */
[----:B------:R-:W-:Y:S01]  /*2150*/  PRMT R19, RZ, 0x5410, R39 ;  /* 0x00005410ff137816 */ /* 0x000fe20000000027 */
[----:B------:R-:W-:Y:S01]  /*2160*/  FFMA.FTZ R28, R20, R26, R29 ;  /* 0x0000001a141c7223 */ /* 0x000fe2000001001d */
[----:B------:R-:W-:Y:S01]  /*2170*/  PRMT R22, RZ, 0x7610, R36 ;  /* 0x00007610ff167816 */ /* 0x000fe20000000024 */
[----:B------:R-:W-:-:S02]  /*2180*/  FADD.FTZ R29, R26, R31 ;  /* 0x0000001f1a1d7221 */ /* 0x000fc40000010000 */
[----:B------:R-:W-:Y:S01]  /*2190*/  FADD.FTZ R31, R19, -UR17 ;  /* 0x80000011131f7e21 */ /* 0x000fe20008010000 */
[----:B------:R-:W-:-:S03]  /*21a0*/  PRMT R19, RZ, 0x7610, R39 ;  /* 0x00007610ff137816 */ /* 0x000fc60000000027 */
[----:B------:R-:W-:Y:S02]  /*21b0*/  FMUL.FTZ R31, R31, UR11 ;  /* 0x0000000b1f1f7c20 */ /* 0x000fe40008410000 */
[----:B------:R-:W-:-:S04]  /*21c0*/  FADD.FTZ R19, R19, -UR17 ;  /* 0x8000001113137e21 */ /* 0x000fc80008010000 */
[----:B------:R-:W-:Y:S01]  /*21d0*/  FMUL.FTZ R26, R19, UR11 ;  /* 0x0000000b131a7c20 */ /* 0x000fe20008410000 */
[----:B------:R-:W-:Y:S01]  /*21e0*/  PRMT R19, RZ, 0x5410, R36 ;  /* 0x00005410ff137816 */ /* 0x000fe20000000024 */
[----:B------:R-:W-:Y:S05]  /*21f0*/  @!P0 BRA `(.L_x_11) ;  /* 0x0000012000008947 */ /* 0x000fea0003800000 */
[----:B------:R-:W-:-:S04]  /*2200*/  FFMA.FTZ R30, R31, R12, R14 ;  /* 0x0000000c1f1e7223 */ /* 0x000fc8000001000e */
[----:B------:R-:W-:-:S06]  /*2210*/  FMUL.FTZ R34, R30, -1.4426950216293334961 ;  /* 0xbfb8aa3b1e227820 */ /* 0x000fcc0000410000 */
[----:B------:R-:W0:Y:S02]  /*2220*/  MUFU.EX2 R34, R34 ;  /* 0x0000002200227308 */ /* 0x000e240000000800 */
[----:B0-----:R-:W-:-:S06]  /*2230*/  FADD.FTZ R35, R34, 1 ;  /* 0x3f80000022237421 */ /* 0x001fcc0000010000 */
[----:B------:R-:W0:Y:S02]  /*2240*/  MUFU.RCP R35, R35 ;  /* 0x0000002300237308 */ /* 0x000e240000001000 */
[----:B0-----:R-:W-:Y:S02]  /*2250*/  FADD.FTZ R67, -R35, 1 ;  /* 0x3f80000023437421 */ /* 0x001fe40000010100 */
[----:B------:R-:W-:Y:S02]  /*2260*/  FMUL.FTZ R19, R19, R35 ;  /* 0x0000002313137220 */ /* 0x000fe40000410000 */
[----:B------:R-:W-:-:S04]  /*2270*/  FFMA.FTZ R30, R30, R67, 1 ;  /* 0x3f8000001e1e7423 */ /* 0x000fc80000010043 */
[----:B------:R-:W-:Y:S02]  /*2280*/  FMUL.FTZ R19, R19, R30 ;  /* 0x0000001e13137220 */ /* 0x000fe40000410000 */
        /* <DEDUP_REMOVED lines=9> */
.L_x_11:
[----:B------:R-:W-:Y:S01]  /*2320*/  FMUL.FTZ R30, R19, R12 ;  /* 0x0000000c131e7220 */ /* 0x000fe20000410000 */
[----:B------:R-:W-:Y:S01]  /*2330*/  ISETP.GE.AND P0, PT, R11, R9, PT ;  /* 0x000000090b00720c */ /* 0x000fe20003f06270 */
[----:B------:R-:W-:Y:S01]  /*2340*/  FADD.FTZ R17, R17, R18 ;  /* 0x0000001211117221 */ /* 0x000fe20000010000 */
[----:B------:R-:W-:Y:S01]  /*2350*/  ULDC UR5, c[0x0][0xc] ;  /* 0x0000030000057ab9 */ /* 0x000fe20000000800 */
[----:B------:R-:W-:Y:S01]  /*2360*/  FFMA.FTZ R35, R31, R30, R28 ;  /* 0x0000001e1f237223 */ /* 0x000fe2000001001c */
[----:B------:R-:W-:Y:S01]  /*2370*/  BSSY B0, `(.L_x_12) ;  /* 0x000004f000007945 */ /* 0x000fe20003800000 */
[----:B------:R-:W-:Y:S01]  /*2380*/  FMUL.FTZ R28, R22, R13 ;  /* 0x0000000d161c7220 */ /* 0x000fe20000410000 */
[----:B------:R-:W-:Y:S01]  /*2390*/  SHF.L.U32 R67, R61, 0x4, RZ ;  /* 0x000000043d437819 */ /* 0x000fe200000006ff */
[----:B------:R-:W-:Y:S02]  /*23a0*/  FADD.FTZ R29, R29, R30 ;  /* 0x0000001e1d1d7221 */ /* 0x000fe40000010000 */
[----:B------:R-:W-:-:S02]  /*23b0*/  FFMA.FTZ R34, R26, R28, R35 ;  /* 0x0000001c1a227223 */ /* 0x000fc40000010023 */
[----:B------:R-:W-:Y:S02]  /*23c0*/  FADD.FTZ R35, R28, R29 ;  /* 0x0000001d1c237221 */ /* 0x000fe40000010000 */
[----:B------:R-:W-:Y:S01]  /*23d0*/  FADD.FTZ R18, R16, R25 ;  /* 0x0000001910127221 */ /* 0x000fe20000010000 */
[----:B------:R-:W0:Y:S01]  /*23e0*/  SHFL.DOWN PT, R29, R34, 0x1, R9 ;  /* 0x08200000221d7989 */ /* 0x000e2200000e0009 */
[----:B------:R-:W-:Y:S02]  /*23f0*/  FFMA.FTZ R27, R20, R24, R27 ;  /* 0x00000018141b7223 */ /* 0x000fe4000001001b */
[----:B------:R-:W-:Y:S01]  /*2400*/  FADD.FTZ R18, R18, R19 ;  /* 0x0000001312127221 */ /* 0x000fe20000010000 */
[----:B------:R-:W1:Y:S01]  /*2410*/  SHFL.DOWN PT, R28, R35, 0x1, R9 ;  /* 0x08200000231c7989 */ /* 0x000e6200000e0009 */
[----:B0-----:R-:W-:Y:S02]  /*2420*/  @!P0 FADD.FTZ R34, R34, R29 ;  /* 0x0000001d22228221 */ /* 0x001fe40000010000 */
[----:B-1----:R-:W-:Y:S01]  /*2430*/  @!P0 FADD.FTZ R35, R35, R28 ;  /* 0x0000001c23238221 */ /* 0x002fe20000010000 */
[----:B------:R-:W-:-:S02]  /*2440*/  IADD3 R28, R11, 0x2, RZ ;  /* 0x000000020b1c7810 */ /* 0x000fc40007ffe0ff */
[----:B------:R-:W0:Y:S02]  /*2450*/  SHFL.DOWN PT, R29, R34, 0x2, R9 ;  /* 0x08400000221d7989 */ /* 0x000e2400000e0009 */
[----:B------:R-:W-:Y:S02]  /*2460*/  ISETP.GT.AND P0, PT, R28, R9, PT ;  /* 0x000000091c00720c */ /* 0x000fe40003f04270 */
[----:B------:R-:W1:Y:S11]  /*2470*/  SHFL.DOWN PT, R28, R35, 0x2, R9 ;  /* 0x08400000231c7989 */ /* 0x000e7600000e0009 */
[----:B0-----:R-:W-:-:S02]  /*2480*/  @!P0 FADD.FTZ R34, R34, R29 ;  /* 0x0000001d22228221 */ /* 0x001fc40000010000 */
[----:B-1----:R-:W-:Y:S01]  /*2490*/  @!P0 FADD.FTZ R35, R35, R28 ;  /* 0x0000001c23238221 */ /* 0x002fe20000010000 */
[----:B------:R-:W-:Y:S02]  /*24a0*/  IADD3 R28, R11, 0x4, RZ ;  /* 0x000000040b1c7810 */ /* 0x000fe40007ffe0ff */
        /* <DEDUP_REMOVED lines=17> */
[----:B------:R-:W-:Y:S01]  /*25c0*/  ISETP.NE.AND P0, PT, R11, RZ, PT ;  /* 0x000000ff0b00720c */ /* 0x000fe20003f05270 */
[----:B------:R-:W-:Y:S02]  /*25d0*/  FFMA.FTZ R28, R23, R25, R21 ;  /* 0x00000019171c7223 */ /* 0x000fe40000010015 */
[----:B------:R-:W-:Y:S02]  /*25e0*/  FADD.FTZ R21, R17, R24 ;  /* 0x0000001811157221 */ /* 0x000fe40000010000 */
[----:B------:R-:W-:Y:S02]  /*25f0*/  FFMA.FTZ R16, R31, R19, R28 ;  /* 0x000000131f107223 */ /* 0x000fe4000001001c */
[----:B------:R-:W-:Y:S02]  /*2600*/  FFMA.FTZ R17, R26, R22, R27 ;  /* 0x000000161a117223 */ /* 0x000fe4000001001b */
[----:B------:R-:W-:-:S05]  /*2610*/  FADD.FTZ R19, R21, R22 ;  /* 0x0000001615137221 */ /* 0x000fca0000010000 */
[----:B------:R0:W-:Y:S04]  /*2620*/  STS.128 [R61.X16+0x90], R16 ;  /* 0x000090103d007388 */ /* 0x0001e8000000cc00 */
[----:B------:R0:W-:Y:S04]  /*2630*/  @!P0 STS.64 [R3.X8+0x10], R34 ;  /* 0x0000102203008388 */ /* 0x0001e80000008a00 */
[----:B------:R-:W-:Y:S01]  /*2640*/  BAR.SYNC.DEFER_BLOCKING 0x0 ;  /* 0x0000000000007b1d */ /* 0x000fe20000010000 */
[----:B------:R-:W-:-:S13]  /*2650*/  ISETP.NE.AND P0, PT, R61, RZ, PT ;  /* 0x000000ff3d00720c */ /* 0x000fda0003f05270 */
[----:B------:R-:W-:Y:S05]  /*2660*/  @P0 BRA `(.L_x_13) ;  /* 0x000001f000000947 */ /* 0x000fea0003800000 */
[----:B0-----:R-:W0:Y:S04]  /*2670*/  LDS.64 R24, [0x18] ;  /* 0x00001800ff187984 */ /* 0x001e280000000a00 */
[----:B------:R-:W1:Y:S01]  /*2680*/  LDS.128 R20, [0x20] ;  /* 0x00002000ff147984 */ /* 0x000e620000000c00 */
[----:B0-----:R-:W-:Y:S02]  /*2690*/  FADD.FTZ R29, R34, R24 ;  /* 0x00000018221d7221 */ /* 0x001fe40000010000 */
[----:B------:R-:W-:Y:S02]  /*26a0*/  FADD.FTZ R28, R35, R25 ;  /* 0x00000019231c7221 */ /* 0x000fe40000010000 */
[----:B------:R-:W0:Y:S01]  /*26b0*/  LDS.128 R24, [0x30] ;  /* 0x00003000ff187984 */ /* 0x000e220000000c00 */
[----:B-1----:R-:W-:-:S02]  /*26c0*/  FADD.FTZ R35, R29, R20 ;  /* 0x000000141d237221 */ /* 0x002fc40000010000 */
[----:B------:R-:W-:Y:S02]  /*26d0*/  FADD.FTZ R20, R28, R21 ;  /* 0x000000151c147221 */ /* 0x000fe40000010000 */
[----:B------:R-:W1:Y:S01]  /*26e0*/  LDS.128 R28, [0x40] ;  /* 0x00004000ff1c7984 */ /* 0x000e620000000c00 */
[----:B------:R-:W-:Y:S02]  /*26f0*/  FADD.FTZ R35, R35, R22 ;  /* 0x0000001623237221 */ /* 0x000fe40000010000 */
[----:B------:R-:W-:-:S04]  /*2700*/  FADD.FTZ R20, R20, R23 ;  /* 0x0000001714147221 */ /* 0x000fc80000010000 */
[----:B0-----:R-:W-:Y:S02]  /*2710*/  FADD.FTZ R20, R20, R25 ;  /* 0x0000001914147221 */ /* 0x001fe40000010000 */
[----:B------:R-:W-:Y:S02]  /*2720*/  FADD.FTZ R35, R35, R24 ;  /* 0x0000001823237221 */ /* 0x000fe40000010000 */
[----:B------:R-:W-:Y:S02]  /*2730*/  FADD.FTZ R20, R20, R27 ;  /* 0x0000001b14147221 */ /* 0x000fe40000010000 */
[----:B------:R-:W-:Y:S02]  /*2740*/  FADD.FTZ R35, R35, R26 ;  /* 0x0000001a23237221 */ /* 0x000fe40000010000 */
[----:B-1----:R-:W-:Y:S02]  /*2750*/  FADD.FTZ R24, R20, R29 ;  /* 0x0000001d14187221 */ /* 0x002fe40000010000 */
[----:B------:R-:W0:Y:S01]  /*2760*/  LDS.128 R20, [0x50] ;  /* 0x00005000ff147984 */ /* 0x000e220000000c00 */
[----:B------:R-:W-:-:S02]  /*2770*/  FADD.FTZ R35, R35, R28 ;  /* 0x0000001c23237221 */ /* 0x000fc40000010000 */
[----:B------:R-:W-:Y:S02]  /*2780*/  FADD.FTZ R28, R24, R31 ;  /* 0x0000001f181c7221 */ /* 0x000fe40000010000 */
[----:B------:R-:W1:Y:S01]  /*2790*/  LDS.128 R24, [0x60] ;  /* 0x00006000ff187984 */ /* 0x000e620000000c00 */
[----:B------:R-:W-:-:S03]  /*27a0*/  FADD.FTZ R29, R35, R30 ;  /* 0x0000001e231d7221 */ /* 0x000fc60000010000 */
[----:B------:R-:W2:Y:S01]  /*27b0*/  LDS.64 R34, [0x70] ;  /* 0x00007000ff227984 */ /* 0x000ea20000000a00 */
[----:B0-----:R-:W-:Y:S02]  /*27c0*/  FADD.FTZ R29, R29, R20 ;  /* 0x000000141d1d7221 */ /* 0x001fe40000010000 */
[----:B------:R-:W-:Y:S02]  /*27d0*/  FADD.FTZ R28, R28, R21 ;  /* 0x000000151c1c7221 */ /* 0x000fe40000010000 */
[----:B------:R-:W-:Y:S02]  /*27e0*/  FADD.FTZ R29, R29, R22 ;  /* 0x000000161d1d7221 */ /* 0x000fe40000010000 */
[----:B------:R-:W-:Y:S02]  /*27f0*/  FADD.FTZ R28, R28, R23 ;  /* 0x000000171c1c7221 */ /* 0x000fe40000010000 */
[----:B-1----:R-:W-:Y:S02]  /*2800*/  FADD.FTZ R29, R29, R24 ;  /* 0x000000181d1d7221 */ /* 0x002fe40000010000 */
[----:B------:R-:W-:-:S02]  /*2810*/  FADD.FTZ R28, R28, R25 ;  /* 0x000000191c1c7221 */ /* 0x000fc40000010000 */
[----:B------:R-:W-:Y:S02]  /*2820*/  FADD.FTZ R29, R29, R26 ;  /* 0x0000001a1d1d7221 */ /* 0x000fe40000010000 */
[----:B------:R-:W-:Y:S02]  /*2830*/  FADD.FTZ R28, R28, R27 ;  /* 0x0000001b1c1c7221 */ /* 0x000fe40000010000 */
[----:B--2---:R-:W-:Y:S02]  /*2840*/  FADD.FTZ R34, R29, R34 ;  /* 0x000000221d227221 */ /* 0x004fe40000010000 */
[----:B------:R-:W-:Y:S02]  /*2850*/  FADD.FTZ R35, R28, R35 ;  /* 0x000000231c237221 */ /* 0x000fe40000010000 */
.L_x_13:
[----:B0-----:R-:W-:Y:S05]  /*2860*/  BSYNC B0 ;  /* 0x0000000000007941 */ /* 0x001fea0003800000 */
.L_x_12:
[----:B------:R-:W-:Y:S01]  /*2870*/  BAR.SYNC.DEFER_BLOCKING 0x0 ;  /* 0x0000000000007b1d */ /* 0x000fe20000010000 */
[----:B------:R-:W-:Y:S02]  /*2880*/  ISETP.GT.U32.AND P6, PT, R61, 0x30, PT ;  /* 0x000000303d00780c */ /* 0x000fe40003fc4070 */
[----:B------:R-:W-:-:S03]  /*2890*/  LOP3.LUT R63, R63, 0xfffffffe, RZ, 0xc0, !PT ;  /* 0xfffffffe3f3f7812 */ /* 0x000fc600078ec0ff */
[----:B------:R-:W-:Y:S08]  /*28a0*/  BSSY B0, `(.L_x_14) ;  /* 0x0000026000007945 */ /* 0x000ff00003800000 */
[----:B------:R-:W-:Y:S01]  /*28b0*/  @P6 LOP3.LUT R63, R63, 0x1, RZ, 0xfc, !PT ;  /* 0x000000013f3f6812 */ /* 0x000fe200078efcff */
[----:B------:R-:W-:Y:S05]  /*28c0*/  @P6 BRA `(.L_x_15) ;  /* 0x0000023000006947 */ /* 0x000fea0003800000 */
[----:B------:R-:W0:Y:S04]  /*28d0*/  LDS.128 R20, [R67+0x3a0] ;  /* 0x0003a00043147984 */ /* 0x000e280000000c00 */
[----:B------:R-:W1:Y:S04]  /*28e0*/  LDS.128 R24, [R67+0x6b0] ;  /* 0x0006b00043187984 */ /* 0x000e680000000c00 */
[----:B------:R-:W2:Y:S01]  /*28f0*/  LDS.128 R28, [R67+0x9c0] ;  /* 0x0009c000431c7984 */ /* 0x000ea20000000c00 */
[----:B0-----:R-:W-:-:S02]  /*2900*/  FADD.FTZ R20, R16, R20 ;  /* 0x0000001410147221 */ /* 0x001fc40000010000 */
[----:B------:R-:W-:Y:S02]  /*2910*/  FADD.FTZ R16, R17, R21 ;  /* 0x0000001511107221 */ /* 0x000fe40000010000 */
[----:B------:R-:W-:Y:S02]  /*2920*/  FADD.FTZ R17, R18, R22 ;  /* 0x0000001612117221 */ /* 0x000fe40000010000 */
[----:B------:R-:W-:Y:S02]  /*2930*/  FADD.FTZ R18, R19, R23 ;  /* 0x0000001713127221 */ /* 0x000fe40000010000 */
[----:B-1----:R-:W-:Y:S02]  /*2940*/  FADD.FTZ R19, R20, R24 ;  /* 0x0000001814137221 */ /* 0x002fe40000010000 */
[----:B------:R-:W-:Y:S01]  /*2950*/  FADD.FTZ R16, R16, R25 ;  /* 0x0000001910107221 */ /* 0x000fe20000010000 */
[----:B------:R-:W0:Y:S01]  /*2960*/  LDS.128 R20, [R67+0xcd0] ;  /* 0x000cd00043147984 */ /* 0x000e220000000c00 */
[----:B------:R-:W-:-:S02]  /*2970*/  FADD.FTZ R24, R18, R27 ;  /* 0x0000001b12187221 */ /* 0x000fc40000010000 */
[----:B--2---:R-:W-:Y:S02]  /*2980*/  FADD.FTZ R27, R19, R28 ;  /* 0x0000001c131b7221 */ /* 0x004fe40000010000 */
[----:B------:R-:W-:Y:S02]  /*2990*/  FADD.FTZ R25, R17, R26 ;  /* 0x0000001a11197221 */ /* 0x000fe40000010000 */
[----:B------:R-:W-:Y:S02]  /*29a0*/  FADD.FTZ R28, R16, R29 ;  /* 0x0000001d101c7221 */ /* 0x000fe40000010000 */
[----:B------:R-:W1:Y:S01]  /*29b0*/  LDS.128 R16, [R67+0xfe0] ;  /* 0x000fe00043107984 */ /* 0x000e620000000c00 */
[----:B------:R-:W-:Y:S02]  /*29c0*/  FADD.FTZ R25, R25, R30 ;  /* 0x0000001e19197221 */ /* 0x000fe40000010000 */
[----:B------:R-:W-:Y:S02]  /*29d0*/  FADD.FTZ R24, R24, R31 ;  /* 0x0000001f18187221 */ /* 0x000fe40000010000 */
[----:B0-----:R-:W-:-:S02]  /*29e0*/  FADD.FTZ R27, R27, R20 ;  /* 0x000000141b1b7221 */ /* 0x001fc40000010000 */
[----:B------:R-:W-:Y:S02]  /*29f0*/  FADD.FTZ R28, R28, R21 ;  /* 0x000000151c1c7221 */ /* 0x000fe40000010000 */
[----:B------:R-:W-:Y:S02]  /*2a00*/  FADD.FTZ R29, R25, R22 ;  /* 0x00000016191d7221 */ /* 0x000fe40000010000 */
[----:B------:R-:W-:Y:S02]  /*2a10*/  FADD.FTZ R30, R24, R23 ;  /* 0x00000017181e7221 */ /* 0x000fe40000010000 */
[----:B------:R-:W0:Y:S01]  /*2a20*/  LDS.128 R20, [R67+0x12f0] ;  /* 0x0012f00043147984 */ /* 0x000e220000000c00 */
[----:B-1----:R-:W-:Y:S02]  /*2a30*/  FADD.FTZ R31, R27, R16 ;  /* 0x000000101b1f7221 */ /* 0x002fe40000010000 */
[----:B------:R-:W-:Y:S01]  /*2a40*/  FADD.FTZ R28, R28, R17 ;  /* 0x000000111c1c7221 */ /* 0x000fe20000010000 */
[----:B------:R-:W1:Y:S01]  /*2a50*/  LDS.128 R24, [R67+0x1600] ;  /* 0x0016000043187984 */ /* 0x000e620000000c00 */
[----:B------:R-:W-:-:S02]  /*2a60*/  FADD.FTZ R29, R29, R18 ;  /* 0x000000121d1d7221 */ /* 0x000fc40000010000 */
[----:B------:R-:W-:Y:S02]  /*2a70*/  FADD.FTZ R30, R30, R19 ;  /* 0x000000131e1e7221 */ /* 0x000fe40000010000 */
[----:B0-----:R-:W-:Y:S02]  /*2a80*/  FADD.FTZ R31, R31, R20 ;  /* 0x000000141f1f7221 */ /* 0x001fe40000010000 */
[----:B------:R-:W-:Y:S02]  /*2a90*/  FADD.FTZ R28, R28, R21 ;  /* 0x000000151c1c7221 */ /* 0x000fe40000010000 */
[----:B------:R-:W-:Y:S02]  /*2aa0*/  FADD.FTZ R29, R29, R22 ;  /* 0x000000161d1d7221 */ /* 0x000fe40000010000 */
[----:B------:R-:W-:Y:S02]  /*2ab0*/  FADD.FTZ R30, R30, R23 ;  /* 0x000000171e1e7221 */ /* 0x000fe40000010000 */
[----:B-1----:R-:W-:-:S02]  /*2ac0*/  FADD.FTZ R16, R31, R24 ;  /* 0x000000181f107221 */ /* 0x002fc40000010000 */
[----:B------:R-:W-:Y:S02]  /*2ad0*/  FADD.FTZ R17, R28, R25 ;  /* 0x000000191c117221 */ /* 0x000fe40000010000 */
[----:B------:R-:W-:Y:S02]  /*2ae0*/  FADD.FTZ R18, R29, R26 ;  /* 0x0000001a1d127221 */ /* 0x000fe40000010000 */
[----:B------:R-:W-:Y:S02]  /*2af0*/  FADD.FTZ R19, R30, R27 ;  /* 0x0000001b1e137221 */ /* 0x000fe40000010000 */
.L_x_15:
[----:B------:R-:W-:Y:S05]  /*2b00*/  BSYNC B0 ;  /* 0x0000000000007941 */ /* 0x000fea0003800000 */
.L_x_14:
[----:B------:R-:W-:Y:S01]  /*2b10*/  BSSY B0, `(.L_x_16) ;  /* 0x0000013000007945 */ /* 0x000fe20003800000 */
[----:B------:R-:W-:Y:S01]  /*2b20*/  HFMA2.MMA R28, -RZ, RZ, 0, 2.384185791015625e-07 ;  /* 0x00000004ff1c7435 */ /* 0x000fe200000001ff */
[----:B------:R-:W-:Y:S05]  /*2b30*/  @P6 BRA `(.L_x_17) ;  /* 0x0000010000006947 */ /* 0x000fea0003800000 */
[----:B------:R-:W-:Y:S01]  /*2b40*/  IMAD R21, R66, 0x31, R61 ;  /* 0x0000003142157824 */ /* 0x000fe200078e023d */
[----:B------:R-:W-:Y:S02]  /*2b50*/  MOV R23, c[0x0][0x1d8] ;  /* 0x0000760000177a02 */ /* 0x000fe40000000f00 */
[----:B------:R-:W-:Y:S01]  /*2b60*/  MOV R22, c[0x0][0x1dc] ;  /* 0x0000770000167a02 */ /* 0x000fe20000000f00 */
[----:B------:R-:W-:Y:S01]  /*2b70*/  IMAD.WIDE R20, R21, R28, c[0x0][0x1b8] ;  /* 0x00006e0015147625 */ /* 0x000fe200078e021c */
[----:B------:R-:W-:-:S04]  /*2b80*/  MOV R27, UR10 ;  /* 0x0000000a001b7c02 */ /* 0x000fc80008000f00 */
[CC--:B------:R-:W-:Y:S01]  /*2b90*/  LEA R24, P6, R23.reuse, R20.reuse, 0x2 ;  /* 0x0000001417187211 */ /* 0x0c0fe200078c10ff */
[----:B------:R0:W-:Y:S03]  /*2ba0*/  RED.E.ADD.F32.FTZ.RN.STRONG.GPU [R20.64], R16 ;  /* 0x000000101400798e */ /* 0x0001e6000c10e78c */
[----:B------:R-:W-:Y:S02]  /*2bb0*/  LEA.HI.X R25, R23, R21, R22, 0x2, P6 ;  /* 0x0000001517197211 */ /* 0x000fe400030f1416 */
[----:B------:R-:W-:Y:S02]  /*2bc0*/  LEA R26, P6, R27, R20, 0x2 ;  /* 0x000000141b1a7211 */ /* 0x000fe400078c10ff */
[----:B------:R-:W-:Y:S02]  /*2bd0*/  MOV R23, UR9 ;  /* 0x0000000900177c02 */ /* 0x000fe40008000f00 */
[----:B------:R-:W-:-:S02]  /*2be0*/  IADD3.X R27, R21, UR8, RZ, P6, !PT ;  /* 0x00000008151b7c10 */ /* 0x000fc4000b7fe4ff */
[----:B------:R-:W-:-:S03]  /*2bf0*/  LEA R22, P6, R23, R20, 0x2 ;  /* 0x0000001417167211 */ /* 0x000fc600078c10ff */
[----:B------:R0:W-:Y:S01]  /*2c00*/  RED.E.ADD.F32.FTZ.RN.STRONG.GPU [R26.64], R17 ;  /* 0x000000111a00798e */ /* 0x0001e2000c10e78c */
[----:B------:R-:W-:-:S03]  /*2c10*/  IADD3.X R23, R21, UR7, RZ, P6, !PT ;  /* 0x0000000715177c10 */ /* 0x000fc6000b7fe4ff */
[----:B------:R0:W-:Y:S04]  /*2c20*/  RED.E.ADD.F32.FTZ.RN.STRONG.GPU [R24.64], R18 ;  /* 0x000000121800798e */ /* 0x0001e8000c10e78c */
[----:B------:R0:W-:Y:S02]  /*2c30*/  RED.E.ADD.F32.FTZ.RN.STRONG.GPU [R22.64], R19 ;  /* 0x000000131600798e */ /* 0x0001e4000c10e78c */
.L_x_17:
[----:B------:R-:W-:Y:S05]  /*2c40*/  BSYNC B0 ;  /* 0x0000000000007941 */ /* 0x000fea0003800000 */
.L_x_16:
[----:B------:R-:W-:-:S06]  /*2c50*/  UISETP.GE.U32.AND UP0, UPT, UR5, 0x2, UPT ;  /* 0x000000020500788c */ /* 0x000fcc000bf06070 */
[----:B------:R-:W-:-:S13]  /*2c60*/  PLOP3.LUT P6, PT, PT, PT, UP0, 0x40, 0x0 ;  /* 0x000000000000781c */ /* 0x000fda0003fce808 */
[----:B------:R-:W-:Y:S05]  /*2c70*/  @P6 BRA `(.L_x_18) ;  /* 0x0000131000006947 */ /* 0x000fea0003800000 */
[----:B0-----:R-:W-:-:S05]  /*2c80*/  LOP3.LUT R16, R52, 0x1, RZ, 0xc0, !PT ;  /* 0x0000000134107812 */ /* 0x001fca00078ec0ff */
[----:B------:R-:W-:-:S04]  /*2c90*/  IMAD R17, R16, c[0x0][0x10], RZ ;  /* 0x0000040010117a24 */ /* 0x000fc800078e02ff */
[C---:B------:R-:W-:Y:S01]  /*2ca0*/  IMAD R16, R17.reuse, c[0x0][0xc], RZ ;  /* 0x0000030011107a24 */ /* 0x040fe200078e02ff */
[----:B------:R-:W-:-:S04]  /*2cb0*/  IADD3 R17, R17, R32, RZ ;  /* 0x0000002011117210 */ /* 0x000fc80007ffe0ff */
[----:B------:R-:W-:Y:S01]  /*2cc0*/  SHF.L.U32 R21, R16, 0x1, RZ ;  /* 0x0000000110157819 */ /* 0x000fe200000006ff */
[----:B------:R-:W-:-:S04]  /*2cd0*/  IMAD.WIDE.U32 R16, R17, R28, c[0x0][0x1a8] ;  /* 0x00006a0011107625 */ /* 0x000fc800078e001c */
[----:B------:R-:W-:Y:S01]  /*2ce0*/  IMAD.WIDE R20, R21, R28, c[0x0][0x1b0] ;  /* 0x00006c0015147625 */ /* 0x000fe200078e021c */
[----:B------:R-:W-:Y:S05]  /*2cf0*/  @P0 BRA `(.L_x_19) ;  /* 0x000001b000000947 */ /* 0x000fea0003800000 */
[----:B------:R-:W0:Y:S01]  /*2d00*/  S2UR UR4, SR_CTAID.Y ;  /* 0x00000000000479c3 */ /* 0x000e220000002600 */
[----:B------:R-:W1:Y:S01]  /*2d10*/  S2R R11, SR_LANEID ;  /* 0x00000000000b7919 */ /* 0x000e620000000000 */
[----:B0-----:R-:W-:-:S05]  /*2d20*/  MOV R32, UR4 ;  /* 0x0000000400207c02 */ /* 0x001fca0008000f00 */
[----:B------:R-:W-:-:S04]  /*2d30*/  IMAD R19, R33, c[0x0][0x10], R32 ;  /* 0x0000040021137a24 */ /* 0x000fc800078e0220 */
[----:B------:R-:W-:-:S05]  /*2d40*/  IMAD.WIDE.U32 R18, R19, 0x8, R20 ;  /* 0x0000000813127825 */ /* 0x000fca00078e0014 */
[----:B------:R0:W-:Y:S01]  /*2d50*/  STG.E.64 [R18.64], R34 ;  /* 0x0000002212007986 */ /* 0x0001e2000c101b0c */
[----:B------:R-:W-:Y:S06]  /*2d60*/  MEMBAR.ALL.GPU ;  /* 0x0000000000007992 */ /* 0x000fec000000a000 */
[----:B-1----:R-:W-:Y:S01]  /*2d70*/  VOTEU.ANY UR4, UPT, PT ;  /* 0x0000000000047886 */ /* 0x002fe200038e0100 */
[----:B------:R-:W-:Y:S01]  /*2d80*/  LOP3.LUT P6, RZ, R52, 0x2, RZ, 0xc0, !PT ;  /* 0x0000000234ff7812 */ /* 0x000fe200078cc0ff */
[----:B------:R-:W-:Y:S01]  /*2d90*/  UPOPC UR15, UR4 ;  /* 0x00000004000f72bf */ /* 0x000fe20008000000 */
[----:B0-----:R-:W-:Y:S01]  /*2da0*/  MOV R18, 0x1 ;  /* 0x0000000100127802 */ /* 0x001fe20000000f00 */
[----:B------:R-:W-:Y:S01]  /*2db0*/  UFLO.U32 UR4, UR4 ;  /* 0x00000004000472bd */ /* 0x000fe200080e0000 */
[----:B------:R-:W-:Y:S01]  /*2dc0*/  SEL R23, RZ, c[0x0][0xc], P6 ;  /* 0x00000300ff177a07 */ /* 0x000fe20003000000 */
[----:B------:R-:W-:-:S00]  /*2dd0*/  ERRBAR ;  /* 0x00000000000079ab */ /* 0x000fc00000000000 */
[----:B------:R-:W-:Y:S02]  /*2de0*/  P2R R22, PR, RZ, 0x1 ;  /* 0x00000001ff167803 */ /* 0x000fe40000000000 */
[----:B------:R-:W-:-:S02]  /*2df0*/  SEL R18, R18, 0xffffffff, !P6 ;  /* 0xffffffff12127807 */ /* 0x000fc40007000000 */
[----:B------:R-:W-:Y:S02]  /*2e00*/  ISETP.EQ.U32.AND P0, PT, R11, UR4, PT ;  /* 0x000000040b007c0c */ /* 0x000fe4000bf02070 */
[----:B------:R-:W-:Y:S01]  /*2e10*/  ISETP.NE.AND P6, PT, R23, -0x1, PT ;  /* 0xffffffff1700780c */ /* 0x000fe20003fc5270 */
[----:B------:R-:W-:-:S10]  /*2e20*/  IMAD R19, R18, UR15, RZ ;  /* 0x0000000f12137c24 */ /* 0x000fd4000f8e02ff */
[----:B------:R0:W-:Y:S01]  /*2e30*/  @P0 RED.E.ADD.S32.STRONG.GPU [R16.64], R19 ;  /* 0x000000131000098e */ /* 0x0001e2000c10e38c */
[----:B------:R-:W-:Y:S01]  /*2e40*/  ISETP.NE.AND P0, PT, R22, RZ, PT ;  /* 0x000000ff1600720c */ /* 0x000fe20003f05270 */
[----:B------:R-:W-:Y:S05]  /*2e50*/  @!P6 BRA `(.L_x_19) ;  /* 0x000000500000e947 */ /* 0x000fea0003800000 */
.L_x_20:
[----:B------:R-:W2:Y:S01]  /*2e60*/  LDG.E.STRONG.GPU R18, [R16.64] ;  /* 0x0000000c10127981 */ /* 0x000ea2000c1ef900 */
[----:B------:R-:W-:Y:S01]  /*2e70*/  YIELD ;  /* 0x0000000000007946 */ /* 0x000fe20003800000 */
[----:B--2---:R-:W-:Y:S01]  /*2e80*/  ISETP.NE.AND P6, PT, R18, R23, PT ;  /* 0x000000171200720c */ /* 0x004fe20003fc5270 */
[----:B------:R-:W-:-:S12]  /*2e90*/  CCTL.IVALL ;  /* 0x00000000ff00798f */ /* 0x000fd80002000000 */
[----:B------:R-:W-:Y:S05]  /*2ea0*/  @P6 BRA `(.L_x_20) ;  /* 0xffffffb000006947 */ /* 0x000fea000383ffff */
.L_x_19:
[----:B------:R-:W-:Y:S01]  /*2eb0*/  ISETP.NE.AND P6, PT, RZ, c[0x0][0xc], PT ;  /* 0x00000300ff007a0c */ /* 0x000fe20003fc5270 */
[----:B------:R-:W-:Y:S01]  /*2ec0*/  WARPSYNC 0xffffffff ;  /* 0xffffffff00007948 */ /* 0x000fe20003800000 */
[----:B------:R-:W-:Y:S11]  /*2ed0*/  BAR.SYNC.DEFER_BLOCKING 0x0 ;  /* 0x0000000000007b1d */ /* 0x000ff60000010000 */
[----:B------:R-:W-:Y:S05]  /*2ee0*/  @!P6 BRA `(.L_x_18) ;  /* 0x000010a00000e947 */ /* 0x000fea0003800000 */
[----:B------:R-:W-:Y:S01]  /*2ef0*/  UIADD3 UR4, UR5, -0x1, URZ ;  /* 0xffffffff05047890 */ /* 0x000fe2000fffe03f */
[----:B------:R-:W-:-:S03]  /*2f00*/  HFMA2.MMA R18, -RZ, RZ, 0, 0 ;  /* 0x00000000ff127435 */ /* 0x000fc600000001ff */
[----:B------:R-:W-:-:S06]  /*2f10*/  UISETP.GE.U32.AND UP0, UPT, UR4, 0x3, UPT ;  /* 0x000000030400788c */ /* 0x000fcc000bf06070 */
[----:B------:R-:W-:-:S13]  /*2f20*/  PLOP3.LUT P6, PT, PT, PT, UP0, 0x40, 0x0 ;  /* 0x000000000000781c */ /* 0x000fda0003fce808 */
[----:B------:R-:W-:Y:S05]  /*2f30*/  @P6 BRA `(.L_x_21) ;  /* 0x00000e8000006947 */ /* 0x000fea0003800000 */
[----:B------:R-:W-:Y:S01]  /*2f40*/  ULOP3.LUT UR4, UR5, 0x3, URZ, 0xc0, !UPT ;  /* 0x0000000305047892 */ /* 0x000fe2000f8ec03f */
[----:B------:R-:W-:Y:S02]  /*2f50*/  MOV R18, RZ ;  /* 0x000000ff00127202 */ /* 0x000fe40000000f00 */
[----:B------:R-:W-:Y:S02]  /*2f60*/  ULDC UR5, c[0x0][0xc] ;  /* 0x0000030000057ab9 */ /* 0x000fe40000000800 */
[----:B------:R-:W-:-:S06]  /*2f70*/  UIADD3 UR4, -UR4, UR5, URZ ;  /* 0x0000000504047290 */ /* 0x000fcc000fffe13f */
[----:B------:R-:W-:-:S13]  /*2f80*/  ISETP.LT.AND P6, PT, RZ, UR4, PT ;  /* 0x00000004ff007c0c */ /* 0x000fda000bfc1270 */
[----:B------:R-:W-:Y:S05]  /*2f90*/  @!P6 BRA `(.L_x_22) ;  /* 0x00000c200000e947 */ /* 0x000fea0003800000 */
[----:B------:R-:W-:Y:S01]  /*2fa0*/  UISETP.GT.AND UP0, UPT, UR4, 0xc, UPT ;  /* 0x0000000c0400788c */ /* 0x000fe2000bf04270 */
[----:B0-----:R-:W-:Y:S02]  /*2fb0*/  P2R R16, PR, RZ, 0x1 ;  /* 0x00000001ff107803 */ /* 0x001fe40000000000 */
[----:B------:R-:W-:Y:S02]  /*2fc0*/  PLOP3.LUT P0, PT, PT, PT, PT, 0x80, 0x0 ;  /* 0x000000000000781c */ /* 0x000fe40003f0f070 */
[----:B------:R-:W-:Y:S02]  /*2fd0*/  LOP3.LUT R63, R63, 0xfffffffe, RZ, 0xc0, !PT ;  /* 0xfffffffe3f3f7812 */ /* 0x000fe400078ec0ff */
[----:B------:R-:W-:-:S09]  /*2fe0*/  PLOP3.LUT P6, PT, PT, PT, UP0, 0x40, 0x0 ;  /* 0x000000000000781c */ /* 0x000fd20003fce808 */
[----:B------:R-:W-:Y:S02]  /*2ff0*/  @P0 LOP3.LUT R63, R63, 0x1, RZ, 0xfc, !PT ;  /* 0x000000013f3f0812 */ /* 0x000fe400078efcff */
[----:B------:R-:W-:Y:S02]  /*3000*/  ISETP.NE.AND P0, PT, R16, RZ, PT ;  /* 0x000000ff1000720c */ /* 0x000fe40003f05270 */
[----:B------:R-:W-:Y:S05]  /*3010*/  @P6 BRA `(.L_x_23) ;  /* 0x0000077000006947 */ /* 0x000fea0003800000 */
[----:B------:R-:W-:Y:S02]  /*3020*/  PLOP3.LUT P6, PT, PT, PT, PT, 0x8, 0x0 ;  /* 0x000000000000781c */ /* 0x000fe40003fce170 */
[----:B------:R-:W-:-:S11]  /*3030*/  LOP3.LUT R63, R63, 0xfffffffe, RZ, 0xc0, !PT ;  /* 0xfffffffe3f3f7812 */ /* 0x000fd600078ec0ff */
[----:B------:R-:W-:Y:S02]  /*3040*/  @P6 LOP3.LUT R63, R63, 0x1, RZ, 0xfc, !PT ;  /* 0x000000013f3f6812 */ /* 0x000fe400078efcff */
.L_x_24:
[----:B------:R-:W-:-:S13]  /*3050*/  ISETP.EQ.OR P6, PT, R18, R33, P0 ;  /* 0x000000211200720c */ /* 0x000fda00007c2670 */
[----:B------:R-:W-:-:S04]  /*3060*/  @!P6 IMAD R17, R18, c[0x0][0x10], R32 ;  /* 0x000004001211ea24 */ /* 0x000fc800078e0220 */
[----:B------:R-:W-:-:S06]  /*3070*/  @!P6 IMAD.WIDE.U32 R16, R17, 0x8, R20 ;  /* 0x000000081110e825 */ /* 0x000fcc00078e0014 */
[----:B------:R-:W2:Y:S01]  /*3080*/  @!P6 LDG.E.64 R16, [R16.64] ;  /* 0x0000000c1010e981 */ /* 0x000ea2000c1e1b00 */
[----:B------:R-:W-:Y:S01]  /*3090*/  IADD3 R19, R18, 0x1, RZ ;  /* 0x0000000112137810 */ /* 0x000fe20007ffe0ff */
[----:B--2---:R-:W-:Y:S02]  /*30a0*/  @!P6 FADD.FTZ R34, R34, R16 ;  /* 0x000000102222e221 */ /* 0x004fe40000010000 */
[----:B------:R-:W-:Y:S01]  /*30b0*/  @!P6 FADD.FTZ R35, R35, R17 ;  /* 0x000000112323e221 */ /* 0x000fe20000010000 */
        /* <DEDUP_REMOVED lines=102> */
[----:B------:R-:W-:Y:S01]  /*3720*/  UIADD3 UR4, UR4, -0x10, URZ ;  /* 0xfffffff004047890 */ /* 0x000fe2000fffe03f */
[----:B------:R-:W-:-:S03]  /*3730*/  IADD3 R18, R18, 0x10, RZ ;  /* 0x0000001012127810 */ /* 0x000fc60007ffe0ff */
[----:B------:R-:W-:Y:S01]  /*3740*/  UISETP.GT.AND UP0, UPT, UR4, 0xc, UPT ;  /* 0x0000000c0400788c */ /* 0x000fe2000bf04270 */
[----:B--2---:R-:W-:Y:S02]  /*3750*/  @!P6 FADD.FTZ R34, R34, R16 ;  /* 0x000000102222e221 */ /* 0x004fe40000010000 */
[----:B------:R-:W-:-:S03]  /*3760*/  @!P6 FADD.FTZ R35, R35, R17 ;  /* 0x000000112323e221 */ /* 0x000fc60000010000 */
[----:B------:R-:W-:-:S13]  /*3770*/  PLOP3.LUT P6, PT, PT, PT, UP0, 0x80, 0x0 ;  /* 0x000000000000781c */ /* 0x000fda0003fcf008 */
[----:B------:R-:W-:Y:S05]  /*3780*/  @P6 BRA `(.L_x_24) ;  /* 0xfffff8c000006947 */ /* 0x000fea000383ffff */
.L_x_23:
[----:B------:R-:W-:-:S06]  /*3790*/  UISETP.GT.AND UP0, UPT, UR4, 0x4, UPT ;  /* 0x000000040400788c */ /* 0x000fcc000bf04270 */
[----:B------:R-:W-:-:S13]  /*37a0*/  PLOP3.LUT P6, PT, PT, PT, UP0, 0x40, 0x0 ;  /* 0x000000000000781c */ /* 0x000fda0003fce808 */
[----:B------:R-:W-:Y:S05]  /*37b0*/  @P6 BRA `(.L_x_25) ;  /* 0x000003d000006947 */ /* 0x000fea0003800000 */
        /* <DEDUP_REMOVED lines=53> */
[----:B------:R-:W-:Y:S01]  /*3b10*/  LOP3.LUT R63, R63, 0xfffffffe, RZ, 0xc0, !PT ;  /* 0xfffffffe3f3f7812 */ /* 0x000fe200078ec0ff */
[----:B------:R-:W-:Y:S01]  /*3b20*/  UIADD3 UR4, UR4, -0x4, URZ ;  /* 0xfffffffc04047890 */ /* 0x000fe2000fffe03f */
[----:B------:R-:W-:-:S03]  /*3b30*/  IADD3 R18, R18, 0x4, RZ ;  /* 0x0000000412127810 */ /* 0x000fc60007ffe0ff */
[----:B------:R-:W-:Y:S01]  /*3b40*/  UIADD3 UR4, UR4, -0x4, URZ ;  /* 0xfffffffc04047890 */ /* 0x000fe2000fffe03f */
[----:B--2---:R-:W-:Y:S02]  /*3b50*/  @!P6 FADD.FTZ R34, R34, R16 ;  /* 0x000000102222e221 */ /* 0x004fe40000010000 */
[----:B------:R-:W-:Y:S01]  /*3b60*/  @!P6 FADD.FTZ R35, R35, R17 ;  /* 0x000000112323e221 */ /* 0x000fe20000010000 */
[----:B------:R-:W-:-:S13]  /*3b70*/  PLOP3.LUT P6, PT, PT, PT, PT, 0x8, 0x0 ;  /* 0x000000000000781c */ /* 0x000fda0003fce170 */
[----:B------:R-:W-:-:S04]  /*3b80*/  @P6 LOP3.LUT R63, R63, 0x1, RZ, 0xfc, !PT ;  /* 0x000000013f3f6812 */ /* 0x000fc800078efcff */
.L_x_25:
[----:B------:R-:W-:-:S04]  /*3b90*/  LOP3.LUT P6, RZ, R63, 0x1, RZ, 0xc0, !PT ;  /* 0x000000013fff7812 */ /* 0x000fc800078cc0ff */
[----:B------:R-:W-:-:S13]  /*3ba0*/  ISETP.NE.OR P6, PT, RZ, UR4, P6 ;  /* 0x00000004ff007c0c */ /* 0x000fda000b7c5670 */
[----:B------:R-:W-:Y:S05]  /*3bb0*/  @!P6 BRA `(.L_x_21) ;  /* 0x000002000000e947 */ /* 0x000fea0003800000 */
.L_x_22:
[----:B------:R-:W-:-:S13]  /*3bc0*/  ISETP.EQ.OR P6, PT, R18, R33, P0 ;  /* 0x000000211200720c */ /* 0x000fda00007c2670 */
[----:B0-----:R-:W-:-:S04]  /*3bd0*/  @!P6 IMAD R17, R18, c[0x0][0x10], R32 ;  /* 0x000004001211ea24 */ /* 0x001fc800078e0220 */
        /* <DEDUP_REMOVED lines=25> */
[----:B------:R-:W-:Y:S01]  /*3d70*/  UISETP.NE.AND UP0, UPT, UR4, URZ, UPT ;  /* 0x0000003f0400728c */ /* 0x000fe2000bf05270 */
[----:B--2---:R-:W-:Y:S02]  /*3d80*/  @!P6 FADD.FTZ R34, R34, R16 ;  /* 0x000000102222e221 */ /* 0x004fe40000010000 */
[----:B------:R-:W-:-:S03]  /*3d90*/  @!P6 FADD.FTZ R35, R35, R17 ;  /* 0x000000112323e221 */ /* 0x000fc60000010000 */
[----:B------:R-:W-:-:S13]  /*3da0*/  PLOP3.LUT P6, PT, PT, PT, UP0, 0x80, 0x0 ;  /* 0x000000000000781c */ /* 0x000fda0003fcf008 */
[----:B------:R-:W-:Y:S05]  /*3db0*/  @P6 BRA `(.L_x_22) ;  /* 0xfffffe0000006947 */ /* 0x000fea000383ffff */
.L_x_21:
[----:B0-----:R-:W-:-:S04]  /*3dc0*/  MOV R19, c[0x0][0xc] ;  /* 0x0000030000137a02 */ /* 0x001fc80000000f00 */
[----:B------:R-:W-:-:S13]  /*3dd0*/  LOP3.LUT P6, R19, R19, 0x3, RZ, 0xc0, !PT ;  /* 0x0000000313137812 */ /* 0x000fda00078cc0ff */
[----:B------:R-:W-:Y:S05]  /*3de0*/  @!P6 BRA `(.L_x_18) ;  /* 0x000001a00000e947 */ /* 0x000fea0003800000 */
[----:B------:R-:W-:Y:S01]  /*3df0*/  ISETP.EQ.OR P6, PT, R18, R33, P0 ;  /* 0x000000211200720c */ /* 0x000fe200007c2670 */
[----:B------:R-:W-:-:S12]  /*3e00*/  BSSY B0, `(.L_x_26) ;  /* 0x0000007000007945 */ /* 0x000fd80003800000 */
[----:B------:R-:W-:Y:S05]  /*3e10*/  @P6 BRA `(.L_x_27) ;  /* 0x0000005000006947 */ /* 0x000fea0003800000 */
[----:B------:R-:W-:-:S04]  /*3e20*/  IMAD R17, R18, c[0x0][0x10], R32 ;  /* 0x0000040012117a24 */ /* 0x000fc800078e0220 */
[----:B------:R-:W-:-:S06]  /*3e30*/  IMAD.WIDE.U32 R16, R17, 0x8, R20 ;  /* 0x0000000811107825 */ /* 0x000fcc00078e0014 */
[----:B------:R-:W2:Y:S02]  /*3e40*/  LDG.E.64 R16, [R16.64] ;  /* 0x0000000c10107981 */ /* 0x000ea4000c1e1b00 */
[----:B--2---:R-:W-:Y:S02]  /*3e50*/  FADD.FTZ R34, R34, R16 ;  /* 0x0000001022227221 */ /* 0x004fe40000010000 */
[----:B------:R-:W-:Y:S02]  /*3e60*/  FADD.FTZ R35, R35, R17 ;  /* 0x0000001123237221 */ /* 0x000fe40000010000 */
.L_x_27:
[----:B------:R-:W-:Y:S05]  /*3e70*/  BSYNC B0 ;  /* 0x0000000000007941 */ /* 0x000fea0003800000 */
.L_x_26:
[----:B------:R-:W-:-:S13]  /*3e80*/  ISETP.NE.AND P6, PT, R19, 0x1, PT ;  /* 0x000000011300780c */ /* 0x000fda0003fc5270 */
[----:B------:R-:W-:Y:S05]  /*3e90*/  @!P6 BRA `(.L_x_18) ;  /* 0x000000f00000e947 */ /* 0x000fea0003800000 */
[----:B------:R-:W-:-:S04]  /*3ea0*/  IADD3 R17, R18, 0x1, RZ ;  /* 0x0000000112117810 */ /* 0x000fc80007ffe0ff */
[----:B------:R-:W-:-:S13]  /*3eb0*/  ISETP.EQ.OR P6, PT, R17, R33, P0 ;  /* 0x000000211100720c */ /* 0x000fda00007c2670 */
[----:B------:R-:W-:-:S04]  /*3ec0*/  @!P6 IMAD R17, R17, c[0x0][0x10], R32 ;  /* 0x000004001111ea24 */ /* 0x000fc800078e0220 */
[----:B------:R-:W-:-:S06]  /*3ed0*/  @!P6 IMAD.WIDE.U32 R16, R17, 0x8, R20 ;  /* 0x000000081110e825 */ /* 0x000fcc00078e0014 */
[----:B------:R-:W2:Y:S01]  /*3ee0*/  @!P6 LDG.E.64 R16, [R16.64] ;  /* 0x0000000c1010e981 */ /* 0x000ea2000c1e1b00 */
[----:B------:R-:W-:Y:S01]  /*3ef0*/  IADD3 R18, R18, 0x2, RZ ;  /* 0x0000000212127810 */ /* 0x000fe20007ffe0ff */
[----:B--2---:R-:W-:Y:S02]  /*3f00*/  @!P6 FADD.FTZ R34, R34, R16 ;  /* 0x000000102222e221 */ /* 0x004fe40000010000 */
[----:B------:R-:W-:Y:S01]  /*3f10*/  @!P6 FADD.FTZ R35, R35, R17 ;  /* 0x000000112323e221 */ /* 0x000fe20000010000 */
[----:B------:R-:W-:-:S04]  /*3f20*/  ISETP.EQ.OR P6, PT, R18, R33, P0 ;  /* 0x000000211200720c */ /* 0x000fc800007c2670 */
[----:B------:R-:W-:-:S13]  /*3f30*/  ISETP.EQ.OR P6, PT, R19, 0x2, P6 ;  /* 0x000000021300780c */ /* 0x000fda00037c2670 */
[----:B------:R-:W-:-:S04]  /*3f40*/  @!P6 IMAD R19, R18, c[0x0][0x10], R32 ;  /* 0x000004001213ea24 */ /* 0x000fc800078e0220 */
[----:B------:R-:W-:-:S06]  /*3f50*/  @!P6 IMAD.WIDE.U32 R16, R19, 0x8, R20 ;  /* 0x000000081310e825 */ /* 0x000fcc00078e0014 */
[----:B------:R-:W2:Y:S02]  /*3f60*/  @!P6 LDG.E.64 R16, [R16.64] ;  /* 0x0000000c1010e981 */ /* 0x000ea4000c1e1b00 */
[----:B--2---:R-:W-:Y:S02]  /*3f70*/  @!P6 FADD.FTZ R34, R34, R16 ;  /* 0x000000102222e221 */ /* 0x004fe40000010000 */
[----:B------:R-:W-:-:S05]  /*3f80*/  @!P6 FADD.FTZ R35, R35, R17 ;  /* 0x000000112323e221 */ /* 0x000fca0000010000 */
.L_x_18:
[----:B------:R-:W-:Y:S04]  /*3f90*/  @!P0 STS.64 [0x80], R34 ;  /* 0x00008022ff008388 */ /* 0x000fe80000000a00 */
[----:B------:R-:W-:Y:S01]  /*3fa0*/  BAR.SYNC.DEFER_BLOCKING 0x0 ;  /* 0x0000000000007b1d */ /* 0x000fe20000010000 */
[----:B------:R-:W-:Y:S01]  /*3fb0*/  ISETP.NE.AND P6, PT, RZ, UR16, PT ;  /* 0x00000010ff007c0c */ /* 0x000fe2000bfc5270 */
[----:B0-----:R-:W-:Y:S01]  /*3fc0*/  IMAD.WIDE.U32 R18, R61, 0x5397829d, RZ ;  /* 0x5397829d3d127825 */ /* 0x001fe200078e00ff */
[----:B------:R-:W-:-:S02]  /*3fd0*/  PRMT R25, RZ, 0x5410, R49 ;  /* 0x00005410ff197816 */ /* 0x000fc40000000031 */
[----:B------:R-:W-:Y:S02]  /*3fe0*/  PRMT R26, RZ, 0x7610, R49 ;  /* 0x00007610ff1a7816 */ /* 0x000fe40000000031 */
[----:B------:R-:W-:Y:S02]  /*3ff0*/  SHF.R.U32.HI R20, RZ, 0x4, R19 ;  /* 0x00000004ff147819 */ /* 0x000fe40000011613 */
[----:B------:R-:W-:Y:S01]  /*4000*/  PRMT R23, RZ, 0x5410, R51 ;  /* 0x00005410ff177816 */ /* 0x000fe20000000033 */
[----:B------:R-:W0:Y:S02]  /*4010*/  LDS.64 R16, [0x80] ;  /* 0x00008000ff107984 */ /* 0x000e240000000a00 */
[----:B0-----:R-:W-:Y:S01]  /*4020*/  FMUL.FTZ R21, R16, c[0x0][0x20c] ;  /* 0x0000830010157a20 */ /* 0x001fe20000410000 */
[--C-:B------:R-:W-:Y:S01]  /*4030*/  PRMT R16, RZ, 0x5410, R50.reuse ;  /* 0x00005410ff107816 */ /* 0x100fe20000000032 */
[----:B------:R-:W-:Y:S01]  /*4040*/  FMUL.FTZ R22, R17, c[0x0][0x20c] ;  /* 0x0000830011167a20 */ /* 0x000fe20000410000 */
        /* <DEDUP_REMOVED lines=19> */
[----:B-1----:R-:W-:Y:S02]  /*4180*/  FADD.FTZ R35, -R31, 1 ;  /* 0x3f8000001f237421 */ /* 0x002fe40000010100 */
[----:B------:R-:W-:Y:S02]  /*4190*/  FMUL.FTZ R26, R26, R31 ;  /* 0x0000001f1a1a7220 */ /* 0x000fe40000410000 */
[----:B------:R-:W-:-:S02]  /*41a0*/  FFMA.FTZ R35, R16, R35, 1 ;  /* 0x3f80000010237423 */ /* 0x000fc40000010023 */
[----:B------:R-:W-:Y:S02]  /*41b0*/  FMUL.FTZ R25, R25, R34 ;  /* 0x0000002219197220 */ /* 0x000fe40000410000 */
[----:B------:R-:W-:Y:S02]  /*41c0*/  FMUL.FTZ R26, R26, R35 ;  /* 0x000000231a1a7220 */ /* 0x000fe40000410000 */
.L_x_28:
[----:B------:R-:W-:Y:S01]  /*41d0*/  BSSY B0, `(.L_x_29) ;  /* 0x0000012000007945 */ /* 0x000fe20003800000 */
[----:B------:R-:W-:Y:S05]  /*41e0*/  @!P5 BRA `(.L_x_30) ;  /* 0x000001000000d947 */ /* 0x000fea0003800000 */
[----:B------:R-:W-:Y:S01]  /*41f0*/  MOV R16, R64 ;  /* 0x0000004000107202 */ /* 0x000fe20000000f00 */
[----:B------:R-:W-:Y:S01]  /*4200*/  IMAD R19, R10, c[0x0][0x1d8], RZ ;  /* 0x000076000a137a24 */ /* 0x000fe200078e02ff */
[----:B------:R-:W-:Y:S01]  /*4210*/  MOV R17, R69 ;  /* 0x0000004500117202 */ /* 0x000fe20000000f00 */
[----:B------:R-:W-:Y:S02]  /*4220*/  FFMA.FTZ R27, R21, R27, R22 ;  /* 0x0000001b151b7223 */ /* 0x000fe40000010016 */
[C---:B------:R-:W-:Y:S02]  /*4230*/  IMAD R19, R60.reuse, c[0x0][0x1dc], R19 ;  /* 0x000077003c137a24 */ /* 0x040fe400078e0213 */
[----:B------:R-:W-:-:S04]  /*4240*/  IMAD.WIDE.U32 R16, R60, c[0x0][0x1d8], R16 ;  /* 0x000076003c107a25 */ /* 0x000fc800078e0010 */
[----:B------:R-:W-:Y:S01]  /*4250*/  FFMA.FTZ R24, R21, R24, R22 ;  /* 0x0000001815187223 */ /* 0x000fe20000010016 */
[----:B------:R-:W-:Y:S01]  /*4260*/  IADD3 R19, R17, R19, RZ ;  /* 0x0000001311137210 */ /* 0x000fe20007ffe0ff */
[----:B------:R-:W-:Y:S01]  /*4270*/  FFMA.FTZ R27, R25, R12, -R27 ;  /* 0x0000000c191b7223 */ /* 0x000fe2000001081b */
[----:B------:R-:W-:-:S03]  /*4280*/  LEA R18, P0, R16, c[0x0][0x160], 0x1 ;  /* 0x0000580010127a11 */ /* 0x000fc600078008ff */
[----:B------:R-:W-:Y:S01]  /*4290*/  FMUL.FTZ R17, R27, UR11 ;  /* 0x0000000b1b117c20 */ /* 0x000fe20008410000 */
[----:B------:R-:W-:Y:S01]  /*42a0*/  LEA.HI.X R19, R16, c[0x0][0x164], R19, 0x1, P0 ;  /* 0x0000590010137a11 */ /* 0x000fe200000f0c13 */
[----:B------:R-:W-:-:S04]  /*42b0*/  FFMA.FTZ R16, R26, R13, -R24 ;  /* 0x0000000d1a107223 */ /* 0x000fc80000010818 */
[----:B------:R-:W-:-:S05]  /*42c0*/  FMUL.FTZ R16, R16, UR11 ;  /* 0x0000000b10107c20 */ /* 0x000fca0008410000 */
[----:B------:R-:W-:-:S05]  /*42d0*/  F2FP.BF16.PACK_AB R17, R16, R17 ;  /* 0x000000111011723e */ /* 0x000fca00000010ff */
[----:B------:R0:W-:Y:S02]  /*42e0*/  STG.E [R18.64], R17 ;  /* 0x0000001112007986 */ /* 0x0001e4000c10190c */
.L_x_30:
[----:B------:R-:W-:Y:S05]  /*42f0*/  BSYNC B0 ;  /* 0x0000000000007941 */ /* 0x000fea0003800000 */
.L_x_29:
[----:B------:R-:W-:Y:S01]  /*4300*/  PRMT R51, RZ, 0x7610, R51 ;  /* 0x00007610ff337816 */ /* 0x000fe20000000033 */
[----:B------:R-:W-:Y:S01]  /*4310*/  FADD.FTZ R27, R23, -UR17 ;  /* 0x80000011171b7e21 */ /* 0x000fe20008010000 */
[--C-:B------:R-:W-:Y:S02]  /*4320*/  PRMT R25, RZ, 0x5410, R48.reuse ;  /* 0x00005410ff197816 */ /* 0x100fe40000000030 */
[----:B------:R-:W-:Y:S01]  /*4330*/  PRMT R48, RZ, 0x7610, R48 ;  /* 0x00007610ff307816 */ /* 0x000fe20000000030 */
[----:B------:R-:W-:Y:S01]  /*4340*/  FADD.FTZ R24, R51, -UR17 ;  /* 0x8000001133187e21 */ /* 0x000fe20008010000 */
[----:B------:R-:W-:Y:S01]  /*4350*/  PRMT R23, RZ, 0x5410, R46 ;  /* 0x00005410ff177816 */ /* 0x000fe2000000002e */
[----:B------:R-:W-:Y:S02]  /*4360*/  FMUL.FTZ R27, R27, UR11 ;  /* 0x0000000b1b1b7c20 */ /* 0x000fe40008410000 */
[----:B------:R-:W-:Y:S01]  /*4370*/  FMUL.FTZ R24, R24, UR11 ;  /* 0x0000000b18187c20 */ /* 0x000fe20008410000 */
[----:B------:R-:W-:Y:S05]  /*4380*/  @!P6 BRA `(.L_x_31) ;  /* 0x000001200000e947 */ /* 0x000fea0003800000 */
[----:B0-----:R-:W-:Y:S02]  /*4390*/  FFMA.FTZ R17, R24, R13, R15 ;  /* 0x0000000d18117223 */ /* 0x001fe4000001000f */
        /* <DEDUP_REMOVED lines=17> */
.L_x_31:
[----:B------:R-:W-:Y:S01]  /*44b0*/  LOP3.LUT P0, RZ, R63, 0x2, RZ, 0xc0, !PT ;  /* 0x000000023fff7812 */ /* 0x000fe2000780c0ff */
[----:B------:R-:W-:-:S12]  /*44c0*/  BSSY B0, `(.L_x_32) ;  /* 0x0000012000007945 */ /* 0x000fd80003800000 */
[----:B------:R-:W-:Y:S05]  /*44d0*/  @!P0 BRA `(.L_x_33) ;  /* 0x0000010000008947 */ /* 0x000fea0003800000 */
[----:B------:R-:W-:Y:S01]  /*44e0*/  MOV R16, R64 ;  /* 0x0000004000107202 */ /* 0x000fe20000000f00 */
[----:B0-----:R-:W-:Y:S01]  /*44f0*/  IMAD R18, R8, c[0x0][0x1d8], RZ ;  /* 0x0000760008127a24 */ /* 0x001fe200078e02ff */
        /* <DEDUP_REMOVED lines=14> */
.L_x_33:
[----:B------:R-:W-:Y:S05]  /*45e0*/  BSYNC B0 ;  /* 0x0000000000007941 */ /* 0x000fea0003800000 */
.L_x_32:
[----:B------:R-:W-:Y:S01]  /*45f0*/  ISETP.NE.AND P6, PT, RZ, UR16, PT ;  /* 0x00000010ff007c0c */ /* 0x000fe2000bfc5270 */
[----:B------:R-:W-:Y:S01]  /*4600*/  FADD.FTZ R27, R23, -UR17 ;  /* 0x80000011171b7e21 */ /* 0x000fe20008010000 */
[----:B------:R-:W-:Y:S02]  /*4610*/  PRMT R46, RZ, 0x7610, R46 ;  /* 0x00007610ff2e7816 */ /* 0x000fe4000000002e */
[--C-:B------:R-:W-:Y:S01]  /*4620*/  PRMT R25, RZ, 0x5410, R45.reuse ;  /* 0x00005410ff197816 */ /* 0x100fe2000000002d */
[----:B------:R-:W-:Y:S01]  /*4630*/  FMUL.FTZ R27, R27, UR11 ;  /* 0x0000000b1b1b7c20 */ /* 0x000fe20008410000 */
[----:B------:R-:W-:Y:S01]  /*4640*/  PRMT R26, RZ, 0x7610, R45 ;  /* 0x00007610ff1a7816 */ /* 0x000fe2000000002d */
[----:B------:R-:W-:Y:S01]  /*4650*/  FADD.FTZ R24, R46, -UR17 ;  /* 0x800000112e187e21 */ /* 0x000fe20008010000 */
[----:B------:R-:W-:-:S03]  /*4660*/  PRMT R23, RZ, 0x5410, R47 ;  /* 0x00005410ff177816 */ /* 0x000fc6000000002f */
[----:B------:R-:W-:Y:S02]  /*4670*/  FMUL.FTZ R24, R24, UR11 ;  /* 0x0000000b18187c20 */ /* 0x000fe40008410000 */
[----:B------:R-:W-:Y:S05]  /*4680*/  @!P6 BRA `(.L_x_34) ;  /* 0x000001200000e947 */ /* 0x000fea0003800000 */
[----:B------:R-:W-:Y:S02]  /*4690*/  FFMA.FTZ R16, R27, R12, R14 ;  /* 0x0000000c1b107223 */ /* 0x000fe4000001000e */
[----:B0-----:R-:W-:Y:S02]  /*46a0*/  FFMA.FTZ R17, R24, R13, R15 ;  /* 0x0000000d18117223 */ /* 0x001fe4000001000f */
        /* <DEDUP_REMOVED lines=16> */
.L_x_34:
[----:B------:R-:W-:Y:S01]  /*47b0*/  BSSY B0, `(.L_x_35) ;  /* 0x0000012000007945 */ /* 0x000fe20003800000 */
        /* <DEDUP_REMOVED lines=17> */
.L_x_36:
[----:B------:R-:W-:Y:S05]  /*48d0*/  BSYNC B0 ;  /* 0x0000000000007941 */ /* 0x000fea0003800000 */
.L_x_35:
        /* <DEDUP_REMOVED lines=27> */
.L_x_37:
        /* <DEDUP_REMOVED lines=18> */
.L_x_39:
[----:B------:R-:W-:Y:S05]  /*4bb0*/  BSYNC B0 ;  /* 0x0000000000007941 */ /* 0x000fea0003800000 */
.L_x_38:
        /* <DEDUP_REMOVED lines=9> */
[----:B------:R-:W-:Y:S02]  /*4c50*/  FFMA.FTZ R16, R27, R12, R14 ;  /* 0x0000000c1b107223 */ /* 0x000fe4000001000e */
[----:B0-----:R-:W-:-:S02]  /*4c60*/  FFMA.FTZ R17, R24, R13, R15 ;  /* 0x0000000d18117223 */ /* 0x001fc4000001000f */
        /* <DEDUP_REMOVED lines=16> */
.L_x_40:
        /* <DEDUP_REMOVED lines=18> */
.L_x_42:
[----:B------:R-:W-:Y:S05]  /*4e90*/  BSYNC B0 ;  /* 0x0000000000007941 */ /* 0x000fea0003800000 */
.L_x_41:
[----:B------:R-:W-:Y:S01]  /*4ea0*/  PRMT R43, RZ, 0x7610, R43 ;  /* 0x00007610ff2b7816 */ /* 0x000fe2000000002b */
[----:B------:R-:W-:Y:S01]  /*4eb0*/  FADD.FTZ R27, R23, -UR17 ;  /* 0x80000011171b7e21 */ /* 0x000fe20008010000 */
[----:B------:R-:W-:Y:S01]  /*4ec0*/  PRMT R25, RZ, 0x5410, R40 ;  /* 0x00005410ff197816 */ /* 0x000fe20000000028 */
[----:B------:R-:W-:Y:S01]  /*4ed0*/  IMAD R20, R33, c[0x0][0x1fc], R20 ;  /* 0x00007f0021147a24 */ /* 0x000fe200078e0214 */
        /* <DEDUP_REMOVED lines=24> */
.L_x_43:
        /* <DEDUP_REMOVED lines=18> */
.L_x_45:
[----:B------:R-:W-:Y:S05]  /*5180*/  BSYNC B0 ;  /* 0x0000000000007941 */ /* 0x000fea0003800000 */
.L_x_44:
[----:B------:R-:W-:Y:S01]  /*5190*/  PRMT R38, RZ, 0x7610, R38 ;  /* 0x00007610ff267816 */ /* 0x000fe20000000026 */
[----:B------:R-:W-:Y:S01]  /*51a0*/  FADD.FTZ R23, R23, -UR17 ;  /* 0x8000001117177e21 */ /* 0x000fe20008010000 */
[----:B------:R-:W-:Y:S02]  /*51b0*/  IADD3 R30, R20, 0x30, RZ ;  /* 0x00000030141e7810 */ /* 0x000fe40007ffe0ff */
[--C-:B------:R-:W-:Y:S01]  /*51c0*/  PRMT R25, RZ, 0x5410, R37.reuse ;  /* 0x00005410ff197816 */ /* 0x100fe20000000025 */
[----:B------:R-:W-:Y:S01]  /*51d0*/  FADD.FTZ R38, R38, -UR17 ;  /* 0x8000001126267e21 */ /* 0x000fe20008010000 */
[----:B------:R-:W-:Y:S01]  /*51e0*/  PRMT R20, RZ, 0x7610, R37 ;  /* 0x00007610ff147816 */ /* 0x000fe20000000025 */
[----:B------:R-:W-:Y:S01]  /*51f0*/  FMUL.FTZ R31, R23, UR11 ;  /* 0x0000000b171f7c20 */ /* 0x000fe20008410000 */
[----:B------:R-:W-:Y:S01]  /*5200*/  SHF.R.S32.HI R34, RZ, 0x1f, R30 ;  /* 0x0000001fff227819 */ /* 0x000fe2000001141e */
        /* <DEDUP_REMOVED lines=20> */
.L_x_46:
[----:B------:R-:W-:Y:S01]  /*5350*/  ISETP.GE.U32.AND P0, PT, R30, c[0x0][0x1e0], PT ;  /* 0x000078001e007a0c */ /* 0x000fe20003f06070 */
[----:B------:R-:W-:Y:S03]  /*5360*/  BSSY B0, `(.L_x_47) ;  /* 0x0000014000007945 */ /* 0x000fe60003800000 */
[----:B------:R-:W-:-:S04]  /*5370*/  ISETP.GE.AND.EX P0, PT, R34, c[0x0][0x1e4], PT, P0 ;  /* 0x0000790022007a0c */ /* 0x000fc80003f06300 */
[----:B------:R-:W-:-:S13]  /*5380*/  ISETP.LT.U32.AND P0, PT, R61, 0x188, !P0 ;  /* 0x000001883d00780c */ /* 0x000fda0004701070 */
[----:B------:R-:W-:Y:S05]  /*5390*/  @!P0 BRA `(.L_x_48) ;  /* 0x0000010000008947 */ /* 0x000fea0003800000 */
[----:B------:R-:W-:Y:S01]  /*53a0*/  MOV R16, R64 ;  /* 0x0000004000107202 */ /* 0x000fe20000000f00 */
[----:B0-----:R-:W-:Y:S01]  /*53b0*/  IMAD R19, R2, c[0x0][0x1d8], RZ ;  /* 0x0000760002137a24 */ /* 0x001fe200078e02ff */
[----:B------:R-:W-:-:S03]  /*53c0*/  MOV R17, R69 ;  /* 0x0000004500117202 */ /* 0x000fc60000000f00 */
[C---:B------:R-:W-:Y:S02]  /*53d0*/  IMAD R19, R54.reuse, c[0x0][0x1dc], R19 ;  /* 0x0000770036137a24 */ /* 0x040fe400078e0213 */
[----:B------:R-:W-:-:S05]  /*53e0*/  IMAD.WIDE.U32 R16, R54, c[0x0][0x1d8], R16 ;  /* 0x0000760036107a25 */ /* 0x000fca00078e0010 */
[----:B------:R-:W-:Y:S01]  /*53f0*/  IADD3 R19, R17, R19, RZ ;  /* 0x0000001311137210 */ /* 0x000fe20007ffe0ff */
[----:B------:R-:W-:Y:S01]  /*5400*/  FFMA.FTZ R17, R21, R38, R22 ;  /* 0x0000002615117223 */ /* 0x000fe20000010016 */
[----:B------:R-:W-:-:S03]  /*5410*/  LEA R18, P0, R16, c[0x0][0x160], 0x1 ;  /* 0x0000580010127a11 */ /* 0x000fc600078008ff */
[----:B------:R-:W-:Y:S01]  /*5420*/  FFMA.FTZ R20, R20, R13, -R17 ;  /* 0x0000000d14147223 */ /* 0x000fe20000010811 */
[----:B------:R-:W-:Y:S01]  /*5430*/  LEA.HI.X R19, R16, c[0x0][0x164], R19, 0x1, P0 ;  /* 0x0000590010137a11 */ /* 0x000fe200000f0c13 */
[----:B------:R-:W-:-:S04]  /*5440*/  FFMA.FTZ R16, R21, R31, R22 ;  /* 0x0000001f15107223 */ /* 0x000fc80000010016 */
[----:B------:R-:W-:-:S04]  /*5450*/  FFMA.FTZ R16, R25, R12, -R16 ;  /* 0x0000000c19107223 */ /* 0x000fc80000010810 */
[----:B------:R-:W-:Y:S02]  /*5460*/  FMUL.FTZ R17, R16, UR11 ;  /* 0x0000000b10117c20 */ /* 0x000fe40008410000 */
[----:B------:R-:W-:-:S05]  /*5470*/  FMUL.FTZ R16, R20, UR11 ;  /* 0x0000000b14107c20 */ /* 0x000fca0008410000 */
[----:B------:R-:W-:-:S05]  /*5480*/  F2FP.BF16.PACK_AB R17, R16, R17 ;  /* 0x000000111011723e */ /* 0x000fca00000010ff */
[----:B------:R0:W-:Y:S02]  /*5490*/  STG.E [R18.64], R17 ;  /* 0x0000001112007986 */ /* 0x0001e4000c10190c */
.L_x_48:
[----:B------:R-:W-:Y:S05]  /*54a0*/  BSYNC B0 ;  /* 0x0000000000007941 */ /* 0x000fea0003800000 */
.L_x_47:
[--C-:B------:R-:W-:Y:S02]  /*54b0*/  PRMT R16, RZ, 0x5410, R39.reuse ;  /* 0x00005410ff107816 */ /* 0x100fe40000000027 */
[----:B------:R-:W-:Y:S02]  /*54c0*/  PRMT R39, RZ, 0x7610, R39 ;  /* 0x00007610ff277816 */ /* 0x000fe40000000027 */
[----:B------:R-:W-:Y:S01]  /*54d0*/  ISETP.GE.U32.AND P0, PT, R53, c[0x0][0x1e0], PT ;  /* 0x0000780035007a0c */ /* 0x000fe20003f06070 */
[----:B------:R-:W-:Y:S01]  /*54e0*/  FADD.FTZ R16, R16, -UR17 ;  /* 0x8000001110107e21 */ /* 0x000fe20008010000 */
[--C-:B0-----:R-:W-:Y:S01]  /*54f0*/  PRMT R17, RZ, 0x5410, R36.reuse ;  /* 0x00005410ff117816 */ /* 0x101fe20000000024 */
[----:B------:R-:W-:Y:S01]  /*5500*/  FADD.FTZ R39, R39, -UR17 ;  /* 0x8000001127277e21 */ /* 0x000fe20008010000 */
[----:B------:R-:W-:Y:S01]  /*5510*/  ISETP.GE.AND.EX P0, PT, R0, c[0x0][0x1e4], PT, P0 ;  /* 0x0000790000007a0c */ /* 0x000fe20003f06300 */
[----:B------:R-:W-:Y:S01]  /*5520*/  FMUL.FTZ R27, R16, UR11 ;  /* 0x0000000b101b7c20 */ /* 0x000fe20008410000 */
[----:B------:R-:W-:Y:S01]  /*5530*/  PRMT R36, RZ, 0x7610, R36 ;  /* 0x00007610ff247816 */ /* 0x000fe20000000024 */
[----:B------:R-:W-:Y:S01]  /*5540*/  FMUL.FTZ R26, R39, UR11 ;  /* 0x0000000b271a7c20 */ /* 0x000fe20008410000 */
[----:B------:R-:W-:Y:S01]  /*5550*/  ISETP.LT.U32.AND P0, PT, R61, 0x188, !P0 ;  /* 0x000001883d00780c */ /* 0x000fe20004701070 */
[----:B------:R-:W-:Y:S11]  /*5560*/  @!P6 BRA `(.L_x_49) ;  /* 0x000001200000e947 */ /* 0x000ff60003800000 */
        /* <DEDUP_REMOVED lines=18> */
.L_x_49:
[----:B------:R-:W-:Y:S01]  /*5690*/  BSSY B0, `(.L_x_50) ;  /* 0x0000011000007945 */ /* 0x000fe20003800000 */
[----:B------:R-:W-:Y:S05]  /*56a0*/  @!P0 BRA `(.L_x_51) ;  /* 0x000000f000008947 */ /* 0x000fea0003800000 */
[C-C-:B------:R-:W-:Y:S01]  /*56b0*/  FFMA.FTZ R14, R21.reuse, R27, R22.reuse ;  /* 0x0000001b150e7223 */ /* 0x140fe20000010016 */
[----:B------:R-:W-:Y:S01]  /*56c0*/  MOV R65, R69 ;  /* 0x0000004500417202 */ /* 0x000fe20000000f00 */
[----:B------:R-:W-:Y:S02]  /*56d0*/  FFMA.FTZ R21, R21, R26, R22 ;  /* 0x0000001a15157223 */ /* 0x000fe40000010016 */
[----:B------:R-:W-:Y:S02]  /*56e0*/  IMAD R16, R0, c[0x0][0x1d8], RZ ;  /* 0x0000760000107a24 */ /* 0x000fe400078e02ff */
[----:B------:R-:W-:Y:S02]  /*56f0*/  FFMA.FTZ R21, R36, R13, -R21 ;  /* 0x0000000d24157223 */ /* 0x000fe40000010815 */
[----:B------:R-:W-:-:S02]  /*5700*/  FFMA.FTZ R14, R17, R12, -R14 ;  /* 0x0000000c110e7223 */ /* 0x000fc4000001080e */
[----:B------:R-:W-:-:S04]  /*5710*/  IMAD.WIDE.U32 R64, R53, c[0x0][0x1d8], R64 ;  /* 0x0000760035407a25 */ /* 0x000fc800078e0040 */
[----:B------:R-:W-:Y:S01]  /*5720*/  IMAD R13, R53, c[0x0][0x1dc], R16 ;  /* 0x00007700350d7a24 */ /* 0x000fe200078e0210 */
[----:B------:R-:W-:Y:S01]  /*5730*/  LEA R12, P0, R64, c[0x0][0x160], 0x1 ;  /* 0x00005800400c7a11 */ /* 0x000fe200078008ff */
[----:B------:R-:W-:Y:S02]  /*5740*/  FMUL.FTZ R14, R14, UR11 ;  /* 0x0000000b0e0e7c20 */ /* 0x000fe40008410000 */
[----:B------:R-:W-:Y:S01]  /*5750*/  FMUL.FTZ R15, R21, UR11 ;  /* 0x0000000b150f7c20 */ /* 0x000fe20008410000 */
[----:B------:R-:W-:-:S04]  /*5760*/  IADD3 R13, R65, R13, RZ ;  /* 0x0000000d410d7210 */ /* 0x000fc80007ffe0ff */
[----:B------:R-:W-:Y:S02]  /*5770*/  LEA.HI.X R13, R64, c[0x0][0x164], R13, 0x1, P0 ;  /* 0x00005900400d7a11 */ /* 0x000fe400000f0c0d */
[----:B------:R-:W-:-:S05]  /*5780*/  F2FP.BF16.PACK_AB R15, R15, R14 ;  /* 0x0000000e0f0f723e */ /* 0x000fca00000010ff */
[----:B------:R0:W-:Y:S02]  /*5790*/  STG.E [R12.64], R15 ;  /* 0x0000000f0c007986 */ /* 0x0001e4000c10190c */
.L_x_51:
[----:B------:R-:W-:Y:S05]  /*57a0*/  BSYNC B0 ;  /* 0x0000000000007941 */ /* 0x000fea0003800000 */
.L_x_50:
[----:B------:R-:W-:Y:S01]  /*57b0*/  ULDC UR4, c[0x0][0x10] ;  /* 0x0000040000047ab9 */ /* 0x000fe20000000800 */
[----:B------:R-:W-:Y:S01]  /*57c0*/  IADD3 R52, R52, 0x1, RZ ;  /* 0x0000000134347810 */ /* 0x000fe20007ffe0ff */
[----:B------:R-:W-:-:S04]  /*57d0*/  UIADD3 UR14, UR14, UR4, URZ ;  /* 0x000000040e0e7290 */ /* 0x000fc8000fffe03f */
[----:B------:R-:W-:-:S06]  /*57e0*/  UISETP.GE.AND UP0, UPT, UR14, UR6, UPT ;  /* 0x000000060e00728c */ /* 0x000fcc000bf06270 */
[----:B------:R-:W-:-:S13]  /*57f0*/  PLOP3.LUT P0, PT, PT, PT, UP0, 0x80, 0x0 ;  /* 0x000000000000781c */ /* 0x000fda0003f0f008 */
[----:B------:R-:W-:Y:S01]  /*5800*/  @P0 CALL.REL.NOINC `(.L_x_1) ;  /* 0x0000001000000944 */ /* 0x000fe20003c00000 */
[----:B------:R-:W-:Y:S05]  /*5810*/  BRA `(.L_x_52) ;  /* 0xffffac6000007947 */ /* 0x000fea000383ffff */
.L_x_1:
[----:B-12---:R-:W-:Y:S01]  /*5820*/  ISETP.NE.AND P2, PT, R61, RZ, PT ;  /* 0x000000ff3d00720c */ /* 0x006fe20003f45270 */
[----:B------:R-:W-:Y:S01]  /*5830*/  HFMA2.MMA R25, -RZ, RZ, 0, 2.384185791015625e-07 ;  /* 0x00000004ff197435 */ /* 0x000fe200000001ff */
[----:B------:R-:W-:Y:S01]  /*5840*/  MOV R0, c[0x0][0x10] ;  /* 0x0000040000007a02 */ /* 0x000fe20000000f00 */
[----:B------:R-:W-:Y:S01]  /*5850*/  BSSY B0, `(.L_x_53) ;  /* 0x0000013000007945 */ /* 0x000fe20003800000 */
[----:B------:R-:W-:Y:S02]  /*5860*/  MOV R4, c[0x0][0xc] ;  /* 0x0000030000047a02 */ /* 0x000fe40000000f00 */
[----:B------:R-:W-:Y:S02]  /*5870*/  IADD3 R3, R0, -0x1, RZ ;  /* 0xffffffff00037810 */ /* 0x000fe40007ffe0ff */
[C---:B------:R-:W-:Y:S02]  /*5880*/  IADD3 R2, R4.reuse, -0x1, RZ ;  /* 0xffffffff04027810 */ /* 0x040fe40007ffe0ff */
[----:B------:R-:W-:-:S02]  /*5890*/  ISETP.NE.AND P1, PT, R4, 0x1, PT ;  /* 0x000000010400780c */ /* 0x000fc40003f25270 */
[----:B------:R-:W-:Y:S02]  /*58a0*/  SHF.L.U32 R0, R0, 0x1, RZ ;  /* 0x0000000100007819 */ /* 0x000fe400000006ff */
[----:B------:R-:W-:Y:S02]  /*58b0*/  ISETP.NE.AND P0, PT, R33, R2, PT ;  /* 0x000000022100720c */ /* 0x000fe40003f05270 */
[----:B------:R-:W-:Y:S02]  /*58c0*/  SEL R0, R0, RZ, P1 ;  /* 0x000000ff00007207 */ /* 0x000fe40000800000 */
[----:B------:R-:W-:-:S03]  /*58d0*/  ISETP.NE.OR P0, PT, R32, R3, P0 ;  /* 0x000000032000720c */ /* 0x000fc60000705670 */
[----:B------:R-:W-:Y:S01]  /*58e0*/  IMAD.WIDE.U32 R2, R0, R25, c[0x0][0x1a8] ;  /* 0x00006a0000027625 */ /* 0x000fe200078e0019 */
[----:B------:R-:W-:Y:S05]  /*58f0*/  @P2 BRA `(.L_x_54) ;  /* 0x0000008000002947 */ /* 0x000fea0003800000 */
[----:B------:R-:W-:Y:S06]  /*5900*/  MEMBAR.ALL.GPU ;  /* 0x0000000000007992 */ /* 0x000fec000000a000 */
[----:B------:R-:W1:Y:S01]  /*5910*/  S2R R0, SR_LANEID ;  /* 0x0000000000007919 */ /* 0x000e620000000000 */
[----:B------:R-:W-:Y:S01]  /*5920*/  VOTEU.ANY UR4, UPT, PT ;  /* 0x0000000000047886 */ /* 0x000fe200038e0100 */
[----:B------:R-:W-:-:S00]  /*5930*/  ERRBAR ;  /* 0x00000000000079ab */ /* 0x000fc00000000000 */
[----:B------:R-:W-:Y:S01]  /*5940*/  UFLO.U32 UR5, UR4 ;  /* 0x00000004000572bd */ /* 0x000fe200080e0000 */
[----:B------:R-:W2:Y:S05]  /*5950*/  POPC R5, UR4 ;  /* 0x0000000400057d09 */ /* 0x000eaa0008000000 */
[----:B-1----:R-:W-:-:S13]  /*5960*/  ISETP.EQ.U32.AND P1, PT, R0, UR5, PT ;  /* 0x0000000500007c0c */ /* 0x002fda000bf22070 */
[----:B--2---:R1:W-:Y:S02]  /*5970*/  @P1 RED.E.ADD.S32.STRONG.GPU [R2.64], R5 ;  /* 0x000000050200198e */ /* 0x0043e4000c10e38c */
.L_x_54:
[----:B------:R-:W-:Y:S05]  /*5980*/  BSYNC B0 ;  /* 0x0000000000007941 */ /* 0x000fea0003800000 */
.L_x_53:
[----:B------:R-:W-:Y:S05]  /*5990*/  @P0 EXIT ;  /* 0x000000000000094d */ /* 0x000fea0003800000 */
[----:B------:R-:W-:Y:S05]  /*59a0*/  @P2 BRA `(.L_x_55) ;  /* 0x0000008000002947 */ /* 0x000fea0003800000 */
[----:B------:R-:W-:-:S05]  /*59b0*/  IMAD R0, R4, c[0x0][0x10], RZ ;  /* 0x0000040004007a24 */ /* 0x000fca00078e02ff */
[----:B------:R-:W-:-:S13]  /*59c0*/  ISETP.NE.AND P0, PT, R0, -0x1, PT ;  /* 0xffffffff0000780c */ /* 0x000fda0003f05270 */
[----:B------:R-:W-:Y:S05]  /*59d0*/  @!P0 BRA `(.L_x_55) ;  /* 0x0000005000008947 */ /* 0x000fea0003800000 */
.L_x_56:
[----:B-1----:R-:W2:Y:S01]  /*59e0*/  LDG.E.STRONG.GPU R5, [R2.64] ;  /* 0x0000000c02057981 */ /* 0x002ea2000c1ef900 */
[----:B------:R-:W-:Y:S01]  /*59f0*/  YIELD ;  /* 0x0000000000007946 */ /* 0x000fe20003800000 */
[----:B--2---:R-:W-:Y:S01]  /*5a00*/  ISETP.NE.AND P0, PT, R5, R0, PT ;  /* 0x000000000500720c */ /* 0x004fe20003f05270 */
[----:B------:R-:W-:-:S12]  /*5a10*/  CCTL.IVALL ;  /* 0x00000000ff00798f */ /* 0x000fd80002000000 */
[----:B------:R-:W-:Y:S05]  /*5a20*/  @P0 BRA `(.L_x_56) ;  /* 0xffffffb000000947 */ /* 0x000fea000383ffff */
.L_x_55:
[----:B------:R-:W-:Y:S02]  /*5a30*/  WARPSYNC 0xffffffff ;  /* 0xffffffff00007948 */ /* 0x000fe40003800000 */
[----:B------:R-:W-:Y:S01]  /*5a40*/  MOV R19, c[0x0][0x1dc] ;  /* 0x0000770000137a02 */ /* 0x000fe20000000f00 */
[----:B------:R-:W-:Y:S03]  /*5a50*/  BAR.SYNC.DEFER_BLOCKING 0x0 ;  /* 0x0000000000007b1d */ /* 0x000fe60000010000 */
[----:B------:R-:W-:-:S04]  /*5a60*/  LEA.HI R0, P0, R19, c[0x0][0x1d8], RZ, 0x1 ;  /* 0x0000760013007a11 */ /* 0x000fc800078108ff */
[----:B-1----:R-:W-:-:S04]  /*5a70*/  IADD3.X R3, RZ, c[0x0][0x1dc], RZ, P0, !PT ;  /* 0x00007700ff037a10 */ /* 0x002fc800007fe4ff */
[----:B------:R-:W-:Y:S02]  /*5a80*/  SHF.R.S64 R20, R0, 0x1, R3 ;  /* 0x0000000100147819 */ /* 0x000fe40000001003 */
[----:B------:R-:W-:Y:S02]  /*5a90*/  SHF.R.S32.HI R0, RZ, 0x1f, R61 ;  /* 0x0000001fff007819 */ /* 0x000fe4000001143d */
[----:B------:R-:W-:Y:S02]  /*5aa0*/  SHF.R.S32.HI R27, RZ, 0x1, R3 ;  /* 0x00000001ff1b7819 */ /* 0x000fe40000011403 */
[----:B------:R-:W-:-:S04]  /*5ab0*/  ISETP.GT.U32.AND P0, PT, R20, R61, PT ;  /* 0x0000003d1400720c */ /* 0x000fc80003f04070 */
[----:B------:R-:W-:-:S13]  /*5ac0*/  ISETP.GT.AND.EX P0, PT, R27, R0, PT, P0 ;  /* 0x000000001b00720c */ /* 0x000fda0003f04300 */
[----:B------:R-:W-:Y:S05]  /*5ad0*/  @!P0 EXIT ;  /* 0x000000000000894d */ /* 0x000fea0003800000 */
[----:B------:R-:W-:Y:S01]  /*5ae0*/  UMOV UR4, 0x3 ;  /* 0x0000000300047882 */ /* 0x000fe20000000000 */
[----:B------:R-:W-:Y:S01]  /*5af0*/  LEA R2, R19, R19, 0x1 ;  /* 0x0000001313027211 */ /* 0x000fe200078e08ff */
[----:B------:R-:W-:Y:S01]  /*5b00*/  ULDC UR5, c[0x0][0x1d8] ;  /* 0x0000760000057ab9 */ /* 0x000fe20000000800 */
[----:B------:R-:W-:Y:S01]  /*5b10*/  MOV R18, R0 ;  /* 0x0000000000127202 */ /* 0x000fe20000000f00 */
[----:B------:R-:W-:Y:S01]  /*5b20*/  UIMAD.WIDE.U32 UR4, UR4, UR5, URZ ;  /* 0x00000005040472a5 */ /* 0x000fe2000f8e003f */
[----:B------:R-:W-:Y:S02]  /*5b30*/  MOV R22, c[0x0][0x1d8] ;  /* 0x0000760000167a02 */ /* 0x000fe40000000f00 */
[----:B------:R-:W-:Y:S02]  /*5b40*/  SHF.L.U64.HI R29, R20, 0x2, R27 ;  /* 0x00000002141d7819 */ /* 0x000fe4000001021b */
[----:B------:R-:W-:Y:S02]  /*5b50*/  SHF.L.U64.HI R19, R22, 0x2, R19 ;  /* 0x0000000216137819 */ /* 0x000fe40000010213 */
[----:B------:R-:W-:-:S04]  /*5b60*/  IADD3 R2, R2, UR5, RZ ;  /* 0x0000000502027c10 */ /* 0x000fc8000fffe0ff */
[----:B------:R-:W-:-:S04]  /*5b70*/  LEA.HI R23, P0, R2, UR4, RZ, 0x1 ;  /* 0x0000000402177c11 */ /* 0x000fc8000f8108ff */
[----:B------:R-:W-:-:S04]  /*5b80*/  IADD3.X R2, RZ, R2, RZ, P0, !PT ;  /* 0x00000002ff027210 */ /* 0x000fc800007fe4ff */
[--C-:B------:R-:W-:Y:S02]  /*5b90*/  SHF.R.S64 R23, R23, 0x1, R2.reuse ;  /* 0x0000000117177819 */ /* 0x100fe40000001002 */
[----:B------:R-:W-:-:S04]  /*5ba0*/  SHF.R.S32.HI R0, RZ, 0x1, R2 ;  /* 0x00000001ff007819 */ /* 0x000fc80000011402 */
[----:B------:R-:W-:Y:S02]  /*5bb0*/  SHF.L.U64.HI R21, R23, 0x2, R0 ;  /* 0x0000000217157819 */ /* 0x000fe40000010200 */
.L_x_57:
[----:B------:R-:W-:-:S04]  /*5bc0*/  LEA R6, P0, R61, c[0x0][0x1b8], 0x2 ;  /* 0x00006e003d067a11 */ /* 0x000fc800078010ff */
[----:B------:R-:W-:Y:S02]  /*5bd0*/  LEA.HI.X R7, R61, c[0x0][0x1bc], R18, 0x2, P0 ;  /* 0x00006f003d077a11 */ /* 0x000fe400000f1412 */
[-C--:B------:R-:W-:Y:S02]  /*5be0*/  LEA R8, P0, R20, R6.reuse, 0x2 ;  /* 0x0000000614087211 */ /* 0x080fe400078010ff */
[-C--:B0-----:R-:W-:Y:S01]  /*5bf0*/  LEA R12, P1, R22, R6.reuse, 0x2 ;  /* 0x00000006160c7211 */ /* 0x081fe200078210ff */
[----:B------:R-:W2:Y:S01]  /*5c00*/  LDG.E R14, [R6.64] ;  /* 0x0000000c060e7981 */ /* 0x000ea2000c1e1900 */
[----:B------:R-:W-:Y:S02]  /*5c10*/  LEA R10, P2, R23, R6, 0x2 ;  /* 0x00000006170a7211 */ /* 0x000fe400078410ff */
[----:B------:R-:W-:Y:S02]  /*5c20*/  IADD3.X R9, R7, R29, RZ, P0, !PT ;  /* 0x0000001d07097210 */ /* 0x000fe400007fe4ff */
[----:B------:R-:W-:-:S02]  /*5c30*/  IADD3.X R13, R19, R7, RZ, P1, !PT ;  /* 0x00000007130d7210 */ /* 0x000fc40000ffe4ff */
[----:B------:R-:W-:Y:S01]  /*5c40*/  IADD3.X R11, R7, R21, RZ, P2, !PT ;  /* 0x00000015070b7210 */ /* 0x000fe200017fe4ff */
[----:B------:R-:W2:Y:S04]  /*5c50*/  LDG.E R15, [R8.64] ;  /* 0x0000000c080f7981 */ /* 0x000ea8000c1e1900 */
[----:B------:R-:W3:Y:S04]  /*5c60*/  LDG.E R16, [R12.64] ;  /* 0x0000000c0c107981 */ /* 0x000ee8000c1e1900 */
[----:B------:R-:W3:Y:S01]  /*5c70*/  LDG.E R17, [R10.64] ;  /* 0x0000000c0a117981 */ /* 0x000ee2000c1e1900 */
[----:B------:R-:W-:-:S02]  /*5c80*/  SHF.L.U32 R4, R61, 0x1, RZ ;  /* 0x000000013d047819 */ /* 0x000fc400000006ff */
[----:B------:R-:W-:-:S03]  /*5c90*/  IADD3 R61, R61, 0x188, RZ ;  /* 0x000001883d3d7810 */ /* 0x000fc60007ffe0ff */
[----:B------:R-:W-:-:S04]  /*5ca0*/  IMAD.WIDE R2, R4, R25, c[0x0][0x168] ;  /* 0x00005a0004027625 */ /* 0x000fc800078e0219 */
[----:B------:R-:W-:Y:S01]  /*5cb0*/  IMAD.WIDE R4, R4, R25, c[0x0][0x170] ;  /* 0x00005c0004047625 */ /* 0x000fe200078e0219 */
[----:B------:R-:W-:Y:S02]  /*5cc0*/  ISETP.GT.U32.AND P0, PT, R20, R61, PT ;  /* 0x0000003d1400720c */ /* 0x000fe40003f04070 */
[----:B------:R-:W-:-:S04]  /*5cd0*/  SHF.R.S32.HI R18, RZ, 0x1f, R61 ;  /* 0x0000001fff127819 */ /* 0x000fc8000001143d */
[----:B------:R-:W-:Y:S01]  /*5ce0*/  ISETP.GT.AND.EX P0, PT, R27, R18, PT, P0 ;  /* 0x000000121b00720c */ /* 0x000fe20003f04300 */
[----:B--2---:R0:W-:Y:S04]  /*5cf0*/  STG.E.64 [R2.64], R14 ;  /* 0x0000000e02007986 */ /* 0x0041e8000c101b0c */
[----:B---3--:R0:W-:Y:S08]  /*5d00*/  STG.E.64 [R4.64], R16 ;  /* 0x0000001004007986 */ /* 0x0081f0000c101b0c */
[----:B------:R-:W-:Y:S05]  /*5d10*/  @P0 BRA `(.L_x_57) ;  /* 0xfffffea000000947 */ /* 0x000fea000383ffff */
[----:B------:R-:W-:Y:S05]  /*5d20*/  EXIT ;  /* 0x000000000000794d */ /* 0x000fea0003800000 */
.L_x_58:
        /* <DEDUP_REMOVED lines=13> */
.L_x_5606:


//--------------------- .text._Z35group_norm_nhwc_bwd_one_pass_kernelI11Bf16IOFp32WLi128ELi98ELi392EEv26Group_norm_nhwc_bwd_params --------------------------
	.section	.text._Z35group_norm_nhwc_bwd_one_pass_kernelI11Bf16IOFp32WLi128ELi98ELi392EEv26Group_norm_nhwc_bwd_params,"ax",@progbits
	.sectioninfo	@"SHI_REGISTERS=128"
	.align	128
        .global         _Z35group_norm_nhwc_bwd_one_pass_kernelI11Bf16IOFp32WLi128ELi98ELi392EEv26Group_norm_nhwc_bwd_params
        .type           _Z35group_norm_nhwc_bwd_one_pass_kernelI11Bf16IOFp32WLi128ELi98ELi392EEv26Group_norm_nhwc_bwd_params,@function
        .size           _Z35group_norm_nhwc_bwd_one_pass_kernelI11Bf16IOFp32WLi128ELi98ELi392EEv26Group_norm_nhwc_bwd_params,(.L_x_5607 - _Z35group_norm_nhwc_bwd_one_pass_kernelI11Bf16IOFp32WLi128ELi98ELi392EEv26Group_norm_nhwc_bwd_params)
        .other          _Z35group_norm_nhwc_bwd_one_pass_kernelI11Bf16IOFp32WLi128ELi98ELi392EEv26Group_norm_nhwc_bwd_params,@"STO_CUDA_ENTRY STV_DEFAULT"
_Z35group_norm_nhwc_bwd_one_pass_kernelI11Bf16IOFp32WLi128ELi98ELi392EEv26Group_norm_nhwc_bwd_params:
.text._Z35group_norm_nhwc_bwd_one_pass_kernelI11Bf16IOFp32WLi128ELi98ELi392EEv26Group_norm_nhwc_bwd_params:
[----:B------:R-:W-:Y:S02]  /*0000*/  MOV R1, c[0x0][0x28] ;  /* 0x00000a0000017a02 */ /* 0x000fe40000000f00 */
[----:B------:R-:W0:Y:S01]  /*0010*/  S2R R0, SR_CTAID.Y ;  /* 0x0000000000007919 */ /* 0x000e220000002600 */
[----:B------:R-:W-:Y:S02]  /*0020*/  ULDC UR4, c[0x0][0x1f0] ;  /* 0x00007c0000047ab9 */ /* 0x000fe40000000800 */
[----:B------:R-:W-:Y:S01]  /*0030*/  ULDC UR5, c[0x0][0x1c0] ;  /* 0x0000700000057ab9 */ /* 0x000fe20000000800 */
[----:B------:R-:W1:Y:S01]  /*0040*/  S2R R3, SR_TID.X ;  /* 0x0000000000037919 */ /* 0x000e620000002100 */
[----:B------:R-:W-:Y:S02]  /*0050*/  UIMAD UR4, UR4, UR5, URZ ;  /* 0x00000005040472a4 */ /* 0x000fe4000f8e023f */
[----:B------:R-:W-:Y:S01]  /*0060*/  ULDC.64 UR6, c[0x0][0x118] ;  /* 0x0000460000067ab9 */ /* 0x000fe20000000a00 */
[----:B------:R-:W2:Y:S03]  /*0070*/  S2R R2, SR_CTAID.X ;  /* 0x0000000000027919 */ /* 0x000ea60000002500 */
[----:B0-----:R-:W-:-:S13]  /*0080*/  ISETP.GE.AND P0, PT, R0, UR4, PT ;  /* 0x0000000400007c0c */ /* 0x001fda000bf06270 */
[----:B------:R-:W-:Y:S05]  /*0090*/  @P0 BRA `(.L_x_59) ;  /* 0x00008d8000000947 */ /* 0x000fea0003800000 */
[C---:B-12---:R-:W-:Y:S01]  /*00a0*/  IMAD.WIDE.U32 R4, R3.reuse, 0x5397829d, RZ ;  /* 0x5397829d03047825 */ /* 0x046fe200078e00ff */
[----:B------:R-:W-:Y:S01]  /*00b0*/  SHF.R.S32.HI R4, RZ, 0x1f, R3 ;  /* 0x0000001fff047819 */ /* 0x000fe20000011403 */
[----:B------:R-:W-:Y:S01]  /*00c0*/  HFMA2.MMA R124, -RZ, RZ, 0, 1.78813934326171875e-07 ;  /* 0x00000003ff7c7435 */ /* 0x000fe200000001ff */
[----:B------:R-:W-:Y:S01]  /*00d0*/  MOV R10, c[0x0][0x1dc] ;  /* 0x00007700000a7a02 */ /* 0x000fe20000000f00 */
[----:B------:R-:W0:Y:S01]  /*00e0*/  S2R R125, SR_LANEID ;  /* 0x00000000007d7919 */ /* 0x000e220000000000 */
[----:B------:R-:W-:Y:S01]  /*00f0*/  SHF.R.U32.HI R9, RZ, 0x4, R5 ;  /* 0x00000004ff097819 */ /* 0x000fe20000011605 */
[----:B------:R-:W-:Y:S01]  /*0100*/  ULDC.U8 UR9, c[0x0][0x1f4] ;  /* 0x00007d0000097ab9 */ /* 0x000fe20000000000 */
[----:B------:R-:W-:Y:S02]  /*0110*/  LEA.HI R8, R4, R3, RZ, 0x5 ;  /* 0x0000000304087211 */ /* 0x000fe400078f28ff */
[----:B------:R-:W-:Y:S01]  /*0120*/  LEA.HI R10, P0, R10, c[0x0][0x1d8], RZ, 0x1 ;  /* 0x000076000a0a7a11 */ /* 0x000fe200078108ff */
[----:B------:R-:W-:Y:S01]  /*0130*/  IMAD R4, R2, c[0x0][0x1fc], R9 ;  /* 0x00007f0002047a24 */ /* 0x000fe200078e0209 */
[----:B------:R-:W-:Y:S01]  /*0140*/  ISETP.GE.U32.AND P1, PT, R3, 0x188, PT ;  /* 0x000001880300780c */ /* 0x000fe20003f26070 */
[C---:B------:R-:W-:Y:S01]  /*0150*/  IMAD R11, R124.reuse, c[0x0][0x1dc], RZ ;  /* 0x000077007c0b7a24 */ /* 0x040fe200078e02ff */
[----:B------:R-:W-:Y:S01]  /*0160*/  IADD3.X R19, RZ, c[0x0][0x1dc], RZ, P0, !PT ;  /* 0x00007700ff137a10 */ /* 0x000fe200007fe4ff */
[----:B------:R-:W-:Y:S01]  /*0170*/  IMAD.WIDE.U32 R6, R124, c[0x0][0x1d8], RZ ;  /* 0x000076007c067a25 */ /* 0x000fe200078e00ff */
[----:B------:R-:W-:-:S02]  /*0180*/  ISETP.LT.U32.AND P0, PT, R4, c[0x0][0x1e0], PT ;  /* 0x0000780004007a0c */ /* 0x000fc40003f01070 */
[----:B------:R-:W-:Y:S01]  /*0190*/  SHF.R.S32.HI R123, RZ, 0x1f, R4 ;  /* 0x0000001fff7b7819 */ /* 0x000fe20000011404 */
[----:B------:R-:W-:Y:S01]  /*01a0*/  IMAD R9, R9, -0x31, R3 ;  /* 0xffffffcf09097824 */ /* 0x000fe200078e0203 */
[C---:B------:R-:W-:Y:S02]  /*01b0*/  IADD3 R107, R4.reuse, 0x8, RZ ;  /* 0x00000008046b7810 */ /* 0x040fe40007ffe0ff */
[----:B------:R-:W-:Y:S02]  /*01c0*/  ISETP.LT.AND.EX P0, PT, R123, c[0x0][0x1e4], !P1, P0 ;  /* 0x000079007b007a0c */ /* 0x000fe40004f01300 */
[----:B------:R-:W-:Y:S02]  /*01d0*/  ISETP.LT.U32.AND P5, PT, R107, c[0x0][0x1e0], PT ;  /* 0x000078006b007a0c */ /* 0x000fe40003fa1070 */
[----:B------:R-:W-:Y:S02]  /*01e0*/  SHF.R.S32.HI R118, RZ, 0x1f, R107 ;  /* 0x0000001fff767819 */ /* 0x000fe4000001146b */
[----:B------:R-:W-:-:S02]  /*01f0*/  IADD3 R106, R4, 0x10, RZ ;  /* 0x00000010046a7810 */ /* 0x000fc40007ffe0ff */
[----:B------:R-:W-:Y:S02]  /*0200*/  ISETP.LT.AND.EX P6, PT, R118, c[0x0][0x1e4], !P1, P5 ;  /* 0x0000790076007a0c */ /* 0x000fe40004fc1350 */
[----:B------:R-:W-:Y:S02]  /*0210*/  LOP3.LUT R17, R17, 0xffffff7f, RZ, 0xc0, !PT ;  /* 0xffffff7f11117812 */ /* 0x000fe400078ec0ff */
[----:B------:R-:W-:Y:S02]  /*0220*/  IADD3 R7, R7, R11, RZ ;  /* 0x0000000b07077210 */ /* 0x000fe40007ffe0ff */
[----:B------:R-:W-:Y:S02]  /*0230*/  ISETP.LT.U32.AND P4, PT, R106, c[0x0][0x1e0], PT ;  /* 0x000078006a007a0c */ /* 0x000fe40003f81070 */
[----:B------:R-:W-:Y:S02]  /*0240*/  SHF.R.S32.HI R117, RZ, 0x1f, R106 ;  /* 0x0000001fff757819 */ /* 0x000fe4000001146a */
[----:B------:R-:W-:-:S02]  /*0250*/  @P0 LOP3.LUT R17, R17, 0x80, RZ, 0xfc, !PT ;  /* 0x0000008011110812 */ /* 0x000fc400078efcff */
[----:B------:R-:W-:Y:S01]  /*0260*/  LEA.HI R15, P3, R7, R6, RZ, 0x1 ;  /* 0x00000006070f7211 */ /* 0x000fe200078708ff */
[----:B------:R-:W-:Y:S01]  /*0270*/  HFMA2.MMA R6, -RZ, RZ, 0, 0 ;  /* 0x00000000ff067435 */ /* 0x000fe200000001ff */
[----:B------:R-:W-:Y:S02]  /*0280*/  IADD3 R104, R4, 0x18, RZ ;  /* 0x0000001804687810 */ /* 0x000fe40007ffe0ff */
[----:B------:R-:W-:Y:S02]  /*0290*/  ISETP.LT.AND.EX P5, PT, R117, c[0x0][0x1e4], !P1, P4 ;  /* 0x0000790075007a0c */ /* 0x000fe40004fa1340 */
[----:B------:R-:W-:Y:S02]  /*02a0*/  LOP3.LUT R17, R17, 0xffffffbf, RZ, 0xc0, !PT ;  /* 0xffffffbf11117812 */ /* 0x000fe400078ec0ff */
[----:B------:R-:W-:Y:S02]  /*02b0*/  LOP3.LUT R5, R8, 0xffffffe0, RZ, 0xc0, !PT ;  /* 0xffffffe008057812 */ /* 0x000fe400078ec0ff */
[----:B------:R-:W-:Y:S01]  /*02c0*/  IADD3.X R16, RZ, R7, RZ, P3, !PT ;  /* 0x00000007ff107210 */ /* 0x000fe20001ffe4ff */
[----:B------:R-:W-:Y:S01]  /*02d0*/  IMAD R7, R2, c[0x0][0x10], R0 ;  /* 0x0000040002077a24 */ /* 0x000fe200078e0200 */
[----:B------:R-:W-:-:S02]  /*02e0*/  ISETP.LT.U32.AND P3, PT, R104, c[0x0][0x1e0], PT ;  /* 0x0000780068007a0c */ /* 0x000fc40003f61070 */
[----:B------:R-:W-:Y:S02]  /*02f0*/  SHF.R.S32.HI R116, RZ, 0x1f, R104 ;  /* 0x0000001fff747819 */ /* 0x000fe40000011468 */
[----:B------:R-:W-:Y:S02]  /*0300*/  @P6 LOP3.LUT R17, R17, 0x40, RZ, 0xfc, !PT ;  /* 0x0000004011116812 */ /* 0x000fe400078efcff */
[----:B------:R-:W-:Y:S02]  /*0310*/  ISETP.GT.AND P2, PT, R3, 0x17f, PT ;  /* 0x0000017f0300780c */ /* 0x000fe40003f44270 */
[----:B------:R-:W-:Y:S02]  /*0320*/  IADD3 R5, -R5, 0x187, RZ ;  /* 0x0000018705057810 */ /* 0x000fe40007ffe1ff */
[----:B------:R-:W-:Y:S02]  /*0330*/  IADD3 R103, R4, 0x20, RZ ;  /* 0x0000002004677810 */ /* 0x000fe40007ffe0ff */
[----:B------:R-:W-:-:S02]  /*0340*/  ISETP.LT.AND.EX P4, PT, R116, c[0x0][0x1e4], !P1, P3 ;  /* 0x0000790074007a0c */ /* 0x000fc40004f81330 */
[----:B------:R-:W-:Y:S02]  /*0350*/  LOP3.LUT R17, R17, 0xffffffdf, RZ, 0xc0, !PT ;  /* 0xffffffdf11117812 */ /* 0x000fe400078ec0ff */
[----:B------:R-:W-:Y:S02]  /*0360*/  SEL R5, R5, 0x1f, P2 ;  /* 0x0000001f05057807 */ /* 0x000fe40001000000 */
[----:B------:R-:W-:Y:S02]  /*0370*/  ISETP.LT.U32.AND P2, PT, R103, c[0x0][0x1e0], PT ;  /* 0x0000780067007a0c */ /* 0x000fe40003f41070 */
[----:B------:R-:W-:Y:S02]  /*0380*/  SHF.R.S32.HI R115, RZ, 0x1f, R103 ;  /* 0x0000001fff737819 */ /* 0x000fe40000011467 */
[----:B------:R-:W-:Y:S02]  /*0390*/  @P5 LOP3.LUT R17, R17, 0x20, RZ, 0xfc, !PT ;  /* 0x0000002011115812 */ /* 0x000fe400078efcff */
[----:B------:R-:W-:-:S02]  /*03a0*/  IADD3 R102, R4, 0x28, RZ ;  /* 0x0000002804667810 */ /* 0x000fc40007ffe0ff */
[----:B------:R-:W-:Y:S02]  /*03b0*/  ISETP.LT.AND.EX P3, PT, R115, c[0x0][0x1e4], !P1, P2 ;  /* 0x0000790073007a0c */ /* 0x000fe40004f61320 */
[----:B------:R-:W-:Y:S02]  /*03c0*/  LOP3.LUT R17, R17, 0xffffffef, RZ, 0xc0, !PT ;  /* 0xffffffef11117812 */ /* 0x000fe400078ec0ff */
[----:B------:R-:W-:Y:S02]  /*03d0*/  ISETP.LT.U32.AND P0, PT, R102, c[0x0][0x1e0], PT ;  /* 0x0000780066007a0c */ /* 0x000fe40003f01070 */
[----:B------:R-:W-:Y:S02]  /*03e0*/  SHF.R.S32.HI R114, RZ, 0x1f, R102 ;  /* 0x0000001fff727819 */ /* 0x000fe40000011466 */
[----:B------:R-:W-:Y:S02]  /*03f0*/  @P4 LOP3.LUT R17, R17, 0x10, RZ, 0xfc, !PT ;  /* 0x0000001011114812 */ /* 0x000fe400078efcff */
[----:B------:R-:W-:-:S02]  /*0400*/  IADD3 R101, R4, 0x30, RZ ;  /* 0x0000003004657810 */ /* 0x000fc40007ffe0ff */
[----:B------:R-:W-:Y:S02]  /*0410*/  ISETP.LT.AND.EX P2, PT, R114, c[0x0][0x1e4], !P1, P0 ;  /* 0x0000790072007a0c */ /* 0x000fe40004f41300 */
[----:B------:R-:W-:Y:S02]  /*0420*/  LOP3.LUT R17, R17, 0xfffffff7, RZ, 0xc0, !PT ;  /* 0xfffffff711117812 */ /* 0x000fe400078ec0ff */
[----:B------:R-:W-:Y:S02]  /*0430*/  SHF.R.S32.HI R113, RZ, 0x1f, R101 ;  /* 0x0000001fff717819 */ /* 0x000fe40000011465 */
[----:B------:R-:W-:Y:S02]  /*0440*/  ISETP.LT.U32.AND P0, PT, R101, c[0x0][0x1e0], PT ;  /* 0x0000780065007a0c */ /* 0x000fe40003f01070 */
[----:B------:R-:W-:Y:S02]  /*0450*/  @P3 LOP3.LUT R17, R17, 0x8, RZ, 0xfc, !PT ;  /* 0x0000000811113812 */ /* 0x000fe400078efcff */
[----:B------:R-:W-:-:S02]  /*0460*/  ISETP.LT.AND.EX P0, PT, R113, c[0x0][0x1e4], !P1, P0 ;  /* 0x0000790071007a0c */ /* 0x000fc40004f01300 */
[----:B------:R-:W-:Y:S02]  /*0470*/  LOP3.LUT R17, R17, 0xfffffffb, RZ, 0xc0, !PT ;  /* 0xfffffffb11117812 */ /* 0x000fe400078ec0ff */
[C---:B------:R-:W-:Y:S02]  /*0480*/  IADD3 R100, R4.reuse, 0x38, RZ ;  /* 0x0000003804647810 */ /* 0x040fe40007ffe0ff */
[----:B------:R-:W-:Y:S02]  /*0490*/  @P2 LOP3.LUT R17, R17, 0x4, RZ, 0xfc, !PT ;  /* 0x0000000411112812 */ /* 0x000fe400078efcff */
[C---:B------:R-:W-:Y:S02]  /*04a0*/  IADD3 R98, R4.reuse, 0x40, RZ ;  /* 0x0000004004627810 */ /* 0x040fe40007ffe0ff */
[C---:B------:R-:W-:Y:S02]  /*04b0*/  IADD3 R97, R4.reuse, 0x48, RZ ;  /* 0x0000004804617810 */ /* 0x040fe40007ffe0ff */
[----:B------:R-:W-:-:S02]  /*04c0*/  IADD3 R96, R4, 0x50, RZ ;  /* 0x0000005004607810 */ /* 0x000fc40007ffe0ff */
[----:B------:R-:W-:Y:S02]  /*04d0*/  LOP3.LUT R17, R17, 0xfffffffd, RZ, 0xc0, !PT ;  /* 0xfffffffd11117812 */ /* 0x000fe400078ec0ff */
[----:B------:R-:W-:Y:S02]  /*04e0*/  IADD3 R95, R4, 0x58, RZ ;  /* 0x00000058045f7810 */ /* 0x000fe40007ffe0ff */
[----:B------:R-:W-:Y:S02]  /*04f0*/  SHF.R.S32.HI R112, RZ, 0x1f, R100 ;  /* 0x0000001fff707819 */ /* 0x000fe40000011464 */
[----:B------:R-:W-:Y:S02]  /*0500*/  SHF.R.S32.HI R111, RZ, 0x1f, R98 ;  /* 0x0000001fff6f7819 */ /* 0x000fe40000011462 */
[----:B------:R-:W-:Y:S02]  /*0510*/  SHF.R.S32.HI R110, RZ, 0x1f, R97 ;  /* 0x0000001fff6e7819 */ /* 0x000fe40000011461 */
[----:B------:R-:W-:-:S02]  /*0520*/  SHF.R.S32.HI R109, RZ, 0x1f, R96 ;  /* 0x0000001fff6d7819 */ /* 0x000fc40000011460 */
[----:B------:R-:W-:Y:S02]  /*0530*/  ISETP.LT.U32.AND P5, PT, R100, c[0x0][0x1e0], PT ;  /* 0x0000780064007a0c */ /* 0x000fe40003fa1070 */
[----:B------:R-:W-:Y:S02]  /*0540*/  @P0 LOP3.LUT R17, R17, 0x2, RZ, 0xfc, !PT ;  /* 0x0000000211110812 */ /* 0x000fe400078efcff */
[----:B------:R-:W-:Y:S02]  /*0550*/  ISETP.LT.U32.AND P4, PT, R98, c[0x0][0x1e0], PT ;  /* 0x0000780062007a0c */ /* 0x000fe40003f81070 */
[----:B------:R-:W-:Y:S02]  /*0560*/  ISETP.LT.U32.AND P3, PT, R97, c[0x0][0x1e0], PT ;  /* 0x0000780061007a0c */ /* 0x000fe40003f61070 */
[----:B------:R-:W-:Y:S02]  /*0570*/  ISETP.LT.U32.AND P2, PT, R96, c[0x0][0x1e0], PT ;  /* 0x0000780060007a0c */ /* 0x000fe40003f41070 */
[----:B------:R-:W-:-:S02]  /*0580*/  SHF.R.S64 R10, R10, 0x1, R19 ;  /* 0x000000010a0a7819 */ /* 0x000fc40000001013 */
[----:B------:R-:W-:Y:S02]  /*0590*/  SHF.R.S64 R15, R15, 0x1, R16 ;  /* 0x000000010f0f7819 */ /* 0x000fe40000001010 */
[----:B------:R-:W-:Y:S02]  /*05a0*/  SHF.R.S32.HI R108, RZ, 0x1f, R95 ;  /* 0x0000001fff6c7819 */ /* 0x000fe4000001145f */
[----:B------:R-:W-:Y:S02]  /*05b0*/  ISETP.LT.U32.AND P0, PT, R95, c[0x0][0x1e0], PT ;  /* 0x000078005f007a0c */ /* 0x000fe40003f01070 */
[----:B------:R-:W-:Y:S02]  /*05c0*/  SHF.R.S32.HI R19, RZ, 0x1, R19 ;  /* 0x00000001ff137819 */ /* 0x000fe40000011413 */
[C---:B------:R-:W-:Y:S02]  /*05d0*/  IADD3 R94, R4.reuse, 0x60, RZ ;  /* 0x00000060045e7810 */ /* 0x040fe40007ffe0ff */
[----:B------:R-:W-:-:S02]  /*05e0*/  IADD3 R11, R4, 0x68, RZ ;  /* 0x00000068040b7810 */ /* 0x000fc40007ffe0ff */
[C---:B------:R-:W-:Y:S02]  /*05f0*/  IADD3 R12, R4.reuse, 0x70, RZ ;  /* 0x00000070040c7810 */ /* 0x040fe40007ffe0ff */
[----:B------:R-:W-:Y:S02]  /*0600*/  IADD3 R13, R4, 0x78, RZ ;  /* 0x00000078040d7810 */ /* 0x000fe40007ffe0ff */
[----:B------:R-:W-:Y:S02]  /*0610*/  SHF.R.S32.HI R16, RZ, 0x1, R16 ;  /* 0x00000001ff107819 */ /* 0x000fe40000011410 */
[----:B------:R-:W-:Y:S02]  /*0620*/  ISETP.LT.AND.EX P5, PT, R112, c[0x0][0x1e4], !P1, P5 ;  /* 0x0000790070007a0c */ /* 0x000fe40004fa1350 */
[----:B------:R-:W-:Y:S02]  /*0630*/  ISETP.LT.AND.EX P4, PT, R111, c[0x0][0x1e4], !P1, P4 ;  /* 0x000079006f007a0c */ /* 0x000fe40004f81340 */
[----:B------:R-:W-:-:S02]  /*0640*/  ISETP.LT.AND.EX P3, PT, R110, c[0x0][0x1e4], !P1, P3 ;  /* 0x000079006e007a0c */ /* 0x000fc40004f61330 */
[----:B------:R-:W-:Y:S02]  /*0650*/  ISETP.LT.AND.EX P2, PT, R109, c[0x0][0x1e4], !P1, P2 ;  /* 0x000079006d007a0c */ /* 0x000fe40004f41320 */
[----:B------:R-:W-:Y:S02]  /*0660*/  ISETP.LT.AND.EX P1, PT, R108, c[0x0][0x1e4], !P1, P0 ;  /* 0x000079006c007a0c */ /* 0x000fe40004f21300 */
[----:B------:R-:W-:Y:S02]  /*0670*/  MOV R7, R0 ;  /* 0x0000000000077202 */ /* 0x000fe40000000f00 */
[----:B------:R-:W-:Y:S02]  /*0680*/  LOP3.LUT R124, R124, c[0x0][0xc], RZ, 0xc0, !PT ;  /* 0x000003007c7c7a12 */ /* 0x000fe400078ec0ff */
[----:B------:R-:W-:Y:S02]  /*0690*/  SHF.R.S32.HI R8, RZ, 0x5, R8 ;  /* 0x00000005ff087819 */ /* 0x000fe40000011408 */
[----:B------:R-:W-:-:S02]  /*06a0*/  SHF.L.U32 R9, R9, 0x1, RZ ;  /* 0x0000000109097819 */ /* 0x000fc400000006ff */
[----:B------:R-:W-:Y:S02]  /*06b0*/  SHF.L.U64.HI R14, R10, 0x2, R19 ;  /* 0x000000020a0e7819 */ /* 0x000fe40000010213 */
[----:B------:R-:W-:Y:S02]  /*06c0*/  SHF.R.S32.HI R122, RZ, 0x1f, R94 ;  /* 0x0000001fff7a7819 */ /* 0x000fe4000001145e */
[----:B------:R-:W-:Y:S02]  /*06d0*/  SHF.R.S32.HI R121, RZ, 0x1f, R11 ;  /* 0x0000001fff797819 */ /* 0x000fe4000001140b */
[----:B------:R-:W-:Y:S02]  /*06e0*/  SHF.R.S32.HI R120, RZ, 0x1f, R12 ;  /* 0x0000001fff787819 */ /* 0x000fe4000001140c */
[----:B------:R-:W-:Y:S02]  /*06f0*/  SHF.R.S32.HI R119, RZ, 0x1f, R13 ;  /* 0x0000001fff777819 */ /* 0x000fe4000001140d */
[----:B0-----:R-:W-:-:S02]  /*0700*/  SHF.L.U64.HI R16, R15, 0x2, R16 ;  /* 0x000000020f107819 */ /* 0x001fc40000010210 */
.L_x_142:
[----:B------:R-:W-:Y:S02]  /*0710*/  IABS R23, c[0x0][0x1f0] ;  /* 0x00007c0000177a13 */ /* 0x000fe40000000000 */
[----:B------:R-:W-:-:S02]  /*0720*/  P2R R32, PR, RZ, 0x8 ;  /* 0x00000008ff207803 */ /* 0x000fc40000000000 */
[----:B0-----:R-:W0:Y:S01]  /*0730*/  I2F.RP R20, R23 ;  /* 0x0000001700147306 */ /* 0x001e220000209400 */
[----:B------:R-:W-:Y:S02]  /*0740*/  P2R R29, PR, RZ, 0x4 ;  /* 0x00000004ff1d7803 */ /* 0x000fe40000000000 */
[----:B------:R-:W-:Y:S01]  /*0750*/  MOV R64, 0x8 ;  /* 0x0000000800407802 */ /* 0x000fe20000000f00 */
[----:B------:R-:W-:Y:S01]  /*0760*/  CS2R R56, SRZ ;  /* 0x0000000000387805 */ /* 0x000fe2000001ff00 */
[----:B------:R-:W-:Y:S02]  /*0770*/  MOV R58, 0x3f800000 ;  /* 0x3f800000003a7802 */ /* 0x000fe40000000f00 */
[----:B------:R-:W-:Y:S02]  /*0780*/  LOP3.LUT P2, RZ, R17, 0x40, RZ, 0xc0, !PT ;  /* 0x0000004011ff7812 */ /* 0x000fe4000784c0ff */
[----:B------:R-:W-:Y:S01]  /*0790*/  P2R R28, PR, RZ, 0x2 ;  /* 0x00000002ff1c7803 */ /* 0x000fe20000000000 */
[----:B0-----:R-:W0:Y:S01]  /*07a0*/  MUFU.RCP R20, R20 ;  /* 0x0000001400147308 */ /* 0x001e220000001000 */
[----:B------:R-:W-:Y:S01]  /*07b0*/  IMAD.WIDE R64, R7, R64, c[0x0][0x198] ;  /* 0x0000660007407625 */ /* 0x000fe200078e0240 */
[----:B------:R-:W-:-:S05]  /*07c0*/  LOP3.LUT P1, RZ, R17, 0x20, RZ, 0xc0, !PT ;  /* 0x0000002011ff7812 */ /* 0x000fca000782c0ff */
[----:B------:R-:W2:Y:S01]  /*07d0*/  LDG.E.64 R64, [R64.64] ;  /* 0x0000000640407981 */ /* 0x000ea2000c1e1b00 */
[----:B0-----:R-:W-:-:S04]  /*07e0*/  IADD3 R18, R20, 0xffffffe, RZ ;  /* 0x0ffffffe14127810 */ /* 0x001fc80007ffe0ff */
[----:B------:R0:W1:Y:S02]  /*07f0*/  F2I.FTZ.U32.TRUNC.NTZ R19, R18 ;  /* 0x0000001200137305 */ /* 0x000064000021f000 */
[----:B0-----:R-:W-:Y:S02]  /*0800*/  MOV R18, RZ ;  /* 0x000000ff00127202 */ /* 0x001fe40000000f00 */
[----:B-1----:R-:W-:-:S05]  /*0810*/  IADD3 R22, RZ, -R19, RZ ;  /* 0x80000013ff167210 */ /* 0x002fca0007ffe0ff */
[----:B------:R-:W-:Y:S01]  /*0820*/  IMAD R21, R22, R23, RZ ;  /* 0x0000001716157224 */ /* 0x000fe200078e02ff */
[----:B------:R-:W-:-:S03]  /*0830*/  IABS R22, R7 ;  /* 0x0000000700167213 */ /* 0x000fc60000000000 */
[----:B------:R-:W-:Y:S01]  /*0840*/  IMAD.HI.U32 R19, R19, R21, R18 ;  /* 0x0000001513137227 */ /* 0x000fe200078e0012 */
[----:B------:R-:W-:-:S05]  /*0850*/  LOP3.LUT R18, R7, c[0x0][0x1f0], RZ, 0x3c, !PT ;  /* 0x00007c0007127a12 */ /* 0x000fca00078e3cff */
[----:B------:R-:W-:-:S05]  /*0860*/  IMAD.HI.U32 R19, R19, R22, RZ ;  /* 0x0000001613137227 */ /* 0x000fca00078e00ff */
[----:B------:R-:W-:-:S05]  /*0870*/  IADD3 R20, -R19, RZ, RZ ;  /* 0x000000ff13147210 */ /* 0x000fca0007ffe1ff */
[----:B------:R-:W-:-:S05]  /*0880*/  IMAD R20, R23, R20, R22 ;  /* 0x0000001417147224 */ /* 0x000fca00078e0216 */
[----:B------:R-:W-:-:S13]  /*0890*/  ISETP.GT.U32.AND P0, PT, R23, R20, PT ;  /* 0x000000141700720c */ /* 0x000fda0003f04070 */
[-C--:B------:R-:W-:Y:S02]  /*08a0*/  @!P0 IADD3 R20, R20, -R23.reuse, RZ ;  /* 0x8000001714148210 */ /* 0x080fe40007ffe0ff */
[----:B------:R-:W-:Y:S02]  /*08b0*/  @!P0 IADD3 R19, R19, 0x1, RZ ;  /* 0x0000000113138810 */ /* 0x000fe40007ffe0ff */
[----:B------:R-:W-:Y:S02]  /*08c0*/  IADD3 R21, R20, -R23, RZ ;  /* 0x8000001714157210 */ /* 0x000fe40007ffe0ff */
[----:B------:R-:W-:-:S04]  /*08d0*/  ISETP.GT.U32.AND P0, PT, R23, R20, PT ;  /* 0x000000141700720c */ /* 0x000fc80003f04070 */
[----:B------:R-:W-:Y:S02]  /*08e0*/  SEL R21, R21, R20, !P0 ;  /* 0x0000001415157207 */ /* 0x000fe40004000000 */
[----:B------:R-:W-:-:S13]  /*08f0*/  ISETP.GE.U32.AND P0, PT, R20, R23, PT ;  /* 0x000000171400720c */ /* 0x000fda0003f06070 */
[----:B------:R-:W-:Y:S02]  /*0900*/  @P0 IADD3 R19, R19, 0x1, RZ ;  /* 0x0000000113130810 */ /* 0x000fe40007ffe0ff */
[----:B------:R-:W-:-:S13]  /*0910*/  ISETP.GE.AND P0, PT, R7, RZ, PT ;  /* 0x000000ff0700720c */ /* 0x000fda0003f06270 */
[----:B------:R-:W-:Y:S02]  /*0920*/  @!P0 IADD3 R21, -R21, RZ, RZ ;  /* 0x000000ff15158210 */ /* 0x000fe40007ffe1ff */
[----:B------:R-:W-:Y:S02]  /*0930*/  ISETP.GE.AND P0, PT, R18, RZ, PT ;  /* 0x000000ff1200720c */ /* 0x000fe40003f06270 */
[----:B------:R-:W-:-:S11]  /*0940*/  LOP3.LUT R18, RZ, c[0x0][0x1f0], RZ, 0x33, !PT ;  /* 0x00007c00ff127a12 */ /* 0x000fd600078e33ff */
[----:B------:R-:W-:Y:S02]  /*0950*/  @!P0 IADD3 R19, -R19, RZ, RZ ;  /* 0x000000ff13138210 */ /* 0x000fe40007ffe1ff */
[----:B------:R-:W-:-:S04]  /*0960*/  ISETP.NE.AND P0, PT, RZ, c[0x0][0x1f0], PT ;  /* 0x00007c00ff007a0c */ /* 0x000fc80003f05270 */
[C---:B------:R-:W-:Y:S02]  /*0970*/  SEL R99, R18.reuse, R21, !P0 ;  /* 0x0000001512637207 */ /* 0x040fe40004000000 */
[----:B------:R-:W-:Y:S02]  /*0980*/  SEL R21, R18, R19, !P0 ;  /* 0x0000001312157207 */ /* 0x000fe40004000000 */
[----:B------:R-:W-:Y:S01]  /*0990*/  SHF.R.S32.HI R18, RZ, 0x1f, R9 ;  /* 0x0000001fff127819 */ /* 0x000fe20000011409 */
[----:B------:R-:W-:-:S05]  /*09a0*/  IMAD R105, R99, 0x62, RZ ;  /* 0x0000006263697824 */ /* 0x000fca00078e02ff */
[----:B------:R-:W-:-:S04]  /*09b0*/  IADD3 R68, P0, R9, R105, RZ ;  /* 0x0000006909447210 */ /* 0x000fc80007f1e0ff */
[----:B------:R-:W-:Y:S01]  /*09c0*/  LEA.HI.X.SX32 R69, R105, R18, 0x1, P0 ;  /* 0x0000001269457211 */ /* 0x000fe200000f0eff */
[----:B------:R-:W-:-:S04]  /*09d0*/  IMAD.WIDE.U32 R18, R3, 0x5397829d, RZ ;  /* 0x5397829d03127825 */ /* 0x000fc800078e00ff */
[----:B------:R-:W-:Y:S01]  /*09e0*/  IMAD.WIDE.U32 R68, R21, c[0x0][0x1e8], R68 ;  /* 0x00007a0015447a25 */ /* 0x000fe200078e0044 */
[----:B------:R-:W-:-:S05]  /*09f0*/  SHF.R.U32.HI R19, RZ, 0x4, R19 ;  /* 0x00000004ff137819 */ /* 0x000fca0000011613 */
[----:B------:R-:W-:-:S05]  /*0a00*/  IMAD R33, R2, c[0x0][0x1fc], R19 ;  /* 0x00007f0002217a24 */ /* 0x000fca00078e0213 */
[----:B------:R-:W-:-:S04]  /*0a10*/  IADD3 R18, R33, 0x60, RZ ;  /* 0x0000006021127810 */ /* 0x000fc80007ffe0ff */
[----:B------:R-:W-:Y:S02]  /*0a20*/  SHF.R.S32.HI R19, RZ, 0x1f, R18 ;  /* 0x0000001fff137819 */ /* 0x000fe40000011412 */
[----:B------:R-:W-:Y:S02]  /*0a30*/  ISETP.GE.U32.AND P0, PT, R18, c[0x0][0x1e0], PT ;  /* 0x0000780012007a0c */ /* 0x000fe40003f06070 */
[----:B------:R-:W-:Y:S02]  /*0a40*/  SHF.R.S32.HI R18, RZ, 0x1f, R21 ;  /* 0x0000001fff127819 */ /* 0x000fe40000011415 */
[----:B------:R-:W-:-:S03]  /*0a50*/  ISETP.GE.AND.EX P0, PT, R19, c[0x0][0x1e4], PT, P0 ;  /* 0x0000790013007a0c */ /* 0x000fc60003f06300 */
[----:B------:R-:W-:Y:S01]  /*0a60*/  IMAD R18, R18, c[0x0][0x1e8], RZ ;  /* 0x00007a0012127a24 */ /* 0x000fe200078e02ff */
[----:B------:R-:W-:-:S03]  /*0a70*/  ISETP.LT.U32.AND P6, PT, R3, 0x188, !P0 ;  /* 0x000001880300780c */ /* 0x000fc600047c1070 */
[----:B------:R-:W-:-:S05]  /*0a80*/  IMAD R67, R21, c[0x0][0x1ec], R18 ;  /* 0x00007b0015437a24 */ /* 0x000fca00078e0212 */
[----:B------:R-:W-:-:S05]  /*0a90*/  IADD3 R67, R69, R67, RZ ;  /* 0x0000004345437210 */ /* 0x000fca0007ffe0ff */
[----:B------:R-:W-:Y:S01]  /*0aa0*/  @P6 IMAD R19, R122, c[0x0][0x1d8], RZ ;  /* 0x000076007a136a24 */ /* 0x000fe200078e02ff */
[----:B------:R-:W-:-:S03]  /*0ab0*/  @P6 MOV R66, R68 ;  /* 0x0000004400426202 */ /* 0x000fc60000000f00 */
[C---:B------:R-:W-:Y:S02]  /*0ac0*/  @P6 IMAD R21, R94.reuse, c[0x0][0x1dc], R19 ;  /* 0x000077005e156a24 */ /* 0x040fe400078e0213 */
[----:B------:R-:W-:-:S05]  /*0ad0*/  @P6 IMAD.WIDE.U32 R18, R94, c[0x0][0x1d8], R66 ;  /* 0x000076005e126a25 */ /* 0x000fca00078e0042 */
[----:B------:R-:W-:Y:S02]  /*0ae0*/  @P6 IADD3 R19, R19, R21, RZ ;  /* 0x0000001513136210 */ /* 0x000fe40007ffe0ff */
[C---:B------:R-:W-:Y:S02]  /*0af0*/  @P6 SHF.L.U32 R26, R18.reuse, 0x1, RZ ;  /* 0x00000001121a6819 */ /* 0x040fe400000006ff */
[----:B------:R-:W-:Y:S02]  /*0b00*/  @P6 SHF.L.U64.HI R18, R18, 0x1, R19 ;  /* 0x0000000112126819 */ /* 0x000fe40000010213 */
[----:B------:R-:W-:-:S04]  /*0b10*/  @P6 IADD3 R24, P0, R26, c[0x0][0x180], RZ ;  /* 0x000060001a186a10 */ /* 0x000fc80007f1e0ff */
[----:B------:R-:W-:Y:S02]  /*0b20*/  @P6 IADD3.X R25, R18, c[0x0][0x184], RZ, P0, !PT ;  /* 0x0000610012196a10 */ /* 0x000fe400007fe4ff */
[----:B------:R-:W-:-:S04]  /*0b30*/  @P6 IADD3 R26, P0, R26, c[0x0][0x178], RZ ;  /* 0x00005e001a1a6a10 */ /* 0x000fc80007f1e0ff */
[----:B------:R-:W-:Y:S02]  /*0b40*/  @P6 IADD3.X R27, R18, c[0x0][0x17c], RZ, P0, !PT ;  /* 0x00005f00121b6a10 */ /* 0x000fe400007fe4ff */
[----:B------:R-:W-:-:S04]  /*0b50*/  IADD3 R18, R33, 0x68, RZ ;  /* 0x0000006821127810 */ /* 0x000fc80007ffe0ff */
[----:B------:R-:W-:Y:S02]  /*0b60*/  SHF.R.S32.HI R19, RZ, 0x1f, R18 ;  /* 0x0000001fff137819 */ /* 0x000fe40000011412 */
[----:B------:R-:W-:-:S04]  /*0b70*/  ISETP.GE.U32.AND P0, PT, R18, c[0x0][0x1e0], PT ;  /* 0x0000780012007a0c */ /* 0x000fc80003f06070 */
        /* <DEDUP_REMOVED lines=10> */
[----:B------:R-:W-:Y:S01]  /*0c20*/  CS2R R18, SRZ ;  /* 0x0000000000127805 */ /* 0x000fe2000001ff00 */
[----:B------:R-:W-:-:S04]  /*0c30*/  @P0 IADD3 R22, P3, R30, c[0x0][0x180], RZ ;  /* 0x000060001e160a10 */ /* 0x000fc80007f7e0ff */
[----:B------:R-:W-:Y:S01]  /*0c40*/  @P0 IADD3.X R23, R20, c[0x0][0x184], RZ, P3, !PT ;  /* 0x0000610014170a10 */ /* 0x000fe20001ffe4ff */
[----:B------:R0:W5:Y:S01]  /*0c50*/  @P6 LDG.E R18, [R24.64] ;  /* 0x0000000618126981 */ /* 0x000162000c1e1900 */
[----:B------:R-:W-:Y:S02]  /*0c60*/  IADD3 R34, R33, 0x70, RZ ;  /* 0x0000007021227810 */ /* 0x000fe40007ffe0ff */
[----:B------:R-:W-:Y:S01]  /*0c70*/  LOP3.LUT P3, RZ, R17, 0x80, RZ, 0xc0, !PT ;  /* 0x0000008011ff7812 */ /* 0x000fe2000786c0ff */
[----:B------:R1:W5:Y:S01]  /*0c80*/  @P6 LDG.E R19, [R26.64] ;  /* 0x000000061a136981 */ /* 0x000362000c1e1900 */
[----:B------:R-:W-:-:S04]  /*0c90*/  @P0 IADD3 R30, P6, R30, c[0x0][0x178], RZ ;  /* 0x00005e001e1e0a10 */ /* 0x000fc80007fde0ff */
[----:B------:R-:W-:Y:S02]  /*0ca0*/  @P0 IADD3.X R31, R20, c[0x0][0x17c], RZ, P6, !PT ;  /* 0x00005f00141f0a10 */ /* 0x000fe400037fe4ff */
[----:B------:R-:W-:Y:S01]  /*0cb0*/  CS2R R20, SRZ ;  /* 0x0000000000147805 */ /* 0x000fe2000001ff00 */
[----:B------:R-:W-:-:S05]  /*0cc0*/  SHF.R.S32.HI R35, RZ, 0x1f, R34 ;  /* 0x0000001fff237819 */ /* 0x000fca0000011422 */
[----:B------:R3:W5:Y:S04]  /*0cd0*/  @P0 LDG.E R20, [R22.64] ;  /* 0x0000000616140981 */ /* 0x000768000c1e1900 */
[----:B------:R4:W5:Y:S01]  /*0ce0*/  @P0 LDG.E R21, [R30.64] ;  /* 0x000000061e150981 */ /* 0x000962000c1e1900 */
[----:B------:R-:W-:-:S04]  /*0cf0*/  ISETP.GE.U32.AND P0, PT, R34, c[0x0][0x1e0], PT ;  /* 0x0000780022007a0c */ /* 0x000fc80003f06070 */
[----:B------:R-:W-:-:S04]  /*0d00*/  ISETP.GE.AND.EX P0, PT, R35, c[0x0][0x1e4], PT, P0 ;  /* 0x0000790023007a0c */ /* 0x000fc80003f06300 */
[----:B------:R-:W-:-:S13]  /*0d10*/  ISETP.LT.U32.AND P0, PT, R3, 0x188, !P0 ;  /* 0x000001880300780c */ /* 0x000fda0004701070 */
[----:B0-----:R-:W-:Y:S01]  /*0d20*/  @P0 IMAD R25, R120, c[0x0][0x1d8], RZ ;  /* 0x0000760078190a24 */ /* 0x001fe200078e02ff */
[----:B------:R-:W-:-:S03]  /*0d30*/  @P0 MOV R24, R68 ;  /* 0x0000004400180202 */ /* 0x000fc60000000f00 */
[----:B-1----:R-:W-:Y:S01]  /*0d40*/  @P0 IMAD R27, R12, c[0x0][0x1dc], R25 ;  /* 0x000077000c1b0a24 */ /* 0x002fe200078e0219 */
[----:B------:R-:W-:-:S05]  /*0d50*/  @P0 MOV R25, R67 ;  /* 0x0000004300190202 */ /* 0x000fca0000000f00 */
[----:B------:R-:W-:-:S05]  /*0d60*/  @P0 IMAD.WIDE.U32 R24, R12, c[0x0][0x1d8], R24 ;  /* 0x000076000c180a25 */ /* 0x000fca00078e0018 */
[----:B---3--:R-:W-:Y:S02]  /*0d70*/  @P0 IADD3 R23, R25, R27, RZ ;  /* 0x0000001b19170210 */ /* 0x008fe40007ffe0ff */
[C---:B------:R-:W-:Y:S02]  /*0d80*/  @P0 SHF.L.U32 R26, R24.reuse, 0x1, RZ ;  /* 0x00000001181a0819 */ /* 0x040fe400000006ff */
[----:B------:R-:W-:Y:S02]  /*0d90*/  @P0 SHF.L.U64.HI R22, R24, 0x1, R23 ;  /* 0x0000000118160819 */ /* 0x000fe40000010217 */
[----:B------:R-:W-:-:S04]  /*0da0*/  @P0 IADD3 R24, P6, R26, c[0x0][0x180], RZ ;  /* 0x000060001a180a10 */ /* 0x000fc80007fde0ff */
[----:B------:R-:W-:Y:S02]  /*0db0*/  @P0 IADD3.X R25, R22, c[0x0][0x184], RZ, P6, !PT ;  /* 0x0000610016190a10 */ /* 0x000fe400037fe4ff */
[----:B------:R-:W-:-:S04]  /*0dc0*/  @P0 IADD3 R26, P6, R26, c[0x0][0x178], RZ ;  /* 0x00005e001a1a0a10 */ /* 0x000fc80007fde0ff */
[----:B------:R-:W-:Y:S02]  /*0dd0*/  @P0 IADD3.X R27, R22, c[0x0][0x17c], RZ, P6, !PT ;  /* 0x00005f00161b0a10 */ /* 0x000fe400037fe4ff */
[----:B------:R-:W-:Y:S01]  /*0de0*/  CS2R R22, SRZ ;  /* 0x0000000000167805 */ /* 0x000fe2000001ff00 */
[----:B------:R-:W-:-:S04]  /*0df0*/  IADD3 R33, R33, 0x78, RZ ;  /* 0x0000007821217810 */ /* 0x000fc80007ffe0ff */
[----:B----4-:R-:W-:Y:S01]  /*0e00*/  SHF.R.S32.HI R30, RZ, 0x1f, R33 ;  /* 0x0000001fff1e7819 */ /* 0x010fe20000011421 */
[----:B------:R0:W5:Y:S04]  /*0e10*/  @P0 LDG.E R22, [R24.64] ;  /* 0x0000000618160981 */ /* 0x000168000c1e1900 */
[----:B------:R1:W5:Y:S01]  /*0e20*/  @P0 LDG.E R23, [R26.64] ;  /* 0x000000061a170981 */ /* 0x000362000c1e1900 */
        /* <DEDUP_REMOVED lines=8> */
[----:B0-----:R-:W-:Y:S02]  /*0eb0*/  @P0 IADD3 R25, R31, R33, RZ ;  /* 0x000000211f190210 */ /* 0x001fe40007ffe0ff */
[C---:B-1----:R-:W-:Y:S02]  /*0ec0*/  @P0 SHF.L.U32 R26, R30.reuse, 0x1, RZ ;  /* 0x000000011e1a0819 */ /* 0x042fe400000006ff */
[----:B------:R-:W-:Y:S02]  /*0ed0*/  @P0 SHF.L.U64.HI R30, R30, 0x1, R25 ;  /* 0x000000011e1e0819 */ /* 0x000fe40000010219 */
[----:B------:R-:W-:-:S04]  /*0ee0*/  @P0 IADD3 R24, P6, R26, c[0x0][0x180], RZ ;  /* 0x000060001a180a10 */ /* 0x000fc80007fde0ff */
[----:B------:R-:W-:Y:S02]  /*0ef0*/  @P0 IADD3.X R25, R30, c[0x0][0x184], RZ, P6, !PT ;  /* 0x000061001e190a10 */ /* 0x000fe400037fe4ff */
[----:B------:R-:W-:-:S03]  /*0f00*/  @P0 IADD3 R26, P6, R26, c[0x0][0x178], RZ ;  /* 0x00005e001a1a0a10 */ /* 0x000fc60007fde0ff */
[----:B------:R0:W5:Y:S01]  /*0f10*/  @P0 LDG.E R56, [R24.64] ;  /* 0x0000000618380981 */ /* 0x000162000c1e1900 */
[----:B------:R-:W-:Y:S01]  /*0f20*/  @P0 IADD3.X R27, R30, c[0x0][0x17c], RZ, P6, !PT ;  /* 0x00005f001e1b0a10 */ /* 0x000fe200037fe4ff */
[----:B--2---:R-:W-:-:S04]  /*0f30*/  FFMA.FTZ R30, -R64, R64, R65 ;  /* 0x00000040401e7223 */ /* 0x004fc80000010141 */
[----:B------:R1:W5:Y:S01]  /*0f40*/  @P0 LDG.E R57, [R26.64] ;  /* 0x000000061a390981 */ /* 0x000362000c1e1900 */
[----:B------:R-:W-:Y:S01]  /*0f50*/  FSETP.GTU.FTZ.AND P0, PT, R30, RZ, PT ;  /* 0x000000ff1e00720b */ /* 0x000fe20003f1c000 */
[----:B------:R-:W-:Y:S01]  /*0f60*/  @P3 IMAD R31, R123, c[0x0][0x1d8], RZ ;  /* 0x000076007b1f3a24 */ /* 0x000fe200078e02ff */
[----:B0-----:R-:W-:Y:S02]  /*0f70*/  @P3 MOV R24, R68 ;  /* 0x0000004400183202 */ /* 0x001fe40000000f00 */
[----:B------:R-:W-:Y:S01]  /*0f80*/  @P3 MOV R25, R67 ;  /* 0x0000004300193202 */ /* 0x000fe20000000f00 */
[----:B------:R-:W-:-:S04]  /*0f90*/  @P3 IMAD R31, R4, c[0x0][0x1dc], R31 ;  /* 0x00007700041f3a24 */ /* 0x000fc800078e021f */
[----:B------:R-:W-:-:S04]  /*0fa0*/  @P3 IMAD.WIDE.U32 R24, R4, c[0x0][0x1d8], R24 ;  /* 0x0000760004183a25 */ /* 0x000fc800078e0018 */
[----:B------:R-:W-:Y:S01]  /*0fb0*/  @P0 FADD.FTZ R30, R30, c[0x0][0x1a0] ;  /* 0x000068001e1e0621 */ /* 0x000fe20000010000 */
[----:B------:R-:W-:Y:S02]  /*0fc0*/  @P3 IADD3 R25, R25, R31, RZ ;  /* 0x0000001f19193210 */ /* 0x000fe40007ffe0ff */
[C---:B------:R-:W-:Y:S01]  /*0fd0*/  @P3 SHF.L.U32 R62, R24.reuse, 0x1, RZ ;  /* 0x00000001183e3819 */ /* 0x040fe200000006ff */
[----:B------:R0:W2:Y:S01]  /*0fe0*/  @P0 MUFU.RSQ R58, R30 ;  /* 0x0000001e003a0308 */ /* 0x0000a20000001400 */
[----:B------:R-:W-:Y:S02]  /*0ff0*/  @P3 SHF.L.U64.HI R24, R24, 0x1, R25 ;  /* 0x0000000118183819 */ /* 0x000fe40000010219 */
[----:B------:R-:W-:-:S04]  /*1000*/  @P3 IADD3 R82, P0, R62, c[0x0][0x180], RZ ;  /* 0x000060003e523a10 */ /* 0x000fc80007f1e0ff */
[----:B------:R-:W-:Y:S02]  /*1010*/  @P3 IADD3.X R83, R24, c[0x0][0x184], RZ, P0, !PT ;  /* 0x0000610018533a10 */ /* 0x000fe400007fe4ff */
[----:B------:R-:W-:-:S04]  /*1020*/  @P3 IADD3 R62, P0, R62, c[0x0][0x178], RZ ;  /* 0x00005e003e3e3a10 */ /* 0x000fc80007f1e0ff */
[----:B------:R-:W-:Y:S01]  /*1030*/  @P3 IADD3.X R63, R24, c[0x0][0x17c], RZ, P0, !PT ;  /* 0x00005f00183f3a10 */ /* 0x000fe200007fe4ff */
        /* <DEDUP_REMOVED lines=8> */
[----:B------:R-:W-:Y:S01]  /*10c0*/  @P2 IADD3 R80, P0, R78, c[0x0][0x180], RZ ;  /* 0x000060004e502a10 */ /* 0x000fe20007f1e0ff */
[----:B------:R-:W-:-:S03]  /*10d0*/  @P1 IMAD R25, R117, c[0x0][0x1d8], RZ ;  /* 0x0000760075191a24 */ /* 0x000fc600078e02ff */
[----:B------:R-:W-:Y:S02]  /*10e0*/  @P2 IADD3.X R81, R24, c[0x0][0x184], RZ, P0, !PT ;  /* 0x0000610018512a10 */ /* 0x000fe400007fe4ff */
[----:B------:R-:W-:Y:S01]  /*10f0*/  @P2 IADD3 R78, P0, R78, c[0x0][0x178], RZ ;  /* 0x00005e004e4e2a10 */ /* 0x000fe20007f1e0ff */
[----:B------:R-:W-:Y:S01]  /*1100*/  @P1 IMAD R27, R106, c[0x0][0x1dc], R25 ;  /* 0x000077006a1b1a24 */ /* 0x000fe200078e0219 */
[----:B------:R-:W-:Y:S02]  /*1110*/  @P1 MOV R25, R67 ;  /* 0x0000004300191202 */ /* 0x000fe40000000f00 */
[----:B------:R-:W-:Y:S02]  /*1120*/  @P2 IADD3.X R79, R24, c[0x0][0x17c], RZ, P0, !PT ;  /* 0x00005f00184f2a10 */ /* 0x000fe400007fe4ff */
[----:B------:R-:W-:Y:S02]  /*1130*/  @P1 MOV R24, R68 ;  /* 0x0000004400181202 */ /* 0x000fe40000000f00 */
[----:B------:R-:W-:-:S03]  /*1140*/  LOP3.LUT P3, RZ, R17, 0x10, RZ, 0xc0, !PT ;  /* 0x0000001011ff7812 */ /* 0x000fc6000786c0ff */
        /* <DEDUP_REMOVED lines=11> */
[----:B------:R-:W-:-:S05]  /*1200*/  @P3 MOV R24, R68 ;  /* 0x0000004400183202 */ /* 0x000fca0000000f00 */
[----:B------:R-:W-:Y:S01]  /*1210*/  @P3 IMAD.WIDE.U32 R24, R104, c[0x0][0x1d8], R24 ;  /* 0x0000760068183a25 */ /* 0x000fe200078e0018 */
[----:B------:R-:W-:-:S04]  /*1220*/  LOP3.LUT P2, RZ, R17, 0x8, RZ, 0xc0, !PT ;  /* 0x0000000811ff7812 */ /* 0x000fc8000784c0ff */
[----:B------:R-:W-:Y:S02]  /*1230*/  @P3 IADD3 R25, R25, R27, RZ ;  /* 0x0000001b19193210 */ /* 0x000fe40007ffe0ff */
[C---:B------:R-:W-:Y:S02]  /*1240*/  @P3 SHF.L.U32 R70, R24.reuse, 0x1, RZ ;  /* 0x0000000118463819 */ /* 0x040fe400000006ff */
[----:B------:R-:W-:Y:S02]  /*1250*/  @P3 SHF.L.U64.HI R24, R24, 0x1, R25 ;  /* 0x0000000118183819 */ /* 0x000fe40000010219 */
[----:B------:R-:W-:-:S04]  /*1260*/  @P3 IADD3 R72, P0, R70, c[0x0][0x180], RZ ;  /* 0x0000600046483a10 */ /* 0x000fc80007f1e0ff */
[----:B------:R-:W-:Y:S02]  /*1270*/  @P3 IADD3.X R73, R24, c[0x0][0x184], RZ, P0, !PT ;  /* 0x0000610018493a10 */ /* 0x000fe400007fe4ff */
[----:B------:R-:W-:-:S04]  /*1280*/  @P3 IADD3 R70, P0, R70, c[0x0][0x178], RZ ;  /* 0x00005e0046463a10 */ /* 0x000fc80007f1e0ff */
[----:B------:R-:W-:Y:S01]  /*1290*/  @P3 IADD3.X R71, R24, c[0x0][0x17c], RZ, P0, !PT ;  /* 0x00005f0018473a10 */ /* 0x000fe200007fe4ff */
[----:B------:R-:W-:Y:S01]  /*12a0*/  @P2 IMAD R24, R115, c[0x0][0x1d8], RZ ;  /* 0x0000760073182a24 */ /* 0x000fe200078e02ff */
[----:B------:R-:W-:-:S03]  /*12b0*/  @P2 MOV R25, R67 ;  /* 0x0000004300192202 */ /* 0x000fc60000000f00 */
[----:B------:R-:W-:Y:S01]  /*12c0*/  @P2 IMAD R27, R103, c[0x0][0x1dc], R24 ;  /* 0x00007700671b2a24 */ /* 0x000fe200078e0218 */
        /* <DEDUP_REMOVED lines=51> */
[----:B------:R-:W-:-:S03]  /*1600*/  P2R R84, PR, RZ, 0x40 ;  /* 0x00000040ff547803 */ /* 0x000fc60000000000 */
[----:B------:R-:W-:Y:S01]  /*1610*/  @P4 IMAD.WIDE.U32 R24, R98, c[0x0][0x1d8], R24 ;  /* 0x0000760062184a25 */ /* 0x000fe200078e0018 */
[----:B------:R-:W-:Y:S02]  /*1620*/  LOP3.LUT P6, RZ, R17, 0x8, RZ, 0xc0, !PT ;  /* 0x0000000811ff7812 */ /* 0x000fe400078cc0ff */
[----:B------:R-:W-:Y:S02]  /*1630*/  ISETP.NE.AND P3, PT, R32, RZ, PT ;  /* 0x000000ff2000720c */ /* 0x000fe40003f65270 */
[----:B------:R-:W-:Y:S02]  /*1640*/  @P4 IADD3 R25, R25, R27, RZ ;  /* 0x0000001b19194210 */ /* 0x000fe40007ffe0ff */
[----:B------:R-:W-:Y:S02]  /*1650*/  @P4 SHF.L.U32 R36, R24, 0x1, RZ ;  /* 0x0000000118244819 */ /* 0x000fe400000006ff */
[----:B------:R-:W-:Y:S02]  /*1660*/  P2R R85, PR, RZ, 0x40 ;  /* 0x00000040ff557803 */ /* 0x000fe40000000000 */
[----:B------:R-:W-:-:S02]  /*1670*/  LOP3.LUT P6, RZ, R17, 0x10, RZ, 0xc0, !PT ;  /* 0x0000001011ff7812 */ /* 0x000fc400078cc0ff */
[----:B------:R-:W-:Y:S02]  /*1680*/  @P4 SHF.L.U64.HI R24, R24, 0x1, R25 ;  /* 0x0000000118184819 */ /* 0x000fe40000010219 */
[----:B------:R-:W-:Y:S02]  /*1690*/  @P4 IADD3 R38, P0, R36, c[0x0][0x180], RZ ;  /* 0x0000600024264a10 */ /* 0x000fe40007f1e0ff */
[----:B------:R-:W-:Y:S02]  /*16a0*/  P2R R86, PR, RZ, 0x40 ;  /* 0x00000040ff567803 */ /* 0x000fe40000000000 */
[----:B------:R-:W-:Y:S02]  /*16b0*/  @P4 IADD3.X R39, R24, c[0x0][0x184], RZ, P0, !PT ;  /* 0x0000610018274a10 */ /* 0x000fe400007fe4ff */
[----:B------:R-:W-:Y:S02]  /*16c0*/  LOP3.LUT P6, RZ, R17, 0x20, RZ, 0xc0, !PT ;  /* 0x0000002011ff7812 */ /* 0x000fe400078cc0ff */
[----:B------:R-:W-:-:S02]  /*16d0*/  @P4 IADD3 R36, P0, R36, c[0x0][0x178], RZ ;  /* 0x00005e0024244a10 */ /* 0x000fc40007f1e0ff */
[----:B------:R-:W-:Y:S02]  /*16e0*/  P2R R65, PR, RZ, 0x40 ;  /* 0x00000040ff417803 */ /* 0x000fe40000000000 */
[----:B------:R-:W-:Y:S01]  /*16f0*/  @P4 IADD3.X R37, R24, c[0x0][0x17c], RZ, P0, !PT ;  /* 0x00005f0018254a10 */ /* 0x000fe200007fe4ff */
[----:B------:R-:W-:Y:S01]  /*1700*/  @P3 IMAD R24, R110, c[0x0][0x1d8], RZ ;  /* 0x000076006e183a24 */ /* 0x000fe200078e02ff */
[----:B------:R-:W-:Y:S02]  /*1710*/  LOP3.LUT P6, RZ, R17, 0x40, RZ, 0xc0, !PT ;  /* 0x0000004011ff7812 */ /* 0x000fe400078cc0ff */
[----:B------:R-:W-:Y:S01]  /*1720*/  @P3 MOV R25, R67 ;  /* 0x0000004300193202 */ /* 0x000fe20000000f00 */
[----:B------:R-:W-:Y:S01]  /*1730*/  @P3 IMAD R27, R97, c[0x0][0x1dc], R24 ;  /* 0x00007700611b3a24 */ /* 0x000fe200078e0218 */
[----:B------:R-:W-:Y:S02]  /*1740*/  P2R R87, PR, RZ, 0x40 ;  /* 0x00000040ff577803 */ /* 0x000fe40000000000 */
[----:B------:R-:W-:-:S02]  /*1750*/  LOP3.LUT P6, RZ, R17, 0x80, RZ, 0xc0, !PT ;  /* 0x0000008011ff7812 */ /* 0x000fc400078cc0ff */
[----:B------:R-:W-:Y:S01]  /*1760*/  @P3 MOV R24, R68 ;  /* 0x0000004400183202 */ /* 0x000fe20000000f00 */
[----:B------:R-:W-:Y:S01]  /*1770*/  CS2R R60, SRZ ;  /* 0x00000000003c7805 */ /* 0x000fe2000001ff00 */
[----:B------:R-:W-:-:S03]  /*1780*/  ISETP.NE.AND P2, PT, R29, RZ, PT ;  /* 0x000000ff1d00720c */ /* 0x000fc60003f45270 */
[----:B------:R-:W-:Y:S01]  /*1790*/  @P3 IMAD.WIDE.U32 R24, R97, c[0x0][0x1d8], R24 ;  /* 0x0000760061183a25 */ /* 0x000fe200078e0018 */
[----:B------:R-:W-:-:S04]  /*17a0*/  MOV R59, RZ ;  /* 0x000000ff003b7202 */ /* 0x000fc80000000f00 */
[----:B------:R-:W-:Y:S01]  /*17b0*/  @P3 IADD3 R25, R25, R27, RZ ;  /* 0x0000001b19193210 */ /* 0x000fe20007ffe0ff */
[----:B------:R1:W5:Y:S01]  /*17c0*/  @P6 LDG.E R60, [R62.64] ;  /* 0x000000063e3c6981 */ /* 0x000362000c1e1900 */
[C---:B------:R-:W-:Y:S02]  /*17d0*/  @P3 SHF.L.U32 R32, R24.reuse, 0x1, RZ ;  /* 0x0000000118203819 */ /* 0x040fe400000006ff */
[----:B------:R-:W-:Y:S01]  /*17e0*/  @P3 SHF.L.U64.HI R24, R24, 0x1, R25 ;  /* 0x0000000118183819 */ /* 0x000fe20000010219 */
[----:B------:R3:W5:Y:S01]  /*17f0*/  @P6 LDG.E R59, [R82.64] ;  /* 0x00000006523b6981 */ /* 0x000762000c1e1900 */
[----:B------:R-:W-:Y:S02]  /*1800*/  @P3 IADD3 R34, P0, R32, c[0x0][0x180], RZ ;  /* 0x0000600020223a10 */ /* 0x000fe40007f1e0ff */
[----:B------:R-:W-:Y:S01]  /*1810*/  ISETP.NE.AND P6, PT, R87, RZ, PT ;  /* 0x000000ff5700720c */ /* 0x000fe20003fc5270 */
[----:B------:R-:W-:Y:S01]  /*1820*/  @P2 IMAD R25, R109, c[0x0][0x1d8], RZ ;  /* 0x000076006d192a24 */ /* 0x000fe200078e02ff */
[----:B------:R-:W-:-:S02]  /*1830*/  @P3 IADD3.X R35, R24, c[0x0][0x184], RZ, P0, !PT ;  /* 0x0000610018233a10 */ /* 0x000fc400007fe4ff */
[----:B------:R-:W-:Y:S01]  /*1840*/  @P3 IADD3 R32, P0, R32, c[0x0][0x178], RZ ;  /* 0x00005e0020203a10 */ /* 0x000fe20007f1e0ff */
[----:B-1----:R-:W-:Y:S01]  /*1850*/  CS2R R62, SRZ ;  /* 0x00000000003e7805 */ /* 0x002fe2000001ff00 */
[----:B------:R-:W-:Y:S01]  /*1860*/  @P2 IMAD R27, R96, c[0x0][0x1dc], R25 ;  /* 0x00007700601b2a24 */ /* 0x000fe200078e0219 */
[----:B------:R-:W-:Y:S02]  /*1870*/  @P2 MOV R25, R67 ;  /* 0x0000004300192202 */ /* 0x000fe40000000f00 */
[----:B------:R-:W-:Y:S02]  /*1880*/  @P3 IADD3.X R33, R24, c[0x0][0x17c], RZ, P0, !PT ;  /* 0x00005f0018213a10 */ /* 0x000fe400007fe4ff */
[----:B------:R-:W-:Y:S02]  /*1890*/  @P2 MOV R24, R68 ;  /* 0x0000004400182202 */ /* 0x000fe40000000f00 */
[----:B------:R1:W5:Y:S04]  /*18a0*/  @P6 LDG.E R61, [R80.64] ;  /* 0x00000006503d6981 */ /* 0x000368000c1e1900 */
[----:B------:R4:W5:Y:S01]  /*18b0*/  @P6 LDG.E R62, [R78.64] ;  /* 0x000000064e3e6981 */ /* 0x000962000c1e1900 */
[----:B------:R-:W-:Y:S01]  /*18c0*/  ISETP.NE.AND P6, PT, R65, RZ, PT ;  /* 0x000000ff4100720c */ /* 0x000fe20003fc5270 */
[----:B------:R-:W-:Y:S01]  /*18d0*/  @P2 IMAD.WIDE.U32 R24, R96, c[0x0][0x1d8], R24 ;  /* 0x0000760060182a25 */ /* 0x000fe200078e0018 */
[----:B------:R-:W-:-:S02]  /*18e0*/  MOV R65, RZ ;  /* 0x000000ff00417202 */ /* 0x000fc40000000f00 */
[----:B------:R-:W-:Y:S02]  /*18f0*/  ISETP.NE.AND P1, PT, R28, RZ, PT ;  /* 0x000000ff1c00720c */ /* 0x000fe40003f25270 */
[----:B------:R-:W-:Y:S02]  /*1900*/  @P2 IADD3 R27, R25, R27, RZ ;  /* 0x0000001b191b2210 */ /* 0x000fe40007ffe0ff */
[C---:B------:R-:W-:Y:S02]  /*1910*/  @P2 SHF.L.U32 R25, R24.reuse, 0x1, RZ ;  /* 0x0000000118192819 */ /* 0x040fe400000006ff */
[----:B------:R-:W-:Y:S02]  /*1920*/  @P2 SHF.L.U64.HI R26, R24, 0x1, R27 ;  /* 0x00000001181a2819 */ /* 0x000fe4000001021b */
[----:B0-----:R-:W-:Y:S01]  /*1930*/  @P2 IADD3 R30, P0, R25, c[0x0][0x180], RZ ;  /* 0x00006000191e2a10 */ /* 0x001fe20007f1e0ff */
[----:B------:R0:W5:Y:S04]  /*1940*/  @P6 LDG.E R63, [R76.64] ;  /* 0x000000064c3f6981 */ /* 0x000168000c1e1900 */
[----:B------:R1:W5:Y:S01]  /*1950*/  @P6 LDG.E R65, [R74.64] ;  /* 0x000000064a416981 */ /* 0x000362000c1e1900 */
[----:B------:R-:W-:-:S02]  /*1960*/  ISETP.NE.AND P6, PT, R86, RZ, PT ;  /* 0x000000ff5600720c */ /* 0x000fc40003fc5270 */
[----:B------:R-:W-:Y:S02]  /*1970*/  @P2 IADD3.X R31, R26, c[0x0][0x184], RZ, P0, !PT ;  /* 0x000061001a1f2a10 */ /* 0x000fe400007fe4ff */
[----:B------:R-:W-:Y:S01]  /*1980*/  @P2 IADD3 R24, P0, R25, c[0x0][0x178], RZ ;  /* 0x00005e0019182a10 */ /* 0x000fe20007f1e0ff */
[----:B0-----:R-:W-:-:S03]  /*1990*/  CS2R R76, SRZ ;  /* 0x00000000004c7805 */ /* 0x001fc6000001ff00 */
[----:B------:R-:W-:Y:S01]  /*19a0*/  @P2 IADD3.X R25, R26, c[0x0][0x17c], RZ, P0, !PT ;  /* 0x00005f001a192a10 */ /* 0x000fe200007fe4ff */
[----:B------:R-:W-:Y:S01]  /*19b0*/  @P1 IMAD R26, R108, c[0x0][0x1d8], RZ ;  /* 0x000076006c1a1a24 */ /* 0x000fe200078e02ff */
[----:B------:R-:W-:-:S03]  /*19c0*/  @P1 MOV R27, R67 ;  /* 0x00000043001b1202 */ /* 0x000fc60000000f00 */
[----:B------:R-:W-:Y:S01]  /*19d0*/  @P1 IMAD R29, R95, c[0x0][0x1dc], R26 ;  /* 0x000077005f1d1a24 */ /* 0x000fe200078e021a */
[----:B------:R-:W-:Y:S01]  /*19e0*/  @P1 MOV R26, R68 ;  /* 0x00000044001a1202 */ /* 0x000fe20000000f00 */
[----:B------:R0:W5:Y:S04]  /*19f0*/  @P6 LDG.E R76, [R72.64] ;  /* 0x00000006484c6981 */ /* 0x000168000c1e1900 */
[----:B------:R0:W5:Y:S01]  /*1a00*/  @P6 LDG.E R77, [R70.64] ;  /* 0x00000006464d6981 */ /* 0x000162000c1e1900 */
[----:B------:R-:W-:Y:S01]  /*1a10*/  ISETP.NE.AND P6, PT, R85, RZ, PT ;  /* 0x000000ff5500720c */ /* 0x000fe20003fc5270 */
[----:B------:R-:W-:Y:S01]  /*1a20*/  @P1 IMAD.WIDE.U32 R26, R95, c[0x0][0x1d8], R26 ;  /* 0x000076005f1a1a25 */ /* 0x000fe200078e001a */
[----:B----4-:R-:W-:-:S04]  /*1a30*/  CS2R R78, SRZ ;  /* 0x00000000004e7805 */ /* 0x010fc8000001ff00 */
[----:B------:R-:W-:Y:S02]  /*1a40*/  @P1 IADD3 R29, R27, R29, RZ ;  /* 0x0000001d1b1d1210 */ /* 0x000fe40007ffe0ff */
[C---:B------:R-:W-:Y:S02]  /*1a50*/  @P1 SHF.L.U32 R28, R26.reuse, 0x1, RZ ;  /* 0x000000011a1c1819 */ /* 0x040fe400000006ff */
[----:B------:R-:W-:Y:S02]  /*1a60*/  @P1 SHF.L.U64.HI R29, R26, 0x1, R29 ;  /* 0x000000011a1d1819 */ /* 0x000fe4000001021d */
[----:B------:R-:W-:Y:S01]  /*1a70*/  @P1 IADD3 R26, P0, R28, c[0x0][0x180], RZ ;  /* 0x000060001c1a1a10 */ /* 0x000fe20007f1e0ff */
[----:B------:R4:W5:Y:S04]  /*1a80*/  @P6 LDG.E R78, [R54.64] ;  /* 0x00000006364e6981 */ /* 0x000968000c1e1900 */
[----:B------:R4:W5:Y:S01]  /*1a90*/  @P6 LDG.E R79, [R52.64] ;  /* 0x00000006344f6981 */ /* 0x000962000c1e1900 */
[----:B------:R-:W-:-:S02]  /*1aa0*/  ISETP.NE.AND P6, PT, R84, RZ, PT ;  /* 0x000000ff5400720c */ /* 0x000fc40003fc5270 */
[C---:B------:R-:W-:Y:S02]  /*1ab0*/  @P1 IADD3.X R27, R29.reuse, c[0x0][0x184], RZ, P0, !PT ;  /* 0x000061001d1b1a10 */ /* 0x040fe400007fe4ff */
[----:B------:R-:W-:Y:S01]  /*1ac0*/  @P1 IADD3 R28, P0, R28, c[0x0][0x178], RZ ;  /* 0x00005e001c1c1a10 */ /* 0x000fe20007f1e0ff */
[----:B---3--:R-:W-:Y:S01]  /*1ad0*/  CS2R R82, SRZ ;  /* 0x0000000000527805 */ /* 0x008fe2000001ff00 */
[----:B------:R-:W-:Y:S01]  /*1ae0*/  CS2R R84, SRZ ;  /* 0x0000000000547805 */ /* 0x000fe2000001ff00 */
[----:B------:R-:W-:Y:S01]  /*1af0*/  CS2R R86, SRZ ;  /* 0x0000000000567805 */ /* 0x000fe2000001ff00 */
[----:B------:R-:W-:Y:S01]  /*1b00*/  CS2R R88, SRZ ;  /* 0x0000000000587805 */ /* 0x000fe2000001ff00 */
[----:B------:R-:W-:Y:S01]  /*1b10*/  CS2R R90, SRZ ;  /* 0x00000000005a7805 */ /* 0x000fe2000001ff00 */
[----:B------:R-:W-:Y:S01]  /*1b20*/  CS2R R92, SRZ ;  /* 0x00000000005c7805 */ /* 0x000fe2000001ff00 */
[----:B------:R-:W-:Y:S01]  /*1b30*/  @P1 IADD3.X R29, R29, c[0x0][0x17c], RZ, P0, !PT ;  /* 0x00005f001d1d1a10 */ /* 0x000fe200007fe4ff */
[----:B------:R4:W5:Y:S04]  /*1b40*/  @P5 LDG.E R84, [R42.64] ;  /* 0x000000062a545981 */ /* 0x000968000c1e1900 */
        /* <DEDUP_REMOVED lines=10> */
[----:B------:R4:W5:Y:S01]  /*1bf0*/  @P1 LDG.E R93, [R28.64] ;  /* 0x000000061c5d1981 */ /* 0x000962000c1e1900 */
[----:B------:R-:W-:Y:S01]  /*1c00*/  LOP3.LUT P0, RZ, R17, 0x4, RZ, 0xc0, !PT ;  /* 0x0000000411ff7812 */ /* 0x000fe2000780c0ff */
[----:B-1----:R-:W-:-:S12]  /*1c10*/  CS2R R80, SRZ ;  /* 0x0000000000507805 */ /* 0x002fd8000001ff00 */
[----:B------:R4:W5:Y:S04]  /*1c20*/  @P0 LDG.E R80, [R50.64] ;  /* 0x0000000632500981 */ /* 0x000968000c1e1900 */
[----:B------:R4:W5:Y:S01]  /*1c30*/  @P0 LDG.E R81, [R48.64] ;  /* 0x0000000630510981 */ /* 0x000962000c1e1900 */
[----:B------:R-:W-:Y:S01]  /*1c40*/  ISETP.GT.U32.AND P0, PT, R3, 0x187, PT ;  /* 0x000001870300780c */ /* 0x000fe20003f04070 */
[----:B------:R-:W-:Y:S01]  /*1c50*/  BSSY B0, `(.L_x_60) ;  /* 0x000000d000007945 */ /* 0x000fe20003800000 */
[----:B0-----:R-:W-:Y:S01]  /*1c60*/  CS2R R72, SRZ ;  /* 0x0000000000487805 */ /* 0x001fe2000001ff00 */
[----:B------:R-:W-:-:S10]  /*1c70*/  CS2R R70, SRZ ;  /* 0x0000000000467805 */ /* 0x000fd4000001ff00 */
[----:B------:R-:W-:Y:S05]  /*1c80*/  @P0 BRA `(.L_x_61) ;  /* 0x0000009000000947 */ /* 0x000fea0003800000 */
[----:B--2-4-:R-:W-:Y:S01]  /*1c90*/  ISETP.NE.AND P0, PT, RZ, UR9, PT ;  /* 0x00000009ff007c0c */ /* 0x014fe2000bf05270 */
[----:B------:R-:W-:Y:S01]  /*1ca0*/  HFMA2.MMA R72, -RZ, RZ, 0, 2.384185791015625e-07 ;  /* 0x00000004ff487435 */ /* 0x000fe200000001ff */
[----:B------:R-:W-:-:S04]  /*1cb0*/  IADD3 R73, R9, R105, RZ ;  /* 0x0000006909497210 */ /* 0x000fc80007ffe0ff */
[----:B------:R-:W-:-:S07]  /*1cc0*/  SHF.R.S32.HI R26, RZ, 0x1f, R73 ;  /* 0x0000001fff1a7819 */ /* 0x000fce0000011449 */
[----:B------:R-:W-:-:S04]  /*1cd0*/  @P0 LEA R24, P6, R73, c[0x0][0x190], 0x2 ;  /* 0x0000640049180a11 */ /* 0x000fc800078c10ff */
[C---:B------:R-:W-:Y:S01]  /*1ce0*/  @P0 LEA.HI.X R25, R73.reuse, c[0x0][0x194], R26, 0x2, P6 ;  /* 0x0000650049190a11 */ /* 0x040fe200030f141a */
[----:B------:R-:W-:-:S04]  /*1cf0*/  IMAD.WIDE R72, R73, R72, c[0x0][0x188] ;  /* 0x0000620049487625 */ /* 0x000fc800078e0248 */
[----:B------:R0:W5:Y:S04]  /*1d00*/  @P0 LDG.E.64 R70, [R24.64] ;  /* 0x0000000618460981 */ /* 0x000168000c1e1b00 */
[----:B------:R-:W5:Y:S02]  /*1d10*/  LDG.E.64 R72, [R72.64] ;  /* 0x0000000648487981 */ /* 0x000f64000c1e1b00 */
.L_x_61:
[----:B--2-4-:R-:W-:Y:S05]  /*1d20*/  BSYNC B0 ;  /* 0x0000000000007941 */ /* 0x014fea0003800000 */
.L_x_60:
[----:B------:R-:W-:Y:S02]  /*1d30*/  ISETP.NE.AND P0, PT, RZ, UR9, PT ;  /* 0x00000009ff007c0c */ /* 0x000fe4000bf05270 */
[--C-:B-----5:R-:W-:Y:S02]  /*1d40*/  PRMT R29, RZ, 0x5410, R59.reuse ;  /* 0x00005410ff1d7816 */ /* 0x120fe4000000003b */
[----:B------:R-:W-:Y:S02]  /*1d50*/  PRMT R31, RZ, 0x7610, R59 ;  /* 0x00007610ff1f7816 */ /* 0x000fe4000000003b */
[----:B------:R-:W-:Y:S01]  /*1d60*/  PRMT R33, RZ, 0x5410, R61 ;  /* 0x00005410ff217816 */ /* 0x000fe2000000003d */
[C---:B------:R-:W-:Y:S01]  /*1d70*/  FADD.FTZ R29, -R64.reuse, R29 ;  /* 0x0000001d401d7221 */ /* 0x040fe20000010100 */
[----:B------:R-:W-:Y:S01]  /*1d80*/  PRMT R35, RZ, 0x7610, R61 ;  /* 0x00007610ff237816 */ /* 0x000fe2000000003d */
[C---:B------:R-:W-:Y:S01]  /*1d90*/  FADD.FTZ R31, -R64.reuse, R31 ;  /* 0x0000001f401f7221 */ /* 0x040fe20000010100 */
[----:B------:R-:W-:Y:S01]  /*1da0*/  LOP3.LUT R17, R17, 0xfffffeff, RZ, 0xc0, !PT ;  /* 0xfffffeff11117812 */ /* 0x000fe200078ec0ff */
[C---:B------:R-:W-:Y:S01]  /*1db0*/  FADD.FTZ R39, -R64.reuse, R33 ;  /* 0x0000002140277221 */ /* 0x040fe20000010100 */
[--C-:B------:R-:W-:Y:S01]  /*1dc0*/  PRMT R27, RZ, 0x5410, R60.reuse ;  /* 0x00005410ff1b7816 */ /* 0x100fe2000000003c */
[----:B------:R-:W-:Y:S01]  /*1dd0*/  FADD.FTZ R41, -R64, R35 ;  /* 0x0000002340297221 */ /* 0x000fe20000010100 */
[----:B------:R-:W-:Y:S01]  /*1de0*/  PRMT R26, RZ, 0x7610, R60 ;  /* 0x00007610ff1a7816 */ /* 0x000fe2000000003c */
[-C--:B------:R-:W-:Y:S01]  /*1df0*/  FMUL.FTZ R43, R29, R58.reuse ;  /* 0x0000003a1d2b7220 */ /* 0x080fe20000410000 */
[--C-:B0-----:R-:W-:Y:S01]  /*1e00*/  PRMT R25, RZ, 0x5410, R62.reuse ;  /* 0x00005410ff197816 */ /* 0x101fe2000000003e */
[----:B------:R-:W-:Y:S01]  /*1e10*/  FMUL.FTZ R28, R31, R58 ;  /* 0x0000003a1f1c7220 */ /* 0x000fe20000410000 */
[----:B------:R-:W-:-:S02]  /*1e20*/  PRMT R24, RZ, 0x7610, R62 ;  /* 0x00007610ff187816 */ /* 0x000fc4000000003e */
[----:B------:R-:W-:Y:S01]  /*1e30*/  @P0 LOP3.LUT R17, R17, 0x100, RZ, 0xfc, !PT ;  /* 0x0000010011110812 */ /* 0x000fe200078efcff */
        /* <DEDUP_REMOVED lines=19> */
.L_x_62:
[----:B------:R-:W-:Y:S02]  /*1f70*/  FMUL.FTZ R30, R27, R72 ;  /* 0x000000481b1e7220 */ /* 0x000fe40000410000 */
[----:B------:R-:W-:Y:S02]  /*1f80*/  FMUL.FTZ R29, R39, R58 ;  /* 0x0000003a271d7220 */ /* 0x000fe40000410000 */
[C---:B------:R-:W-:Y:S02]  /*1f90*/  FFMA.FTZ R44, R43.reuse, R27, RZ ;  /* 0x0000001b2b2c7223 */ /* 0x040fe400000100ff */
[----:B------:R-:W-:Y:S02]  /*1fa0*/  FMUL.FTZ R32, R26, R73 ;  /* 0x000000491a207220 */ /* 0x000fe40000410000 */
[----:B------:R-:W-:-:S02]  /*1fb0*/  FFMA.FTZ R31, R43, R30, RZ ;  /* 0x0000001e2b1f7223 */ /* 0x000fc400000100ff */
[----:B------:R-:W-:Y:S02]  /*1fc0*/  FADD.FTZ R33, RZ, R30 ;  /* 0x0000001eff217221 */ /* 0x000fe40000010000 */
[----:B------:R-:W-:Y:S01]  /*1fd0*/  FMUL.FTZ R34, R41, R58 ;  /* 0x0000003a29227220 */ /* 0x000fe20000410000 */
        /* <DEDUP_REMOVED lines=19> */
.L_x_63:
[----:B------:R-:W-:Y:S01]  /*2110*/  FADD.FTZ R35, R32, R33 ;  /* 0x0000002120237221 */ /* 0x000fe20000010000 */
[----:B------:R-:W-:Y:S01]  /*2120*/  PRMT R37, RZ, 0x7610, R63 ;  /* 0x00007610ff257816 */ /* 0x000fe2000000003f */
[----:B------:R-:W-:Y:S02]  /*2130*/  FADD.FTZ R30, RZ, R27 ;  /* 0x0000001bff1e7221 */ /* 0x000fe40000010000 */
[----:B------:R-:W-:Y:S02]  /*2140*/  FFMA.FTZ R33, R28, R26, RZ ;  /* 0x0000001a1c217223 */ /* 0x000fe400000100ff */
[----:B------:R-:W-:Y:S02]  /*2150*/  FMUL.FTZ R36, R25, R72 ;  /* 0x0000004819247220 */ /* 0x000fe40000410000 */
[----:B------:R-:W-:-:S02]  /*2160*/  FFMA.FTZ R27, R29, R25, R44 ;  /* 0x000000191d1b7223 */ /* 0x000fc4000001002c */
[----:B------:R-:W-:Y:S02]  /*2170*/  FADD.FTZ R30, R30, R25 ;  /* 0x000000191e1e7221 */ /* 0x000fe40000010000 */
[----:B------:R-:W-:Y:S01]  /*2180*/  FFMA.FTZ R25, R34, R24, R33 ;  /* 0x0000001822197223 */ /* 0x000fe20000010021 */
[----:B------:R-:W-:Y:S01]  /*2190*/  PRMT R33, RZ, 0x5410, R63 ;  /* 0x00005410ff217816 */ /* 0x000fe2000000003f */
[----:B------:R-:W-:Y:S01]  /*21a0*/  FFMA.FTZ R31, R28, R32, R31 ;  /* 0x000000201c1f7223 */ /* 0x000fe2000001001f */
[----:B------:R-:W-:Y:S01]  /*21b0*/  PRMT R28, RZ, 0x7610, R65 ;  /* 0x00007610ff1c7816 */ /* 0x000fe20000000041 */
[C---:B------:R-:W-:Y:S02]  /*21c0*/  FADD.FTZ R37, -R64.reuse, R37 ;  /* 0x0000002540257221 */ /* 0x040fe40000010100 */
[----:B------:R-:W-:Y:S02]  /*21d0*/  FADD.FTZ R33, -R64, R33 ;  /* 0x0000002140217221 */ /* 0x000fe40000010100 */
[----:B------:R-:W-:-:S02]  /*21e0*/  FFMA.FTZ R31, R29, R36, R31 ;  /* 0x000000241d1f7223 */ /* 0x000fc4000001001f */
[----:B------:R-:W-:Y:S02]  /*21f0*/  FMUL.FTZ R29, R24, R73 ;  /* 0x00000049181d7220 */ /* 0x000fe40000410000 */
[-C--:B------:R-:W-:Y:S02]  /*2200*/  FMUL.FTZ R42, R33, R58.reuse ;  /* 0x0000003a212a7220 */ /* 0x080fe40000410000 */
[----:B------:R-:W-:Y:S01]  /*2210*/  FADD.FTZ R32, R35, R36 ;  /* 0x0000002423207221 */ /* 0x000fe20000010000 */
[----:B------:R-:W-:Y:S01]  /*2220*/  PRMT R35, RZ, 0x5410, R65 ;  /* 0x00005410ff237816 */ /* 0x000fe20000000041 */
[----:B------:R-:W-:Y:S02]  /*2230*/  FADD.FTZ R33, RZ, R26 ;  /* 0x0000001aff217221 */ /* 0x000fe40000010000 */
[----:B------:R-:W-:Y:S02]  /*2240*/  FFMA.FTZ R31, R34, R29, R31 ;  /* 0x0000001d221f7223 */ /* 0x000fe4000001001f */
[----:B------:R-:W-:Y:S01]  /*2250*/  FMUL.FTZ R26, R37, R58 ;  /* 0x0000003a251a7220 */ /* 0x000fe20000410000 */
        /* <DEDUP_REMOVED lines=19> */
.L_x_64:
[----:B------:R-:W-:Y:S01]  /*2390*/  FMUL.FTZ R34, R35, R72 ;  /* 0x0000004823227220 */ /* 0x000fe20000410000 */
[----:B------:R-:W-:Y:S01]  /*23a0*/  PRMT R39, RZ, 0x5410, R77 ;  /* 0x00005410ff277816 */ /* 0x000fe2000000004d */
[----:B------:R-:W-:Y:S02]  /*23b0*/  FADD.FTZ R37, R29, R32 ;  /* 0x000000201d257221 */ /* 0x000fe40000010000 */
[----:B------:R-:W-:Y:S02]  /*23c0*/  FFMA.FTZ R27, R42, R35, R27 ;  /* 0x000000232a1b7223 */ /* 0x000fe4000001001b */
[----:B------:R-:W-:Y:S01]  /*23d0*/  FADD.FTZ R30, R30, R35 ;  /* 0x000000231e1e7221 */ /* 0x000fe20000010000 */
[----:B------:R-:W-:Y:S01]  /*23e0*/  PRMT R35, RZ, 0x5410, R76 ;  /* 0x00005410ff237816 */ /* 0x000fe2000000004c */
[----:B------:R-:W-:Y:S01]  /*23f0*/  FADD.FTZ R32, R37, R34 ;  /* 0x0000002225207221 */ /* 0x000fe20000010000 */
[----:B------:R-:W-:Y:S01]  /*2400*/  PRMT R37, RZ, 0x7610, R76 ;  /* 0x00007610ff257816 */ /* 0x000fe2000000004c */
[----:B------:R-:W-:-:S02]  /*2410*/  FFMA.FTZ R31, R42, R34, R31 ;  /* 0x000000222a1f7223 */ /* 0x000fc4000001001f */
[----:B------:R-:W-:Y:S02]  /*2420*/  FMUL.FTZ R29, R28, R73 ;  /* 0x000000491c1d7220 */ /* 0x000fe40000410000 */
[C---:B------:R-:W-:Y:S02]  /*2430*/  FADD.FTZ R35, -R64.reuse, R35 ;  /* 0x0000002340237221 */ /* 0x040fe40000010100 */
[----:B------:R-:W-:Y:S02]  /*2440*/  FADD.FTZ R37, -R64, R37 ;  /* 0x0000002540257221 */ /* 0x000fe40000010100 */
[----:B------:R-:W-:Y:S01]  /*2450*/  FADD.FTZ R33, R33, R24 ;  /* 0x0000001821217221 */ /* 0x000fe20000010000 */
[----:B------:R-:W-:Y:S01]  /*2460*/  PRMT R24, RZ, 0x7610, R77 ;  /* 0x00007610ff187816 */ /* 0x000fe2000000004d */
[C---:B------:R-:W-:Y:S02]  /*2470*/  FFMA.FTZ R25, R26.reuse, R28, R25 ;  /* 0x0000001c1a197223 */ /* 0x040fe40000010019 */
[----:B------:R-:W-:-:S02]  /*2480*/  FFMA.FTZ R31, R26, R29, R31 ;  /* 0x0000001d1a1f7223 */ /* 0x000fc4000001001f */
[-C--:B------:R-:W-:Y:S02]  /*2490*/  FMUL.FTZ R44, R35, R58.reuse ;  /* 0x0000003a232c7220 */ /* 0x080fe40000410000 */
        /* <DEDUP_REMOVED lines=19> */
[----:B------:R-:W-:-:S04]  /*25d0*/  FMUL.FTZ R39, R39, R34 ;  /* 0x0000002227277220 */ /* 0x000fc80000410000 */
.L_x_65:
[----:B------:R-:W-:Y:S01]  /*25e0*/  FMUL.FTZ R34, R39, R72 ;  /* 0x0000004827227220 */ /* 0x000fe20000410000 */
[----:B------:R-:W-:Y:S01]  /*25f0*/  PRMT R37, RZ, 0x7610, R78 ;  /* 0x00007610ff257816 */ /* 0x000fe2000000004e */
[----:B------:R-:W-:Y:S02]  /*2600*/  FADD.FTZ R35, R29, R32 ;  /* 0x000000201d237221 */ /* 0x000fe40000010000 */
[----:B------:R-:W-:Y:S02]  /*2610*/  FADD.FTZ R33, R33, R28 ;  /* 0x0000001c21217221 */ /* 0x000fe40000010000 */
[----:B------:R-:W-:Y:S01]  /*2620*/  FADD.FTZ R28, R35, R34 ;  /* 0x00000022231c7221 */ /* 0x000fe20000010000 */
[----:B------:R-:W-:Y:S01]  /*2630*/  PRMT R35, RZ, 0x5410, R78 ;  /* 0x00005410ff237816 */ /* 0x000fe2000000004e */
[----:B------:R-:W-:-:S02]  /*2640*/  FFMA.FTZ R31, R44, R34, R31 ;  /* 0x000000222c1f7223 */ /* 0x000fc4000001001f */
[----:B------:R-:W-:Y:S02]  /*2650*/  FMUL.FTZ R29, R24, R73 ;  /* 0x00000049181d7220 */ /* 0x000fe40000410000 */
[C---:B------:R-:W-:Y:S02]  /*2660*/  FADD.FTZ R35, -R64.reuse, R35 ;  /* 0x0000002340237221 */ /* 0x040fe40000010100 */
[----:B------:R-:W-:Y:S02]  /*2670*/  FADD.FTZ R37, -R64, R37 ;  /* 0x0000002540257221 */ /* 0x000fe40000010100 */
[----:B------:R-:W-:Y:S02]  /*2680*/  FFMA.FTZ R27, R44, R39, R27 ;  /* 0x000000272c1b7223 */ /* 0x000fe4000001001b */
[----:B------:R-:W-:Y:S01]  /*2690*/  FADD.FTZ R30, R30, R39 ;  /* 0x000000271e1e7221 */ /* 0x000fe20000010000 */
[----:B------:R-:W-:Y:S01]  /*26a0*/  PRMT R39, RZ, 0x5410, R79 ;  /* 0x00005410ff277816 */ /* 0x000fe2000000004f */
[----:B------:R-:W-:-:S02]  /*26b0*/  FFMA.FTZ R25, R26, R24, R25 ;  /* 0x000000181a197223 */ /* 0x000fc40000010019 */
[----:B------:R-:W-:Y:S01]  /*26c0*/  FFMA.FTZ R31, R26, R29, R31 ;  /* 0x0000001d1a1f7223 */ /* 0x000fe2000001001f */
[----:B------:R-:W-:Y:S01]  /*26d0*/  PRMT R26, RZ, 0x7610, R79 ;  /* 0x00007610ff1a7816 */ /* 0x000fe2000000004f */
        /* <DEDUP_REMOVED lines=21> */
.L_x_66:
[----:B------:R-:W-:Y:S02]  /*2830*/  FMUL.FTZ R34, R39, R72 ;  /* 0x0000004827227220 */ /* 0x000fe40000410000 */
[----:B------:R-:W-:Y:S02]  /*2840*/  FADD.FTZ R35, R29, R28 ;  /* 0x0000001c1d237221 */ /* 0x000fe40000010000 */
[----:B------:R-:W-:Y:S02]  /*2850*/  FFMA.FTZ R31, R44, R34, R31 ;  /* 0x000000222c1f7223 */ /* 0x000fe4000001001f */
[----:B------:R-:W-:Y:S02]  /*2860*/  FMUL.FTZ R29, R26, R73 ;  /* 0x000000491a1d7220 */ /* 0x000fe40000410000 */
[----:B------:R-:W-:-:S02]  /*2870*/  FFMA.FTZ R25, R32, R26, R25 ;  /* 0x0000001a20197223 */ /* 0x000fc40000010019 */
[----:B------:R-:W-:Y:S01]  /*2880*/  FADD.FTZ R34, R35, R34 ;  /* 0x0000002223227221 */ /* 0x000fe20000010000 */
[--C-:B------:R-:W-:Y:S01]  /*2890*/  PRMT R35, RZ, 0x7610, R80.reuse ;  /* 0x00007610ff237816 */ /* 0x100fe20000000050 */
[----:B------:R-:W-:Y:S01]  /*28a0*/  FFMA.FTZ R32, R32, R29, R31 ;  /* 0x0000001d20207223 */ /* 0x000fe2000001001f */
[----:B------:R-:W-:Y:S01]  /*28b0*/  PRMT R31, RZ, 0x5410, R80 ;  /* 0x00005410ff1f7816 */ /* 0x000fe20000000050 */
[----:B------:R-:W-:Y:S01]  /*28c0*/  FADD.FTZ R33, R33, R24 ;  /* 0x0000001821217221 */ /* 0x000fe20000010000 */
[----:B------:R-:W-:Y:S01]  /*28d0*/  PRMT R24, RZ, 0x7610, R81 ;  /* 0x00007610ff187816 */ /* 0x000fe20000000051 */
[C---:B------:R-:W-:Y:S02]  /*28e0*/  FADD.FTZ R35, -R64.reuse, R35 ;  /* 0x0000002340237221 */ /* 0x040fe40000010100 */
[----:B------:R-:W-:Y:S01]  /*28f0*/  FADD.FTZ R37, -R64, R31 ;  /* 0x0000001f40257221 */ /* 0x000fe20000010100 */
[----:B------:R-:W-:Y:S01]  /*2900*/  PRMT R31, RZ, 0x5410, R81 ;  /* 0x00005410ff1f7816 */ /* 0x000fe20000000051 */
[----:B------:R-:W-:-:S02]  /*2910*/  FFMA.FTZ R27, R44, R39, R27 ;  /* 0x000000272c1b7223 */ /* 0x000fc4000001001b */
[----:B------:R-:W-:Y:S02]  /*2920*/  FADD.FTZ R30, R30, R39 ;  /* 0x000000271e1e7221 */ /* 0x000fe40000010000 */
        /* <DEDUP_REMOVED lines=21> */
.L_x_67:
[----:B------:R-:W-:Y:S02]  /*2a80*/  FMUL.FTZ R35, R31, R72 ;  /* 0x000000481f237220 */ /* 0x000fe40000410000 */
[----:B------:R-:W-:Y:S02]  /*2a90*/  FADD.FTZ R36, R29, R34 ;  /* 0x000000221d247221 */ /* 0x000fe40000010000 */
[C---:B------:R-:W-:Y:S01]  /*2aa0*/  FFMA.FTZ R34, R44.reuse, R31, R27 ;  /* 0x0000001f2c227223 */ /* 0x040fe2000001001b */
[----:B------:R-:W-:Y:S01]  /*2ab0*/  PRMT R27, RZ, 0x5410, R82 ;  /* 0x00005410ff1b7816 */ /* 0x000fe20000000052 */
[----:B------:R-:W-:Y:S02]  /*2ac0*/  FFMA.FTZ R29, R44, R35, R32 ;  /* 0x000000232c1d7223 */ /* 0x000fe40000010020 */
[----:B------:R-:W-:Y:S01]  /*2ad0*/  FADD.FTZ R36, R36, R35 ;  /* 0x0000002324247221 */ /* 0x000fe20000010000 */
[----:B------:R-:W-:Y:S01]  /*2ae0*/  PRMT R35, RZ, 0x7610, R82 ;  /* 0x00007610ff237816 */ /* 0x000fe20000000052 */
[C---:B------:R-:W-:Y:S01]  /*2af0*/  FADD.FTZ R37, -R64.reuse, R27 ;  /* 0x0000001b40257221 */ /* 0x040fe20000010100 */
[--C-:B------:R-:W-:Y:S01]  /*2b00*/  PRMT R27, RZ, 0x5410, R83.reuse ;  /* 0x00005410ff1b7816 */ /* 0x100fe20000000053 */
[----:B------:R-:W-:Y:S01]  /*2b10*/  FADD.FTZ R33, R33, R26 ;  /* 0x0000001a21217221 */ /* 0x000fe20000010000 */
[----:B------:R-:W-:Y:S01]  /*2b20*/  PRMT R26, RZ, 0x7610, R83 ;  /* 0x00007610ff1a7816 */ /* 0x000fe20000000053 */
[----:B------:R-:W-:-:S02]  /*2b30*/  FADD.FTZ R39, -R64, R35 ;  /* 0x0000002340277221 */ /* 0x000fc40000010100 */
[-C--:B------:R-:W-:Y:S02]  /*2b40*/  FMUL.FTZ R35, R37, R58.reuse ;  /* 0x0000003a25237220 */ /* 0x080fe40000410000 */
[----:B------:R-:W-:Y:S02]  /*2b50*/  FMUL.FTZ R37, R24, R73 ;  /* 0x0000004918257220 */ /* 0x000fe40000410000 */
        /* <DEDUP_REMOVED lines=20> */
.L_x_68:
[----:B------:R-:W-:Y:S02]  /*2ca0*/  FMUL.FTZ R40, R27, R72 ;  /* 0x000000481b287220 */ /* 0x000fe40000410000 */
[----:B------:R-:W-:Y:S01]  /*2cb0*/  FADD.FTZ R39, R37, R36 ;  /* 0x0000002425277221 */ /* 0x000fe20000010000 */
[----:B------:R-:W-:Y:S01]  /*2cc0*/  PRMT R36, RZ, 0x7610, R85 ;  /* 0x00007610ff247816 */ /* 0x000fe20000000055 */
[----:B------:R-:W-:Y:S02]  /*2cd0*/  FADD.FTZ R38, R30, R31 ;  /* 0x0000001f1e267221 */ /* 0x000fe40000010000 */
[C---:B------:R-:W-:Y:S02]  /*2ce0*/  FFMA.FTZ R29, R28.reuse, R37, R29 ;  /* 0x000000251c1d7223 */ /* 0x040fe4000001001d */
[----:B------:R-:W-:Y:S01]  /*2cf0*/  FFMA.FTZ R31, R28, R24, R25 ;  /* 0x000000181c1f7223 */ /* 0x000fe20000010019 */
[----:B------:R-:W-:Y:S01]  /*2d00*/  PRMT R25, RZ, 0x5410, R84 ;  /* 0x00005410ff197816 */ /* 0x000fe20000000054 */
[----:B------:R-:W-:Y:S01]  /*2d10*/  FADD.FTZ R28, R39, R40 ;  /* 0x00000028271c7221 */ /* 0x000fe20000010000 */
[----:B------:R-:W-:Y:S01]  /*2d20*/  PRMT R39, RZ, 0x7610, R84 ;  /* 0x00007610ff277816 */ /* 0x000fe20000000054 */
[----:B------:R-:W-:Y:S01]  /*2d30*/  FFMA.FTZ R37, R35, R40, R29 ;  /* 0x0000002823257223 */ /* 0x000fe2000001001d */
[----:B------:R-:W-:Y:S01]  /*2d40*/  PRMT R29, RZ, 0x5410, R85 ;  /* 0x00005410ff1d7816 */ /* 0x000fe20000000055 */
[----:B------:R-:W-:-:S02]  /*2d50*/  FADD.FTZ R25, -R64, R25 ;  /* 0x0000001940197221 */ /* 0x000fc40000010100 */
[----:B------:R-:W-:Y:S02]  /*2d60*/  FADD.FTZ R41, -R64, R39 ;  /* 0x0000002740297221 */ /* 0x000fe40000010100 */
[-C--:B------:R-:W-:Y:S02]  /*2d70*/  FMUL.FTZ R25, R25, R58.reuse ;  /* 0x0000003a19197220 */ /* 0x080fe40000410000 */
[----:B------:R-:W-:Y:S02]  /*2d80*/  FMUL.FTZ R39, R26, R73 ;  /* 0x000000491a277220 */ /* 0x000fe40000410000 */
[----:B------:R-:W-:Y:S01]  /*2d90*/  FMUL.FTZ R30, R41, R58 ;  /* 0x0000003a291e7220 */ /* 0x000fe20000410000 */
        /* <DEDUP_REMOVED lines=19> */
.L_x_69:
[----:B------:R-:W-:Y:S02]  /*2ed0*/  FMUL.FTZ R40, R29, R72 ;  /* 0x000000481d287220 */ /* 0x000fe40000410000 */
[----:B------:R-:W-:Y:S02]  /*2ee0*/  FADD.FTZ R41, R39, R28 ;  /* 0x0000001c27297221 */ /* 0x000fe40000010000 */
[----:B------:R-:W-:Y:S02]  /*2ef0*/  FFMA.FTZ R37, R32, R39, R37 ;  /* 0x0000002720257223 */ /* 0x000fe40000010025 */
[----:B------:R-:W-:Y:S02]  /*2f00*/  FADD.FTZ R39, R33, R24 ;  /* 0x0000001821277221 */ /* 0x000fe40000010000 */
[----:B------:R-:W-:Y:S01]  /*2f10*/  FFMA.FTZ R28, R35, R27, R34 ;  /* 0x0000001b231c7223 */ /* 0x000fe20000010022 */
[----:B------:R-:W-:Y:S01]  /*2f20*/  PRMT R35, RZ, 0x5410, R86 ;  /* 0x00005410ff237816 */ /* 0x000fe20000000056 */
[----:B------:R-:W-:Y:S01]  /*2f30*/  FADD.FTZ R24, R41, R40 ;  /* 0x0000002829187221 */ /* 0x000fe20000010000 */
[----:B------:R-:W-:Y:S01]  /*2f40*/  PRMT R41, RZ, 0x7610, R86 ;  /* 0x00007610ff297816 */ /* 0x000fe20000000056 */
[----:B------:R-:W-:Y:S01]  /*2f50*/  FFMA.FTZ R33, R25, R40, R37 ;  /* 0x0000002819217223 */ /* 0x000fe20000010025 */
[----:B------:R-:W-:Y:S01]  /*2f60*/  PRMT R37, RZ, 0x5410, R87 ;  /* 0x00005410ff257816 */ /* 0x000fe20000000057 */
[C---:B------:R-:W-:Y:S01]  /*2f70*/  FADD.FTZ R35, -R64.reuse, R35 ;  /* 0x0000002340237221 */ /* 0x040fe20000010100 */
        /* <DEDUP_REMOVED lines=24> */
.L_x_70:
[----:B------:R-:W-:Y:S02]  /*3100*/  FFMA.FTZ R33, R30, R41, R33 ;  /* 0x000000291e217223 */ /* 0x000fe40000010021 */
[----:B------:R-:W-:Y:S02]  /*3110*/  FMUL.FTZ R34, R37, R72 ;  /* 0x0000004825227220 */ /* 0x000fe40000410000 */
[----:B------:R-:W-:Y:S01]  /*3120*/  FADD.FTZ R41, R41, R24 ;  /* 0x0000001829297221 */ /* 0x000fe20000010000 */
[----:B------:R-:W-:Y:S01]  /*3130*/  PRMT R24, RZ, 0x7610, R89 ;  /* 0x00007610ff187816 */ /* 0x000fe20000000059 */
[----:B------:R-:W-:Y:S02]  /*3140*/  FADD.FTZ R44, R38, R27 ;  /* 0x0000001b262c7221 */ /* 0x000fe40000010000 */
[----:B------:R-:W-:-:S02]  /*3150*/  FFMA.FTZ R31, R32, R26, R31 ;  /* 0x0000001a201f7223 */ /* 0x000fc4000001001f */
[----:B------:R-:W-:Y:S01]  /*3160*/  FFMA.FTZ R27, R35, R34, R33 ;  /* 0x00000022231b7223 */ /* 0x000fe20000010021 */
[----:B------:R-:W-:Y:S01]  /*3170*/  PRMT R33, RZ, 0x5410, R88 ;  /* 0x00005410ff217816 */ /* 0x000fe20000000058 */
[----:B------:R-:W-:Y:S01]  /*3180*/  FADD.FTZ R32, R41, R34 ;  /* 0x0000002229207221 */ /* 0x000fe20000010000 */
[----:B------:R-:W-:-:S03]  /*3190*/  PRMT R41, RZ, 0x7610, R88 ;  /* 0x00007610ff297816 */ /* 0x000fc60000000058 */
[C---:B------:R-:W-:Y:S01]  /*31a0*/  FADD.FTZ R43, -R64.reuse, R33 ;  /* 0x00000021402b7221 */ /* 0x040fe20000010100 */
[----:B------:R-:W-:Y:S01]  /*31b0*/  PRMT R33, RZ, 0x5410, R89 ;  /* 0x00005410ff217816 */ /* 0x000fe20000000059 */
[----:B------:R-:W-:Y:S02]  /*31c0*/  FADD.FTZ R45, -R64, R41 ;  /* 0x00000029402d7221 */ /* 0x000fe40000010100 */
[-C--:B------:R-:W-:Y:S02]  /*31d0*/  FMUL.FTZ R41, R43, R58.reuse ;  /* 0x0000003a2b297220 */ /* 0x080fe40000410000 */
[----:B------:R-:W-:Y:S02]  /*31e0*/  FMUL.FTZ R43, R40, R73 ;  /* 0x00000049282b7220 */ /* 0x000fe40000410000 */
        /* <DEDUP_REMOVED lines=20> */
.L_x_71:
[----:B------:R-:W-:Y:S02]  /*3330*/  FFMA.FTZ R27, R42, R43, R27 ;  /* 0x0000002b2a1b7223 */ /* 0x000fe4000001001b */
[----:B------:R-:W-:-:S02]  /*3340*/  FMUL.FTZ R46, R33, R72 ;  /* 0x00000048212e7220 */ /* 0x000fc40000410000 */
[----:B------:R-:W-:Y:S02]  /*3350*/  FADD.FTZ R45, R43, R32 ;  /* 0x000000202b2d7221 */ /* 0x000fe40000010000 */
[----:B------:R-:W-:Y:S01]  /*3360*/  FFMA.FTZ R38, R25, R29, R28 ;  /* 0x0000001d19267223 */ /* 0x000fe2000001001c */
[--C-:B------:R-:W-:Y:S01]  /*3370*/  PRMT R25, RZ, 0x5410, R90.reuse ;  /* 0x00005410ff197816 */ /* 0x100fe2000000005a */
[----:B------:R-:W-:Y:S01]  /*3380*/  FFMA.FTZ R43, R41, R46, R27 ;  /* 0x0000002e292b7223 */ /* 0x000fe2000001001b */
[----:B------:R-:W-:Y:S01]  /*3390*/  PRMT R27, RZ, 0x7610, R90 ;  /* 0x00007610ff1b7816 */ /* 0x000fe2000000005a */
[----:B------:R-:W-:Y:S02]  /*33a0*/  FADD.FTZ R32, R45, R46 ;  /* 0x0000002e2d207221 */ /* 0x000fe40000010000 */
[C---:B------:R-:W-:Y:S01]  /*33b0*/  FADD.FTZ R45, -R64.reuse, R25 ;  /* 0x00000019402d7221 */ /* 0x040fe20000010100 */
[----:B------:R-:W-:Y:S01]  /*33c0*/  PRMT R25, RZ, 0x5410, R91 ;  /* 0x00005410ff197816 */ /* 0x000fe2000000005b */
[----:B------:R-:W-:-:S02]  /*33d0*/  FADD.FTZ R47, -R64, R27 ;  /* 0x0000001b402f7221 */ /* 0x000fc40000010100 */
[----:B------:R-:W-:Y:S01]  /*33e0*/  FADD.FTZ R39, R39, R26 ;  /* 0x0000001a27277221 */ /* 0x000fe20000010000 */
[----:B------:R-:W-:Y:S01]  /*33f0*/  PRMT R26, RZ, 0x7610, R91 ;  /* 0x00007610ff1a7816 */ /* 0x000fe2000000005b */
        /* <DEDUP_REMOVED lines=17> */
[----:B-1----:R-:W-:Y:S02]  /*3510*/  FMUL.FTZ R26, R26, R53 ;  /* 0x000000351a1a7220 */ /* 0x002fe40000410000 */
[----:B------:R-:W-:Y:S02]  /*3520*/  FADD.FTZ R53, -R53, 1 ;  /* 0x3f80000035357421 */ /* 0x000fe40000010100 */
[----:B------:R-:W-:Y:S02]  /*3530*/  FMUL.FTZ R25, R25, R50 ;  /* 0x0000003219197220 */ /* 0x000fe40000410000 */
[----:B------:R-:W-:-:S04]  /*3540*/  FFMA.FTZ R53, R46, R53, 1 ;  /* 0x3f8000002e357423 */ /* 0x000fc80000010035 */
[----:B------:R-:W-:Y:S02]  /*3550*/  FMUL.FTZ R26, R26, R53 ;  /* 0x000000351a1a7220 */ /* 0x000fe40000410000 */
.L_x_72:
[----:B------:R-:W-:Y:S02]  /*3560*/  FFMA.FTZ R47, R34, R45, R43 ;  /* 0x0000002d222f7223 */ /* 0x000fe4000001002b */
[----:B------:R-:W-:Y:S02]  /*3570*/  FMUL.FTZ R46, R25, R72 ;  /* 0x00000048192e7220 */ /* 0x000fe40000410000 */
[----:B------:R-:W-:Y:S01]  /*3580*/  FADD.FTZ R44, R44, R29 ;  /* 0x0000001d2c2c7221 */ /* 0x000fe20000010000 */
[--C-:B------:R-:W-:Y:S01]  /*3590*/  PRMT R29, RZ, 0x5410, R92.reuse ;  /* 0x00005410ff1d7816 */ /* 0x100fe2000000005c */
[----:B------:R-:W-:Y:S01]  /*35a0*/  FFMA.FTZ R43, R30, R36, R31 ;  /* 0x000000241e2b7223 */ /* 0x000fe2000001001f */
[----:B------:R-:W-:Y:S01]  /*35b0*/  PRMT R31, RZ, 0x7610, R92 ;  /* 0x00007610ff1f7816 */ /* 0x000fe2000000005c */
[----:B------:R-:W-:Y:S01]  /*35c0*/  FADD.FTZ R49, R45, R32 ;  /* 0x000000202d317221 */ /* 0x000fe20000010000 */
[----:B------:R-:W-:Y:S01]  /*35d0*/  PRMT R32, RZ, 0x5410, R93 ;  /* 0x00005410ff207816 */ /* 0x000fe2000000005d */
[----:B------:R-:W-:-:S02]  /*35e0*/  FFMA.FTZ R45, R27, R46, R47 ;  /* 0x0000002e1b2d7223 */ /* 0x000fc4000001002f */
[----:B------:R-:W-:Y:S02]  /*35f0*/  FADD.FTZ R46, R49, R46 ;  /* 0x0000002e312e7221 */ /* 0x000fe40000010000 */
[C---:B------:R-:W-:Y:S02]  /*3600*/  FADD.FTZ R29, -R64.reuse, R29 ;  /* 0x0000001d401d7221 */ /* 0x040fe40000010100 */
[----:B------:R-:W-:Y:S01]  /*3610*/  FADD.FTZ R49, -R64, R31 ;  /* 0x0000001f40317221 */ /* 0x000fe20000010100 */
[----:B------:R-:W-:Y:S01]  /*3620*/  PRMT R31, RZ, 0x7610, R93 ;  /* 0x00007610ff1f7816 */ /* 0x000fe2000000005d */
        /* <DEDUP_REMOVED lines=21> */
[----:B------:R-:W-:Y:S02]  /*3780*/  FMUL.FTZ R31, R31, R54 ;  /* 0x000000361f1f7220 */ /* 0x000fe40000410000 */
.L_x_73:
[----:B------:R-:W-:Y:S02]  /*3790*/  FFMA.FTZ R45, R28, R47, R45 ;  /* 0x0000002f1c2d7223 */ /* 0x000fe4000001002d */
[----:B------:R-:W-:Y:S02]  /*37a0*/  FMUL.FTZ R48, R32, R72 ;  /* 0x0000004820307220 */ /* 0x000fe40000410000 */
[----:B------:R-:W-:Y:S02]  /*37b0*/  FADD.FTZ R47, R47, R46 ;  /* 0x0000002e2f2f7221 */ /* 0x000fe40000010000 */
[----:B------:R-:W-:Y:S02]  /*37c0*/  FADD.FTZ R39, R39, R36 ;  /* 0x0000002427277221 */ /* 0x000fe40000010000 */
[----:B------:R-:W-:Y:S02]  /*37d0*/  FFMA.FTZ R45, R29, R48, R45 ;  /* 0x000000301d2d7223 */ /* 0x000fe4000001002d */
[----:B------:R-:W-:-:S02]  /*37e0*/  FADD.FTZ R47, R47, R48 ;  /* 0x000000302f2f7221 */ /* 0x000fc40000010000 */
[----:B------:R-:W-:Y:S02]  /*37f0*/  FMUL.FTZ R36, R31, R73 ;  /* 0x000000491f247220 */ /* 0x000fe40000410000 */
[----:B------:R-:W-:Y:S01]  /*3800*/  FFMA.FTZ R48, R35, R37, R38 ;  /* 0x0000002523307223 */ /* 0x000fe20000010026 */
[--C-:B------:R-:W-:Y:S01]  /*3810*/  PRMT R35, RZ, 0x5410, R18.reuse ;  /* 0x00005410ff237816 */ /* 0x100fe20000000012 */
[----:B------:R-:W-:Y:S01]  /*3820*/  FADD.FTZ R46, R44, R37 ;  /* 0x000000252c2e7221 */ /* 0x000fe20000010000 */
[----:B------:R-:W-:Y:S01]  /*3830*/  PRMT R37, RZ, 0x7610, R18 ;  /* 0x00007610ff257816 */ /* 0x000fe20000000012 */
[----:B------:R-:W-:Y:S01]  /*3840*/  FFMA.FTZ R44, R30, R36, R45 ;  /* 0x000000241e2c7223 */ /* 0x000fe2000001002d */
[----:B------:R-:W-:Y:S01]  /*3850*/  PRMT R38, RZ, 0x5410, R19 ;  /* 0x00005410ff267816 */ /* 0x000fe20000000013 */
[----:B------:R-:W-:Y:S02]  /*3860*/  FADD.FTZ R45, R36, R47 ;  /* 0x0000002f242d7221 */ /* 0x000fe40000010000 */
[----:B------:R-:W-:-:S02]  /*3870*/  FADD.FTZ R35, -R64, R35 ;  /* 0x0000002340237221 */ /* 0x000fc40000010100 */
[----:B------:R-:W-:Y:S01]  /*3880*/  FADD.FTZ R47, -R64, R37 ;  /* 0x00000025402f7221 */ /* 0x000fe20000010100 */
        /* <DEDUP_REMOVED lines=22> */
.L_x_74:
[----:B------:R-:W-:Y:S02]  /*39f0*/  FMUL.FTZ R50, R38, R72 ;  /* 0x0000004826327220 */ /* 0x000fe40000410000 */
[----:B------:R-:W-:Y:S01]  /*3a00*/  FFMA.FTZ R47, R42, R40, R43 ;  /* 0x000000282a2f7223 */ /* 0x000fe2000001002b */
[----:B------:R-:W-:Y:S01]  /*3a10*/  PRMT R42, RZ, 0x7610, R21 ;  /* 0x00007610ff2a7816 */ /* 0x000fe20000000015 */
[----:B------:R-:W-:Y:S02]  /*3a20*/  FMUL.FTZ R49, R37, R73 ;  /* 0x0000004925317220 */ /* 0x000fe40000410000 */
[----:B------:R-:W-:Y:S02]  /*3a30*/  FFMA.FTZ R43, R35, R50, R44 ;  /* 0x00000032232b7223 */ /* 0x000fe4000001002c */
[----:B------:R-:W-:Y:S01]  /*3a40*/  FFMA.FTZ R44, R41, R33, R48 ;  /* 0x00000021292c7223 */ /* 0x000fe20000010030 */
[--C-:B------:R-:W-:Y:S01]  /*3a50*/  PRMT R41, RZ, 0x5410, R20.reuse ;  /* 0x00005410ff297816 */ /* 0x100fe20000000014 */
[----:B------:R-:W-:Y:S01]  /*3a60*/  FFMA.FTZ R48, R36, R49, R43 ;  /* 0x0000003124307223 */ /* 0x000fe2000001002b */
[----:B------:R-:W-:Y:S01]  /*3a70*/  PRMT R43, RZ, 0x7610, R20 ;  /* 0x00007610ff2b7816 */ /* 0x000fe20000000014 */
[----:B------:R-:W-:-:S02]  /*3a80*/  FADD.FTZ R50, R45, R50 ;  /* 0x000000322d327221 */ /* 0x000fc40000010000 */
[C---:B------:R-:W-:Y:S02]  /*3a90*/  FADD.FTZ R41, -R64.reuse, R41 ;  /* 0x0000002940297221 */ /* 0x040fe40000010100 */
[----:B------:R-:W-:Y:S01]  /*3aa0*/  FADD.FTZ R45, -R64, R43 ;  /* 0x0000002b402d7221 */ /* 0x000fe20000010100 */
[----:B------:R-:W-:Y:S01]  /*3ab0*/  PRMT R43, RZ, 0x5410, R21 ;  /* 0x00005410ff2b7816 */ /* 0x000fe20000000015 */
[----:B------:R-:W-:Y:S02]  /*3ac0*/  FADD.FTZ R39, R39, R40 ;  /* 0x0000002827277221 */ /* 0x000fe40000010000 */
[----:B------:R-:W-:Y:S02]  /*3ad0*/  FADD.FTZ R49, R49, R50 ;  /* 0x0000003231317221 */ /* 0x000fe40000010000 */
[-C--:B------:R-:W-:Y:S02]  /*3ae0*/  FMUL.FTZ R41, R41, R58.reuse ;  /* 0x0000003a29297220 */ /* 0x080fe40000410000 */
        /* <DEDUP_REMOVED lines=20> */
.L_x_75:
[----:B------:R-:W-:Y:S02]  /*3c30*/  FMUL.FTZ R50, R43, R72 ;  /* 0x000000482b327220 */ /* 0x000fe40000410000 */
[----:B------:R-:W-:Y:S02]  /*3c40*/  FADD.FTZ R46, R46, R33 ;  /* 0x000000212e2e7221 */ /* 0x000fe40000010000 */
[----:B------:R-:W-:Y:S02]  /*3c50*/  FFMA.FTZ R33, R41, R50, R48 ;  /* 0x0000003229217223 */ /* 0x000fe40000010030 */
[----:B------:R-:W-:Y:S01]  /*3c60*/  FADD.FTZ R50, R49, R50 ;  /* 0x0000003231327221 */ /* 0x000fe20000010000 */
[----:B------:R-:W-:Y:S01]  /*3c70*/  PRMT R49, RZ, 0x5410, R22 ;  /* 0x00005410ff317816 */ /* 0x000fe20000000016 */
[----:B------:R-:W-:Y:S02]  /*3c80*/  FFMA.FTZ R45, R34, R24, R47 ;  /* 0x00000018222d7223 */ /* 0x000fe4000001002f */
[----:B------:R-:W-:-:S02]  /*3c90*/  FMUL.FTZ R47, R42, R73 ;  /* 0x000000492a2f7220 */ /* 0x000fc40000410000 */
[----:B------:R-:W-:Y:S01]  /*3ca0*/  FADD.FTZ R51, -R64, R49 ;  /* 0x0000003140337221 */ /* 0x000fe20000010100 */
[----:B------:R-:W-:Y:S01]  /*3cb0*/  PRMT R49, RZ, 0x7610, R22 ;  /* 0x00007610ff317816 */ /* 0x000fe20000000016 */
[----:B------:R-:W-:Y:S02]  /*3cc0*/  FFMA.FTZ R34, R40, R47, R33 ;  /* 0x0000002f28227223 */ /* 0x000fe40000010021 */
[----:B------:R-:W-:Y:S01]  /*3cd0*/  FADD.FTZ R33, R47, R50 ;  /* 0x000000322f217221 */ /* 0x000fe20000010000 */
[----:B------:R-:W-:Y:S01]  /*3ce0*/  PRMT R50, RZ, 0x7610, R23 ;  /* 0x00007610ff327816 */ /* 0x000fe20000000017 */
[----:B------:R-:W-:Y:S02]  /*3cf0*/  FADD.FTZ R49, -R64, R49 ;  /* 0x0000003140317221 */ /* 0x000fe40000010100 */
[-C--:B------:R-:W-:Y:S02]  /*3d00*/  FMUL.FTZ R47, R51, R58.reuse ;  /* 0x0000003a332f7220 */ /* 0x080fe40000410000 */
[----:B------:R-:W-:Y:S01]  /*3d10*/  FMUL.FTZ R48, R49, R58 ;  /* 0x0000003a31307220 */ /* 0x000fe20000410000 */
[----:B------:R-:W-:Y:S01]  /*3d20*/  PRMT R49, RZ, 0x5410, R23 ;  /* 0x00005410ff317816 */ /* 0x000fe20000000017 */
        /* <DEDUP_REMOVED lines=19> */
.L_x_76:
[----:B------:R-:W-:Y:S02]  /*3e60*/  FMUL.FTZ R52, R49, R72 ;  /* 0x0000004831347220 */ /* 0x000fe40000410000 */
[----:B------:R-:W-:Y:S02]  /*3e70*/  FMUL.FTZ R53, R50, R73 ;  /* 0x0000004932357220 */ /* 0x000fe40000410000 */
[----:B------:R-:W-:Y:S01]  /*3e80*/  FFMA.FTZ R51, R47, R52, R34 ;  /* 0x000000342f337223 */ /* 0x000fe20000010022 */
[----:B------:R-:W-:Y:S01]  /*3e90*/  PRMT R34, RZ, 0x7610, R57 ;  /* 0x00007610ff227816 */ /* 0x000fe20000000039 */
[----:B------:R-:W-:Y:S01]  /*3ea0*/  FADD.FTZ R52, R33, R52 ;  /* 0x0000003421347221 */ /* 0x000fe20000010000 */
[----:B------:R-:W-:Y:S01]  /*3eb0*/  PRMT R33, RZ, 0x5410, R56 ;  /* 0x00005410ff217816 */ /* 0x000fe20000000038 */
[----:B------:R-:W-:Y:S02]  /*3ec0*/  FFMA.FTZ R54, R48, R53, R51 ;  /* 0x0000003530367223 */ /* 0x000fe40000010033 */
[----:B------:R-:W-:-:S02]  /*3ed0*/  FADD.FTZ R53, R53, R52 ;  /* 0x0000003435357221 */ /* 0x000fc40000010000 */
[----:B------:R-:W-:Y:S01]  /*3ee0*/  FADD.FTZ R51, -R64, R33 ;  /* 0x0000002140337221 */ /* 0x000fe20000010100 */
[----:B------:R-:W-:-:S03]  /*3ef0*/  PRMT R33, RZ, 0x7610, R56 ;  /* 0x00007610ff217816 */ /* 0x000fc60000000038 */
[----:B------:R-:W-:Y:S02]  /*3f00*/  FMUL.FTZ R51, R51, R58 ;  /* 0x0000003a33337220 */ /* 0x000fe40000410000 */
[----:B------:R-:W-:-:S04]  /*3f10*/  FADD.FTZ R33, -R64, R33 ;  /* 0x0000002140217221 */ /* 0x000fc80000010100 */
[----:B------:R-:W-:Y:S01]  /*3f20*/  FMUL.FTZ R52, R33, R58 ;  /* 0x0000003a21347220 */ /* 0x000fe20000410000 */
        /* <DEDUP_REMOVED lines=9> */
[----:B------:R-:W-:Y:S02]  /*3fc0*/  FFMA.FTZ R105, R55, R105, 1 ;  /* 0x3f80000037697423 */ /* 0x000fe40000010069 */
[----:B------:R-:W-:Y:S02]  /*3fd0*/  FFMA.FTZ R55, R52, R73, R71 ;  /* 0x0000004934377223 */ /* 0x000fe40000010047 */
[----:B------:R-:W-:-:S02]  /*3fe0*/  FMUL.FTZ R33, R33, R105 ;  /* 0x0000006921217220 */ /* 0x000fc40000410000 */
[----:B------:R-:W-:-:S06]  /*3ff0*/  FMUL.FTZ R105, R55, -1.4426950216293334961 ;  /* 0xbfb8aa3b37697820 */ /* 0x000fcc0000410000 */
[----:B------:R-:W0:Y:S02]  /*4000*/  MUFU.EX2 R105, R105 ;  /* 0x0000006900697308 */ /* 0x000e240000000800 */
[----:B0-----:R-:W-:-:S06]  /*4010*/  FADD.FTZ R105, R105, 1 ;  /* 0x3f80000069697421 */ /* 0x001fcc0000010000 */
[----:B------:R-:W0:Y:S02]  /*4020*/  MUFU.RCP R74, R105 ;  /* 0x00000069004a7308 */ /* 0x000e240000001000 */
[----:B0-----:R-:W-:Y:S02]  /*4030*/  FMUL.FTZ R34, R34, R74 ;  /* 0x0000004a22227220 */ /* 0x001fe40000410000 */
[----:B------:R-:W-:-:S04]  /*4040*/  FADD.FTZ R74, -R74, 1 ;  /* 0x3f8000004a4a7421 */ /* 0x000fc80000010100 */
[----:B------:R-:W-:-:S04]  /*4050*/  FFMA.FTZ R55, R55, R74, 1 ;  /* 0x3f80000037377423 */ /* 0x000fc8000001004a */
[----:B------:R-:W-:Y:S02]  /*4060*/  FMUL.FTZ R34, R34, R55 ;  /* 0x0000003722227220 */ /* 0x000fe40000410000 */
.L_x_77:
[----:B------:R-:W-:Y:S01]  /*4070*/  FMUL.FTZ R74, R33, R72 ;  /* 0x00000048214a7220 */ /* 0x000fe20000410000 */
[----:B------:R-:W-:Y:S01]  /*4080*/  ISETP.GE.AND P0, PT, R125, R5, PT ;  /* 0x000000057d00720c */ /* 0x000fe20003f06270 */
[----:B------:R-:W-:Y:S01]  /*4090*/  FMUL.FTZ R75, R34, R73 ;  /* 0x00000049224b7220 */ /* 0x000fe20000410000 */
[----:B------:R-:W-:Y:S01]  /*40a0*/  BSSY B0, `(.L_x_78) ;  /* 0x0000061000007945 */ /* 0x000fe20003800000 */
[----:B------:R-:W-:Y:S01]  /*40b0*/  FFMA.FTZ R55, R51, R74, R54 ;  /* 0x0000004a33377223 */ /* 0x000fe20000010036 */
[----:B------:R-:W-:Y:S01]  /*40c0*/  MOV R105, 0x4 ;  /* 0x0000000400697802 */ /* 0x000fe20000000f00 */
[----:B------:R-:W-:Y:S02]  /*40d0*/  FADD.FTZ R54, R53, R74 ;  /* 0x0000004a35367221 */ /* 0x000fe40000010000 */
[----:B------:R-:W-:Y:S02]  /*40e0*/  FFMA.FTZ R74, R52, R75, R55 ;  /* 0x0000004b344a7223 */ /* 0x000fe40000010037 */
[----:B------:R-:W-:-:S02]  /*40f0*/  FADD.FTZ R75, R75, R54 ;  /* 0x000000364b4b7221 */ /* 0x000fc40000010000 */
[----:B------:R-:W-:Y:S01]  /*4100*/  FADD.FTZ R39, R39, R24 ;  /* 0x0000001827277221 */ /* 0x000fe20000010000 */
[----:B------:R-:W0:Y:S01]  /*4110*/  SHFL.DOWN PT, R53, R74, 0x1, R5 ;  /* 0x082000004a357989 */ /* 0x000e2200000e0005 */
[----:B------:R-:W-:Y:S02]  /*4120*/  FFMA.FTZ R44, R27, R25, R44 ;  /* 0x000000191b2c7223 */ /* 0x000fe4000001002c */
[----:B------:R-:W-:Y:S01]  /*4130*/  FFMA.FTZ R45, R28, R26, R45 ;  /* 0x0000001a1c2d7223 */ /* 0x000fe2000001002d */
[----:B------:R-:W1:Y:S01]  /*4140*/  SHFL.DOWN PT, R54, R75, 0x1, R5 ;  /* 0x082000004b367989 */ /* 0x000e6200000e0005 */
[----:B------:R-:W-:Y:S02]  /*4150*/  FADD.FTZ R25, R46, R25 ;  /* 0x000000192e197221 */ /* 0x000fe40000010000 */
[----:B------:R-:W-:Y:S02]  /*4160*/  FADD.FTZ R26, R39, R26 ;  /* 0x0000001a271a7221 */ /* 0x000fe40000010000 */
[----:B------:R-:W-:-:S02]  /*4170*/  FFMA.FTZ R44, R29, R32, R44 ;  /* 0x000000201d2c7223 */ /* 0x000fc4000001002c */
[----:B------:R-:W-:Y:S02]  /*4180*/  FFMA.FTZ R45, R30, R31, R45 ;  /* 0x0000001f1e2d7223 */ /* 0x000fe4000001002d */
[----:B------:R-:W-:Y:S02]  /*4190*/  FADD.FTZ R25, R25, R32 ;  /* 0x0000002019197221 */ /* 0x000fe40000010000 */
[----:B------:R-:W-:Y:S02]  /*41a0*/  FADD.FTZ R26, R26, R31 ;  /* 0x0000001f1a1a7221 */ /* 0x000fe40000010000 */
[----:B------:R-:W-:Y:S02]  /*41b0*/  FFMA.FTZ R44, R35, R38, R44 ;  /* 0x00000026232c7223 */ /* 0x000fe4000001002c */
[----:B------:R-:W-:Y:S02]  /*41c0*/  FFMA.FTZ R45, R36, R37, R45 ;  /* 0x00000025242d7223 */ /* 0x000fe4000001002d */
[----:B------:R-:W-:-:S02]  /*41d0*/  FADD.FTZ R38, R25, R38 ;  /* 0x0000002619267221 */ /* 0x000fc40000010000 */
[----:B------:R-:W-:Y:S02]  /*41e0*/  FADD.FTZ R37, R26, R37 ;  /* 0x000000251a257221 */ /* 0x000fe40000010000 */
[----:B0-----:R-:W-:Y:S02]  /*41f0*/  @!P0 FADD.FTZ R74, R74, R53 ;  /* 0x000000354a4a8221 */ /* 0x001fe40000010000 */
[----:B------:R-:W-:Y:S02]  /*4200*/  FFMA.FTZ R44, R41, R43, R44 ;  /* 0x0000002b292c7223 */ /* 0x000fe4000001002c */
[----:B-1----:R-:W-:Y:S01]  /*4210*/  @!P0 FADD.FTZ R75, R75, R54 ;  /* 0x000000364b4b8221 */ /* 0x002fe20000010000 */
[----:B------:R-:W-:Y:S01]  /*4220*/  IADD3 R54, R125, 0x2, RZ ;  /* 0x000000027d367810 */ /* 0x000fe20007ffe0ff */
[----:B------:R-:W0:Y:S01]  /*4230*/  SHFL.DOWN PT, R53, R74, 0x2, R5 ;  /* 0x084000004a357989 */ /* 0x000e2200000e0005 */
[----:B------:R-:W-:Y:S02]  /*4240*/  FFMA.FTZ R45, R40, R42, R45 ;  /* 0x0000002a282d7223 */ /* 0x000fe4000001002d */
[----:B------:R-:W-:Y:S01]  /*4250*/  ISETP.GT.AND P0, PT, R54, R5, PT ;  /* 0x000000053600720c */ /* 0x000fe20003f04270 */
[----:B------:R-:W-:Y:S01]  /*4260*/  FADD.FTZ R38, R38, R43 ;  /* 0x0000002b26267221 */ /* 0x000fe20000010000 */
[----:B------:R-:W1:Y:S01]  /*4270*/  SHFL.DOWN PT, R54, R75, 0x2, R5 ;  /* 0x084000004b367989 */ /* 0x000e6200000e0005 */
[----:B------:R-:W-:-:S02]  /*4280*/  FADD.FTZ R37, R37, R42 ;  /* 0x0000002a25257221 */ /* 0x000fc40000010000 */
[----:B------:R-:W-:Y:S02]  /*4290*/  FFMA.FTZ R44, R47, R49, R44 ;  /* 0x000000312f2c7223 */ /* 0x000fe4000001002c */
[----:B------:R-:W-:Y:S02]  /*42a0*/  FFMA.FTZ R45, R48, R50, R45 ;  /* 0x00000032302d7223 */ /* 0x000fe4000001002d */
[----:B------:R-:W-:Y:S02]  /*42b0*/  FADD.FTZ R38, R38, R49 ;  /* 0x0000003126267221 */ /* 0x000fe40000010000 */
[----:B------:R-:W-:Y:S02]  /*42c0*/  FADD.FTZ R37, R37, R50 ;  /* 0x0000003225257221 */ /* 0x000fe40000010000 */
[----:B------:R-:W-:Y:S02]  /*42d0*/  FFMA.FTZ R24, R51, R33, R44 ;  /* 0x0000002133187223 */ /* 0x000fe4000001002c */
[----:B------:R-:W-:Y:S01]  /*42e0*/  FFMA.FTZ R25, R52, R34, R45 ;  /* 0x0000002234197223 */ /* 0x000fe2000001002d */
[----:B------:R-:W-:Y:S01]  /*42f0*/  SHF.L.U32 R52, R3, 0x4, RZ ;  /* 0x0000000403347819 */ /* 0x000fe200000006ff */
[----:B------:R-:W-:-:S02]  /*4300*/  FADD.FTZ R26, R38, R33 ;  /* 0x00000021261a7221 */ /* 0x000fc40000010000 */
[----:B------:R-:W-:Y:S02]  /*4310*/  FADD.FTZ R27, R37, R34 ;  /* 0x00000022251b7221 */ /* 0x000fe40000010000 */
[----:B0-----:R-:W-:-:S03]  /*4320*/  @!P0 FADD.FTZ R74, R74, R53 ;  /* 0x000000354a4a8221 */ /* 0x001fc60000010000 */
[----:B------:R-:W-:Y:S01]  /*4330*/  STS.128 [R3.X16+0x90], R24 ;  /* 0x0000901803007388 */ /* 0x000fe2000000cc00 */
        /* <DEDUP_REMOVED lines=19> */
[----:B------:R-:W-:-:S13]  /*4470*/  ISETP.NE.AND P0, PT, R125, RZ, PT ;  /* 0x000000ff7d00720c */ /* 0x000fda0003f05270 */
[----:B------:R0:W-:Y:S04]  /*4480*/  @!P0 STS.64 [R8.X8+0x10], R74 ;  /* 0x0000104a08008388 */ /* 0x0001e80000008a00 */
[----:B------:R-:W-:Y:S01]  /*4490*/  BAR.SYNC.DEFER_BLOCKING 0x0 ;  /* 0x0000000000007b1d */ /* 0x000fe20000010000 */
[----:B------:R-:W-:-:S13]  /*44a0*/  ISETP.NE.AND P0, PT, R3, RZ, PT ;  /* 0x000000ff0300720c */ /* 0x000fda0003f05270 */
[----:B------:R-:W-:Y:S05]  /*44b0*/  @P0 BRA `(.L_x_79) ;  /* 0x000001f000000947 */ /* 0x000fea0003800000 */
[----:B0-----:R-:W0:Y:S04]  /*44c0*/  LDS.64 R44, [0x18] ;  /* 0x00001800ff2c7984 */ /* 0x001e280000000a00 */
[----:B------:R-:W1:Y:S04]  /*44d0*/  LDS.128 R28, [0x20] ;  /* 0x00002000ff1c7984 */ /* 0x000e680000000c00 */
[----:B------:R-:W2:Y:S04]  /*44e0*/  LDS.128 R32, [0x30] ;  /* 0x00003000ff207984 */ /* 0x000ea80000000c00 */
[----:B------:R-:W3:Y:S04]  /*44f0*/  LDS.128 R36, [0x40] ;  /* 0x00004000ff247984 */ /* 0x000ee80000000c00 */
[----:B------:R-:W4:Y:S01]  /*4500*/  LDS.128 R40, [0x50] ;  /* 0x00005000ff287984 */ /* 0x000f220000000c00 */
[----:B0-----:R-:W-:-:S02]  /*4510*/  FADD.FTZ R47, R74, R44 ;  /* 0x0000002c4a2f7221 */ /* 0x001fc40000010000 */
[----:B------:R-:W-:Y:S02]  /*4520*/  FADD.FTZ R44, R75, R45 ;  /* 0x0000002d4b2c7221 */ /* 0x000fe40000010000 */
[----:B-1----:R-:W-:Y:S01]  /*4530*/  FADD.FTZ R49, R47, R28 ;  /* 0x0000001c2f317221 */ /* 0x002fe20000010000 */
[----:B------:R-:W-:Y:S01]  /*4540*/  LDS.64 R74, [0x70] ;  /* 0x00007000ff4a7984 */ /* 0x000fe20000000a00 */
[----:B------:R-:W-:Y:S02]  /*4550*/  FADD.FTZ R28, R44, R29 ;  /* 0x0000001d2c1c7221 */ /* 0x000fe40000010000 */
[----:B------:R-:W-:Y:S01]  /*4560*/  FADD.FTZ R49, R49, R30 ;  /* 0x0000001e31317221 */ /* 0x000fe20000010000 */
[----:B------:R-:W0:Y:S01]  /*4570*/  LDS.128 R44, [0x60] ;  /* 0x00006000ff2c7984 */ /* 0x000e220000000c00 */
[----:B------:R-:W-:Y:S02]  /*4580*/  FADD.FTZ R28, R28, R31 ;  /* 0x0000001f1c1c7221 */ /* 0x000fe40000010000 */
[----:B--2---:R-:W-:-:S02]  /*4590*/  FADD.FTZ R49, R49, R32 ;  /* 0x0000002031317221 */ /* 0x004fc40000010000 */
[----:B------:R-:W-:Y:S02]  /*45a0*/  FADD.FTZ R28, R28, R33 ;  /* 0x000000211c1c7221 */ /* 0x000fe40000010000 */
[----:B------:R-:W-:Y:S02]  /*45b0*/  FADD.FTZ R49, R49, R34 ;  /* 0x0000002231317221 */ /* 0x000fe40000010000 */
[----:B------:R-:W-:Y:S02]  /*45c0*/  FADD.FTZ R28, R28, R35 ;  /* 0x000000231c1c7221 */ /* 0x000fe40000010000 */
[----:B---3--:R-:W-:Y:S02]  /*45d0*/  FADD.FTZ R49, R49, R36 ;  /* 0x0000002431317221 */ /* 0x008fe40000010000 */
[----:B------:R-:W-:Y:S02]  /*45e0*/  FADD.FTZ R28, R28, R37 ;  /* 0x000000251c1c7221 */ /* 0x000fe40000010000 */
[----:B------:R-:W-:-:S02]  /*45f0*/  FADD.FTZ R49, R49, R38 ;  /* 0x0000002631317221 */ /* 0x000fc40000010000 */
[----:B------:R-:W-:Y:S02]  /*4600*/  FADD.FTZ R28, R28, R39 ;  /* 0x000000271c1c7221 */ /* 0x000fe40000010000 */
[----:B----4-:R-:W-:Y:S02]  /*4610*/  FADD.FTZ R49, R49, R40 ;  /* 0x0000002831317221 */ /* 0x010fe40000010000 */
[----:B------:R-:W-:Y:S02]  /*4620*/  FADD.FTZ R28, R28, R41 ;  /* 0x000000291c1c7221 */ /* 0x000fe40000010000 */
[----:B------:R-:W-:Y:S02]  /*4630*/  FADD.FTZ R49, R49, R42 ;  /* 0x0000002a31317221 */ /* 0x000fe40000010000 */
[----:B------:R-:W-:Y:S02]  /*4640*/  FADD.FTZ R28, R28, R43 ;  /* 0x0000002b1c1c7221 */ /* 0x000fe40000010000 */
[----:B0-----:R-:W-:-:S02]  /*4650*/  FADD.FTZ R49, R49, R44 ;  /* 0x0000002c31317221 */ /* 0x001fc40000010000 */
[----:B------:R-:W-:Y:S02]  /*4660*/  FADD.FTZ R28, R28, R45 ;  /* 0x0000002d1c1c7221 */ /* 0x000fe40000010000 */
[----:B------:R-:W-:Y:S02]  /*4670*/  FADD.FTZ R49, R49, R46 ;  /* 0x0000002e31317221 */ /* 0x000fe40000010000 */
[----:B------:R-:W-:Y:S02]  /*4680*/  FADD.FTZ R28, R28, R47 ;  /* 0x0000002f1c1c7221 */ /* 0x000fe40000010000 */
[----:B------:R-:W-:Y:S02]  /*4690*/  FADD.FTZ R74, R49, R74 ;  /* 0x0000004a314a7221 */ /* 0x000fe40000010000 */
[----:B------:R-:W-:Y:S02]  /*46a0*/  FADD.FTZ R75, R28, R75 ;  /* 0x0000004b1c4b7221 */ /* 0x000fe40000010000 */
.L_x_79:
[----:B0-----:R-:W-:Y:S05]  /*46b0*/  BSYNC B0 ;  /* 0x0000000000007941 */ /* 0x001fea0003800000 */
.L_x_78:
        /* <DEDUP_REMOVED lines=8> */
[----:B------:R-:W2:Y:S04]  /*4740*/  LDS.128 R36, [R52+0x9c0] ;  /* 0x0009c00034247984 */ /* 0x000ea80000000c00 */
[----:B------:R-:W3:Y:S04]  /*4750*/  LDS.128 R40, [R52+0xcd0] ;  /* 0x000cd00034287984 */ /* 0x000ee80000000c00 */
[----:B------:R-:W4:Y:S04]  /*4760*/  LDS.128 R44, [R52+0xfe0] ;  /* 0x000fe000342c7984 */ /* 0x000f280000000c00 */
[----:B------:R-:W5:Y:S04]  /*4770*/  LDS.128 R48, [R52+0x12f0] ;  /* 0x0012f00034307984 */ /* 0x000f680000000c00 */
[----:B------:R-:W3:Y:S01]  /*4780*/  LDS.128 R52, [R52+0x1600] ;  /* 0x0016000034347984 */ /* 0x000ee20000000c00 */
[----:B0-----:R-:W-:-:S02]  /*4790*/  FADD.FTZ R28, R24, R28 ;  /* 0x0000001c181c7221 */ /* 0x001fc40000010000 */
[----:B------:R-:W-:Y:S02]  /*47a0*/  FADD.FTZ R29, R25, R29 ;  /* 0x0000001d191d7221 */ /* 0x000fe40000010000 */
[----:B------:R-:W-:Y:S02]  /*47b0*/  FADD.FTZ R25, R26, R30 ;  /* 0x0000001e1a197221 */ /* 0x000fe40000010000 */
[----:B------:R-:W-:Y:S02]  /*47c0*/  FADD.FTZ R24, R27, R31 ;  /* 0x0000001f1b187221 */ /* 0x000fe40000010000 */
[----:B-1----:R-:W-:Y:S02]  /*47d0*/  FADD.FTZ R27, R28, R32 ;  /* 0x000000201c1b7221 */ /* 0x002fe40000010000 */
[----:B------:R-:W-:Y:S02]  /*47e0*/  FADD.FTZ R26, R29, R33 ;  /* 0x000000211d1a7221 */ /* 0x000fe40000010000 */
[----:B------:R-:W-:-:S02]  /*47f0*/  FADD.FTZ R25, R25, R34 ;  /* 0x0000002219197221 */ /* 0x000fc40000010000 */
[----:B------:R-:W-:Y:S02]  /*4800*/  FADD.FTZ R24, R24, R35 ;  /* 0x0000002318187221 */ /* 0x000fe40000010000 */
[----:B--2---:R-:W-:Y:S02]  /*4810*/  FADD.FTZ R27, R27, R36 ;  /* 0x000000241b1b7221 */ /* 0x004fe40000010000 */
[----:B------:R-:W-:Y:S02]  /*4820*/  FADD.FTZ R26, R26, R37 ;  /* 0x000000251a1a7221 */ /* 0x000fe40000010000 */
[----:B------:R-:W-:Y:S02]  /*4830*/  FADD.FTZ R25, R25, R38 ;  /* 0x0000002619197221 */ /* 0x000fe40000010000 */
[----:B------:R-:W-:Y:S02]  /*4840*/  FADD.FTZ R24, R24, R39 ;  /* 0x0000002718187221 */ /* 0x000fe40000010000 */
[----:B---3--:R-:W-:-:S02]  /*4850*/  FADD.FTZ R27, R27, R40 ;  /* 0x000000281b1b7221 */ /* 0x008fc40000010000 */
[----:B------:R-:W-:Y:S02]  /*4860*/  FADD.FTZ R26, R26, R41 ;  /* 0x000000291a1a7221 */ /* 0x000fe40000010000 */
[----:B------:R-:W-:Y:S02]  /*4870*/  FADD.FTZ R25, R25, R42 ;  /* 0x0000002a19197221 */ /* 0x000fe40000010000 */
[----:B------:R-:W-:Y:S02]  /*4880*/  FADD.FTZ R24, R24, R43 ;  /* 0x0000002b18187221 */ /* 0x000fe40000010000 */
[----:B----4-:R-:W-:Y:S02]  /*4890*/  FADD.FTZ R27, R27, R44 ;  /* 0x0000002c1b1b7221 */ /* 0x010fe40000010000 */
[----:B------:R-:W-:Y:S02]  /*48a0*/  FADD.FTZ R26, R26, R45 ;  /* 0x0000002d1a1a7221 */ /* 0x000fe40000010000 */
[----:B------:R-:W-:-:S02]  /*48b0*/  FADD.FTZ R25, R25, R46 ;  /* 0x0000002e19197221 */ /* 0x000fc40000010000 */
[----:B------:R-:W-:Y:S02]  /*48c0*/  FADD.FTZ R24, R24, R47 ;  /* 0x0000002f18187221 */ /* 0x000fe40000010000 */
[----:B-----5:R-:W-:Y:S02]  /*48d0*/  FADD.FTZ R27, R27, R48 ;  /* 0x000000301b1b7221 */ /* 0x020fe40000010000 */
[----:B------:R-:W-:Y:S02]  /*48e0*/  FADD.FTZ R26, R26, R49 ;  /* 0x000000311a1a7221 */ /* 0x000fe40000010000 */
[----:B------:R-:W-:Y:S02]  /*48f0*/  FADD.FTZ R29, R25, R50 ;  /* 0x00000032191d7221 */ /* 0x000fe40000010000 */
[----:B------:R-:W-:Y:S02]  /*4900*/  FADD.FTZ R28, R24, R51 ;  /* 0x00000033181c7221 */ /* 0x000fe40000010000 */
[----:B------:R-:W-:-:S02]  /*4910*/  FADD.FTZ R24, R27, R52 ;  /* 0x000000341b187221 */ /* 0x000fc40000010000 */
[----:B------:R-:W-:Y:S02]  /*4920*/  FADD.FTZ R25, R26, R53 ;  /* 0x000000351a197221 */ /* 0x000fe40000010000 */
[----:B------:R-:W-:Y:S02]  /*4930*/  FADD.FTZ R26, R29, R54 ;  /* 0x000000361d1a7221 */ /* 0x000fe40000010000 */
[----:B------:R-:W-:Y:S02]  /*4940*/  FADD.FTZ R27, R28, R55 ;  /* 0x000000371c1b7221 */ /* 0x000fe40000010000 */
.L_x_81:
[----:B------:R-:W-:Y:S05]  /*4950*/  BSYNC B0 ;  /* 0x0000000000007941 */ /* 0x000fea0003800000 */
.L_x_80:
[----:B------:R-:W-:Y:S01]  /*4960*/  BSSY B0, `(.L_x_82) ;  /* 0x0000010000007945 */ /* 0x000fe20003800000 */
[----:B------:R-:W-:Y:S05]  /*4970*/  @P6 BRA `(.L_x_83) ;  /* 0x000000e000006947 */ /* 0x000fea0003800000 */
[----:B------:R-:W-:Y:S01]  /*4980*/  IMAD R28, R99, 0x31, R3 ;  /* 0x00000031631c7824 */ /* 0x000fe200078e0203 */
[----:B------:R-:W-:Y:S02]  /*4990*/  MOV R31, c[0x0][0x1d8] ;  /* 0x00007600001f7a02 */ /* 0x000fe40000000f00 */
[----:B------:R-:W-:Y:S01]  /*49a0*/  MOV R32, c[0x0][0x1dc] ;  /* 0x0000770000207a02 */ /* 0x000fe20000000f00 */
[----:B------:R-:W-:-:S05]  /*49b0*/  IMAD.WIDE R28, R28, R105, c[0x0][0x1b8] ;  /* 0x00006e001c1c7625 */ /* 0x000fca00078e0269 */
[CC--:B------:R-:W-:Y:S01]  /*49c0*/  LEA R30, P6, R31.reuse, R28.reuse, 0x2 ;  /* 0x0000001c1f1e7211 */ /* 0x0c0fe200078c10ff */
[----:B------:R0:W-:Y:S03]  /*49d0*/  RED.E.ADD.F32.FTZ.RN.STRONG.GPU [R28.64], R24 ;  /* 0x000000181c00798e */ /* 0x0001e6000c10e786 */
[----:B------:R-:W-:Y:S02]  /*49e0*/  LEA.HI.X R31, R31, R29, R32, 0x2, P6 ;  /* 0x0000001d1f1f7211 */ /* 0x000fe400030f1420 */
[----:B------:R-:W-:-:S04]  /*49f0*/  LEA R32, P6, R10, R28, 0x2 ;  /* 0x0000001c0a207211 */ /* 0x000fc800078c10ff */
[----:B------:R-:W-:Y:S02]  /*4a00*/  IADD3.X R33, R29, R14, RZ, P6, !PT ;  /* 0x0000000e1d217210 */ /* 0x000fe400037fe4ff */
[----:B------:R-:W-:-:S03]  /*4a10*/  LEA R34, P6, R15, R28, 0x2 ;  /* 0x0000001c0f227211 */ /* 0x000fc600078c10ff */
[----:B------:R0:W-:Y:S01]  /*4a20*/  RED.E.ADD.F32.FTZ.RN.STRONG.GPU [R32.64], R25 ;  /* 0x000000192000798e */ /* 0x0001e2000c10e786 */
[----:B------:R-:W-:-:S03]  /*4a30*/  IADD3.X R35, R29, R16, RZ, P6, !PT ;  /* 0x000000101d237210 */ /* 0x000fc600037fe4ff */
[----:B------:R0:W-:Y:S04]  /*4a40*/  RED.E.ADD.F32.FTZ.RN.STRONG.GPU [R30.64], R26 ;  /* 0x0000001a1e00798e */ /* 0x0001e8000c10e786 */
[----:B------:R0:W-:Y:S02]  /*4a50*/  RED.E.ADD.F32.FTZ.RN.STRONG.GPU [R34.64], R27 ;  /* 0x0000001b2200798e */ /* 0x0001e4000c10e786 */
.L_x_83:
[----:B------:R-:W-:Y:S05]  /*4a60*/  BSYNC B0 ;  /* 0x0000000000007941 */ /* 0x000fea0003800000 */
.L_x_82:
[----:B0-----:R-:W-:-:S04]  /*4a70*/  MOV R24, c[0x0][0xc] ;  /* 0x0000030000187a02 */ /* 0x001fc80000000f00 */
[----:B------:R-:W-:-:S13]  /*4a80*/  ISETP.GE.U32.AND P6, PT, R24, 0x2, PT ;  /* 0x000000021800780c */ /* 0x000fda0003fc6070 */
[----:B------:R-:W-:Y:S05]  /*4a90*/  @!P6 BRA `(.L_x_84) ;  /* 0x000012900000e947 */ /* 0x000fea0003800000 */
[----:B------:R-:W-:-:S05]  /*4aa0*/  LOP3.LUT R24, R6, 0x1, RZ, 0xc0, !PT ;  /* 0x0000000106187812 */ /* 0x000fca00078ec0ff */
[----:B------:R-:W-:-:S04]  /*4ab0*/  IMAD R25, R24, c[0x0][0x10], RZ ;  /* 0x0000040018197a24 */ /* 0x000fc800078e02ff */
[C---:B------:R-:W-:Y:S01]  /*4ac0*/  IMAD R26, R25.reuse, c[0x0][0xc], RZ ;  /* 0x00000300191a7a24 */ /* 0x040fe200078e02ff */
[----:B------:R-:W-:-:S04]  /*4ad0*/  IADD3 R24, R25, R0, RZ ;  /* 0x0000000019187210 */ /* 0x000fc80007ffe0ff */
[----:B------:R-:W-:Y:S01]  /*4ae0*/  SHF.L.U32 R26, R26, 0x1, RZ ;  /* 0x000000011a1a7819 */ /* 0x000fe200000006ff */
[----:B------:R-:W-:-:S04]  /*4af0*/  IMAD.WIDE.U32 R24, R24, R105, c[0x0][0x1a8] ;  /* 0x00006a0018187625 */ /* 0x000fc800078e0069 */
[----:B------:R-:W-:Y:S01]  /*4b00*/  IMAD.WIDE R26, R26, R105, c[0x0][0x1b0] ;  /* 0x00006c001a1a7625 */ /* 0x000fe200078e0269 */
[----:B------:R-:W-:Y:S05]  /*4b10*/  @P0 BRA `(.L_x_85) ;  /* 0x000001a000000947 */ /* 0x000fea0003800000 */
[----:B------:R-:W-:Y:S01]  /*4b20*/  IMAD R30, R2, c[0x0][0x10], R0 ;  /* 0x00000400021e7a24 */ /* 0x000fe200078e0200 */
[----:B------:R-:W0:Y:S04]  /*4b30*/  S2R R125, SR_LANEID ;  /* 0x00000000007d7919 */ /* 0x000e280000000000 */
[----:B------:R-:W-:-:S04]  /*4b40*/  LEA R28, P6, R30, R26, 0x3 ;  /* 0x0000001a1e1c7211 */ /* 0x000fc800078c18ff */
[----:B------:R-:W-:-:S05]  /*4b50*/  LEA.HI.X R29, R30, R27, RZ, 0x3, P6 ;  /* 0x0000001b1e1d7211 */ /* 0x000fca00030f1cff */
[----:B------:R1:W-:Y:S01]  /*4b60*/  STG.E.64 [R28.64], R74 ;  /* 0x0000004a1c007986 */ /* 0x0003e2000c101b06 */
[----:B------:R-:W-:Y:S06]  /*4b70*/  MEMBAR.ALL.GPU ;  /* 0x0000000000007992 */ /* 0x000fec000000a000 */
[----:B-1----:R-:W-:Y:S01]  /*4b80*/  HFMA2.MMA R28, -RZ, RZ, 0, 5.9604644775390625e-08 ;  /* 0x00000001ff1c7435 */ /* 0x002fe200000001ff */
[----:B------:R-:W-:Y:S01]  /*4b90*/  VOTEU.ANY UR5, UPT, PT ;  /* 0x0000000000057886 */ /* 0x000fe200038e0100 */
[----:B------:R-:W-:Y:S01]  /*4ba0*/  LOP3.LUT P6, RZ, R6, 0x2, RZ, 0xc0, !PT ;  /* 0x0000000206ff7812 */ /* 0x000fe200078cc0ff */
[----:B------:R-:W-:Y:S01]  /*4bb0*/  UPOPC UR8, UR5 ;  /* 0x00000005000872bf */ /* 0x000fe20008000000 */
[----:B------:R-:W-:Y:S01]  /*4bc0*/  P2R R30, PR, RZ, 0x1 ;  /* 0x00000001ff1e7803 */ /* 0x000fe20000000000 */
[----:B------:R-:W-:Y:S01]  /*4bd0*/  UFLO.U32 UR5, UR5 ;  /* 0x00000005000572bd */ /* 0x000fe200080e0000 */
[----:B------:R-:W-:Y:S01]  /*4be0*/  SEL R31, RZ, c[0x0][0xc], P6 ;  /* 0x00000300ff1f7a07 */ /* 0x000fe20003000000 */
[----:B------:R-:W-:-:S00]  /*4bf0*/  ERRBAR ;  /* 0x00000000000079ab */ /* 0x000fc00000000000 */
[----:B------:R-:W-:Y:S02]  /*4c00*/  SEL R28, R28, 0xffffffff, !P6 ;  /* 0xffffffff1c1c7807 */ /* 0x000fe40007000000 */
[----:B0-----:R-:W-:Y:S02]  /*4c10*/  ISETP.EQ.U32.AND P0, PT, R125, UR5, PT ;  /* 0x000000057d007c0c */ /* 0x001fe4000bf02070 */
[----:B------:R-:W-:Y:S01]  /*4c20*/  ISETP.NE.AND P6, PT, R31, -0x1, PT ;  /* 0xffffffff1f00780c */ /* 0x000fe20003fc5270 */
[----:B------:R-:W-:-:S10]  /*4c30*/  IMAD R29, R28, UR8, RZ ;  /* 0x000000081c1d7c24 */ /* 0x000fd4000f8e02ff */
[----:B------:R0:W-:Y:S01]  /*4c40*/  @P0 RED.E.ADD.S32.STRONG.GPU [R24.64], R29 ;  /* 0x0000001d1800098e */ /* 0x0001e2000c10e386 */
[----:B------:R-:W-:Y:S01]  /*4c50*/  ISETP.NE.AND P0, PT, R30, RZ, PT ;  /* 0x000000ff1e00720c */ /* 0x000fe20003f05270 */
[----:B------:R-:W-:Y:S05]  /*4c60*/  @!P6 BRA `(.L_x_85) ;  /* 0x000000500000e947 */ /* 0x000fea0003800000 */
.L_x_86:
[----:B------:R-:W2:Y:S01]  /*4c70*/  LDG.E.STRONG.GPU R28, [R24.64] ;  /* 0x00000006181c7981 */ /* 0x000ea2000c1ef900 */
[----:B------:R-:W-:Y:S01]  /*4c80*/  YIELD ;  /* 0x0000000000007946 */ /* 0x000fe20003800000 */
[----:B--2---:R-:W-:Y:S01]  /*4c90*/  ISETP.NE.AND P6, PT, R28, R31, PT ;  /* 0x0000001f1c00720c */ /* 0x004fe20003fc5270 */
[----:B------:R-:W-:-:S12]  /*4ca0*/  CCTL.IVALL ;  /* 0x00000000ff00798f */ /* 0x000fd80002000000 */
[----:B------:R-:W-:Y:S05]  /*4cb0*/  @P6 BRA `(.L_x_86) ;  /* 0xffffffb000006947 */ /* 0x000fea000383ffff */
.L_x_85:
[----:B------:R-:W-:Y:S01]  /*4cc0*/  ISETP.NE.AND P6, PT, RZ, c[0x0][0xc], PT ;  /* 0x00000300ff007a0c */ /* 0x000fe20003fc5270 */
[----:B------:R-:W-:Y:S01]  /*4cd0*/  WARPSYNC 0xffffffff ;  /* 0xffffffff00007948 */ /* 0x000fe20003800000 */
[----:B------:R-:W-:Y:S11]  /*4ce0*/  BAR.SYNC.DEFER_BLOCKING 0x0 ;  /* 0x0000000000007b1d */ /* 0x000ff60000010000 */
[----:B------:R-:W-:Y:S05]  /*4cf0*/  @!P6 BRA `(.L_x_84) ;  /* 0x000010300000e947 */ /* 0x000fea0003800000 */
[----:B------:R-:W-:Y:S01]  /*4d00*/  MOV R28, c[0x0][0xc] ;  /* 0x00000300001c7a02 */ /* 0x000fe20000000f00 */
[----:B0-----:R-:W-:-:S03]  /*4d10*/  HFMA2.MMA R24, -RZ, RZ, 0, 0 ;  /* 0x00000000ff187435 */ /* 0x001fc600000001ff */
[----:B------:R-:W-:-:S04]  /*4d20*/  IADD3 R25, R28, -0x1, RZ ;  /* 0xffffffff1c197810 */ /* 0x000fc80007ffe0ff */
[----:B------:R-:W-:-:S13]  /*4d30*/  ISETP.GE.U32.AND P6, PT, R25, 0x3, PT ;  /* 0x000000031900780c */ /* 0x000fda0003fc6070 */
[----:B------:R-:W-:Y:S05]  /*4d40*/  @!P6 BRA `(.L_x_87) ;  /* 0x00000e200000e947 */ /* 0x000fea0003800000 */
[----:B------:R-:W-:Y:S02]  /*4d50*/  IADD3 R25, -R124, c[0x0][0xc], RZ ;  /* 0x000003007c197a10 */ /* 0x000fe40007ffe1ff */
[----:B------:R-:W-:Y:S02]  /*4d60*/  MOV R24, RZ ;  /* 0x000000ff00187202 */ /* 0x000fe40000000f00 */
[----:B------:R-:W-:-:S13]  /*4d70*/  ISETP.GT.AND P6, PT, R25, RZ, PT ;  /* 0x000000ff1900720c */ /* 0x000fda0003fc4270 */
[----:B------:R-:W-:Y:S05]  /*4d80*/  @!P6 BRA `(.L_x_88) ;  /* 0x00000bf00000e947 */ /* 0x000fea0003800000 */
[----:B------:R-:W-:Y:S02]  /*4d90*/  P2R R28, PR, RZ, 0x1 ;  /* 0x00000001ff1c7803 */ /* 0x000fe40000000000 */
[----:B------:R-:W-:Y:S02]  /*4da0*/  ISETP.GT.AND P6, PT, R25, 0xc, PT ;  /* 0x0000000c1900780c */ /* 0x000fe40003fc4270 */
[----:B------:R-:W-:Y:S02]  /*4db0*/  PLOP3.LUT P0, PT, PT, PT, PT, 0x80, 0x0 ;  /* 0x000000000000781c */ /* 0x000fe40003f0f070 */
[----:B------:R-:W-:-:S11]  /*4dc0*/  LOP3.LUT R17, R17, 0xfffffffe, RZ, 0xc0, !PT ;  /* 0xfffffffe11117812 */ /* 0x000fd600078ec0ff */
[----:B------:R-:W-:Y:S02]  /*4dd0*/  @P0 LOP3.LUT R17, R17, 0x1, RZ, 0xfc, !PT ;  /* 0x0000000111110812 */ /* 0x000fe400078efcff */
[----:B------:R-:W-:Y:S01]  /*4de0*/  ISETP.NE.AND P0, PT, R28, RZ, PT ;  /* 0x000000ff1c00720c */ /* 0x000fe20003f05270 */
[----:B------:R-:W-:Y:S05]  /*4df0*/  @!P6 BRA `(.L_x_89) ;  /* 0x000007600000e947 */ /* 0x000fea0003800000 */
[----:B------:R-:W-:Y:S02]  /*4e00*/  PLOP3.LUT P6, PT, PT, PT, PT, 0x8, 0x0 ;  /* 0x000000000000781c */ /* 0x000fe40003fce170 */
[----:B------:R-:W-:-:S11]  /*4e10*/  LOP3.LUT R17, R17, 0xfffffffe, RZ, 0xc0, !PT ;  /* 0xfffffffe11117812 */ /* 0x000fd600078ec0ff */
[----:B------:R-:W-:Y:S02]  /*4e20*/  @P6 LOP3.LUT R17, R17, 0x1, RZ, 0xfc, !PT ;  /* 0x0000000111116812 */ /* 0x000fe400078efcff */
.L_x_90:
        /* <DEDUP_REMOVED lines=109> */
[----:B------:R-:W-:Y:S02]  /*5500*/  IADD3 R25, R25, -0x10, RZ ;  /* 0xfffffff019197810 */ /* 0x000fe40007ffe0ff */
[----:B------:R-:W-:Y:S01]  /*5510*/  IADD3 R24, R24, 0x10, RZ ;  /* 0x0000001018187810 */ /* 0x000fe20007ffe0ff */
[----:B--2---:R-:W-:Y:S02]  /*5520*/  @!P6 FADD.FTZ R74, R74, R28 ;  /* 0x0000001c4a4ae221 */ /* 0x004fe40000010000 */
[----:B------:R-:W-:Y:S01]  /*5530*/  @!P6 FADD.FTZ R75, R75, R29 ;  /* 0x0000001d4b4be221 */ /* 0x000fe20000010000 */
[----:B------:R-:W-:-:S13]  /*5540*/  ISETP.GT.AND P6, PT, R25, 0xc, PT ;  /* 0x0000000c1900780c */ /* 0x000fda0003fc4270 */
[----:B------:R-:W-:Y:S05]  /*5550*/  @P6 BRA `(.L_x_90) ;  /* 0xfffff8d000006947 */ /* 0x000fea000383ffff */
.L_x_89:
[----:B------:R-:W-:-:S13]  /*5560*/  ISETP.GT.AND P6, PT, R25, 0x4, PT ;  /* 0x000000041900780c */ /* 0x000fda0003fc4270 */
[----:B------:R-:W-:Y:S05]  /*5570*/  @!P6 BRA `(.L_x_91) ;  /* 0x000003d00000e947 */ /* 0x000fea0003800000 */
        /* <DEDUP_REMOVED lines=54> */
[----:B------:R-:W-:Y:S02]  /*58e0*/  LOP3.LUT R17, R17, 0xfffffffe, RZ, 0xc0, !PT ;  /* 0xfffffffe11117812 */ /* 0x000fe400078ec0ff */
[----:B------:R-:W-:Y:S02]  /*58f0*/  IADD3 R25, R25, -0x4, RZ ;  /* 0xfffffffc19197810 */ /* 0x000fe40007ffe0ff */
[----:B------:R-:W-:Y:S01]  /*5900*/  IADD3 R24, R33, 0x4, RZ ;  /* 0x0000000421187810 */ /* 0x000fe20007ffe0ff */
[----:B--2---:R-:W-:Y:S02]  /*5910*/  @!P6 FADD.FTZ R74, R74, R28 ;  /* 0x0000001c4a4ae221 */ /* 0x004fe40000010000 */
[----:B------:R-:W-:Y:S01]  /*5920*/  @!P6 FADD.FTZ R75, R75, R29 ;  /* 0x0000001d4b4be221 */ /* 0x000fe20000010000 */
[----:B------:R-:W-:-:S13]  /*5930*/  PLOP3.LUT P6, PT, PT, PT, PT, 0x8, 0x0 ;  /* 0x000000000000781c */ /* 0x000fda0003fce170 */
[----:B------:R-:W-:-:S04]  /*5940*/  @P6 LOP3.LUT R17, R17, 0x1, RZ, 0xfc, !PT ;  /* 0x0000000111116812 */ /* 0x000fc800078efcff */
.L_x_91:
[----:B------:R-:W-:-:S04]  /*5950*/  LOP3.LUT P6, RZ, R17, 0x1, RZ, 0xc0, !PT ;  /* 0x0000000111ff7812 */ /* 0x000fc800078cc0ff */
[----:B------:R-:W-:-:S13]  /*5960*/  ISETP.NE.OR P6, PT, R25, RZ, P6 ;  /* 0x000000ff1900720c */ /* 0x000fda00037c5670 */
[----:B------:R-:W-:Y:S05]  /*5970*/  @!P6 BRA `(.L_x_87) ;  /* 0x000001f00000e947 */ /* 0x000fea0003800000 */
.L_x_88:
        /* <DEDUP_REMOVED lines=29> */
[----:B------:R-:W-:-:S13]  /*5b50*/  ISETP.NE.AND P6, PT, R25, RZ, PT ;  /* 0x000000ff1900720c */ /* 0x000fda0003fc5270 */
[----:B------:R-:W-:Y:S05]  /*5b60*/  @P6 BRA `(.L_x_88) ;  /* 0xfffffe1000006947 */ /* 0x000fea000383ffff */
.L_x_87:
[----:B------:R-:W-:-:S13]  /*5b70*/  ISETP.NE.AND P6, PT, R124, RZ, PT ;  /* 0x000000ff7c00720c */ /* 0x000fda0003fc5270 */
        /* <DEDUP_REMOVED lines=9> */
.L_x_93:
[----:B------:R-:W-:Y:S05]  /*5c10*/  BSYNC B0 ;  /* 0x0000000000007941 */ /* 0x000fea0003800000 */
.L_x_92:
        /* <DEDUP_REMOVED lines=17> */
.L_x_84:
[----:B------:R-:W-:Y:S04]  /*5d30*/  @!P0 STS.64 [0x80], R74 ;  /* 0x0000804aff008388 */ /* 0x000fe80000000a00 */
[----:B------:R-:W-:Y:S01]  /*5d40*/  BAR.SYNC.DEFER_BLOCKING 0x0 ;  /* 0x0000000000007b1d */ /* 0x000fe20000010000 */
[----:B------:R-:W-:Y:S01]  /*5d50*/  ISETP.NE.AND P6, PT, RZ, UR9, PT ;  /* 0x00000009ff007c0c */ /* 0x000fe2000bfc5270 */
[----:B------:R-:W-:Y:S01]  /*5d60*/  IMAD.WIDE.U32 R26, R3, 0x5397829d, RZ ;  /* 0x5397829d031a7825 */ /* 0x000fe200078e00ff */
[----:B------:R-:W-:-:S02]  /*5d70*/  PRMT R33, RZ, 0x5410, R60 ;  /* 0x00005410ff217816 */ /* 0x000fc4000000003c */
[----:B------:R-:W-:Y:S02]  /*5d80*/  PRMT R60, RZ, 0x7610, R60 ;  /* 0x00007610ff3c7816 */ /* 0x000fe4000000003c */
[----:B------:R-:W-:Y:S02]  /*5d90*/  SHF.R.U32.HI R28, RZ, 0x4, R27 ;  /* 0x00000004ff1c7819 */ /* 0x000fe4000001161b */
[----:B------:R-:W-:Y:S01]  /*5da0*/  PRMT R31, RZ, 0x5410, R61 ;  /* 0x00005410ff1f7816 */ /* 0x000fe2000000003d */
[----:B0-----:R-:W0:Y:S02]  /*5db0*/  LDS.64 R24, [0x80] ;  /* 0x00008000ff187984 */ /* 0x001e240000000a00 */
[----:B0-----:R-:W-:Y:S01]  /*5dc0*/  FMUL.FTZ R30, R25, c[0x0][0x20c] ;  /* 0x00008300191e7a20 */ /* 0x001fe20000410000 */
[--C-:B------:R-:W-:Y:S01]  /*5dd0*/  PRMT R25, RZ, 0x5410, R59.reuse ;  /* 0x00005410ff197816 */ /* 0x100fe2000000003b */
[----:B------:R-:W-:Y:S01]  /*5de0*/  FMUL.FTZ R29, R24, c[0x0][0x20c] ;  /* 0x00008300181d7a20 */ /* 0x000fe20000410000 */
[----:B------:R-:W-:-:S03]  /*5df0*/  PRMT R59, RZ, 0x7610, R59 ;  /* 0x00007610ff3b7816 */ /* 0x000fc6000000003b */
[C---:B------:R-:W-:Y:S02]  /*5e00*/  FADD.FTZ R25, -R64.reuse, R25 ;  /* 0x0000001940197221 */ /* 0x040fe40000010100 */
[----:B------:R-:W-:Y:S02]  /*5e10*/  FADD.FTZ R59, -R64, R59 ;  /* 0x0000003b403b7221 */ /* 0x000fe40000010100 */
[-C--:B------:R-:W-:Y:S02]  /*5e20*/  FMUL.FTZ R39, R25, R58.reuse ;  /* 0x0000003a19277220 */ /* 0x080fe40000410000 */
        /* <DEDUP_REMOVED lines=20> */
.L_x_94:
[----:B------:R-:W-:Y:S01]  /*5f70*/  LOP3.LUT P0, RZ, R17, 0x80, RZ, 0xc0, !PT ;  /* 0x0000008011ff7812 */ /* 0x000fe2000780c0ff */
[----:B------:R-:W-:-:S12]  /*5f80*/  BSSY B0, `(.L_x_95) ;  /* 0x0000012000007945 */ /* 0x000fd80003800000 */
[----:B------:R-:W-:Y:S05]  /*5f90*/  @!P0 BRA `(.L_x_96) ;  /* 0x0000010000008947 */ /* 0x000fea0003800000 */
[----:B------:R-:W-:Y:S01]  /*5fa0*/  MOV R24, R68 ;  /* 0x0000004400187202 */ /* 0x000fe20000000f00 */
[----:B------:R-:W-:Y:S01]  /*5fb0*/  IMAD R27, R123, c[0x0][0x1d8], RZ ;  /* 0x000076007b1b7a24 */ /* 0x000fe200078e02ff */
        /* <DEDUP_REMOVED lines=9> */
[----:B------:R-:W-:Y:S02]  /*6050*/  FFMA.FTZ R33, R33, R72, -R24 ;  /* 0x0000004821217223 */ /* 0x000fe40000010818 */
[-C--:B------:R-:W-:Y:S02]  /*6060*/  FMUL.FTZ R24, R35, R58.reuse ;  /* 0x0000003a23187220 */ /* 0x080fe40000410000 */
[----:B------:R-:W-:-:S05]  /*6070*/  FMUL.FTZ R25, R33, R58 ;  /* 0x0000003a21197220 */ /* 0x000fca0000410000 */
[----:B------:R-:W-:-:S05]  /*6080*/  F2FP.BF16.PACK_AB R25, R24, R25 ;  /* 0x000000191819723e */ /* 0x000fca00000010ff */
[----:B------:R0:W-:Y:S02]  /*6090*/  STG.E [R26.64], R25 ;  /* 0x000000191a007986 */ /* 0x0001e4000c101906 */
.L_x_96:
[----:B------:R-:W-:Y:S05]  /*60a0*/  BSYNC B0 ;  /* 0x0000000000007941 */ /* 0x000fea0003800000 */
.L_x_95:
[----:B------:R-:W-:Y:S01]  /*60b0*/  ISETP.NE.AND P0, PT, RZ, UR9, PT ;  /* 0x00000009ff007c0c */ /* 0x000fe2000bf05270 */
[C---:B0-----:R-:W-:Y:S01]  /*60c0*/  FADD.FTZ R25, -R64.reuse, R31 ;  /* 0x0000001f40197221 */ /* 0x041fe20000010100 */
[----:B------:R-:W-:Y:S02]  /*60d0*/  PRMT R61, RZ, 0x7610, R61 ;  /* 0x00007610ff3d7816 */ /* 0x000fe4000000003d */
[--C-:B------:R-:W-:Y:S01]  /*60e0*/  PRMT R33, RZ, 0x5410, R62.reuse ;  /* 0x00005410ff217816 */ /* 0x100fe2000000003e */
[----:B------:R-:W-:Y:S01]  /*60f0*/  FMUL.FTZ R39, R25, R58 ;  /* 0x0000003a19277220 */ /* 0x000fe20000410000 */
[----:B------:R-:W-:Y:S01]  /*6100*/  PRMT R62, RZ, 0x7610, R62 ;  /* 0x00007610ff3e7816 */ /* 0x000fe2000000003e */
[----:B------:R-:W-:Y:S01]  /*6110*/  FADD.FTZ R61, -R64, R61 ;  /* 0x0000003d403d7221 */ /* 0x000fe20000010100 */
[----:B------:R-:W-:-:S03]  /*6120*/  PRMT R31, RZ, 0x5410, R63 ;  /* 0x00005410ff1f7816 */ /* 0x000fc6000000003f */
[----:B------:R-:W-:Y:S02]  /*6130*/  FMUL.FTZ R38, R61, R58 ;  /* 0x0000003a3d267220 */ /* 0x000fe40000410000 */
        /* <DEDUP_REMOVED lines=19> */
.L_x_97:
        /* <DEDUP_REMOVED lines=19> */
.L_x_99:
[----:B------:R-:W-:Y:S05]  /*63a0*/  BSYNC B0 ;  /* 0x0000000000007941 */ /* 0x000fea0003800000 */
.L_x_98:
        /* <DEDUP_REMOVED lines=28> */
.L_x_100:
        /* <DEDUP_REMOVED lines=19> */
.L_x_102:
[----:B------:R-:W-:Y:S05]  /*66a0*/  BSYNC B0 ;  /* 0x0000000000007941 */ /* 0x000fea0003800000 */
.L_x_101:
        /* <DEDUP_REMOVED lines=28> */
.L_x_103:
        /* <DEDUP_REMOVED lines=19> */
.L_x_105:
[----:B------:R-:W-:Y:S05]  /*69a0*/  BSYNC B0 ;  /* 0x0000000000007941 */ /* 0x000fea0003800000 */
.L_x_104:
[----:B------:R-:W-:Y:S01]  /*69b0*/  ISETP.NE.AND P0, PT, RZ, UR9, PT ;  /* 0x00000009ff007c0c */ /* 0x000fe2000bf05270 */
[C---:B------:R-:W-:Y:S01]  /*69c0*/  FADD.FTZ R31, -R64.reuse, R31 ;  /* 0x0000001f401f7221 */ /* 0x040fe20000010100 */
[----:B0-----:R-:W-:Y:S02]  /*69d0*/  PRMT R25, RZ, 0x7610, R78 ;  /* 0x00007610ff197816 */ /* 0x001fe4000000004e */
        /* <DEDUP_REMOVED lines=25> */
.L_x_106:
        /* <DEDUP_REMOVED lines=19> */
.L_x_108:
[----:B------:R-:W-:Y:S05]  /*6ca0*/  BSYNC B0 ;  /* 0x0000000000007941 */ /* 0x000fea0003800000 */
.L_x_107:
        /* <DEDUP_REMOVED lines=28> */
.L_x_109:
        /* <DEDUP_REMOVED lines=19> */
.L_x_111:
[----:B------:R-:W-:Y:S05]  /*6fa0*/  BSYNC B0 ;  /* 0x0000000000007941 */ /* 0x000fea0003800000 */
.L_x_110:
        /* <DEDUP_REMOVED lines=28> */
.L_x_112:
        /* <DEDUP_REMOVED lines=19> */
.L_x_114:
[----:B------:R-:W-:Y:S05]  /*72a0*/  BSYNC B0 ;  /* 0x0000000000007941 */ /* 0x000fea0003800000 */
.L_x_113:
        /* <DEDUP_REMOVED lines=28> */
.L_x_115:
[----:B------:R-:W-:Y:S01]  /*7470*/  BSSY B0, `(.L_x_116) ;  /* 0x0000012000007945 */ /* 0x000fe20003800000 */
        /* <DEDUP_REMOVED lines=17> */
.L_x_117:
[----:B------:R-:W-:Y:S05]  /*7590*/  BSYNC B0 ;  /* 0x0000000000007941 */ /* 0x000fea0003800000 */
.L_x_116:
[----:B0-----:R-:W-:Y:S01]  /*75a0*/  PRMT R25, RZ, 0x7610, R86 ;  /* 0x00007610ff197816 */ /* 0x001fe20000000056 */
[C---:B------:R-:W-:Y:S01]  /*75b0*/  FADD.FTZ R39, -R64.reuse, R39 ;  /* 0x0000002740277221 */ /* 0x040fe20000010100 */
[--C-:B------:R-:W-:Y:S02]  /*75c0*/  PRMT R31, RZ, 0x5410, R87.reuse ;  /* 0x00005410ff1f7816 */ /* 0x100fe40000000057 */
[----:B------:R-:W-:Y:S01]  /*75d0*/  PRMT R32, RZ, 0x7610, R87 ;  /* 0x00007610ff207816 */ /* 0x000fe20000000057 */
[----:B------:R-:W-:Y:S01]  /*75e0*/  FADD.FTZ R25, -R64, R25 ;  /* 0x0000001940197221 */ /* 0x000fe20000010100 */
[----:B------:R-:W-:Y:S01]  /*75f0*/  PRMT R41, RZ, 0x5410, R88 ;  /* 0x00005410ff297816 */ /* 0x000fe20000000058 */
        /* <DEDUP_REMOVED lines=21> */
.L_x_118:
        /* <DEDUP_REMOVED lines=18> */
.L_x_120:
[----:B------:R-:W-:Y:S05]  /*7870*/  BSYNC B0 ;  /* 0x0000000000007941 */ /* 0x000fea0003800000 */
.L_x_119:
        /* <DEDUP_REMOVED lines=27> */
.L_x_121:
        /* <DEDUP_REMOVED lines=18> */
.L_x_123:
[----:B------:R-:W-:Y:S05]  /*7b50*/  BSYNC B0 ;  /* 0x0000000000007941 */ /* 0x000fea0003800000 */
.L_x_122:
        /* <DEDUP_REMOVED lines=27> */
.L_x_124:
        /* <DEDUP_REMOVED lines=18> */
.L_x_126:
[----:B------:R-:W-:Y:S05]  /*7e30*/  BSYNC B0 ;  /* 0x0000000000007941 */ /* 0x000fea0003800000 */
.L_x_125:
[----:B0-----:R-:W-:Y:S01]  /*7e40*/  PRMT R25, RZ, 0x7610, R92 ;  /* 0x00007610ff197816 */ /* 0x001fe2000000005c */
[----:B------:R-:W-:Y:S01]  /*7e50*/  FADD.FTZ R41, -R64, R41 ;  /* 0x0000002940297221 */ /* 0x000fe20000010100 */
[--C-:B------:R-:W-:Y:S01]  /*7e60*/  PRMT R31, RZ, 0x5410, R93.reuse ;  /* 0x00005410ff1f7816 */ /* 0x100fe2000000005d */
[----:B------:R-:W-:Y:S01]  /*7e70*/  IMAD R28, R2, c[0x0][0x1fc], R28 ;  /* 0x00007f00021c7a24 */ /* 0x000fe200078e021c */
        /* <DEDUP_REMOVED lines=24> */
.L_x_127:
        /* <DEDUP_REMOVED lines=18> */
.L_x_129:
[----:B------:R-:W-:Y:S05]  /*8120*/  BSYNC B0 ;  /* 0x0000000000007941 */ /* 0x000fea0003800000 */
.L_x_128:
[----:B0-----:R-:W-:Y:S01]  /*8130*/  PRMT R25, RZ, 0x7610, R18 ;  /* 0x00007610ff197816 */ /* 0x001fe20000000012 */
[----:B------:R-:W-:Y:S01]  /*8140*/  FADD.FTZ R39, -R64, R39 ;  /* 0x0000002740277221 */ /* 0x000fe20000010100 */
[----:B------:R-:W-:Y:S02]  /*8150*/  IADD3 R37, R28, 0x60, RZ ;  /* 0x000000601c257810 */ /* 0x000fe40007ffe0ff */
[----:B------:R-:W-:Y:S01]  /*8160*/  PRMT R27, RZ, 0x5410, R19 ;  /* 0x00005410ff1b7816 */ /* 0x000fe20000000013 */
[----:B------:R-:W-:Y:S01]  /*8170*/  FADD.FTZ R25, -R64, R25 ;  /* 0x0000001940197221 */ /* 0x000fe20000010100 */
[----:B------:R-:W-:Y:S01]  /*8180*/  PRMT R26, RZ, 0x7610, R19 ;  /* 0x00007610ff1a7816 */ /* 0x000fe20000000013 */
[-C--:B------:R-:W-:Y:S01]  /*8190*/  FMUL.FTZ R39, R39, R58.reuse ;  /* 0x0000003a27277220 */ /* 0x080fe20000410000 */
[----:B------:R-:W-:Y:S01]  /*81a0*/  SHF.R.S32.HI R38, RZ, 0x1f, R37 ;  /* 0x0000001fff267819 */ /* 0x000fe20000011425 */
        /* <DEDUP_REMOVED lines=20> */
.L_x_130:
[----:B------:R-:W-:Y:S01]  /*82f0*/  ISETP.GE.U32.AND P0, PT, R37, c[0x0][0x1e0], PT ;  /* 0x0000780025007a0c */ /* 0x000fe20003f06070 */
[----:B------:R-:W-:Y:S01]  /*8300*/  BSSY B0, `(.L_x_131) ;  /* 0x0000016000007945 */ /* 0x000fe20003800000 */
[--C-:B------:R-:W-:Y:S02]  /*8310*/  PRMT R33, RZ, 0x5410, R20.reuse ;  /* 0x00005410ff217816 */ /* 0x100fe40000000014 */
[----:B------:R-:W-:Y:S02]  /*8320*/  ISETP.GE.AND.EX P0, PT, R38, c[0x0][0x1e4], PT, P0 ;  /* 0x0000790026007a0c */ /* 0x000fe40003f06300 */
[----:B------:R-:W-:Y:S02]  /*8330*/  PRMT R35, RZ, 0x7610, R20 ;  /* 0x00007610ff237816 */ /* 0x000fe40000000014 */
[----:B------:R-:W-:-:S13]  /*8340*/  ISETP.LT.U32.AND P0, PT, R3, 0x188, !P0 ;  /* 0x000001880300780c */ /* 0x000fda0004701070 */
        /* <DEDUP_REMOVED lines=17> */
.L_x_132:
[----:B------:R-:W-:Y:S05]  /*8460*/  BSYNC B0 ;  /* 0x0000000000007941 */ /* 0x000fea0003800000 */
.L_x_131:
[----:B------:R-:W-:Y:S01]  /*8470*/  FADD.FTZ R33, -R64, R33 ;  /* 0x0000002140217221 */ /* 0x000fe20000010100 */
[----:B------:R-:W-:Y:S01]  /*8480*/  IADD3 R36, R28, 0x68, RZ ;  /* 0x000000681c247810 */ /* 0x000fe20007ffe0ff */
[----:B------:R-:W-:Y:S01]  /*8490*/  FADD.FTZ R35, -R64, R35 ;  /* 0x0000002340237221 */ /* 0x000fe20000010100 */
[--C-:B0-----:R-:W-:Y:S01]  /*84a0*/  PRMT R25, RZ, 0x5410, R21.reuse ;  /* 0x00005410ff197816 */ /* 0x101fe20000000015 */
[-C--:B------:R-:W-:Y:S01]  /*84b0*/  FMUL.FTZ R37, R33, R58.reuse ;  /* 0x0000003a21257220 */ /* 0x080fe20000410000 */
[----:B------:R-:W-:Y:S01]  /*84c0*/  PRMT R24, RZ, 0x7610, R21 ;  /* 0x00007610ff187816 */ /* 0x000fe20000000015 */
[----:B------:R-:W-:Y:S01]  /*84d0*/  FMUL.FTZ R34, R35, R58 ;  /* 0x0000003a23227220 */ /* 0x000fe20000410000 */
[----:B------:R-:W-:Y:S01]  /*84e0*/  SHF.R.S32.HI R38, RZ, 0x1f, R36 ;  /* 0x0000001fff267819 */ /* 0x000fe20000011424 */
        /* <DEDUP_REMOVED lines=19> */
.L_x_133:
        /* <DEDUP_REMOVED lines=23> */
.L_x_135:
[----:B------:R-:W-:Y:S05]  /*8790*/  BSYNC B0 ;  /* 0x0000000000007941 */ /* 0x000fea0003800000 */
.L_x_134:
[----:B------:R-:W-:Y:S01]  /*87a0*/  FADD.FTZ R31, -R64, R31 ;  /* 0x0000001f401f7221 */ /* 0x000fe20000010100 */
[----:B------:R-:W-:Y:S01]  /*87b0*/  IADD3 R36, R28, 0x70, RZ ;  /* 0x000000701c247810 */ /* 0x000fe20007ffe0ff */
[----:B------:R-:W-:Y:S01]  /*87c0*/  FADD.FTZ R33, -R64, R33 ;  /* 0x0000002140217221 */ /* 0x000fe20000010100 */
[--C-:B------:R-:W-:Y:S01]  /*87d0*/  PRMT R25, RZ, 0x5410, R23.reuse ;  /* 0x00005410ff197816 */ /* 0x100fe20000000017 */
[-C--:B------:R-:W-:Y:S01]  /*87e0*/  FMUL.FTZ R35, R31, R58.reuse ;  /* 0x0000003a1f237220 */ /* 0x080fe20000410000 */
[----:B------:R-:W-:Y:S01]  /*87f0*/  PRMT R22, RZ, 0x7610, R23 ;  /* 0x00007610ff167816 */ /* 0x000fe20000000017 */
[----:B------:R-:W-:Y:S01]  /*8800*/  FMUL.FTZ R34, R33, R58 ;  /* 0x0000003a21227220 */ /* 0x000fe20000410000 */
[----:B------:R-:W-:Y:S01]  /*8810*/  SHF.R.S32.HI R37, RZ, 0x1f, R36 ;  /* 0x0000001fff257819 */ /* 0x000fe20000011424 */
        /* <DEDUP_REMOVED lines=19> */
.L_x_136:
[----:B------:R-:W-:Y:S01]  /*8950*/  ISETP.GE.U32.AND P0, PT, R36, c[0x0][0x1e0], PT ;  /* 0x0000780024007a0c */ /* 0x000fe20003f06070 */
[----:B------:R-:W-:Y:S01]  /*8960*/  BSSY B0, `(.L_x_137) ;  /* 0x0000018000007945 */ /* 0x000fe20003800000 */
[--C-:B0-----:R-:W-:Y:S02]  /*8970*/  PRMT R19, RZ, 0x5410, R56.reuse ;  /* 0x00005410ff137816 */ /* 0x101fe40000000038 */
[----:B------:R-:W-:Y:S02]  /*8980*/  ISETP.GE.AND.EX P0, PT, R37, c[0x0][0x1e4], PT, P0 ;  /* 0x0000790025007a0c */ /* 0x000fe40003f06300 */
[----:B------:R-:W-:Y:S01]  /*8990*/  PRMT R21, RZ, 0x7610, R56 ;  /* 0x00007610ff157816 */ /* 0x000fe20000000038 */
[----:B------:R-:W-:Y:S01]  /*89a0*/  FADD.FTZ R27, -R64, R19 ;  /* 0x00000013401b7221 */ /* 0x000fe20000010100 */
[----:B------:R-:W-:-:S03]  /*89b0*/  ISETP.LT.U32.AND P0, PT, R3, 0x188, !P0 ;  /* 0x000001880300780c */ /* 0x000fc60004701070 */
[----:B------:R-:W-:-:S10]  /*89c0*/  FADD.FTZ R31, -R64, R21 ;  /* 0x00000015401f7221 */ /* 0x000fd40000010100 */
        /* <DEDUP_REMOVED lines=17> */
.L_x_138:
[----:B------:R-:W-:Y:S05]  /*8ae0*/  BSYNC B0 ;  /* 0x0000000000007941 */ /* 0x000fea0003800000 */
.L_x_137:
[----:B------:R-:W-:Y:S01]  /*8af0*/  IADD3 R32, R28, 0x78, RZ ;  /* 0x000000781c207810 */ /* 0x000fe20007ffe0ff */
[-C--:B------:R-:W-:Y:S01]  /*8b00*/  FMUL.FTZ R33, R27, R58.reuse ;  /* 0x0000003a1b217220 */ /* 0x080fe20000410000 */
[--C-:B0-----:R-:W-:Y:S01]  /*8b10*/  PRMT R21, RZ, 0x5410, R57.reuse ;  /* 0x00005410ff157816 */ /* 0x101fe20000000039 */
[----:B------:R-:W-:Y:S01]  /*8b20*/  FMUL.FTZ R28, R31, R58 ;  /* 0x0000003a1f1c7220 */ /* 0x000fe20000410000 */
[----:B------:R-:W-:Y:S02]  /*8b30*/  PRMT R20, RZ, 0x7610, R57 ;  /* 0x00007610ff147816 */ /* 0x000fe40000000039 */
[----:B------:R-:W-:Y:S01]  /*8b40*/  SHF.R.S32.HI R34, RZ, 0x1f, R32 ;  /* 0x0000001fff227819 */ /* 0x000fe20000011420 */
        /* <DEDUP_REMOVED lines=19> */
.L_x_139:
[----:B------:R-:W-:Y:S01]  /*8c80*/  ISETP.GE.U32.AND P0, PT, R32, c[0x0][0x1e0], PT ;  /* 0x0000780020007a0c */ /* 0x000fe20003f06070 */
[----:B------:R-:W-:Y:S03]  /*8c90*/  BSSY B0, `(.L_x_140) ;  /* 0x0000013000007945 */ /* 0x000fe60003800000 */
[----:B------:R-:W-:-:S04]  /*8ca0*/  ISETP.GE.AND.EX P0, PT, R34, c[0x0][0x1e4], PT, P0 ;  /* 0x0000790022007a0c */ /* 0x000fc80003f06300 */
[----:B------:R-:W-:-:S13]  /*8cb0*/  ISETP.LT.U32.AND P0, PT, R3, 0x188, !P0 ;  /* 0x000001880300780c */ /* 0x000fda0004701070 */
[----:B------:R-:W-:Y:S05]  /*8cc0*/  @!P0 BRA `(.L_x_141) ;  /* 0x000000f000008947 */ /* 0x000fea0003800000 */
[----:B------:R-:W-:Y:S01]  /*8cd0*/  MOV R66, R68 ;  /* 0x0000004400427202 */ /* 0x000fe20000000f00 */
[--C-:B------:R-:W-:Y:S02]  /*8ce0*/  FFMA.FTZ R22, R29, R33, R30.reuse ;  /* 0x000000211d167223 */ /* 0x100fe4000001001e */
[----:B------:R-:W-:Y:S02]  /*8cf0*/  IMAD R18, R119, c[0x0][0x1d8], RZ ;  /* 0x0000760077127a24 */ /* 0x000fe400078e02ff */
[----:B------:R-:W-:Y:S02]  /*8d00*/  FFMA.FTZ R29, R29, R28, R30 ;  /* 0x0000001c1d1d7223 */ /* 0x000fe4000001001e */
[----:B------:R-:W-:Y:S02]  /*8d10*/  FFMA.FTZ R21, R21, R72, -R22 ;  /* 0x0000004815157223 */ /* 0x000fe40000010816 */
[----:B------:R-:W-:-:S04]  /*8d20*/  IMAD.WIDE.U32 R66, R13, c[0x0][0x1d8], R66 ;  /* 0x000076000d427a25 */ /* 0x000fc800078e0042 */
[----:B------:R-:W-:Y:S01]  /*8d30*/  IMAD R19, R13, c[0x0][0x1dc], R18 ;  /* 0x000077000d137a24 */ /* 0x000fe200078e0212 */
[----:B------:R-:W-:Y:S01]  /*8d40*/  LEA R18, P0, R66, c[0x0][0x160], 0x1 ;  /* 0x0000580042127a11 */ /* 0x000fe200078008ff */
[----:B------:R-:W-:Y:S02]  /*8d50*/  FFMA.FTZ R29, R20, R73, -R29 ;  /* 0x00000049141d7223 */ /* 0x000fe4000001081d */
[-C--:B------:R-:W-:Y:S01]  /*8d60*/  FMUL.FTZ R21, R21, R58.reuse ;  /* 0x0000003a15157220 */ /* 0x080fe20000410000 */
[----:B------:R-:W-:Y:S01]  /*8d70*/  IADD3 R19, R67, R19, RZ ;  /* 0x0000001343137210 */ /* 0x000fe20007ffe0ff */
[----:B------:R-:W-:-:S03]  /*8d80*/  FMUL.FTZ R58, R29, R58 ;  /* 0x0000003a1d3a7220 */ /* 0x000fc60000410000 */
[----:B------:R-:W-:Y:S02]  /*8d90*/  LEA.HI.X R19, R66, c[0x0][0x164], R19, 0x1, P0 ;  /* 0x0000590042137a11 */ /* 0x000fe400000f0c13 */
[----:B------:R-:W-:-:S05]  /*8da0*/  F2FP.BF16.PACK_AB R21, R58, R21 ;  /* 0x000000153a15723e */ /* 0x000fca00000010ff */
[----:B------:R0:W-:Y:S02]  /*8db0*/  STG.E [R18.64], R21 ;  /* 0x0000001512007986 */ /* 0x0001e4000c101906 */
.L_x_141:
[----:B------:R-:W-:Y:S05]  /*8dc0*/  BSYNC B0 ;  /* 0x0000000000007941 */ /* 0x000fea0003800000 */
.L_x_140:
[----:B------:R-:W-:Y:S02]  /*8dd0*/  IADD3 R7, R7, c[0x0][0x10], RZ ;  /* 0x0000040007077a10 */ /* 0x000fe40007ffe0ff */
[----:B------:R-:W-:Y:S02]  /*8de0*/  IADD3 R6, R6, 0x1, RZ ;  /* 0x0000000106067810 */ /* 0x000fe40007ffe0ff */
[----:B------:R-:W-:-:S13]  /*8df0*/  ISETP.GE.AND P0, PT, R7, UR4, PT ;  /* 0x0000000407007c0c */ /* 0x000fda000bf06270 */
[----:B------:R-:W-:Y:S01]  /*8e00*/  @P0 CALL.REL.NOINC `(.L_x_59) ;  /* 0x0000001000000944 */ /* 0x000fe20003c00000 */
[----:B------:R-:W-:Y:S05]  /*8e10*/  BRA `(.L_x_142) ;  /* 0xffff78f000007947 */ /* 0x000fea000383ffff */
.L_x_59:
[----:B-12---:R-:W-:Y:S01]  /*8e20*/  MOV R6, c[0x0][0xc] ;  /* 0x0000030000067a02 */ /* 0x006fe20000000f00 */
[----:B------:R-:W-:Y:S01]  /*8e30*/  HFMA2.MMA R27, -RZ, RZ, 0, 2.384185791015625e-07 ;  /* 0x00000004ff1b7435 */ /* 0x000fe200000001ff */
[----:B------:R-:W-:Y:S01]  /*8e40*/  ISETP.NE.AND P2, PT, R3, RZ, PT ;  /* 0x000000ff0300720c */ /* 0x000fe20003f45270 */
[----:B------:R-:W-:Y:S01]  /*8e50*/  BSSY B0, `(.L_x_143) ;  /* 0x0000013000007945 */ /* 0x000fe20003800000 */
[----:B------:R-:W-:Y:S02]  /*8e60*/  IADD3 R7, R6, -0x1, RZ ;  /* 0xffffffff06077810 */ /* 0x000fe40007ffe0ff */
[----:B------:R-:W-:Y:S02]  /*8e70*/  MOV R4, c[0x0][0x10] ;  /* 0x0000040000047a02 */ /* 0x000fe40000000f00 */
[----:B------:R-:W-:Y:S02]  /*8e80*/  ISETP.NE.AND P0, PT, R2, R7, PT ;  /* 0x000000070200720c */ /* 0x000fe40003f05270 */
[----:B------:R-:W-:-:S02]  /*8e90*/  ISETP.NE.AND P1, PT, R6, 0x1, PT ;  /* 0x000000010600780c */ /* 0x000fc40003f25270 */
[C---:B------:R-:W-:Y:S02]  /*8ea0*/  SHF.L.U32 R2, R4.reuse, 0x1, RZ ;  /* 0x0000000104027819 */ /* 0x040fe400000006ff */
[----:B------:R-:W-:Y:S02]  /*8eb0*/  IADD3 R5, R4, -0x1, RZ ;  /* 0xffffffff04057810 */ /* 0x000fe40007ffe0ff */
        /* <DEDUP_REMOVED lines=12> */
.L_x_144:
[----:B------:R-:W-:Y:S05]  /*8f80*/  BSYNC B0 ;  /* 0x0000000000007941 */ /* 0x000fea0003800000 */
.L_x_143:
[----:B------:R-:W-:Y:S05]  /*8f90*/  @P0 EXIT ;  /* 0x000000000000094d */ /* 0x000fea0003800000 */
[----:B------:R-:W-:Y:S05]  /*8fa0*/  @P2 BRA `(.L_x_145) ;  /* 0x0000008000002947 */ /* 0x000fea0003800000 */
[----:B------:R-:W-:-:S05]  /*8fb0*/  IMAD R0, R6, c[0x0][0x10], RZ ;  /* 0x0000040006007a24 */ /* 0x000fca00078e02ff */
[----:B------:R-:W-:-:S13]  /*8fc0*/  ISETP.NE.AND P0, PT, R0, -0x1, PT ;  /* 0xffffffff0000780c */ /* 0x000fda0003f05270 */
[----:B------:R-:W-:Y:S05]  /*8fd0*/  @!P0 BRA `(.L_x_145) ;  /* 0x0000005000008947 */ /* 0x000fea0003800000 */
.L_x_146:
[----:B-1----:R-:W2:Y:S01]  /*8fe0*/  LDG.E.STRONG.GPU R7, [R4.64] ;  /* 0x0000000604077981 */ /* 0x002ea2000c1ef900 */
[----:B------:R-:W-:Y:S01]  /*8ff0*/  YIELD ;  /* 0x0000000000007946 */ /* 0x000fe20003800000 */
[----:B--2---:R-:W-:Y:S01]  /*9000*/  ISETP.NE.AND P0, PT, R7, R0, PT ;  /* 0x000000000700720c */ /* 0x004fe20003f05270 */
[----:B------:R-:W-:-:S12]  /*9010*/  CCTL.IVALL ;  /* 0x00000000ff00798f */ /* 0x000fd80002000000 */
[----:B------:R-:W-:Y:S05]  /*9020*/  @P0 BRA `(.L_x_146) ;  /* 0xffffffb000000947 */ /* 0x000fea000383ffff */
.L_x_145:
[----:B------:R-:W-:Y:S02]  /*9030*/  WARPSYNC 0xffffffff ;  /* 0xffffffff00007948 */ /* 0x000fe40003800000 */
[----:B0-----:R-:W-:Y:S01]  /*9040*/  MOV R21, c[0x0][0x1dc] ;  /* 0x0000770000157a02 */ /* 0x001fe20000000f00 */
        /* <DEDUP_REMOVED lines=23> */
.L_x_147:
[----:B------:R-:W-:-:S04]  /*91c0*/  LEA R8, P0, R3, c[0x0][0x1b8], 0x2 ;  /* 0x00006e0003087a11 */ /* 0x000fc800078010ff */
[----:B------:R-:W-:Y:S02]  /*91d0*/  LEA.HI.X R9, R3, c[0x0][0x1bc], R20, 0x2, P0 ;  /* 0x00006f0003097a11 */ /* 0x000fe400000f1414 */
[-C--:B------:R-:W-:Y:S02]  /*91e0*/  LEA R10, P0, R22, R8.reuse, 0x2 ;  /* 0x00000008160a7211 */ /* 0x080fe400078010ff */
[-C--:B------:R-:W-:Y:S01]  /*91f0*/  LEA R14, P1, R24, R8.reuse, 0x2 ;  /* 0x00000008180e7211 */ /* 0x080fe200078210ff */
[----:B0-----:R-:W2:Y:S01]  /*9200*/  LDG.E R16, [R8.64] ;  /* 0x0000000608107981 */ /* 0x001ea2000c1e1900 */
        /* <DEDUP_REMOVED lines=18> */
.L_x_148:
        /* <DEDUP_REMOVED lines=13> */
.L_x_5607:


//--------------------- .text._Z35group_norm_nhwc_bwd_one_pass_kernelI11Bf16IOFp32WLi256ELi98ELi392EEv26Group_norm_nhwc_bwd_params --------------------------
	.section	.text._Z35group_norm_nhwc_bwd_one_pass_kernelI11Bf16IOFp32WLi256ELi98ELi392EEv26Group_norm_nhwc_bwd_params,"ax",@progbits
	.sectioninfo	@"SHI_REGISTERS=128"
	.align	128
        .global         _Z35group_norm_nhwc_bwd_one_pass_kernelI11Bf16IOFp32WLi256ELi98ELi392EEv26Group_norm_nhwc_bwd_params
        .type           _Z35group_norm_nhwc_bwd_one_pass_kernelI11Bf16IOFp32WLi256ELi98ELi392EEv26Group_norm_nhwc_bwd_params,@function
        .size           _Z35group_norm_nhwc_bwd_one_pass_kernelI11Bf16IOFp32WLi256ELi98ELi392EEv26Group_norm_nhwc_bwd_params,(.L_x_5608 - _Z35group_norm_nhwc_bwd_one_pass_kernelI11Bf16IOFp32WLi256ELi98ELi392EEv26Group_norm_nhwc_bwd_params)
        .other          _Z35group_norm_nhwc_bwd_one_pass_kernelI11Bf16IOFp32WLi256ELi98ELi392EEv26Group_norm_nhwc_bwd_params,@"STO_CUDA_ENTRY STV_DEFAULT"
_Z35group_norm_nhwc_bwd_one_pass_kernelI11Bf16IOFp32WLi256ELi98ELi392EEv26Group_norm_nhwc_bwd_params:
.text._Z35group_norm_nhwc_bwd_one_pass_kernelI11Bf16IOFp32WLi256ELi98ELi392EEv26Group_norm_nhwc_bwd_params:
[----:B------:R-:W-:Y:S02]  /*0000*/  MOV R1, c[0x0][0x28] ;  /* 0x00000a0000017a02 */ /* 0x000fe40000000f00 */
[----:B------:R-:W0:Y:S01]  /*0010*/  S2UR UR9, SR_CTAID.Y ;  /* 0x00000000000979c3 */ /* 0x000e220000002600 */
[----:B------:R-:W-:Y:S01]  /*0020*/  ULDC UR8, c[0x0][0x1f0] ;  /* 0x00007c0000087ab9 */ /* 0x000fe20000000800 */
[----:B------:R-:W1:Y:S01]  /*0030*/  S2R R0, SR_TID.X ;  /* 0x0000000000007919 */ /* 0x000e620000002100 */
[----:B------:R-:W-:Y:S02]  /*0040*/  ULDC UR4, c[0x0][0x1c0] ;  /* 0x0000700000047ab9 */ /* 0x000fe40000000800 */
[----:B------:R-:W-:Y:S02]  /*0050*/  UIMAD UR8, UR8, UR4, URZ ;  /* 0x00000004080872a4 */ /* 0x000fe4000f8e023f */
[----:B------:R-:W-:Y:S02]  /*0060*/  ULDC.64 UR18, c[0x0][0x118] ;  /* 0x0000460000127ab9 */ /* 0x000fe40000000a00 */
[----:B0-----:R-:W-:-:S06]  /*0070*/  UISETP.GE.AND UP0, UPT, UR9, UR8, UPT ;  /* 0x000000080900728c */ /* 0x001fcc000bf06270 */
[----:B------:R-:W-:-:S13]  /*0080*/  PLOP3.LUT P0, PT, PT, PT, UP0, 0x80, 0x0 ;  /* 0x000000000000781c */ /* 0x000fda0003f0f008 */
[----:B------:R-:W-:Y:S05]  /*0090*/  @P0 BRA `(.L_x_149) ;  /* 0x00010d9000000947 */ /* 0x000fea0003800000 */
[----:B-1----:R-:W0:Y:S01]  /*00a0*/  S2UR UR20, SR_CTAID.X ;  /* 0x00000000001479c3 */ /* 0x002e220000002500 */
[C---:B------:R-:W-:Y:S01]  /*00b0*/  IMAD.WIDE.U32 R4, R0.reuse, 0x5397829d, RZ ;  /* 0x5397829d00047825 */ /* 0x040fe200078e00ff */
[----:B------:R-:W-:Y:S01]  /*00c0*/  ISETP.GE.U32.AND P1, PT, R0, 0x188, PT ;  /* 0x000001880000780c */ /* 0x000fe20003f26070 */
[----:B------:R-:W-:Y:S01]  /*00d0*/  UMOV UR13, 0x3 ;  /* 0x00000003000d7882 */ /* 0x000fe20000000000 */
[----:B------:R-:W-:Y:S01]  /*00e0*/  LOP3.LUT R3, R3, 0xffdfffff, RZ, 0xc0, !PT ;  /* 0xffdfffff03037812 */ /* 0x000fe200078ec0ff */
[----:B------:R-:W-:Y:S01]  /*00f0*/  ULDC.64 UR6, c[0x0][0x1d8] ;  /* 0x0000760000067ab9 */ /* 0x000fe20000000a00 */
[----:B------:R-:W-:Y:S01]  /*0100*/  SHF.R.U32.HI R7, RZ, 0x4, R5 ;  /* 0x00000004ff077819 */ /* 0x000fe20000011605 */
[----:B------:R-:W-:Y:S02]  /*0110*/  UIMAD.WIDE.U32 UR4, UR13, UR6, URZ ;  /* 0x000000060d0472a5 */ /* 0x000fe4000f8e003f */
[----:B------:R-:W-:Y:S02]  /*0120*/  UIMAD UR13, UR13, UR7, URZ ;  /* 0x000000070d0d72a4 */ /* 0x000fe4000f8e023f */
[----:B------:R-:W-:Y:S01]  /*0130*/  ULEA.HI UR10, UP0, UR7, UR6, URZ, 0x1 ;  /* 0x00000006070a7291 */ /* 0x000fe2000f81083f */
[----:B------:R-:W-:Y:S01]  /*0140*/  IMAD R98, R7, -0x31, R0 ;  /* 0xffffffcf07627824 */ /* 0x000fe200078e0200 */
[----:B------:R-:W-:-:S02]  /*0150*/  UIADD3 UR13, UR5, UR13, URZ ;  /* 0x0000000d050d7290 */ /* 0x000fc4000fffe03f */
[----:B------:R-:W-:Y:S02]  /*0160*/  UIADD3.X UR11, URZ, UR7, URZ, UP0, !UPT ;  /* 0x000000073f0b7290 */ /* 0x000fe400087fe43f */
[----:B------:R-:W-:Y:S01]  /*0170*/  ULEA.HI UR12, UP0, UR13, UR4, URZ, 0x1 ;  /* 0x000000040d0c7291 */ /* 0x000fe2000f81083f */
[----:B------:R-:W-:Y:S01]  /*0180*/  SHF.L.U32 R98, R98, 0x1, RZ ;  /* 0x0000000162627819 */ /* 0x000fe200000006ff */
[----:B------:R-:W-:Y:S02]  /*0190*/  USHF.R.S64 UR10, UR10, 0x1, UR11 ;  /* 0x000000010a0a7899 */ /* 0x000fe4000800100b */
[----:B------:R-:W-:Y:S02]  /*01a0*/  UIADD3.X UR13, URZ, UR13, URZ, UP0, !UPT ;  /* 0x0000000d3f0d7290 */ /* 0x000fe400087fe43f */
[----:B------:R-:W-:Y:S01]  /*01b0*/  USHF.R.S32.HI UR11, URZ, 0x1, UR11 ;  /* 0x000000013f0b7899 */ /* 0x000fe2000801140b */
[----:B0-----:R-:W-:Y:S01]  /*01c0*/  MOV R2, UR20 ;  /* 0x0000001400027c02 */ /* 0x001fe20008000f00 */
[----:B------:R-:W-:-:S02]  /*01d0*/  USHF.R.S64 UR12, UR12, 0x1, UR13 ;  /* 0x000000010c0c7899 */ /* 0x000fc4000800100d */
[----:B------:R-:W-:Y:S02]  /*01e0*/  USHF.R.S32.HI UR13, URZ, 0x1, UR13 ;  /* 0x000000013f0d7899 */ /* 0x000fe4000801140d */
[----:B------:R-:W-:Y:S01]  /*01f0*/  IMAD R2, R2, c[0x0][0x1fc], R7 ;  /* 0x00007f0002027a24 */ /* 0x000fe200078e0207 */
[----:B------:R-:W-:Y:S02]  /*0200*/  ULDC.U8 UR21, c[0x0][0x1f4] ;  /* 0x00007d0000157ab9 */ /* 0x000fe40000000000 */
[----:B------:R-:W-:Y:S02]  /*0210*/  USHF.L.U64.HI UR11, UR10, 0x2, UR11 ;  /* 0x000000020a0b7899 */ /* 0x000fe4000801020b */
[C---:B------:R-:W-:Y:S01]  /*0220*/  ISETP.LT.U32.AND P0, PT, R2.reuse, c[0x0][0x1e0], PT ;  /* 0x0000780002007a0c */ /* 0x040fe20003f01070 */
[----:B------:R-:W-:Y:S01]  /*0230*/  USHF.L.U64.HI UR13, UR12, 0x2, UR13 ;  /* 0x000000020c0d7899 */ /* 0x000fe2000801020d */
[----:B------:R-:W-:Y:S01]  /*0240*/  SHF.R.S32.HI R12, RZ, 0x1f, R2 ;  /* 0x0000001fff0c7819 */ /* 0x000fe20000011402 */
[----:B------:R-:W-:Y:S01]  /*0250*/  UMOV UR4, URZ ;  /* 0x0000003f00047c82 */ /* 0x000fe20008000000 */
[----:B------:R-:W-:-:S02]  /*0260*/  IADD3 R11, R2, 0x8, RZ ;  /* 0x00000008020b7810 */ /* 0x000fc40007ffe0ff */
[----:B------:R-:W-:Y:S02]  /*0270*/  ISETP.LT.AND.EX P0, PT, R12, c[0x0][0x1e4], !P1, P0 ;  /* 0x000079000c007a0c */ /* 0x000fe40004f01300 */
[----:B------:R-:W-:Y:S02]  /*0280*/  ISETP.LT.U32.AND P5, PT, R11, c[0x0][0x1e0], PT ;  /* 0x000078000b007a0c */ /* 0x000fe40003fa1070 */
[----:B------:R-:W-:Y:S02]  /*0290*/  SHF.R.S32.HI R31, RZ, 0x1f, R11 ;  /* 0x0000001fff1f7819 */ /* 0x000fe4000001140b */
[----:B------:R-:W-:Y:S02]  /*02a0*/  IADD3 R10, R2, 0x10, RZ ;  /* 0x00000010020a7810 */ /* 0x000fe40007ffe0ff */
[----:B------:R-:W-:Y:S02]  /*02b0*/  ISETP.LT.AND.EX P6, PT, R31, c[0x0][0x1e4], !P1, P5 ;  /* 0x000079001f007a0c */ /* 0x000fe40004fc1350 */
[----:B------:R-:W-:-:S02]  /*02c0*/  ISETP.LT.U32.AND P4, PT, R10, c[0x0][0x1e0], PT ;  /* 0x000078000a007a0c */ /* 0x000fc40003f81070 */
[----:B------:R-:W-:Y:S02]  /*02d0*/  SHF.R.S32.HI R30, RZ, 0x1f, R10 ;  /* 0x0000001fff1e7819 */ /* 0x000fe4000001140a */
[----:B------:R-:W-:Y:S02]  /*02e0*/  @P0 LOP3.LUT R3, R3, 0x200000, RZ, 0xfc, !PT ;  /* 0x0020000003030812 */ /* 0x000fe400078efcff */
[----:B------:R-:W-:Y:S02]  /*02f0*/  IADD3 R9, R2, 0x18, RZ ;  /* 0x0000001802097810 */ /* 0x000fe40007ffe0ff */
[----:B------:R-:W-:Y:S02]  /*0300*/  ISETP.LT.AND.EX P5, PT, R30, c[0x0][0x1e4], !P1, P4 ;  /* 0x000079001e007a0c */ /* 0x000fe40004fa1340 */
[----:B------:R-:W-:Y:S02]  /*0310*/  LOP3.LUT R3, R3, 0xffefffff, RZ, 0xc0, !PT ;  /* 0xffefffff03037812 */ /* 0x000fe400078ec0ff */
        /* <DEDUP_REMOVED lines=18> */
[----:B------:R-:W-:-:S02]  /*0440*/  SHF.R.S32.HI R25, RZ, 0x1f, R26 ;  /* 0x0000001fff197819 */ /* 0x000fc4000001141a */
[----:B------:R-:W-:Y:S02]  /*0450*/  ISETP.LT.U32.AND P0, PT, R26, c[0x0][0x1e0], PT ;  /* 0x000078001a007a0c */ /* 0x000fe40003f01070 */
        /* <DEDUP_REMOVED lines=79> */
[----:B------:R-:W-:Y:S02]  /*0950*/  ISETP.LT.AND.EX P0, PT, R10, c[0x0][0x1e4], !P1, P0 ;  /* 0x000079000a007a0c */ /* 0x000fe40004f01300 */
[----:B------:R-:W-:Y:S02]  /*0960*/  LOP3.LUT R3, R3, 0xfffffff7, RZ, 0xc0, !PT ;  /* 0xfffffff703037812 */ /* 0x000fe400078ec0ff */
[----:B------:R-:W-:Y:S02]  /*0970*/  IADD3 R111, R2, 0xb8, RZ ;  /* 0x000000b8026f7810 */ /* 0x000fe40007ffe0ff */
[----:B------:R-:W-:-:S02]  /*0980*/  @P2 LOP3.LUT R3, R3, 0x8, RZ, 0xfc, !PT ;  /* 0x0000000803032812 */ /* 0x000fc400078efcff */
[----:B------:R-:W-:Y:S02]  /*0990*/  SHF.R.S32.HI R5, RZ, 0x1f, R111 ;  /* 0x0000001fff057819 */ /* 0x000fe4000001146f */
[----:B------:R-:W-:Y:S02]  /*09a0*/  ISETP.LT.U32.AND P2, PT, R111, c[0x0][0x1e0], PT ;  /* 0x000078006f007a0c */ /* 0x000fe40003f41070 */
[C---:B------:R-:W-:Y:S02]  /*09b0*/  IADD3 R114, R2.reuse, 0xa0, RZ ;  /* 0x000000a002727810 */ /* 0x040fe40007ffe0ff */
[C---:B------:R-:W-:Y:S02]  /*09c0*/  IADD3 R113, R2.reuse, 0xa8, RZ ;  /* 0x000000a802717810 */ /* 0x040fe40007ffe0ff */
[----:B------:R-:W-:Y:S02]  /*09d0*/  IADD3 R112, R2, 0xb0, RZ ;  /* 0x000000b002707810 */ /* 0x000fe40007ffe0ff */
[----:B------:R-:W-:-:S02]  /*09e0*/  LOP3.LUT R3, R3, 0xfffffffd, RZ, 0xc0, !PT ;  /* 0xfffffffd03037812 */ /* 0x000fc400078ec0ff */
[----:B------:R-:W-:Y:S02]  /*09f0*/  IADD3 R110, R2, 0xc0, RZ ;  /* 0x000000c0026e7810 */ /* 0x000fe40007ffe0ff */
[----:B------:R-:W-:Y:S02]  /*0a00*/  ISETP.LT.AND.EX P2, PT, R5, c[0x0][0x1e4], !P1, P2 ;  /* 0x0000790005007a0c */ /* 0x000fe40004f41320 */
        /* <DEDUP_REMOVED lines=8> */
[----:B------:R-:W-:Y:S02]  /*0a90*/  SHF.R.S32.HI R4, RZ, 0x1f, R110 ;  /* 0x0000001fff047819 */ /* 0x000fe4000001146e */
[----:B------:R-:W-:-:S02]  /*0aa0*/  ISETP.LT.U32.AND P0, PT, R110, c[0x0][0x1e0], PT ;  /* 0x000078006e007a0c */ /* 0x000fc40003f01070 */
[----:B------:R-:W-:Y:S02]  /*0ab0*/  LEA.HI R5, R5, R0, RZ, 0x5 ;  /* 0x0000000005057211 */ /* 0x000fe400078f28ff */
[C---:B------:R-:W-:Y:S02]  /*0ac0*/  IADD3 R109, R2.reuse, 0xc8, RZ ;  /* 0x000000c8026d7810 */ /* 0x040fe40007ffe0ff */
[C---:B------:R-:W-:Y:S02]  /*0ad0*/  IADD3 R108, R2.reuse, 0xd0, RZ ;  /* 0x000000d0026c7810 */ /* 0x040fe40007ffe0ff */
[----:B------:R-:W-:Y:S02]  /*0ae0*/  IADD3 R107, R2, 0xd8, RZ ;  /* 0x000000d8026b7810 */ /* 0x000fe40007ffe0ff */
[----:B------:R-:W-:Y:S02]  /*0af0*/  ISETP.LT.AND.EX P5, PT, R9, c[0x0][0x1e4], !P1, P5 ;  /* 0x0000790009007a0c */ /* 0x000fe40004fa1350 */
[----:B------:R-:W-:-:S02]  /*0b00*/  ISETP.LT.AND.EX P4, PT, R8, c[0x0][0x1e4], !P1, P4 ;  /* 0x0000790008007a0c */ /* 0x000fc40004f81340 */
[----:B------:R-:W-:Y:S02]  /*0b10*/  ISETP.LT.AND.EX P3, PT, R6, c[0x0][0x1e4], !P1, P3 ;  /* 0x0000790006007a0c */ /* 0x000fe40004f61330 */
[C---:B------:R-:W-:Y:S02]  /*0b20*/  IADD3 R106, R2.reuse, 0xe0, RZ ;  /* 0x000000e0026a7810 */ /* 0x040fe40007ffe0ff */
[C---:B------:R-:W-:Y:S02]  /*0b30*/  IADD3 R105, R2.reuse, 0xe8, RZ ;  /* 0x000000e802697810 */ /* 0x040fe40007ffe0ff */
[----:B------:R-:W-:Y:S02]  /*0b40*/  IADD3 R104, R2, 0xf0, RZ ;  /* 0x000000f002687810 */ /* 0x000fe40007ffe0ff */
[----:B------:R-:W-:Y:S02]  /*0b50*/  ISETP.LT.AND.EX P1, PT, R4, c[0x0][0x1e4], !P1, P0 ;  /* 0x0000790004007a0c */ /* 0x000fe40004f21300 */
[----:B------:R-:W-:-:S02]  /*0b60*/  SHF.R.S32.HI R99, RZ, 0x5, R5 ;  /* 0x00000005ff637819 */ /* 0x000fc40000011405 */
[----:B------:R-:W-:Y:S02]  /*0b70*/  SHF.R.S32.HI R4, RZ, 0x1f, R109 ;  /* 0x0000001fff047819 */ /* 0x000fe4000001146d */
[----:B------:R-:W-:Y:S02]  /*0b80*/  SHF.R.S32.HI R5, RZ, 0x1f, R108 ;  /* 0x0000001fff057819 */ /* 0x000fe4000001146c */
[----:B------:R-:W-:Y:S02]  /*0b90*/  SHF.R.S32.HI R4, RZ, 0x1f, R107 ;  /* 0x0000001fff047819 */ /* 0x000fe4000001146b */
[----:B------:R-:W-:Y:S02]  /*0ba0*/  IADD3 R102, R2, 0xf8, RZ ;  /* 0x000000f802667810 */ /* 0x000fe40007ffe0ff */
[----:B------:R-:W-:Y:S02]  /*0bb0*/  SHF.R.S32.HI R6, RZ, 0x1f, R106 ;  /* 0x0000001fff067819 */ /* 0x000fe4000001146a */
[----:B------:R-:W-:-:S02]  /*0bc0*/  SHF.R.S32.HI R5, RZ, 0x1f, R105 ;  /* 0x0000001fff057819 */ /* 0x000fc40000011469 */
[----:B------:R-:W-:Y:S02]  /*0bd0*/  SHF.R.S32.HI R4, RZ, 0x1f, R104 ;  /* 0x0000001fff047819 */ /* 0x000fe40000011468 */
.L_x_296:
[----:B0-----:R-:W-:Y:S01]  /*0be0*/  IABS R6, c[0x0][0x1f0] ;  /* 0x00007c0000067a13 */ /* 0x001fe20000000000 */
[----:B---3--:R-:W-:Y:S01]  /*0bf0*/  UMOV UR6, URZ ;  /* 0x0000003f00067c82 */ /* 0x008fe20008000000 */
[----:B------:R-:W-:Y:S01]  /*0c00*/  IABS R7, UR9 ;  /* 0x0000000900077c13 */ /* 0x000fe20008000000 */
[----:B------:R-:W-:Y:S01]  /*0c10*/  UISETP.GE.AND UP2, UPT, UR9, URZ, UPT ;  /* 0x0000003f0900728c */ /* 0x000fe2000bf46270 */
[----:B------:R-:W0:Y:S01]  /*0c20*/  R2UR UR17, R6 ;  /* 0x00000000061173c2 */ /* 0x000e2200000e0000 */
[----:B------:R-:W-:Y:S01]  /*0c30*/  ULDC UR16, c[0x0][0x1f0] ;  /* 0x00007c0000107ab9 */ /* 0x000fe20000000800 */
[----:B------:R-:W-:Y:S02]  /*0c40*/  SHF.R.S32.HI R8, RZ, 0x1f, R109 ;  /* 0x0000001fff087819 */ /* 0x000fe4000001146d */
[----:B------:R-:W-:Y:S02]  /*0c50*/  LOP3.LUT R77, R77, 0xfffffffe, RZ, 0xc0, !PT ;  /* 0xfffffffe4d4d7812 */ /* 0x000fe400078ec0ff */
[----:B------:R-:W-:-:S02]  /*0c60*/  LOP3.LUT R3, R3, 0xbfffffff, RZ, 0xc0, !PT ;  /* 0xbfffffff03037812 */ /* 0x000fc400078ec0ff */
[----:B------:R-:W1:Y:S01]  /*0c70*/  R2UR UR14, R7 ;  /* 0x00000000070e73c2 */ /* 0x000e6200000e0000 */
[----:B------:R-:W-:Y:S02]  /*0c80*/  @P5 LOP3.LUT R77, R77, 0x1, RZ, 0xfc, !PT ;  /* 0x000000014d4d5812 */ /* 0x000fe400078efcff */
[----:B------:R-:W-:Y:S02]  /*0c90*/  SHF.R.S32.HI R14, RZ, 0x1f, R107 ;  /* 0x0000001fff0e7819 */ /* 0x000fe4000001146b */
[----:B------:R-:W-:Y:S02]  /*0ca0*/  SHF.R.S32.HI R16, RZ, 0x1f, R106 ;  /* 0x0000001fff107819 */ /* 0x000fe4000001146a */
[----:B------:R-:W-:Y:S02]  /*0cb0*/  SHF.R.S32.HI R19, RZ, 0x1f, R105 ;  /* 0x0000001fff137819 */ /* 0x000fe40000011469 */
[----:B------:R-:W-:Y:S02]  /*0cc0*/  SHF.R.S32.HI R20, RZ, 0x1f, R104 ;  /* 0x0000001fff147819 */ /* 0x000fe40000011468 */
[----:B------:R-:W-:-:S02]  /*0cd0*/  SHF.R.S32.HI R103, RZ, 0x1f, R102 ;  /* 0x0000001fff677819 */ /* 0x000fc40000011466 */
[----:B------:R-:W-:Y:S01]  /*0ce0*/  @P4 LOP3.LUT R3, R3, 0x40000000, RZ, 0xfc, !PT ;  /* 0x4000000003034812 */ /* 0x000fe200078efcff */
[----:B0-----:R-:W0:Y:S03]  /*0cf0*/  I2F.RP R4, UR17 ;  /* 0x0000001100047d06 */ /* 0x001e260008209400 */
[----:B------:R-:W-:-:S04]  /*0d00*/  LOP3.LUT R3, R3, 0xdfffffff, RZ, 0xc0, !PT ;  /* 0xdfffffff03037812 */ /* 0x000fc800078ec0ff */
[----:B------:R-:W-:-:S04]  /*0d10*/  @P3 LOP3.LUT R3, R3, 0x20000000, RZ, 0xfc, !PT ;  /* 0x2000000003033812 */ /* 0x000fc800078efcff */
[----:B------:R-:W-:-:S04]  /*0d20*/  LOP3.LUT R3, R3, 0xf7ffffff, RZ, 0xc0, !PT ;  /* 0xf7ffffff03037812 */ /* 0x000fc800078ec0ff */
[----:B------:R-:W-:Y:S01]  /*0d30*/  @P2 LOP3.LUT R3, R3, 0x8000000, RZ, 0xfc, !PT ;  /* 0x0800000003032812 */ /* 0x000fe200078efcff */
[----:B0-----:R-:W0:Y:S03]  /*0d40*/  MUFU.RCP R4, R4 ;  /* 0x0000000400047308 */ /* 0x001e260000001000 */
[----:B------:R-:W-:-:S04]  /*0d50*/  LOP3.LUT R3, R3, 0xfbffffff, RZ, 0xc0, !PT ;  /* 0xfbffffff03037812 */ /* 0x000fc800078ec0ff */
[----:B------:R-:W-:Y:S02]  /*0d60*/  @P1 LOP3.LUT R3, R3, 0x4000000, RZ, 0xfc, !PT ;  /* 0x0400000003031812 */ /* 0x000fe400078efcff */
[----:B------:R-:W-:Y:S01]  /*0d70*/  SHF.R.S32.HI R23, RZ, 0x1f, R2 ;  /* 0x0000001fff177819 */ /* 0x000fe20000011402 */
[----:B------:R-:W-:Y:S01]  /*0d80*/  UMOV UR26, 0x3f800000 ;  /* 0x3f800000001a7882 */ /* 0x000fe20000000000 */
[C---:B------:R-:W-:Y:S02]  /*0d90*/  IADD3 R26, R2.reuse, 0x8, RZ ;  /* 0x00000008021a7810 */ /* 0x040fe40007ffe0ff */
[----:B------:R-:W-:Y:S02]  /*0da0*/  IADD3 R25, R2, 0x8, RZ ;  /* 0x0000000802197810 */ /* 0x000fe40007ffe0ff */
[----:B0-----:R-:W-:Y:S02]  /*0db0*/  IADD3 R5, R4, 0xffffffe, RZ ;  /* 0x0ffffffe04057810 */ /* 0x001fe40007ffe0ff */
[----:B------:R-:W-:-:S02]  /*0dc0*/  SHF.R.S32.HI R4, RZ, 0x1f, R98 ;  /* 0x0000001fff047819 */ /* 0x000fc40000011462 */
[----:B------:R-:W-:Y:S02]  /*0dd0*/  LOP3.LUT R77, R77, 0xfffffff7, RZ, 0xc0, !PT ;  /* 0xfffffff74d4d7812 */ /* 0x000fe400078ec0ff */
[----:B------:R-:W0:Y:S01]  /*0de0*/  F2I.FTZ.U32.TRUNC.NTZ R5, R5 ;  /* 0x0000000500057305 */ /* 0x000e22000021f000 */
[C---:B------:R-:W-:Y:S02]  /*0df0*/  LOP3.LUT P4, RZ, R3.reuse, 0x10000, RZ, 0xc0, !PT ;  /* 0x0001000003ff7812 */ /* 0x040fe4000788c0ff */
[C---:B------:R-:W-:Y:S02]  /*0e00*/  IADD3 R27, R2.reuse, 0x30, RZ ;  /* 0x00000030021b7810 */ /* 0x040fe40007ffe0ff */
[----:B------:R-:W-:Y:S02]  /*0e10*/  LOP3.LUT P3, RZ, R3, 0x4000, RZ, 0xc0, !PT ;  /* 0x0000400003ff7812 */ /* 0x000fe4000786c0ff */
[C---:B------:R-:W-:Y:S02]  /*0e20*/  IADD3 R28, R2.reuse, 0x38, RZ ;  /* 0x00000038021c7810 */ /* 0x040fe40007ffe0ff */
[----:B------:R-:W-:-:S02]  /*0e30*/  IADD3 R29, R2, 0x40, RZ ;  /* 0x00000040021d7810 */ /* 0x000fc40007ffe0ff */
[C---:B------:R-:W-:Y:S02]  /*0e40*/  LOP3.LUT P2, RZ, R3.reuse, 0x1000, RZ, 0xc0, !PT ;  /* 0x0000100003ff7812 */ /* 0x040fe4000784c0ff */
[----:B------:R-:W-:Y:S02]  /*0e50*/  SHF.R.S32.HI R30, RZ, 0x1f, R124 ;  /* 0x0000001fff1e7819 */ /* 0x000fe4000001147c */
[----:B------:R-:W-:Y:S01]  /*0e60*/  SHF.R.S32.HI R31, RZ, 0x1f, R123 ;  /* 0x0000001fff1f7819 */ /* 0x000fe2000001147b */
[----:B0-----:R-:W0:Y:S01]  /*0e70*/  R2UR UR7, R5 ;  /* 0x00000000050773c2 */ /* 0x001e2200000e0000 */
[----:B------:R-:W-:Y:S01]  /*0e80*/  LOP3.LUT P1, RZ, R3, 0x200, RZ, 0xc0, !PT ;  /* 0x0000020003ff7812 */ /* 0x000fe2000782c0ff */
[----:B0-----:R-:W-:-:S04]  /*0e90*/  UIADD3 UR5, URZ, -UR7, URZ ;  /* 0x800000073f057290 */ /* 0x001fc8000fffe03f */
[----:B------:R-:W-:-:S04]  /*0ea0*/  UIMAD UR5, UR5, UR17, URZ ;  /* 0x00000011050572a4 */ /* 0x000fc8000f8e023f */
[----:B------:R-:W-:-:S04]  /*0eb0*/  UIMAD.WIDE.U32 UR6, UR7, UR5, UR6 ;  /* 0x00000005070672a5 */ /* 0x000fc8000f8e0006 */
[----:B-1----:R-:W-:-:S04]  /*0ec0*/  UIMAD.WIDE.U32 UR6, UR7, UR14, URZ ;  /* 0x0000000e070672a5 */ /* 0x002fc8000f8e003f */
[----:B------:R-:W-:-:S04]  /*0ed0*/  UIADD3 UR5, -UR7, URZ, URZ ;  /* 0x0000003f07057290 */ /* 0x000fc8000fffe13f */
[----:B------:R-:W-:Y:S02]  /*0ee0*/  UIMAD UR5, UR17, UR5, UR14 ;  /* 0x00000005110572a4 */ /* 0x000fe4000f8e020e */
[----:B------:R-:W-:Y:S02]  /*0ef0*/  ULOP3.LUT UR14, URZ, UR16, URZ, 0x33, !UPT ;  /* 0x000000103f0e7292 */ /* 0x000fe4000f8e333f */
[----:B------:R-:W-:-:S11]  /*0f00*/  UISETP.GT.U32.AND UP1, UPT, UR17, UR5, UPT ;  /* 0x000000051100728c */ /* 0x000fd6000bf24070 */
[----:B------:R-:W-:Y:S02]  /*0f10*/  @!UP1 UIADD3 UR5, UR5, -UR17, URZ ;  /* 0x8000001105059290 */ /* 0x000fe4000fffe03f */
[----:B------:R-:W-:Y:S02]  /*0f20*/  @!UP1 UIADD3 UR7, UR7, 0x1, URZ ;  /* 0x0000000107079890 */ /* 0x000fe4000fffe03f */
[----:B------:R-:W-:Y:S02]  /*0f30*/  UIADD3 UR6, UR5, -UR17, URZ ;  /* 0x8000001105067290 */ /* 0x000fe4000fffe03f */
[----:B------:R-:W-:-:S04]  /*0f40*/  UISETP.GT.U32.AND UP0, UPT, UR17, UR5, UPT ;  /* 0x000000051100728c */ /* 0x000fc8000bf04070 */
[----:B------:R-:W-:Y:S02]  /*0f50*/  USEL UR6, UR6, UR5, !UP0 ;  /* 0x0000000506067287 */ /* 0x000fe4000c000000 */
[----:B------:R-:W-:Y:S02]  /*0f60*/  UISETP.NE.AND UP0, UPT, URZ, UR16, UPT ;  /* 0x000000103f00728c */ /* 0x000fe4000bf05270 */
[----:B------:R-:W-:Y:S02]  /*0f70*/  @!UP2 UIADD3 UR6, -UR6, URZ, URZ ;  /* 0x0000003f0606a290 */ /* 0x000fe4000fffe13f */
[----:B------:R-:W-:Y:S02]  /*0f80*/  UISETP.GE.U32.AND UP2, UPT, UR5, UR17, UPT ;  /* 0x000000110500728c */ /* 0x000fe4000bf46070 */
[----:B------:R-:W-:Y:S02]  /*0f90*/  USEL UR15, UR14, UR6, !UP0 ;  /* 0x000000060e0f7287 */ /* 0x000fe4000c000000 */
[----:B------:R-:W-:-:S02]  /*0fa0*/  ULOP3.LUT UR5, UR9, UR16, URZ, 0x3c, !UPT ;  /* 0x0000001009057292 */ /* 0x000fc4000f8e3c3f */
[----:B------:R-:W-:Y:S02]  /*0fb0*/  UIMAD UR22, UR15, 0x62, URZ ;  /* 0x000000620f1678a4 */ /* 0x000fe4000f8e023f */
[----:B------:R-:W-:Y:S02]  /*0fc0*/  UISETP.GE.AND UP1, UPT, UR5, URZ, UPT ;  /* 0x0000003f0500728c */ /* 0x000fe4000bf26270 */
[----:B------:R-:W-:Y:S02]  /*0fd0*/  ULDC.64 UR16, c[0x0][0x1e8] ;  /* 0x00007a0000107ab9 */ /* 0x000fe40000000a00 */
[----:B------:R-:W-:Y:S01]  /*0fe0*/  MOV R5, UR22 ;  /* 0x0000001600057c02 */ /* 0x000fe20008000f00 */
[----:B------:R-:W-:Y:S01]  /*0ff0*/  @UP2 UIADD3 UR7, UR7, 0x1, URZ ;  /* 0x0000000107072890 */ /* 0x000fe2000fffe03f */
[----:B------:R-:W-:-:S04]  /*1000*/  IADD3 R44, P0, R98, UR22, RZ ;  /* 0x00000016622c7c10 */ /* 0x000fc8000ff1e0ff */
[----:B------:R-:W-:Y:S01]  /*1010*/  LEA.HI.X.SX32 R45, R5, R4, 0x1, P0 ;  /* 0x00000004052d7211 */ /* 0x000fe200000f0eff */
[----:B------:R-:W-:Y:S01]  /*1020*/  IMAD.WIDE.U32 R4, R0, 0x5397829d, RZ ;  /* 0x5397829d00047825 */ /* 0x000fe200078e00ff */
[----:B------:R-:W-:-:S04]  /*1030*/  @!UP1 UIADD3 UR7, -UR7, URZ, URZ ;  /* 0x0000003f07079290 */ /* 0x000fc8000fffe13f */
[----:B------:R-:W-:Y:S01]  /*1040*/  SHF.R.U32.HI R4, RZ, 0x4, R5 ;  /* 0x00000004ff047819 */ /* 0x000fe20000011605 */
[----:B------:R-:W-:Y:S01]  /*1050*/  USEL UR7, UR14, UR7, !UP0 ;  /* 0x000000070e077287 */ /* 0x000fe2000c000000 */
[----:B------:R-:W-:-:S03]  /*1060*/  MOV R5, UR20 ;  /* 0x0000001400057c02 */ /* 0x000fc60008000f00 */
[----:B------:R-:W-:Y:S02]  /*1070*/  USHF.R.S32.HI UR5, URZ, 0x1f, UR7 ;  /* 0x0000001f3f057899 */ /* 0x000fe40008011407 */
[----:B------:R-:W-:Y:S02]  /*1080*/  IMAD R18, R5, c[0x0][0x1fc], R4 ;  /* 0x00007f0005127a24 */ /* 0x000fe400078e0204 */
[----:B------:R-:W-:-:S03]  /*1090*/  UIMAD UR5, UR5, UR16, URZ ;  /* 0x00000010050572a4 */ /* 0x000fc6000f8e023f */
[----:B------:R-:W-:Y:S01]  /*10a0*/  IADD3 R4, R18, 0xc8, RZ ;  /* 0x000000c812047810 */ /* 0x000fe20007ffe0ff */
[----:B------:R-:W-:-:S03]  /*10b0*/  UIMAD UR5, UR7, UR17, UR5 ;  /* 0x00000011070572a4 */ /* 0x000fc6000f8e0205 */
[----:B------:R-:W-:Y:S02]  /*10c0*/  SHF.R.S32.HI R5, RZ, 0x1f, R4 ;  /* 0x0000001fff057819 */ /* 0x000fe40000011404 */
[----:B------:R-:W-:-:S04]  /*10d0*/  ISETP.GE.U32.AND P0, PT, R4, c[0x0][0x1e0], PT ;  /* 0x0000780004007a0c */ /* 0x000fc80003f06070 */
[----:B------:R-:W-:Y:S02]  /*10e0*/  ISETP.GE.AND.EX P0, PT, R5, c[0x0][0x1e4], PT, P0 ;  /* 0x0000790005007a0c */ /* 0x000fe40003f06300 */
[----:B------:R-:W-:Y:S02]  /*10f0*/  MOV R5, UR7 ;  /* 0x0000000700057c02 */ /* 0x000fe40008000f00 */
[----:B------:R-:W-:-:S03]  /*1100*/  ISETP.LT.U32.AND P6, PT, R0, 0x188, !P0 ;  /* 0x000001880000780c */ /* 0x000fc600047c1070 */
[----:B------:R-:W-:-:S05]  /*1110*/  IMAD.WIDE.U32 R44, R5, c[0x0][0x1e8], R44 ;  /* 0x00007a00052c7a25 */ /* 0x000fca00078e002c */
[----:B------:R-:W-:-:S05]  /*1120*/  IADD3 R43, R45, UR5, RZ ;  /* 0x000000052d2b7c10 */ /* 0x000fca000fffe0ff */
[----:B------:R-:W-:Y:S01]  /*1130*/  @P6 IMAD R4, R8, c[0x0][0x1d8], RZ ;  /* 0x0000760008046a24 */ /* 0x000fe200078e02ff */
[----:B------:R-:W-:Y:S02]  /*1140*/  @P6 MOV R42, R44 ;  /* 0x0000002c002a6202 */ /* 0x000fe40000000f00 */
[----:B------:R-:W-:Y:S01]  /*1150*/  SHF.R.S32.HI R8, RZ, 0x1f, R108 ;  /* 0x0000001fff087819 */ /* 0x000fe2000001146c */
        /* <DEDUP_REMOVED lines=26> */
[----:B------:R-:W-:Y:S01]  /*1300*/  UMOV UR5, 0x8 ;  /* 0x0000000800057882 */ /* 0x000fe20000000000 */
[----:B------:R-:W-:Y:S02]  /*1310*/  LOP3.LUT P5, RZ, R3, 0x40000, RZ, 0xc0, !PT ;  /* 0x0004000003ff7812 */ /* 0x000fe400078ac0ff */
[----:B------:R1:W5:Y:S01]  /*1320*/  @P6 LDG.E R5, [R10.64] ;  /* 0x000000120a056981 */ /* 0x000362000c1e1900 */
[----:B------:R-:W-:Y:S01]  /*1330*/  ULDC.64 UR6, c[0x0][0x198] ;  /* 0x0000660000067ab9 */ /* 0x000fe20000000a00 */
[----:B------:R-:W-:Y:S01]  /*1340*/  P2R R22, PR, RZ, 0x20 ;  /* 0x00000020ff167803 */ /* 0x000fe20000000000 */
[----:B0-----:R-:W-:Y:S01]  /*1350*/  CS2R R6, SRZ ;  /* 0x0000000000067805 */ /* 0x001fe2000001ff00 */
[----:B-1----:R-:W-:Y:S02]  /*1360*/  @P0 IADD3 R10, P6, R12, c[0x0][0x178], RZ ;  /* 0x00005e000c0a0a10 */ /* 0x002fe40007fde0ff */
[----:B------:R-:W-:-:S03]  /*1370*/  IADD3 R12, R18, 0xd8, RZ ;  /* 0x000000d8120c7810 */ /* 0x000fc60007ffe0ff */
[----:B------:R0:W5:Y:S01]  /*1380*/  @P0 LDG.E R6, [R8.64] ;  /* 0x0000001208060981 */ /* 0x000162000c1e1900 */
[----:B------:R-:W-:Y:S02]  /*1390*/  @P0 IADD3.X R11, R13, c[0x0][0x17c], RZ, P6, !PT ;  /* 0x00005f000d0b0a10 */ /* 0x000fe400037fe4ff */
[----:B------:R-:W-:Y:S01]  /*13a0*/  SHF.R.S32.HI R13, RZ, 0x1f, R12 ;  /* 0x0000001fff0d7819 */ /* 0x000fe2000001140c */
[----:B------:R-:W-:Y:S01]  /*13b0*/  UIMAD.WIDE UR6, UR9, UR5, UR6 ;  /* 0x00000005090672a5 */ /* 0x000fe2000f8e0206 */
[----:B------:R-:W-:Y:S01]  /*13c0*/  LOP3.LUT P5, RZ, R3, 0x200000, RZ, 0xc0, !PT ;  /* 0x0020000003ff7812 */ /* 0x000fe200078ac0ff */
[----:B------:R1:W5:Y:S01]  /*13d0*/  @P0 LDG.E R7, [R10.64] ;  /* 0x000000120a070981 */ /* 0x000362000c1e1900 */
[----:B------:R-:W-:-:S04]  /*13e0*/  ISETP.GE.U32.AND P0, PT, R12, c[0x0][0x1e0], PT ;  /* 0x000078000c007a0c */ /* 0x000fc80003f06070 */
[----:B------:R-:W-:-:S04]  /*13f0*/  ISETP.GE.AND.EX P0, PT, R13, c[0x0][0x1e4], PT, P0 ;  /* 0x000079000d007a0c */ /* 0x000fc80003f06300 */
[----:B------:R-:W-:-:S13]  /*1400*/  ISETP.LT.U32.AND P0, PT, R0, 0x188, !P0 ;  /* 0x000001880000780c */ /* 0x000fda0004701070 */
[----:B0-----:R-:W-:Y:S01]  /*1410*/  @P0 MOV R8, R44 ;  /* 0x0000002c00080202 */ /* 0x001fe20000000f00 */
[----:B------:R-:W-:Y:S01]  /*1420*/  @P0 IMAD R12, R14, c[0x0][0x1d8], RZ ;  /* 0x000076000e0c0a24 */ /* 0x000fe200078e02ff */
[----:B------:R-:W-:-:S03]  /*1430*/  @P0 MOV R9, R43 ;  /* 0x0000002b00090202 */ /* 0x000fc60000000f00 */
[C---:B------:R-:W-:Y:S02]  /*1440*/  @P0 IMAD R13, R107.reuse, c[0x0][0x1dc], R12 ;  /* 0x000077006b0d0a24 */ /* 0x040fe400078e020c */
[----:B------:R-:W-:-:S05]  /*1450*/  @P0 IMAD.WIDE.U32 R8, R107, c[0x0][0x1d8], R8 ;  /* 0x000076006b080a25 */ /* 0x000fca00078e0008 */
[----:B------:R-:W-:Y:S02]  /*1460*/  @P0 IADD3 R9, R9, R13, RZ ;  /* 0x0000000d09090210 */ /* 0x000fe40007ffe0ff */
[C---:B------:R-:W-:Y:S02]  /*1470*/  @P0 SHF.L.U32 R12, R8.reuse, 0x1, RZ ;  /* 0x00000001080c0819 */ /* 0x040fe400000006ff */
[----:B------:R-:W-:Y:S02]  /*1480*/  @P0 SHF.L.U64.HI R8, R8, 0x1, R9 ;  /* 0x0000000108080819 */ /* 0x000fe40000010209 */
[----:B-1----:R-:W-:-:S04]  /*1490*/  @P0 IADD3 R10, P6, R12, c[0x0][0x180], RZ ;  /* 0x000060000c0a0a10 */ /* 0x002fc80007fde0ff */
[----:B------:R-:W-:Y:S02]  /*14a0*/  @P0 IADD3.X R11, R8, c[0x0][0x184], RZ, P6, !PT ;  /* 0x00006100080b0a10 */ /* 0x000fe400037fe4ff */
[----:B------:R-:W-:-:S04]  /*14b0*/  @P0 IADD3 R12, P6, R12, c[0x0][0x178], RZ ;  /* 0x00005e000c0c0a10 */ /* 0x000fc80007fde0ff */
[----:B------:R-:W-:Y:S02]  /*14c0*/  @P0 IADD3.X R13, R8, c[0x0][0x17c], RZ, P6, !PT ;  /* 0x00005f00080d0a10 */ /* 0x000fe400037fe4ff */
[----:B------:R-:W-:Y:S01]  /*14d0*/  CS2R R8, SRZ ;  /* 0x0000000000087805 */ /* 0x000fe2000001ff00 */
[----:B------:R-:W-:-:S04]  /*14e0*/  IADD3 R14, R18, 0xe0, RZ ;  /* 0x000000e0120e7810 */ /* 0x000fc80007ffe0ff */
[----:B------:R-:W-:Y:S01]  /*14f0*/  SHF.R.S32.HI R15, RZ, 0x1f, R14 ;  /* 0x0000001fff0f7819 */ /* 0x000fe2000001140e */
[----:B------:R0:W5:Y:S04]  /*1500*/  @P0 LDG.E R8, [R10.64] ;  /* 0x000000120a080981 */ /* 0x000168000c1e1900 */
        /* <DEDUP_REMOVED lines=56> */
[----:B------:R-:W-:-:S06]  /*1890*/  CS2R R14, SRZ ;  /* 0x00000000000e7805 */ /* 0x000fcc000001ff00 */
[----:B------:R0:W5:Y:S04]  /*18a0*/  @P0 LDG.E R14, [R16.64] ;  /* 0x00000012100e0981 */ /* 0x000168000c1e1900 */
[----:B------:R1:W5:Y:S01]  /*18b0*/  @P0 LDG.E R15, [R18.64] ;  /* 0x00000012120f0981 */ /* 0x000362000c1e1900 */
[----:B0-----:R-:W-:Y:S02]  /*18c0*/  MOV R16, UR6 ;  /* 0x0000000600107c02 */ /* 0x001fe40008000f00 */
[----:B------:R-:W-:-:S06]  /*18d0*/  MOV R17, UR7 ;  /* 0x0000000700117c02 */ /* 0x000fcc0008000f00 */
[----:B------:R-:W2:Y:S01]  /*18e0*/  LDG.E.64 R16, [R16.64] ;  /* 0x0000001210107981 */ /* 0x000ea2000c1e1b00 */
[----:B------:R-:W-:-:S04]  /*18f0*/  @P5 IMAD R23, R23, c[0x0][0x1d8], RZ ;  /* 0x0000760017175a24 */ /* 0x000fc800078e02ff */
[----:B------:R-:W-:Y:S01]  /*1900*/  @P5 IMAD R23, R2, c[0x0][0x1dc], R23 ;  /* 0x0000770002175a24 */ /* 0x000fe200078e0217 */
[----:B------:R-:W-:Y:S01]  /*1910*/  SHF.R.S32.HI R26, RZ, 0x1f, R26 ;  /* 0x0000001fff1a7819 */ /* 0x000fe2000001141a */
[----:B--2---:R-:W0:Y:S02]  /*1920*/  R2UR UR25, R16 ;  /* 0x00000000101973c2 */ /* 0x004e2400000e0000 */
[----:B0-----:R-:W-:-:S05]  /*1930*/  MOV R20, UR25 ;  /* 0x0000001900147c02 */ /* 0x001fca0008000f00 */
[----:B------:R-:W-:-:S05]  /*1940*/  FFMA.FTZ R20, -R20, UR25, R17 ;  /* 0x0000001914147c23 */ /* 0x000fca0008010111 */
[----:B------:R-:W-:-:S13]  /*1950*/  FSETP.GTU.FTZ.AND P0, PT, R20, RZ, PT ;  /* 0x000000ff1400720b */ /* 0x000fda0003f1c000 */
[----:B------:R-:W-:Y:S01]  /*1960*/  VOTEU.ANY UP0, P0 ;  /* 0x00000000003f7886 */ /* 0x000fe20000000100 */
[----:B------:R-:W-:-:S13]  /*1970*/  PLOP3.LUT P0, PT, PT, PT, UP0, 0x80, 0x0 ;  /* 0x000000000000781c */ /* 0x000fda0003f0f008 */
[----:B-1----:R-:W-:Y:S01]  /*1980*/  @P0 FADD.FTZ R18, R20, c[0x0][0x1a0] ;  /* 0x0000680014120621 */ /* 0x002fe20000010000 */
[----:B------:R-:W-:-:S13]  /*1990*/  PLOP3.LUT P0, PT, PT, PT, UP0, 0x80, 0x0 ;  /* 0x000000000000781c */ /* 0x000fda0003f0f008 */
[----:B------:R0:W1:Y:S01]  /*19a0*/  @P0 MUFU.RSQ R24, R18 ;  /* 0x0000001200180308 */ /* 0x0000620000001400 */
[----:B------:R-:W-:-:S04]  /*19b0*/  ISETP.GE.U32.AND P0, PT, R102, c[0x0][0x1e0], PT ;  /* 0x0000780066007a0c */ /* 0x000fc80003f06070 */
[----:B------:R-:W-:-:S04]  /*19c0*/  ISETP.GE.AND.EX P0, PT, R103, c[0x0][0x1e4], PT, P0 ;  /* 0x0000790067007a0c */ /* 0x000fc80003f06300 */
[----:B------:R-:W-:-:S13]  /*19d0*/  ISETP.GT.U32.OR P0, PT, R0, 0x187, P0 ;  /* 0x000001870000780c */ /* 0x000fda0000704470 */
[----:B------:R-:W-:Y:S01]  /*19e0*/  @!P0 IMAD R17, R103, c[0x0][0x1d8], RZ ;  /* 0x0000760067118a24 */ /* 0x000fe200078e02ff */
[----:B------:R-:W-:-:S03]  /*19f0*/  @!P0 MOV R16, R44 ;  /* 0x0000002c00108202 */ /* 0x000fc60000000f00 */
[----:B------:R-:W-:Y:S01]  /*1a00*/  @!P0 IMAD R19, R102, c[0x0][0x1dc], R17 ;  /* 0x0000770066138a24 */ /* 0x000fe200078e0211 */
[----:B------:R-:W-:-:S05]  /*1a10*/  @!P0 MOV R17, R43 ;  /* 0x0000002b00118202 */ /* 0x000fca0000000f00 */
[----:B------:R-:W-:-:S05]  /*1a20*/  @!P0 IMAD.WIDE.U32 R16, R102, c[0x0][0x1d8], R16 ;  /* 0x0000760066108a25 */ /* 0x000fca00078e0010 */
[----:B------:R-:W-:Y:S02]  /*1a30*/  @!P0 IADD3 R17, R17, R19, RZ ;  /* 0x0000001311118210 */ /* 0x000fe40007ffe0ff */
[C---:B------:R-:W-:Y:S02]  /*1a40*/  @!P0 SHF.L.U32 R20, R16.reuse, 0x1, RZ ;  /* 0x0000000110148819 */ /* 0x040fe400000006ff */
[----:B------:R-:W-:Y:S02]  /*1a50*/  @!P0 SHF.L.U64.HI R16, R16, 0x1, R17 ;  /* 0x0000000110108819 */ /* 0x000fe40000010211 */
[----:B0-----:R-:W-:-:S04]  /*1a60*/  @!P0 IADD3 R18, P6, R20, c[0x0][0x180], RZ ;  /* 0x0000600014128a10 */ /* 0x001fc80007fde0ff */
[----:B------:R-:W-:Y:S02]  /*1a70*/  @!P0 IADD3.X R19, R16, c[0x0][0x184], RZ, P6, !PT ;  /* 0x0000610010138a10 */ /* 0x000fe400037fe4ff */
[----:B------:R-:W-:-:S04]  /*1a80*/  @!P0 IADD3 R20, P6, R20, c[0x0][0x178], RZ ;  /* 0x00005e0014148a10 */ /* 0x000fc80007fde0ff */
[----:B------:R-:W-:Y:S02]  /*1a90*/  @!P0 IADD3.X R21, R16, c[0x0][0x17c], RZ, P6, !PT ;  /* 0x00005f0010158a10 */ /* 0x000fe400037fe4ff */
[----:B------:R-:W-:-:S06]  /*1aa0*/  CS2R R16, SRZ ;  /* 0x0000000000107805 */ /* 0x000fcc000001ff00 */
[----:B------:R0:W5:Y:S04]  /*1ab0*/  @!P0 LDG.E R16, [R18.64] ;  /* 0x0000001212108981 */ /* 0x000168000c1e1900 */
[----:B------:R2:W5:Y:S01]  /*1ac0*/  @!P0 LDG.E R17, [R20.64] ;  /* 0x0000001214118981 */ /* 0x000562000c1e1900 */
[----:B------:R-:W-:Y:S02]  /*1ad0*/  PLOP3.LUT P0, PT, PT, PT, UP0, 0x80, 0x0 ;  /* 0x000000000000781c */ /* 0x000fe40003f0f008 */
[----:B0-----:R-:W-:Y:S02]  /*1ae0*/  @P5 MOV R18, R44 ;  /* 0x0000002c00125202 */ /* 0x001fe40000000f00 */
[----:B------:R-:W-:-:S05]  /*1af0*/  @P5 MOV R19, R43 ;  /* 0x0000002b00135202 */ /* 0x000fca0000000f00 */
[----:B------:R-:W-:Y:S01]  /*1b00*/  @P5 IMAD.WIDE.U32 R18, R2, c[0x0][0x1d8], R18 ;  /* 0x0000760002125a25 */ /* 0x000fe200078e0012 */
[----:B------:R-:W-:-:S03]  /*1b10*/  LOP3.LUT P6, RZ, R3, 0x100000, RZ, 0xc0, !PT ;  /* 0x0010000003ff7812 */ /* 0x000fc600078cc0ff */
[----:B-1----:R0:W1:Y:S01]  /*1b20*/  @P0 R2UR UR26, R24 ;  /* 0x00000000181a03c2 */ /* 0x00206200000e0000 */
        /* <DEDUP_REMOVED lines=9> */
[----:B--2---:R-:W-:Y:S01]  /*1bc0*/  @P6 IMAD R21, R25, c[0x0][0x1dc], R18 ;  /* 0x0000770019156a24 */ /* 0x004fe200078e0212 */
        /* <DEDUP_REMOVED lines=8> */
[----:B------:R-:W-:Y:S02]  /*1c50*/  @P6 LOP3.LUT R77, R77, 0x8, RZ, 0xfc, !PT ;  /* 0x000000084d4d6812 */ /* 0x000fe400078efcff */
[----:B------:R-:W-:Y:S02]  /*1c60*/  @P6 IADD3.X R21, R18, c[0x0][0x17c], RZ, P0, !PT ;  /* 0x00005f0012156a10 */ /* 0x000fe400007fe4ff */
[----:B------:R-:W-:Y:S02]  /*1c70*/  LOP3.LUT P6, RZ, R3, 0x80000, RZ, 0xc0, !PT ;  /* 0x0008000003ff7812 */ /* 0x000fe400078cc0ff */
[----:B------:R-:W-:-:S04]  /*1c80*/  IADD3 R26, R2, 0x10, RZ ;  /* 0x00000010021a7810 */ /* 0x000fc80007ffe0ff */
[----:B------:R-:W-:Y:S02]  /*1c90*/  SHF.R.S32.HI R26, RZ, 0x1f, R26 ;  /* 0x0000001fff1a7819 */ /* 0x000fe4000001141a */
[----:B------:R-:W-:-:S05]  /*1ca0*/  IADD3 R25, R2, 0x10, RZ ;  /* 0x0000001002197810 */ /* 0x000fca0007ffe0ff */
[----:B------:R-:W-:Y:S01]  /*1cb0*/  @P6 IMAD R18, R26, c[0x0][0x1d8], RZ ;  /* 0x000076001a126a24 */ /* 0x000fe200078e02ff */
[----:B------:R-:W-:-:S03]  /*1cc0*/  @P6 MOV R19, R43 ;  /* 0x0000002b00136202 */ /* 0x000fc60000000f00 */
[----:B------:R-:W-:Y:S01]  /*1cd0*/  @P6 IMAD R23, R25, c[0x0][0x1dc], R18 ;  /* 0x0000770019176a24 */ /* 0x000fe200078e0212 */
[----:B------:R-:W-:-:S05]  /*1ce0*/  @P6 MOV R18, R44 ;  /* 0x0000002c00126202 */ /* 0x000fca0000000f00 */
[----:B------:R-:W-:Y:S01]  /*1cf0*/  @P6 IMAD.WIDE.U32 R18, R25, c[0x0][0x1d8], R18 ;  /* 0x0000760019126a25 */ /* 0x000fe200078e0012 */
[----:B------:R-:W-:-:S04]  /*1d00*/  ISETP.NE.AND P5, PT, R22, RZ, PT ;  /* 0x000000ff1600720c */ /* 0x000fc80003fa5270 */
[----:B------:R-:W-:Y:S02]  /*1d10*/  @P6 IADD3 R19, R19, R23, RZ ;  /* 0x0000001713136210 */ /* 0x000fe40007ffe0ff */
[C---:B------:R-:W-:Y:S02]  /*1d20*/  @P6 SHF.L.U32 R92, R18.reuse, 0x1, RZ ;  /* 0x00000001125c6819 */ /* 0x040fe400000006ff */
[----:B------:R-:W-:Y:S02]  /*1d30*/  @P6 SHF.L.U64.HI R18, R18, 0x1, R19 ;  /* 0x0000000112126819 */ /* 0x000fe40000010213 */
[----:B------:R-:W-:Y:S02]  /*1d40*/  @P6 IADD3 R62, P0, R92, c[0x0][0x180], RZ ;  /* 0x000060005c3e6a10 */ /* 0x000fe40007f1e0ff */
[----:B------:R-:W-:Y:S02]  /*1d50*/  IADD3 R25, R2, 0x18, RZ ;  /* 0x0000001802197810 */ /* 0x000fe40007ffe0ff */
[----:B------:R-:W-:-:S02]  /*1d60*/  @P6 IADD3.X R63, R18, c[0x0][0x184], RZ, P0, !PT ;  /* 0x00006100123f6a10 */ /* 0x000fc400007fe4ff */
[----:B------:R-:W-:Y:S02]  /*1d70*/  @P6 IADD3 R92, P0, R92, c[0x0][0x178], RZ ;  /* 0x00005e005c5c6a10 */ /* 0x000fe40007f1e0ff */
[----:B------:R-:W-:Y:S02]  /*1d80*/  SHF.R.S32.HI R25, RZ, 0x1f, R25 ;  /* 0x0000001fff197819 */ /* 0x000fe40000011419 */
[----:B0-----:R-:W-:Y:S02]  /*1d90*/  IADD3 R24, R2, 0x18, RZ ;  /* 0x0000001802187810 */ /* 0x001fe40007ffe0ff */
        /* <DEDUP_REMOVED lines=10> */
[----:B------:R-:W-:Y:S02]  /*1e40*/  LOP3.LUT R77, R77, 0xfffffffd, RZ, 0xc0, !PT ;  /* 0xfffffffd4d4d7812 */ /* 0x000fe400078ec0ff */
[----:B------:R-:W-:-:S02]  /*1e50*/  @P5 IADD3.X R73, R18, c[0x0][0x184], RZ, P0, !PT ;  /* 0x0000610012495a10 */ /* 0x000fc400007fe4ff */
        /* <DEDUP_REMOVED lines=16> */
[----:B------:R-:W-:Y:S02]  /*1f60*/  IADD3 R26, R2, 0x28, RZ ;  /* 0x00000028021a7810 */ /* 0x000fe40007ffe0ff */
[----:B------:R-:W-:-:S02]  /*1f70*/  @P5 IADD3.X R65, R18, c[0x0][0x184], RZ, P0, !PT ;  /* 0x0000610012415a10 */ /* 0x000fc400007fe4ff */
[----:B------:R-:W-:Y:S02]  /*1f80*/  SHF.R.S32.HI R26, RZ, 0x1f, R26 ;  /* 0x0000001fff1a7819 */ /* 0x000fe4000001141a */
[----:B------:R-:W-:Y:S02]  /*1f90*/  @P5 IADD3 R100, P0, R100, c[0x0][0x178], RZ ;  /* 0x00005e0064645a10 */ /* 0x000fe40007f1e0ff */
[----:B------:R-:W-:Y:S02]  /*1fa0*/  IADD3 R24, R2, 0x28, RZ ;  /* 0x0000002802187810 */ /* 0x000fe40007ffe0ff */
[----:B------:R-:W-:Y:S01]  /*1fb0*/  @P5 IADD3.X R101, R18, c[0x0][0x17c], RZ, P0, !PT ;  /* 0x00005f0012655a10 */ /* 0x000fe200007fe4ff */
[----:B------:R-:W-:Y:S01]  /*1fc0*/  @P4 IMAD R18, R26, c[0x0][0x1d8], RZ ;  /* 0x000076001a124a24 */ /* 0x000fe200078e02ff */
[----:B------:R-:W-:-:S03]  /*1fd0*/  @P4 MOV R19, R43 ;  /* 0x0000002b00134202 */ /* 0x000fc60000000f00 */
[----:B------:R-:W-:Y:S01]  /*1fe0*/  @P4 IMAD R25, R24, c[0x0][0x1dc], R18 ;  /* 0x0000770018194a24 */ /* 0x000fe200078e0212 */
[----:B------:R-:W-:-:S05]  /*1ff0*/  @P4 MOV R18, R44 ;  /* 0x0000002c00124202 */ /* 0x000fca0000000f00 */
[----:B------:R-:W-:Y:S01]  /*2000*/  @P4 IMAD.WIDE.U32 R18, R24, c[0x0][0x1d8], R18 ;  /* 0x0000760018124a25 */ /* 0x000fe200078e0012 */
[----:B------:R-:W-:-:S04]  /*2010*/  LOP3.LUT P6, RZ, R3, 0x8000, RZ, 0xc0, !PT ;  /* 0x0000800003ff7812 */ /* 0x000fc800078cc0ff */
[----:B------:R-:W-:Y:S02]  /*2020*/  @P4 IADD3 R19, R19, R25, RZ ;  /* 0x0000001913134210 */ /* 0x000fe40007ffe0ff */
[C---:B------:R-:W-:Y:S02]  /*2030*/  @P4 SHF.L.U32 R24, R18.reuse, 0x1, RZ ;  /* 0x0000000112184819 */ /* 0x040fe400000006ff */
[----:B------:R-:W-:Y:S02]  /*2040*/  @P4 SHF.L.U64.HI R18, R18, 0x1, R19 ;  /* 0x0000000112124819 */ /* 0x000fe40000010213 */
[----:B------:R-:W-:Y:S02]  /*2050*/  @P4 IADD3 R70, P0, R24, c[0x0][0x180], RZ ;  /* 0x0000600018464a10 */ /* 0x000fe40007f1e0ff */
[----:B------:R-:W-:Y:S02]  /*2060*/  SHF.R.S32.HI R27, RZ, 0x1f, R27 ;  /* 0x0000001fff1b7819 */ /* 0x000fe4000001141b */
[----:B------:R-:W-:-:S02]  /*2070*/  @P4 IADD3.X R71, R18, c[0x0][0x184], RZ, P0, !PT ;  /* 0x0000610012474a10 */ /* 0x000fc400007fe4ff */
[----:B------:R-:W-:Y:S02]  /*2080*/  @P4 IADD3 R24, P0, R24, c[0x0][0x178], RZ ;  /* 0x00005e0018184a10 */ /* 0x000fe40007f1e0ff */
[----:B------:R-:W-:Y:S02]  /*2090*/  IADD3 R26, R2, 0x30, RZ ;  /* 0x00000030021a7810 */ /* 0x000fe40007ffe0ff */
        /* <DEDUP_REMOVED lines=41> */
[----:B------:R-:W-:Y:S01]  /*2330*/  @P6 IADD3 R74, P0, R74, c[0x0][0x178], RZ ;  /* 0x00005e004a4a6a10 */ /* 0x000fe20007f1e0ff */
[----:B------:R-:W-:Y:S01]  /*2340*/  @P2 IMAD R28, R28, c[0x0][0x1d8], RZ ;  /* 0x000076001c1c2a24 */ /* 0x000fe200078e02ff */
[----:B------:R-:W-:Y:S02]  /*2350*/  @P2 MOV R19, R43 ;  /* 0x0000002b00132202 */ /* 0x000fe40000000f00 */
[----:B------:R-:W-:Y:S02]  /*2360*/  @P6 IADD3.X R75, R18, c[0x0][0x17c], RZ, P0, !PT ;  /* 0x00005f00124b6a10 */ /* 0x000fe400007fe4ff */
[----:B------:R-:W-:Y:S01]  /*2370*/  @P2 MOV R18, R44 ;  /* 0x0000002c00122202 */ /* 0x000fe20000000f00 */
[----:B------:R-:W-:-:S04]  /*2380*/  @P2 IMAD R28, R125, c[0x0][0x1dc], R28 ;  /* 0x000077007d1c2a24 */ /* 0x000fc800078e021c */
[----:B------:R-:W-:Y:S01]  /*2390*/  @P2 IMAD.WIDE.U32 R18, R125, c[0x0][0x1d8], R18 ;  /* 0x000076007d122a25 */ /* 0x000fe200078e0012 */
[----:B------:R-:W-:-:S04]  /*23a0*/  LOP3.LUT P5, RZ, R3, 0x800, RZ, 0xc0, !PT ;  /* 0x0000080003ff7812 */ /* 0x000fc800078ac0ff */
[----:B------:R-:W-:Y:S02]  /*23b0*/  @P2 IADD3 R19, R19, R28, RZ ;  /* 0x0000001c13132210 */ /* 0x000fe40007ffe0ff */
[C---:B------:R-:W-:Y:S02]  /*23c0*/  @P2 SHF.L.U32 R28, R18.reuse, 0x1, RZ ;  /* 0x00000001121c2819 */ /* 0x040fe400000006ff */
[----:B------:R-:W-:Y:S02]  /*23d0*/  @P2 SHF.L.U64.HI R18, R18, 0x1, R19 ;  /* 0x0000000112122819 */ /* 0x000fe40000010213 */
[----:B------:R-:W-:-:S04]  /*23e0*/  @P2 IADD3 R48, P0, R28, c[0x0][0x180], RZ ;  /* 0x000060001c302a10 */ /* 0x000fc80007f1e0ff */
[----:B------:R-:W-:Y:S02]  /*23f0*/  @P2 IADD3.X R49, R18, c[0x0][0x184], RZ, P0, !PT ;  /* 0x0000610012312a10 */ /* 0x000fe400007fe4ff */
[----:B------:R-:W-:Y:S01]  /*2400*/  @P2 IADD3 R28, P0, R28, c[0x0][0x178], RZ ;  /* 0x00005e001c1c2a10 */ /* 0x000fe20007f1e0ff */
[----:B------:R-:W-:Y:S01]  /*2410*/  @P5 IMAD R30, R30, c[0x0][0x1d8], RZ ;  /* 0x000076001e1e5a24 */ /* 0x000fe200078e02ff */
[----:B------:R-:W-:Y:S02]  /*2420*/  @P5 MOV R19, R43 ;  /* 0x0000002b00135202 */ /* 0x000fe40000000f00 */
[----:B------:R-:W-:Y:S02]  /*2430*/  @P2 IADD3.X R29, R18, c[0x0][0x17c], RZ, P0, !PT ;  /* 0x00005f00121d2a10 */ /* 0x000fe400007fe4ff */
[----:B------:R-:W-:Y:S01]  /*2440*/  @P5 MOV R18, R44 ;  /* 0x0000002c00125202 */ /* 0x000fe20000000f00 */
[----:B------:R-:W-:Y:S01]  /*2450*/  @P5 IMAD R30, R124, c[0x0][0x1dc], R30 ;  /* 0x000077007c1e5a24 */ /* 0x000fe200078e021e */
[----:B------:R-:W-:-:S03]  /*2460*/  LOP3.LUT R77, R77, 0xfffffffb, RZ, 0xc0, !PT ;  /* 0xfffffffb4d4d7812 */ /* 0x000fc600078ec0ff */
[----:B------:R-:W-:Y:S01]  /*2470*/  @P5 IMAD.WIDE.U32 R18, R124, c[0x0][0x1d8], R18 ;  /* 0x000076007c125a25 */ /* 0x000fe200078e0012 */
[----:B------:R-:W-:Y:S02]  /*2480*/  @P4 LOP3.LUT R77, R77, 0x4, RZ, 0xfc, !PT ;  /* 0x000000044d4d4812 */ /* 0x000fe400078efcff */
[----:B------:R-:W-:Y:S02]  /*2490*/  LOP3.LUT P4, RZ, R3, 0x400, RZ, 0xc0, !PT ;  /* 0x0000040003ff7812 */ /* 0x000fe4000788c0ff */
        /* <DEDUP_REMOVED lines=10> */
[----:B------:R-:W-:-:S04]  /*2540*/  @P4 IMAD R30, R123, c[0x0][0x1dc], R30 ;  /* 0x000077007b1e4a24 */ /* 0x000fc800078e021e */
        /* <DEDUP_REMOVED lines=15> */
[----:B------:R-:W-:-:S04]  /*2640*/  @P3 LOP3.LUT R3, R3, 0x80000000, RZ, 0xfc, !PT ;  /* 0x8000000003033812 */ /* 0x000fc800078efcff */
[----:B------:R-:W-:Y:S02]  /*2650*/  @P1 IADD3 R32, R19, R32, RZ ;  /* 0x0000002013201210 */ /* 0x000fe40007ffe0ff */
[C---:B------:R-:W-:Y:S02]  /*2660*/  @P1 SHF.L.U32 R40, R18.reuse, 0x1, RZ ;  /* 0x0000000112281819 */ /* 0x040fe400000006ff */
[----:B------:R-:W-:Y:S02]  /*2670*/  LOP3.LUT P3, RZ, R3, 0x100, RZ, 0xc0, !PT ;  /* 0x0000010003ff7812 */ /* 0x000fe4000786c0ff */
[----:B------:R-:W-:Y:S02]  /*2680*/  @P1 SHF.L.U64.HI R18, R18, 0x1, R32 ;  /* 0x0000000112121819 */ /* 0x000fe40000010220 */
[----:B------:R-:W-:Y:S02]  /*2690*/  @P1 IADD3 R32, P0, R40, c[0x0][0x180], RZ ;  /* 0x0000600028201a10 */ /* 0x000fe40007f1e0ff */
[----:B------:R-:W-:-:S02]  /*26a0*/  SHF.R.S32.HI R34, RZ, 0x1f, R121 ;  /* 0x0000001fff227819 */ /* 0x000fc40000011479 */
[----:B------:R-:W-:Y:S02]  /*26b0*/  @P1 IADD3.X R33, R18, c[0x0][0x184], RZ, P0, !PT ;  /* 0x0000610012211a10 */ /* 0x000fe400007fe4ff */
[----:B------:R-:W-:-:S03]  /*26c0*/  @P1 IADD3 R40, P0, R40, c[0x0][0x178], RZ ;  /* 0x00005e0028281a10 */ /* 0x000fc60007f1e0ff */
[----:B------:R-:W-:Y:S02]  /*26d0*/  @P3 MOV R19, R43 ;  /* 0x0000002b00133202 */ /* 0x000fe40000000f00 */
[----:B------:R-:W-:Y:S01]  /*26e0*/  @P1 IADD3.X R41, R18, c[0x0][0x17c], RZ, P0, !PT ;  /* 0x00005f0012291a10 */ /* 0x000fe200007fe4ff */
[----:B------:R-:W-:Y:S01]  /*26f0*/  @P3 IMAD R34, R34, c[0x0][0x1d8], RZ ;  /* 0x0000760022223a24 */ /* 0x000fe200078e02ff */
[----:B------:R-:W-:-:S03]  /*2700*/  @P3 MOV R18, R44 ;  /* 0x0000002c00123202 */ /* 0x000fc60000000f00 */
[C---:B------:R-:W-:Y:S02]  /*2710*/  @P3 IMAD R34, R121.reuse, c[0x0][0x1dc], R34 ;  /* 0x0000770079223a24 */ /* 0x040fe400078e0222 */
        /* <DEDUP_REMOVED lines=50> */
[----:B------:R-:W-:Y:S02]  /*2a40*/  @P3 IADD3 R56, P0, R56, c[0x0][0x178], RZ ;  /* 0x00005e0038383a10 */ /* 0x000fe40007f1e0ff */
[C---:B------:R-:W-:Y:S02]  /*2a50*/  LOP3.LUT P4, RZ, R3.reuse, 0x200000, RZ, 0xc0, !PT ;  /* 0x0020000003ff7812 */ /* 0x040fe4000788c0ff */
[----:B------:R-:W-:Y:S02]  /*2a60*/  LOP3.LUT P6, RZ, R3, 0x10, RZ, 0xc0, !PT ;  /* 0x0000001003ff7812 */ /* 0x000fe400078cc0ff */
[----:B------:R-:W-:Y:S01]  /*2a70*/  @P3 IADD3.X R57, R18, c[0x0][0x17c], RZ, P0, !PT ;  /* 0x00005f0012393a10 */ /* 0x000fe200007fe4ff */
[----:B------:R-:W-:Y:S01]  /*2a80*/  HFMA2.MMA R18, -RZ, RZ, 0, 0 ;  /* 0x00000000ff127435 */ /* 0x000fe200000001ff */
[----:B------:R-:W-:-:S09]  /*2a90*/  SHF.R.S32.HI R76, RZ, 0x1f, R117 ;  /* 0x0000001fff4c7819 */ /* 0x000fd20000011475 */
[----:B------:R0:W5:Y:S01]  /*2aa0*/  @P4 LDG.E R18, [R60.64] ;  /* 0x000000123c124981 */ /* 0x000162000c1e1900 */
[----:B------:R-:W-:-:S04]  /*2ab0*/  @P6 IMAD R19, R76, c[0x0][0x1d8], RZ ;  /* 0x000076004c136a24 */ /* 0x000fc800078e02ff */
[----:B------:R-:W-:Y:S01]  /*2ac0*/  @P6 IMAD R19, R117, c[0x0][0x1dc], R19 ;  /* 0x0000770075136a24 */ /* 0x000fe200078e0213 */
[----:B0-----:R-:W-:Y:S02]  /*2ad0*/  @P6 MOV R60, R44 ;  /* 0x0000002c003c6202 */ /* 0x001fe40000000f00 */
[----:B------:R-:W-:-:S05]  /*2ae0*/  @P6 MOV R61, R43 ;  /* 0x0000002b003d6202 */ /* 0x000fca0000000f00 */
[----:B------:R-:W-:-:S05]  /*2af0*/  @P6 IMAD.WIDE.U32 R60, R117, c[0x0][0x1d8], R60 ;  /* 0x00007600753c6a25 */ /* 0x000fca00078e003c */
[----:B------:R-:W-:-:S04]  /*2b00*/  @P6 IADD3 R19, R61, R19, RZ ;  /* 0x000000133d136210 */ /* 0x000fc80007ffe0ff */
[C---:B------:R-:W-:Y:S02]  /*2b10*/  @P6 SHF.L.U64.HI R19, R60.reuse, 0x1, R19 ;  /* 0x000000013c136819 */ /* 0x040fe40000010213 */
[----:B------:R-:W-:Y:S01]  /*2b20*/  @P6 SHF.L.U32 R60, R60, 0x1, RZ ;  /* 0x000000013c3c6819 */ /* 0x000fe200000006ff */
[----:B------:R-:W-:-:S03]  /*2b30*/  HFMA2.MMA R76, -RZ, RZ, 0, 0 ;  /* 0x00000000ff4c7435 */ /* 0x000fc600000001ff */
[----:B------:R-:W-:-:S04]  /*2b40*/  @P6 IADD3 R80, P0, R60, c[0x0][0x180], RZ ;  /* 0x000060003c506a10 */ /* 0x000fc80007f1e0ff */
[C---:B------:R-:W-:Y:S02]  /*2b50*/  @P6 IADD3.X R81, R19.reuse, c[0x0][0x184], RZ, P0, !PT ;  /* 0x0000610013516a10 */ /* 0x040fe400007fe4ff */
[----:B------:R-:W-:Y:S01]  /*2b60*/  @P6 IADD3 R60, P0, R60, c[0x0][0x178], RZ ;  /* 0x00005e003c3c6a10 */ /* 0x000fe20007f1e0ff */
[----:B------:R0:W5:Y:S03]  /*2b70*/  @P4 LDG.E R76, [R86.64] ;  /* 0x00000012564c4981 */ /* 0x000166000c1e1900 */
[----:B------:R-:W-:Y:S02]  /*2b80*/  @P6 IADD3.X R61, R19, c[0x0][0x17c], RZ, P0, !PT ;  /* 0x00005f00133d6a10 */ /* 0x000fe400007fe4ff */
[----:B------:R-:W-:Y:S01]  /*2b90*/  LOP3.LUT P6, RZ, R77, 0x8, RZ, 0xc0, !PT ;  /* 0x000000084dff7812 */ /* 0x000fe200078cc0ff */
[----:B0-----:R-:W-:Y:S01]  /*2ba0*/  HFMA2.MMA R86, -RZ, RZ, 0, 0 ;  /* 0x00000000ff567435 */ /* 0x001fe200000001ff */
[----:B------:R-:W-:-:S02]  /*2bb0*/  LOP3.LUT P1, RZ, R3, 0x80000, RZ, 0xc0, !PT ;  /* 0x0008000003ff7812 */ /* 0x000fc4000782c0ff */
[----:B------:R-:W-:Y:S02]  /*2bc0*/  LOP3.LUT P5, RZ, R3, 0x8, RZ, 0xc0, !PT ;  /* 0x0000000803ff7812 */ /* 0x000fe400078ac0ff */
[----:B------:R-:W-:-:S07]  /*2bd0*/  SHF.R.S32.HI R88, RZ, 0x1f, R116 ;  /* 0x0000001fff587819 */ /* 0x000fce0000011474 */
[----:B------:R0:W5:Y:S02]  /*2be0*/  @P6 LDG.E R86, [R20.64] ;  /* 0x0000001214566981 */ /* 0x000164000c1e1900 */
[----:B0-----:R-:W-:Y:S02]  /*2bf0*/  MOV R20, RZ ;  /* 0x000000ff00147202 */ /* 0x001fe40000000f00 */
[----:B------:R-:W-:-:S04]  /*2c00*/  @P5 IMAD R21, R88, c[0x0][0x1d8], RZ ;  /* 0x0000760058155a24 */ /* 0x000fc800078e02ff */
[----:B------:R0:W5:Y:S01]  /*2c10*/  @P1 LDG.E R20, [R62.64] ;  /* 0x000000123e141981 */ /* 0x000162000c1e1900 */
[----:B------:R-:W-:Y:S01]  /*2c20*/  @P5 IMAD R21, R116, c[0x0][0x1dc], R21 ;  /* 0x0000770074155a24 */ /* 0x000fe200078e0215 */
[----:B0-----:R-:W-:Y:S02]  /*2c30*/  @P5 MOV R62, R44 ;  /* 0x0000002c003e5202 */ /* 0x001fe40000000f00 */
[----:B------:R-:W-:-:S05]  /*2c40*/  @P5 MOV R63, R43 ;  /* 0x0000002b003f5202 */ /* 0x000fca0000000f00 */
[----:B------:R-:W-:Y:S01]  /*2c50*/  @P5 IMAD.WIDE.U32 R62, R116, c[0x0][0x1d8], R62 ;  /* 0x00007600743e5a25 */ /* 0x000fe200078e003e */
[----:B------:R-:W-:-:S04]  /*2c60*/  MOV R19, RZ ;  /* 0x000000ff00137202 */ /* 0x000fc80000000f00 */
[----:B------:R-:W-:Y:S02]  /*2c70*/  @P5 IADD3 R21, R63, R21, RZ ;  /* 0x000000153f155210 */ /* 0x000fe40007ffe0ff */
[----:B------:R0:W5:Y:S02]  /*2c80*/  @P6 LDG.E R19, [R78.64] ;  /* 0x000000124e136981 */ /* 0x000164000c1e1900 */
[C---:B------:R-:W-:Y:S02]  /*2c90*/  @P5 SHF.L.U64.HI R21, R62.reuse, 0x1, R21 ;  /* 0x000000013e155819 */ /* 0x040fe40000010215 */
[----:B------:R-:W-:-:S04]  /*2ca0*/  @P5 SHF.L.U32 R62, R62, 0x1, RZ ;  /* 0x000000013e3e5819 */ /* 0x000fc800000006ff */
[----:B0-----:R-:W-:Y:S01]  /*2cb0*/  @P5 IADD3 R78, P0, R62, c[0x0][0x180], RZ ;  /* 0x000060003e4e5a10 */ /* 0x001fe20007f1e0ff */
[----:B------:R-:W-:-:S03]  /*2cc0*/  HFMA2.MMA R88, -RZ, RZ, 0, 0 ;  /* 0x00000000ff587435 */ /* 0x000fc600000001ff */
[----:B------:R-:W-:Y:S02]  /*2cd0*/  @P5 IADD3.X R79, R21, c[0x0][0x184], RZ, P0, !PT ;  /* 0x00006100154f5a10 */ /* 0x000fe400007fe4ff */
[----:B------:R-:W-:-:S04]  /*2ce0*/  @P5 IADD3 R62, P0, R62, c[0x0][0x178], RZ ;  /* 0x00005e003e3e5a10 */ /* 0x000fc80007f1e0ff */
[----:B------:R-:W-:Y:S01]  /*2cf0*/  @P5 IADD3.X R63, R21, c[0x0][0x17c], RZ, P0, !PT ;  /* 0x00005f00153f5a10 */ /* 0x000fe200007fe4ff */
[----:B------:R0:W5:Y:S01]  /*2d00*/  @P1 LDG.E R88, [R92.64] ;  /* 0x000000125c581981 */ /* 0x000162000c1e1900 */
[----:B------:R-:W-:Y:S02]  /*2d10*/  LOP3.LUT P5, RZ, R77, 0x2, RZ, 0xc0, !PT ;  /* 0x000000024dff7812 */ /* 0x000fe400078ac0ff */
[C---:B------:R-:W-:Y:S02]  /*2d20*/  LOP3.LUT P3, RZ, R3.reuse, 0x20000, RZ, 0xc0, !PT ;  /* 0x0002000003ff7812 */ /* 0x040fe4000786c0ff */
[----:B------:R-:W-:Y:S01]  /*2d30*/  LOP3.LUT P6, RZ, R3, 0x2, RZ, 0xc0, !PT ;  /* 0x0000000203ff7812 */ /* 0x000fe200078cc0ff */
[----:B0-----:R-:W-:-:S08]  /*2d40*/  CS2R R92, SRZ ;  /* 0x00000000005c7805 */ /* 0x001fd0000001ff00 */
[----:B------:R0:W5:Y:S01]  /*2d50*/  @P5 LDG.E R92, [R22.64] ;  /* 0x00000012165c5981 */ /* 0x000162000c1e1900 */
[----:B------:R-:W-:Y:S01]  /*2d60*/  SHF.R.S32.HI R89, RZ, 0x1f, R115 ;  /* 0x0000001fff597819 */ /* 0x000fe20000011473 */
[----:B0-----:R-:W-:-:S04]  /*2d70*/  HFMA2.MMA R22, -RZ, RZ, 0, 0 ;  /* 0x00000000ff167435 */ /* 0x001fc800000001ff */
[----:B------:R-:W-:-:S06]  /*2d80*/  @P6 IMAD R23, R89, c[0x0][0x1d8], RZ ;  /* 0x0000760059176a24 */ /* 0x000fcc00078e02ff */
        /* <DEDUP_REMOVED lines=9> */
[----:B------:R-:W-:Y:S02]  /*2e20*/  @P6 SHF.L.U32 R64, R64, 0x1, RZ ;  /* 0x0000000140406819 */ /* 0x000fe400000006ff */
[C---:B------:R-:W-:Y:S02]  /*2e30*/  LOP3.LUT P1, RZ, R3.reuse, 0x2000, RZ, 0xc0, !PT ;  /* 0x0000200003ff7812 */ /* 0x040fe4000782c0ff */
[----:B------:R-:W-:-:S02]  /*2e40*/  LOP3.LUT R3, R3, 0xffbfffff, RZ, 0xc0, !PT ;  /* 0xffbfffff03037812 */ /* 0x000fc400078ec0ff */
[C---:B0-----:R-:W-:Y:S02]  /*2e50*/  @P6 IADD3 R72, P0, R64.reuse, c[0x0][0x180], RZ ;  /* 0x0000600040486a10 */ /* 0x041fe40007f1e0ff */
[----:B------:R-:W-:Y:S02]  /*2e60*/  LOP3.LUT P4, RZ, R77, 0x4, RZ, 0xc0, !PT ;  /* 0x000000044dff7812 */ /* 0x000fe4000788c0ff */
[----:B------:R-:W-:Y:S02]  /*2e70*/  @P6 IADD3.X R73, R23, c[0x0][0x184], RZ, P0, !PT ;  /* 0x0000610017496a10 */ /* 0x000fe400007fe4ff */
[----:B------:R-:W-:Y:S02]  /*2e80*/  @P6 IADD3 R64, P0, R64, c[0x0][0x178], RZ ;  /* 0x00005e0040406a10 */ /* 0x000fe40007f1e0ff */
[----:B------:R-:W-:Y:S01]  /*2e90*/  @P6 LOP3.LUT R3, R3, 0x400000, RZ, 0xfc, !PT ;  /* 0x0040000003036812 */ /* 0x000fe200078efcff */
[----:B------:R-:W-:Y:S01]  /*2ea0*/  CS2R R94, SRZ ;  /* 0x00000000005e7805 */ /* 0x000fe2000001ff00 */
[----:B------:R-:W-:-:S02]  /*2eb0*/  @P6 IADD3.X R65, R23, c[0x0][0x17c], RZ, P0, !PT ;  /* 0x00005f0017416a10 */ /* 0x000fc400007fe4ff */
[----:B------:R-:W-:Y:S02]  /*2ec0*/  LOP3.LUT P6, RZ, R3, 0x8000, RZ, 0xc0, !PT ;  /* 0x0000800003ff7812 */ /* 0x000fe400078cc0ff */
[----:B------:R-:W-:Y:S01]  /*2ed0*/  LOP3.LUT P5, RZ, R77, 0x1, RZ, 0xc0, !PT ;  /* 0x000000014dff7812 */ /* 0x000fe200078ac0ff */
[----:B------:R0:W5:Y:S01]  /*2ee0*/  @P4 LDG.E R95, [R24.64] ;  /* 0x00000012185f4981 */ /* 0x000162000c1e1900 */
[----:B------:R-:W-:Y:S01]  /*2ef0*/  SHF.R.S32.HI R87, RZ, 0x1f, R114 ;  /* 0x0000001fff577819 */ /* 0x000fe20000011472 */
[----:B------:R-:W-:Y:S02]  /*2f00*/  HFMA2.MMA R23, -RZ, RZ, 0, 0 ;  /* 0x00000000ff177435 */ /* 0x000fe400000001ff */
[----:B------:R2:W5:Y:S01]  /*2f10*/  @P3 LDG.E R94, [R100.64] ;  /* 0x00000012645e3981 */ /* 0x000562000c1e1900 */
[----:B------:R-:W-:Y:S02]  /*2f20*/  LOP3.LUT P3, RZ, R3, 0x80000000, RZ, 0xc0, !PT ;  /* 0x8000000003ff7812 */ /* 0x000fe4000786c0ff */
[----:B0-----:R-:W-:-:S03]  /*2f30*/  MOV R24, RZ ;  /* 0x000000ff00187202 */ /* 0x001fc60000000f00 */
[----:B------:R0:W5:Y:S02]  /*2f40*/  @P6 LDG.E R93, [R96.64] ;  /* 0x00000012605d6981 */ /* 0x000164000c1e1900 */
[----:B------:R-:W-:Y:S01]  /*2f50*/  @P5 IMAD R25, R87, c[0x0][0x1d8], RZ ;  /* 0x0000760057195a24 */ /* 0x000fe200078e02ff */
[----:B------:R-:W-:Y:S01]  /*2f60*/  MOV R89, RZ ;  /* 0x000000ff00597202 */ /* 0x000fe20000000f00 */
[----:B------:R3:W5:Y:S04]  /*2f70*/  @P4 LDG.E R23, [R70.64] ;  /* 0x0000001246174981 */ /* 0x000768000c1e1900 */
[----:B------:R4:W5:Y:S01]  /*2f80*/  @P6 LDG.E R24, [R66.64] ;  /* 0x0000001242186981 */ /* 0x000962000c1e1900 */
[----:B------:R-:W-:Y:S01]  /*2f90*/  @P5 IMAD R25, R114, c[0x0][0x1dc], R25 ;  /* 0x0000770072195a24 */ /* 0x000fe200078e0219 */
[----:B------:R-:W-:-:S02]  /*2fa0*/  LOP3.LUT P4, RZ, R3, 0x40000000, RZ, 0xc0, !PT ;  /* 0x4000000003ff7812 */ /* 0x000fc4000788c0ff */
[----:B------:R0:W5:Y:S01]  /*2fb0*/  @P3 LDG.E R89, [R26.64] ;  /* 0x000000121a593981 */ /* 0x000162000c1e1900 */
[----:B----4-:R-:W-:Y:S02]  /*2fc0*/  @P5 MOV R66, R44 ;  /* 0x0000002c00425202 */ /* 0x010fe40000000f00 */
[----:B------:R-:W-:-:S05]  /*2fd0*/  @P5 MOV R67, R43 ;  /* 0x0000002b00435202 */ /* 0x000fca0000000f00 */
[----:B------:R-:W-:Y:S01]  /*2fe0*/  @P5 IMAD.WIDE.U32 R66, R114, c[0x0][0x1d8], R66 ;  /* 0x0000760072425a25 */ /* 0x000fe200078e0042 */
[----:B0-----:R-:W-:-:S04]  /*2ff0*/  HFMA2.MMA R26, -RZ, RZ, 0, 0 ;  /* 0x00000000ff1a7435 */ /* 0x001fc800000001ff */
[----:B------:R-:W-:Y:S02]  /*3000*/  @P5 IADD3 R25, R67, R25, RZ ;  /* 0x0000001943195210 */ /* 0x000fe40007ffe0ff */
[C---:B---3--:R-:W-:Y:S02]  /*3010*/  @P5 SHF.L.U32 R70, R66.reuse, 0x1, RZ ;  /* 0x0000000142465819 */ /* 0x048fe400000006ff */
[----:B------:R-:W-:Y:S02]  /*3020*/  @P5 SHF.L.U64.HI R25, R66, 0x1, R25 ;  /* 0x0000000142195819 */ /* 0x000fe40000010219 */
[----:B------:R-:W-:Y:S01]  /*3030*/  @P5 IADD3 R66, P0, R70, c[0x0][0x180], RZ ;  /* 0x0000600046425a10 */ /* 0x000fe20007f1e0ff */
[----:B------:R0:W5:Y:S01]  /*3040*/  @P1 LDG.E R26, [R58.64] ;  /* 0x000000123a1a1981 */ /* 0x000162000c1e1900 */
[----:B------:R-:W-:Y:S02]  /*3050*/  SHF.R.S32.HI R77, RZ, 0x1f, R113 ;  /* 0x0000001fff4d7819 */ /* 0x000fe40000011471 */
[----:B------:R-:W-:-:S02]  /*3060*/  @P5 IADD3.X R67, R25, c[0x0][0x184], RZ, P0, !PT ;  /* 0x0000610019435a10 */ /* 0x000fc400007fe4ff */
[----:B------:R-:W-:Y:S01]  /*3070*/  @P5 IADD3 R70, P0, R70, c[0x0][0x178], RZ ;  /* 0x00005e0046465a10 */ /* 0x000fe20007f1e0ff */
[----:B------:R-:W-:Y:S01]  /*3080*/  @P4 IMAD R27, R77, c[0x0][0x1d8], RZ ;  /* 0x000076004d1b4a24 */ /* 0x000fe200078e02ff */
[----:B0-----:R-:W-:Y:S02]  /*3090*/  @P4 MOV R58, R44 ;  /* 0x0000002c003a4202 */ /* 0x001fe40000000f00 */
[----:B------:R-:W-:Y:S02]  /*30a0*/  @P4 MOV R59, R43 ;  /* 0x0000002b003b4202 */ /* 0x000fe40000000f00 */
[----:B------:R-:W-:Y:S01]  /*30b0*/  @P5 IADD3.X R71, R25, c[0x0][0x17c], RZ, P0, !PT ;  /* 0x00005f0019475a10 */ /* 0x000fe200007fe4ff */
[----:B------:R-:W-:Y:S01]  /*30c0*/  HFMA2.MMA R25, -RZ, RZ, 0, 0 ;  /* 0x00000000ff197435 */ /* 0x000fe200000001ff */
[----:B------:R-:W-:Y:S01]  /*30d0*/  @P4 IMAD R27, R113, c[0x0][0x1dc], R27 ;  /* 0x00007700711b4a24 */ /* 0x000fe200078e021b */
[----:B------:R-:W-:Y:S01]  /*30e0*/  LOP3.LUT R3, R3, 0xff7fffff, RZ, 0xc0, !PT ;  /* 0xff7fffff03037812 */ /* 0x000fe200078ec0ff */
[----:B------:R-:W-:Y:S01]  /*30f0*/  @P4 IMAD.WIDE.U32 R58, R113, c[0x0][0x1d8], R58 ;  /* 0x00007600713a4a25 */ /* 0x000fe200078e003a */
[----:B------:R-:W-:-:S02]  /*3100*/  HFMA2.MMA R77, -RZ, RZ, 0, 0 ;  /* 0x00000000ff4d7435 */ /* 0x000fc400000001ff */
[----:B------:R-:W-:Y:S02]  /*3110*/  @P5 LOP3.LUT R3, R3, 0x800000, RZ, 0xfc, !PT ;  /* 0x0080000003035812 */ /* 0x000fe400078efcff */
[----:B------:R-:W-:Y:S02]  /*3120*/  @P4 IADD3 R27, R59, R27, RZ ;  /* 0x0000001b3b1b4210 */ /* 0x000fe40007ffe0ff */
[C---:B------:R-:W-:Y:S01]  /*3130*/  LOP3.LUT P5, RZ, R3.reuse, 0x800, RZ, 0xc0, !PT ;  /* 0x0000080003ff7812 */ /* 0x040fe200078ac0ff */
[----:B------:R0:W5:Y:S01]  /*3140*/  @P3 LDG.E R25, [R68.64] ;  /* 0x0000001244193981 */ /* 0x000162000c1e1900 */
[C---:B------:R-:W-:Y:S02]  /*3150*/  @P4 SHF.L.U64.HI R27, R58.reuse, 0x1, R27 ;  /* 0x000000013a1b4819 */ /* 0x040fe4000001021b */
[----:B------:R-:W-:Y:S01]  /*3160*/  LOP3.LUT P3, RZ, R3, 0x20000000, RZ, 0xc0, !PT ;  /* 0x2000000003ff7812 */ /* 0x000fe2000786c0ff */
[----:B------:R3:W5:Y:S01]  /*3170*/  @P2 LDG.E R77, [R28.64] ;  /* 0x000000121c4d2981 */ /* 0x000762000c1e1900 */
[----:B------:R-:W-:-:S04]  /*3180*/  @P4 SHF.L.U32 R58, R58, 0x1, RZ ;  /* 0x000000013a3a4819 */ /* 0x000fc800000006ff */
[C---:B0-----:R-:W-:Y:S01]  /*3190*/  @P4 IADD3 R68, P0, R58.reuse, c[0x0][0x180], RZ ;  /* 0x000060003a444a10 */ /* 0x041fe20007f1e0ff */
[----:B------:R-:W-:Y:S01]  /*31a0*/  HFMA2.MMA R87, -RZ, RZ, 0, 0 ;  /* 0x00000000ff577435 */ /* 0x000fe200000001ff */
[----:B---3--:R-:W-:Y:S02]  /*31b0*/  MOV R28, RZ ;  /* 0x000000ff001c7202 */ /* 0x008fe40000000f00 */
[----:B------:R-:W-:Y:S02]  /*31c0*/  @P4 IADD3.X R69, R27, c[0x0][0x184], RZ, P0, !PT ;  /* 0x000061001b454a10 */ /* 0x000fe400007fe4ff */
[----:B------:R-:W-:Y:S02]  /*31d0*/  @P4 IADD3 R58, P0, R58, c[0x0][0x178], RZ ;  /* 0x00005e003a3a4a10 */ /* 0x000fe40007f1e0ff */
[----:B--2---:R-:W-:Y:S01]  /*31e0*/  SHF.R.S32.HI R100, RZ, 0x1f, R112 ;  /* 0x0000001fff647819 */ /* 0x004fe20000011470 */
[----:B------:R0:W5:Y:S01]  /*31f0*/  @P5 LDG.E R28, [R46.64] ;  /* 0x000000122e1c5981 */ /* 0x000162000c1e1900 */
[----:B------:R-:W-:-:S02]  /*3200*/  LOP3.LUT P6, RZ, R3, 0x400, RZ, 0xc0, !PT ;  /* 0x0000040003ff7812 */ /* 0x000fc400078cc0ff */
[----:B------:R-:W-:Y:S01]  /*3210*/  LOP3.LUT R3, R3, 0xfeffffff, RZ, 0xc0, !PT ;  /* 0xfeffffff03037812 */ /* 0x000fe200078ec0ff */
[----:B------:R-:W-:Y:S01]  /*3220*/  @P3 IMAD R29, R100, c[0x0][0x1d8], RZ ;  /* 0x00007600641d3a24 */ /* 0x000fe200078e02ff */
[----:B------:R-:W-:Y:S01]  /*3230*/  @P4 IADD3.X R59, R27, c[0x0][0x17c], RZ, P0, !PT ;  /* 0x00005f001b3b4a10 */ /* 0x000fe200007fe4ff */
[----:B------:R2:W5:Y:S01]  /*3240*/  @P1 LDG.E R87, [R74.64] ;  /* 0x000000124a571981 */ /* 0x000562000c1e1900 */
[----:B------:R-:W-:Y:S02]  /*3250*/  MOV R27, RZ ;  /* 0x000000ff001b7202 */ /* 0x000fe40000000f00 */
[----:B0-----:R-:W-:Y:S02]  /*3260*/  @P3 MOV R46, R44 ;  /* 0x0000002c002e3202 */ /* 0x001fe40000000f00 */
[----:B------:R-:W-:Y:S02]  /*3270*/  @P3 MOV R47, R43 ;  /* 0x0000002b002f3202 */ /* 0x000fe40000000f00 */
[----:B------:R-:W-:Y:S01]  /*3280*/  @P4 LOP3.LUT R3, R3, 0x1000000, RZ, 0xfc, !PT ;  /* 0x0100000003034812 */ /* 0x000fe200078efcff */
[C---:B------:R-:W-:Y:S01]  /*3290*/  @P3 IMAD R29, R112.reuse, c[0x0][0x1dc], R29 ;  /* 0x00007700701d3a24 */ /* 0x040fe200078e021d */
[----:B------:R0:W5:Y:S01]  /*32a0*/  @P2 LDG.E R27, [R48.64] ;  /* 0x00000012301b2981 */ /* 0x000162000c1e1900 */
[----:B------:R-:W-:Y:S01]  /*32b0*/  @P3 IMAD.WIDE.U32 R46, R112, c[0x0][0x1d8], R46 ;  /* 0x00007600702e3a25 */ /* 0x000fe200078e002e */
[C---:B------:R-:W-:Y:S01]  /*32c0*/  LOP3.LUT P1, RZ, R3.reuse, 0x10000000, RZ, 0xc0, !PT ;  /* 0x1000000003ff7812 */ /* 0x040fe2000782c0ff */
[----:B--2---:R-:W-:Y:S01]  /*32d0*/  CS2R R74, SRZ ;  /* 0x00000000004a7805 */ /* 0x004fe2000001ff00 */
[----:B------:R-:W-:-:S02]  /*32e0*/  LOP3.LUT P2, RZ, R3, 0x8000000, RZ, 0xc0, !PT ;  /* 0x0800000003ff7812 */ /* 0x000fc4000784c0ff */
[----:B------:R-:W-:-:S03]  /*32f0*/  @P3 IADD3 R29, R47, R29, RZ ;  /* 0x0000001d2f1d3210 */ /* 0x000fc60007ffe0ff */
[----:B------:R2:W5:Y:S01]  /*3300*/  @P6 LDG.E R74, [R30.64] ;  /* 0x000000121e4a6981 */ /* 0x000562000c1e1900 */
[C---:B------:R-:W-:Y:S02]  /*3310*/  @P3 SHF.L.U64.HI R29, R46.reuse, 0x1, R29 ;  /* 0x000000012e1d3819 */ /* 0x040fe4000001021d */
[----:B------:R-:W-:Y:S01]  /*3320*/  @P3 SHF.L.U32 R46, R46, 0x1, RZ ;  /* 0x000000012e2e3819 */ /* 0x000fe200000006ff */
[----:B------:R3:W5:Y:S01]  /*3330*/  @P5 LDG.E R75, [R90.64] ;  /* 0x000000125a4b5981 */ /* 0x000762000c1e1900 */
[----:B------:R-:W-:Y:S02]  /*3340*/  SHF.R.S32.HI R96, RZ, 0x1f, R111 ;  /* 0x0000001fff607819 */ /* 0x000fe4000001146f */
[----:B--2---:R-:W-:Y:S02]  /*3350*/  MOV R30, RZ ;  /* 0x000000ff001e7202 */ /* 0x004fe40000000f00 */
[----:B0-----:R-:W-:Y:S01]  /*3360*/  @P3 IADD3 R48, P0, R46, c[0x0][0x180], RZ ;  /* 0x000060002e303a10 */ /* 0x001fe20007f1e0ff */
[----:B------:R-:W-:-:S03]  /*3370*/  @P2 IMAD R31, R96, c[0x0][0x1d8], RZ ;  /* 0x00007600601f2a24 */ /* 0x000fc600078e02ff */
[----:B------:R0:W5:Y:S01]  /*3380*/  @P1 LDG.E R30, [R32.64] ;  /* 0x00000012201e1981 */ /* 0x000162000c1e1900 */
[----:B------:R-:W-:Y:S02]  /*3390*/  @P3 IADD3.X R49, R29, c[0x0][0x184], RZ, P0, !PT ;  /* 0x000061001d313a10 */ /* 0x000fe400007fe4ff */
[----:B------:R-:W-:Y:S01]  /*33a0*/  @P3 IADD3 R46, P0, R46, c[0x0][0x178], RZ ;  /* 0x00005e002e2e3a10 */ /* 0x000fe20007f1e0ff */
[----:B------:R-:W-:Y:S01]  /*33b0*/  @P2 IMAD R31, R111, c[0x0][0x1dc], R31 ;  /* 0x000077006f1f2a24 */ /* 0x000fe200078e021f */
[----:B0-----:R-:W-:Y:S02]  /*33c0*/  @P2 MOV R32, R44 ;  /* 0x0000002c00202202 */ /* 0x001fe40000000f00 */
[----:B------:R-:W-:Y:S02]  /*33d0*/  @P2 MOV R33, R43 ;  /* 0x0000002b00212202 */ /* 0x000fe40000000f00 */
[----:B------:R-:W-:-:S03]  /*33e0*/  @P3 IADD3.X R47, R29, c[0x0][0x17c], RZ, P0, !PT ;  /* 0x00005f001d2f3a10 */ /* 0x000fc600007fe4ff */
[----:B------:R-:W-:Y:S01]  /*33f0*/  @P2 IMAD.WIDE.U32 R32, R111, c[0x0][0x1d8], R32 ;  /* 0x000076006f202a25 */ /* 0x000fe200078e0020 */
[----:B------:R-:W-:-:S04]  /*3400*/  HFMA2.MMA R29, -RZ, RZ, 0, 0 ;  /* 0x00000000ff1d7435 */ /* 0x000fc800000001ff */
[----:B------:R-:W-:-:S04]  /*3410*/  @P2 IADD3 R31, R33, R31, RZ ;  /* 0x0000001f211f2210 */ /* 0x000fc80007ffe0ff */
[C---:B------:R-:W-:Y:S02]  /*3420*/  @P2 SHF.L.U64.HI R31, R32.reuse, 0x1, R31 ;  /* 0x00000001201f2819 */ /* 0x040fe4000001021f */
[----:B------:R-:W-:Y:S01]  /*3430*/  @P2 SHF.L.U32 R32, R32, 0x1, RZ ;  /* 0x0000000120202819 */ /* 0x000fe200000006ff */
[----:B------:R0:W5:Y:S01]  /*3440*/  @P6 LDG.E R29, [R38.64] ;  /* 0x00000012261d6981 */ /* 0x000162000c1e1900 */
[----:B------:R-:W-:Y:S02]  /*3450*/  LOP3.LUT R3, R3, 0xfdffffff, RZ, 0xc0, !PT ;  /* 0xfdffffff03037812 */ /* 0x000fe400078ec0ff */
[----:B0-----:R-:W-:-:S04]  /*3460*/  @P2 IADD3 R38, P0, R32, c[0x0][0x180], RZ ;  /* 0x0000600020262a10 */ /* 0x001fc80007f1e0ff */
[----:B------:R-:W-:Y:S02]  /*3470*/  @P2 IADD3.X R39, R31, c[0x0][0x184], RZ, P0, !PT ;  /* 0x000061001f272a10 */ /* 0x000fe400007fe4ff */
[----:B------:R-:W-:Y:S02]  /*3480*/  @P2 IADD3 R32, P0, R32, c[0x0][0x178], RZ ;  /* 0x00005e0020202a10 */ /* 0x000fe40007f1e0ff */
[----:B------:R-:W-:Y:S02]  /*3490*/  @P3 LOP3.LUT R3, R3, 0x2000000, RZ, 0xfc, !PT ;  /* 0x0200000003033812 */ /* 0x000fe400078efcff */
[----:B------:R-:W-:Y:S01]  /*34a0*/  @P2 IADD3.X R33, R31, c[0x0][0x17c], RZ, P0, !PT ;  /* 0x00005f001f212a10 */ /* 0x000fe200007fe4ff */
[----:B------:R-:W-:Y:S01]  /*34b0*/  HFMA2.MMA R31, -RZ, RZ, 0, 0 ;  /* 0x00000000ff1f7435 */ /* 0x000fe200000001ff */
[C---:B------:R-:W-:Y:S02]  /*34c0*/  LOP3.LUT P0, RZ, R3.reuse, 0x100, RZ, 0xc0, !PT ;  /* 0x0000010003ff7812 */ /* 0x040fe4000780c0ff */
[----:B------:R-:W-:-:S07]  /*34d0*/  LOP3.LUT P3, RZ, R3, 0x80, RZ, 0xc0, !PT ;  /* 0x0000008003ff7812 */ /* 0x000fce000786c0ff */
[----:B------:R0:W5:Y:S01]  /*34e0*/  @P1 LDG.E R31, [R40.64] ;  /* 0x00000012281f1981 */ /* 0x000162000c1e1900 */
[----:B------:R-:W-:Y:S01]  /*34f0*/  LOP3.LUT P1, RZ, R3, 0x4000000, RZ, 0xc0, !PT ;  /* 0x0400000003ff7812 */ /* 0x000fe2000782c0ff */
[----:B0-----:R-:W-:Y:S01]  /*3500*/  CS2R R40, SRZ ;  /* 0x0000000000287805 */ /* 0x001fe2000001ff00 */
[----:B------:R-:W-:-:S05]  /*3510*/  SHF.R.S32.HI R96, RZ, 0x1f, R110 ;  /* 0x0000001fff607819 */ /* 0x000fca000001146e */
[----:B------:R0:W5:Y:S04]  /*3520*/  @P0 LDG.E R40, [R50.64] ;  /* 0x0000001232280981 */ /* 0x000168000c1e1900 */
[----:B------:R2:W5:Y:S01]  /*3530*/  @P0 LDG.E R41, [R36.64] ;  /* 0x0000001224290981 */ /* 0x000562000c1e1900 */
[----:B0-----:R-:W-:Y:S01]  /*3540*/  CS2R R50, SRZ ;  /* 0x0000000000327805 */ /* 0x001fe2000001ff00 */
[----:B--2---:R-:W-:-:S05]  /*3550*/  @P1 IMAD R36, R96, c[0x0][0x1d8], RZ ;  /* 0x0000760060241a24 */ /* 0x004fca00078e02ff */
[----:B------:R0:W5:Y:S01]  /*3560*/  @P3 LDG.E R50, [R34.64] ;  /* 0x0000001222323981 */ /* 0x000162000c1e1900 */
[----:B------:R-:W-:Y:S01]  /*3570*/  @P1 IMAD R36, R110, c[0x0][0x1dc], R36 ;  /* 0x000077006e241a24 */ /* 0x000fe200078e0224 */
[----:B------:R-:W-:Y:S02]  /*3580*/  LOP3.LUT P4, RZ, R3, 0x40, RZ, 0xc0, !PT ;  /* 0x0000004003ff7812 */ /* 0x000fe4000788c0ff */
[----:B------:R2:W5:Y:S01]  /*3590*/  @P3 LDG.E R51, [R52.64] ;  /* 0x0000001234333981 */ /* 0x000562000c1e1900 */
[----:B0-----:R-:W-:Y:S02]  /*35a0*/  @P1 MOV R34, R44 ;  /* 0x0000002c00221202 */ /* 0x001fe40000000f00 */
[----:B------:R-:W-:-:S05]  /*35b0*/  @P1 MOV R35, R43 ;  /* 0x0000002b00231202 */ /* 0x000fca0000000f00 */
[----:B------:R-:W-:-:S05]  /*35c0*/  @P1 IMAD.WIDE.U32 R34, R110, c[0x0][0x1d8], R34 ;  /* 0x000076006e221a25 */ /* 0x000fca00078e0022 */
[----:B------:R-:W-:Y:S01]  /*35d0*/  @P1 IADD3 R36, R35, R36, RZ ;  /* 0x0000002423241210 */ /* 0x000fe20007ffe0ff */
[----:B--2---:R-:W-:Y:S01]  /*35e0*/  CS2R R52, SRZ ;  /* 0x0000000000347805 */ /* 0x004fe2000001ff00 */
[C---:B------:R-:W-:Y:S02]  /*35f0*/  LOP3.LUT P5, RZ, R3.reuse, 0x20, RZ, 0xc0, !PT ;  /* 0x0000002003ff7812 */ /* 0x040fe400078ac0ff */
[C---:B------:R-:W-:Y:S02]  /*3600*/  @P1 SHF.L.U64.HI R37, R34.reuse, 0x1, R36 ;  /* 0x0000000122251819 */ /* 0x040fe40000010224 */
[----:B------:R-:W-:Y:S01]  /*3610*/  @P1 SHF.L.U32 R36, R34, 0x1, RZ ;  /* 0x0000000122241819 */ /* 0x000fe200000006ff */
[----:B------:R0:W5:Y:S03]  /*3620*/  @P4 LDG.E R53, [R54.64] ;  /* 0x0000001236354981 */ /* 0x000166000c1e1900 */
[----:B------:R-:W-:Y:S01]  /*3630*/  @P1 IADD3 R34, P0, R36, c[0x0][0x180], RZ ;  /* 0x0000600024221a10 */ /* 0x000fe20007f1e0ff */
[----:B------:R3:W5:Y:S01]  /*3640*/  @P4 LDG.E R52, [R84.64] ;  /* 0x0000001254344981 */ /* 0x000762000c1e1900 */
[----:B------:R-:W-:-:S02]  /*3650*/  LOP3.LUT P6, RZ, R3, 0x10, RZ, 0xc0, !PT ;  /* 0x0000001003ff7812 */ /* 0x000fc400078cc0ff */
[----:B------:R-:W-:Y:S01]  /*3660*/  @P1 IADD3.X R35, R37, c[0x0][0x184], RZ, P0, !PT ;  /* 0x0000610025231a10 */ /* 0x000fe200007fe4ff */
[----:B0-----:R-:W-:Y:S01]  /*3670*/  CS2R R54, SRZ ;  /* 0x0000000000367805 */ /* 0x001fe2000001ff00 */
[----:B------:R-:W-:-:S04]  /*3680*/  @P1 IADD3 R36, P0, R36, c[0x0][0x178], RZ ;  /* 0x00005e0024241a10 */ /* 0x000fc80007f1e0ff */
[----:B------:R-:W-:Y:S01]  /*3690*/  @P1 IADD3.X R37, R37, c[0x0][0x17c], RZ, P0, !PT ;  /* 0x00005f0025251a10 */ /* 0x000fe200007fe4ff */
[----:B------:R0:W5:Y:S01]  /*36a0*/  @P5 LDG.E R55, [R56.64] ;  /* 0x0000001238375981 */ /* 0x000162000c1e1900 */
[----:B------:R-:W-:-:S03]  /*36b0*/  LOP3.LUT P0, RZ, R3, 0x8, RZ, 0xc0, !PT ;  /* 0x0000000803ff7812 */ /* 0x000fc6000780c0ff */
[----:B------:R3:W5:Y:S01]  /*36c0*/  @P5 LDG.E R54, [R82.64] ;  /* 0x0000001252365981 */ /* 0x000762000c1e1900 */
[----:B0-----:R-:W-:-:S06]  /*36d0*/  CS2R R56, SRZ ;  /* 0x0000000000387805 */ /* 0x001fcc000001ff00 */
[----:B------:R3:W5:Y:S04]  /*36e0*/  @P6 LDG.E R56, [R80.64] ;  /* 0x0000001250386981 */ /* 0x000768000c1e1900 */
[----:B------:R0:W5:Y:S01]  /*36f0*/  @P6 LDG.E R57, [R60.64] ;  /* 0x000000123c396981 */ /* 0x000162000c1e1900 */
[C---:B------:R-:W-:Y:S02]  /*3700*/  LOP3.LUT P6, RZ, R3.reuse, 0x400000, RZ, 0xc0, !PT ;  /* 0x0040000003ff7812 */ /* 0x040fe400078cc0ff */
[----:B------:R-:W-:Y:S01]  /*3710*/  LOP3.LUT P5, RZ, R3, 0x800000, RZ, 0xc0, !PT ;  /* 0x0080000003ff7812 */ /* 0x000fe200078ac0ff */
[----:B0-----:R-:W-:-:S06]  /*3720*/  CS2R R60, SRZ ;  /* 0x00000000003c7805 */ /* 0x001fcc000001ff00 */
[----:B------:R0:W5:Y:S01]  /*3730*/  @P0 LDG.E R61, [R62.64] ;  /* 0x000000123e3d0981 */ /* 0x000162000c1e1900 */
[----:B------:R-:W-:-:S03]  /*3740*/  LOP3.LUT P4, RZ, R3, 0x1000000, RZ, 0xc0, !PT ;  /* 0x0100000003ff7812 */ /* 0x000fc6000788c0ff */
[----:B------:R3:W5:Y:S01]  /*3750*/  @P0 LDG.E R60, [R78.64] ;  /* 0x000000124e3c0981 */ /* 0x000762000c1e1900 */
[----:B0-----:R-:W-:-:S06]  /*3760*/  CS2R R62, SRZ ;  /* 0x00000000003e7805 */ /* 0x001fcc000001ff00 */
[----:B------:R0:W5:Y:S04]  /*3770*/  @P6 LDG.E R63, [R64.64] ;  /* 0x00000012403f6981 */ /* 0x000168000c1e1900 */
[----:B------:R2:W5:Y:S01]  /*3780*/  @P6 LDG.E R62, [R72.64] ;  /* 0x00000012483e6981 */ /* 0x000562000c1e1900 */
[----:B0-----:R-:W-:Y:S01]  /*3790*/  CS2R R64, SRZ ;  /* 0x0000000000407805 */ /* 0x001fe2000001ff00 */
[----:B--2---:R-:W-:-:S05]  /*37a0*/  CS2R R72, SRZ ;  /* 0x0000000000487805 */ /* 0x004fca000001ff00 */
[----:B------:R0:W5:Y:S04]  /*37b0*/  @P5 LDG.E R64, [R66.64] ;  /* 0x0000001242405981 */ /* 0x000168000c1e1900 */
[----:B------:R2:W5:Y:S04]  /*37c0*/  @P5 LDG.E R65, [R70.64] ;  /* 0x0000001246415981 */ /* 0x000568000c1e1900 */
[----:B------:R3:W5:Y:S01]  /*37d0*/  @P1 LDG.E R72, [R34.64] ;  /* 0x0000001222481981 */ /* 0x000762000c1e1900 */
[----:B0-----:R-:W-:-:S03]  /*37e0*/  CS2R R66, SRZ ;  /* 0x0000000000427805 */ /* 0x001fc6000001ff00 */
[----:B------:R3:W5:Y:S01]  /*37f0*/  @P1 LDG.E R73, [R36.64] ;  /* 0x0000001224491981 */ /* 0x000762000c1e1900 */
[----:B--2---:R-:W-:-:S03]  /*3800*/  CS2R R70, SRZ ;  /* 0x0000000000467805 */ /* 0x004fc6000001ff00 */
[----:B------:R3:W5:Y:S04]  /*3810*/  @P4 LDG.E R67, [R58.64] ;  /* 0x000000123a434981 */ /* 0x000768000c1e1900 */
[----:B------:R3:W5:Y:S04]  /*3820*/  @P2 LDG.E R70, [R38.64] ;  /* 0x0000001226462981 */ /* 0x000768000c1e1900 */
[----:B------:R3:W5:Y:S01]  /*3830*/  @P2 LDG.E R71, [R32.64] ;  /* 0x0000001220472981 */ /* 0x000762000c1e1900 */
[----:B------:R-:W-:Y:S02]  /*3840*/  ISETP.GT.U32.AND P0, PT, R0, 0x187, PT ;  /* 0x000001870000780c */ /* 0x000fe40003f04070 */
[----:B------:R-:W-:Y:S01]  /*3850*/  LOP3.LUT P3, RZ, R3, 0x2000000, RZ, 0xc0, !PT ;  /* 0x0200000003ff7812 */ /* 0x000fe2000786c0ff */
[----:B------:R0:W5:Y:S01]  /*3860*/  @P4 LDG.E R66, [R68.64] ;  /* 0x0000001244424981 */ /* 0x000162000c1e1900 */
[----:B------:R-:W-:Y:S01]  /*3870*/  BSSY B0, `(.L_x_150) ;  /* 0x0000010000007945 */ /* 0x000fe20003800000 */
[----:B0-----:R-:W-:-:S10]  /*3880*/  CS2R R68, SRZ ;  /* 0x0000000000447805 */ /* 0x001fd4000001ff00 */
[----:B------:R0:W5:Y:S04]  /*3890*/  @P3 LDG.E R68, [R48.64] ;  /* 0x0000001230443981 */ /* 0x000168000c1e1900 */
[----:B------:R2:W5:Y:S01]  /*38a0*/  @P3 LDG.E R69, [R46.64] ;  /* 0x000000122e453981 */ /* 0x000562000c1e1900 */
[----:B0-----:R-:W-:Y:S01]  /*38b0*/  CS2R R48, SRZ ;  /* 0x0000000000307805 */ /* 0x001fe2000001ff00 */
[----:B--2---:R-:W-:Y:S01]  /*38c0*/  CS2R R46, SRZ ;  /* 0x00000000002e7805 */ /* 0x004fe2000001ff00 */
[----:B------:R-:W-:Y:S05]  /*38d0*/  @P0 BRA `(.L_x_151) ;  /* 0x0000009000000947 */ /* 0x000fea0003800000 */
[----:B-1-3--:R-:W-:Y:S02]  /*38e0*/  ISETP.NE.AND P0, PT, RZ, UR21, PT ;  /* 0x00000015ff007c0c */ /* 0x00afe4000bf05270 */
[----:B------:R-:W-:Y:S02]  /*38f0*/  IADD3 R48, R98, UR22, RZ ;  /* 0x0000001662307c10 */ /* 0x000fe4000fffe0ff */
[----:B------:R-:W-:-:S02]  /*3900*/  MOV R49, 0x4 ;  /* 0x0000000400317802 */ /* 0x000fc40000000f00 */
[----:B------:R-:W-:-:S07]  /*3910*/  SHF.R.S32.HI R33, RZ, 0x1f, R48 ;  /* 0x0000001fff217819 */ /* 0x000fce0000011430 */
[----:B------:R-:W-:-:S04]  /*3920*/  @P0 LEA R32, P6, R48, c[0x0][0x190], 0x2 ;  /* 0x0000640030200a11 */ /* 0x000fc800078c10ff */
[C---:B------:R-:W-:Y:S01]  /*3930*/  @P0 LEA.HI.X R33, R48.reuse, c[0x0][0x194], R33, 0x2, P6 ;  /* 0x0000650030210a11 */ /* 0x040fe200030f1421 */
[----:B------:R-:W-:-:S04]  /*3940*/  IMAD.WIDE R48, R48, R49, c[0x0][0x188] ;  /* 0x0000620030307625 */ /* 0x000fc800078e0231 */
[----:B------:R0:W5:Y:S04]  /*3950*/  @P0 LDG.E.64 R46, [R32.64] ;  /* 0x00000012202e0981 */ /* 0x000168000c1e1b00 */
[----:B------:R-:W5:Y:S02]  /*3960*/  LDG.E.64 R48, [R48.64] ;  /* 0x0000001230307981 */ /* 0x000f64000c1e1b00 */
.L_x_151:
[----:B-1-3--:R-:W-:Y:S05]  /*3970*/  BSYNC B0 ;  /* 0x0000000000007941 */ /* 0x00afea0003800000 */
.L_x_150:
[----:B------:R-:W-:Y:S02]  /*3980*/  ISETP.NE.AND P0, PT, RZ, UR21, PT ;  /* 0x00000015ff007c0c */ /* 0x000fe4000bf05270 */
[--C-:B-----5:R-:W-:Y:S02]  /*3990*/  PRMT R81, RZ, 0x5410, R18.reuse ;  /* 0x00005410ff517816 */ /* 0x120fe40000000012 */
[----:B0-----:R-:W-:Y:S02]  /*39a0*/  PRMT R33, RZ, 0x7610, R18 ;  /* 0x00007610ff217816 */ /* 0x001fe40000000012 */
[----:B------:R-:W-:Y:S01]  /*39b0*/  LOP3.LUT R3, R3, 0xfffffffb, RZ, 0xc0, !PT ;  /* 0xfffffffb03037812 */ /* 0x000fe200078ec0ff */
[----:B------:R-:W-:Y:S01]  /*39c0*/  FADD.FTZ R81, R81, -UR25 ;  /* 0x8000001951517e21 */ /* 0x000fe20008010000 */
[--C-:B------:R-:W-:Y:S01]  /*39d0*/  PRMT R38, RZ, 0x5410, R76.reuse ;  /* 0x00005410ff267816 */ /* 0x100fe2000000004c */
[----:B------:R-:W-:Y:S01]  /*39e0*/  FADD.FTZ R33, R33, -UR25 ;  /* 0x8000001921217e21 */ /* 0x000fe20008010000 */
[----:B------:R-:W-:Y:S01]  /*39f0*/  PRMT R32, RZ, 0x7610, R76 ;  /* 0x00007610ff207816 */ /* 0x000fe2000000004c */
[----:B------:R-:W-:-:S02]  /*3a00*/  FMUL.FTZ R81, R81, UR26 ;  /* 0x0000001a51517c20 */ /* 0x000fc40008410000 */
[----:B------:R-:W-:Y:S01]  /*3a10*/  FMUL.FTZ R33, R33, UR26 ;  /* 0x0000001a21217c20 */ /* 0x000fe20008410000 */
[----:B------:R-:W-:Y:S01]  /*3a20*/  @P0 LOP3.LUT R3, R3, 0x4, RZ, 0xfc, !PT ;  /* 0x0000000403030812 */ /* 0x000fe200078efcff */
[----:B------:R-:W-:Y:S05]  /*3a30*/  @!P0 BRA `(.L_x_152) ;  /* 0x0000012000008947 */ /* 0x000fea0003800000 */
[----:B------:R-:W-:-:S04]  /*3a40*/  FFMA.FTZ R34, R81, R48, R46 ;  /* 0x0000003051227223 */ /* 0x000fc8000001002e */
[----:B------:R-:W-:-:S06]  /*3a50*/  FMUL.FTZ R35, R34, -1.4426950216293334961 ;  /* 0xbfb8aa3b22237820 */ /* 0x000fcc0000410000 */
[----:B------:R-:W0:Y:S02]  /*3a60*/  MUFU.EX2 R35, R35 ;  /* 0x0000002300237308 */ /* 0x000e240000000800 */
[----:B0-----:R-:W-:-:S06]  /*3a70*/  FADD.FTZ R35, R35, 1 ;  /* 0x3f80000023237421 */ /* 0x001fcc0000010000 */
[----:B------:R-:W0:Y:S02]  /*3a80*/  MUFU.RCP R35, R35 ;  /* 0x0000002300237308 */ /* 0x000e240000001000 */
[----:B0-----:R-:W-:Y:S02]  /*3a90*/  FMUL.FTZ R38, R38, R35 ;  /* 0x0000002326267220 */ /* 0x001fe40000410000 */
[----:B------:R-:W-:-:S04]  /*3aa0*/  FADD.FTZ R35, -R35, 1 ;  /* 0x3f80000023237421 */ /* 0x000fc80000010100 */
[----:B------:R-:W-:Y:S02]  /*3ab0*/  FFMA.FTZ R35, R34, R35, 1 ;  /* 0x3f80000022237423 */ /* 0x000fe40000010023 */
[----:B------:R-:W-:Y:S02]  /*3ac0*/  FFMA.FTZ R34, R33, R49, R47 ;  /* 0x0000003121227223 */ /* 0x000fe4000001002f */
[----:B------:R-:W-:Y:S02]  /*3ad0*/  FMUL.FTZ R38, R38, R35 ;  /* 0x0000002326267220 */ /* 0x000fe40000410000 */
        /* <DEDUP_REMOVED lines=8> */
.L_x_152:
[----:B------:R-:W-:Y:S01]  /*3b60*/  FMUL.FTZ R34, R38, R48 ;  /* 0x0000003026227220 */ /* 0x000fe20000410000 */
[----:B------:R-:W-:Y:S01]  /*3b70*/  PRMT R37, RZ, 0x5410, R19 ;  /* 0x00005410ff257816 */ /* 0x000fe20000000013 */
[----:B------:R-:W-:Y:S01]  /*3b80*/  FMUL.FTZ R36, R32, R49 ;  /* 0x0000003120247220 */ /* 0x000fe20000410000 */
[--C-:B------:R-:W-:Y:S01]  /*3b90*/  PRMT R82, RZ, 0x5410, R86.reuse ;  /* 0x00005410ff527816 */ /* 0x100fe20000000056 */
[----:B------:R-:W-:Y:S01]  /*3ba0*/  FFMA.FTZ R35, R81, R34, RZ ;  /* 0x0000002251237223 */ /* 0x000fe200000100ff */
[----:B------:R-:W-:Y:S01]  /*3bb0*/  PRMT R78, RZ, 0x7610, R86 ;  /* 0x00007610ff4e7816 */ /* 0x000fe20000000056 */
[----:B------:R-:W-:Y:S02]  /*3bc0*/  FADD.FTZ R34, RZ, R34 ;  /* 0x00000022ff227221 */ /* 0x000fe40000010000 */
[----:B------:R-:W-:Y:S02]  /*3bd0*/  FFMA.FTZ R35, R33, R36, R35 ;  /* 0x0000002421237223 */ /* 0x000fe40000010023 */
[----:B------:R-:W-:Y:S01]  /*3be0*/  FADD.FTZ R36, R36, R34 ;  /* 0x0000002224247221 */ /* 0x000fe20000010000 */
[----:B------:R-:W-:Y:S01]  /*3bf0*/  PRMT R34, RZ, 0x7610, R19 ;  /* 0x00007610ff227816 */ /* 0x000fe20000000013 */
[----:B------:R-:W-:-:S02]  /*3c00*/  FADD.FTZ R37, R37, -UR25 ;  /* 0x8000001925257e21 */ /* 0x000fc40008010000 */
[----:B------:R-:W-:Y:S02]  /*3c10*/  FFMA.FTZ R81, R81, R38, RZ ;  /* 0x0000002651517223 */ /* 0x000fe400000100ff */
[----:B------:R-:W-:Y:S02]  /*3c20*/  FADD.FTZ R34, R34, -UR25 ;  /* 0x8000001922227e21 */ /* 0x000fe40008010000 */
[----:B------:R-:W-:Y:S02]  /*3c30*/  FMUL.FTZ R37, R37, UR26 ;  /* 0x0000001a25257c20 */ /* 0x000fe40008410000 */
[----:B------:R-:W-:Y:S01]  /*3c40*/  FMUL.FTZ R34, R34, UR26 ;  /* 0x0000001a22227c20 */ /* 0x000fe20008410000 */
        /* <DEDUP_REMOVED lines=19> */
.L_x_153:
[----:B------:R-:W-:Y:S02]  /*3d80*/  FADD.FTZ R39, RZ, R38 ;  /* 0x00000026ff277221 */ /* 0x000fe40000010000 */
[----:B------:R-:W-:Y:S02]  /*3d90*/  FMUL.FTZ R38, R82, R48 ;  /* 0x0000003052267220 */ /* 0x000fe40000410000 */
[----:B------:R-:W-:Y:S02]  /*3da0*/  FFMA.FTZ R81, R37, R82, R81 ;  /* 0x0000005225517223 */ /* 0x000fe40000010051 */
[----:B------:R-:W-:Y:S02]  /*3db0*/  FADD.FTZ R82, R39, R82 ;  /* 0x0000005227527221 */ /* 0x000fe40000010000 */
[----:B------:R-:W-:Y:S02]  /*3dc0*/  FFMA.FTZ R39, R33, R32, RZ ;  /* 0x0000002021277223 */ /* 0x000fe400000100ff */
[----:B------:R-:W-:-:S02]  /*3dd0*/  FADD.FTZ R33, RZ, R32 ;  /* 0x00000020ff217221 */ /* 0x000fc40000010000 */
[----:B------:R-:W-:Y:S02]  /*3de0*/  FFMA.FTZ R35, R37, R38, R35 ;  /* 0x0000002625237223 */ /* 0x000fe40000010023 */
[----:B------:R-:W-:Y:S02]  /*3df0*/  FMUL.FTZ R32, R78, R49 ;  /* 0x000000314e207220 */ /* 0x000fe40000410000 */
[----:B------:R-:W-:Y:S01]  /*3e00*/  FADD.FTZ R36, R36, R38 ;  /* 0x0000002624247221 */ /* 0x000fe20000010000 */
[----:B------:R-:W-:Y:S01]  /*3e10*/  PRMT R38, RZ, 0x5410, R88 ;  /* 0x00005410ff267816 */ /* 0x000fe20000000058 */
[C---:B------:R-:W-:Y:S02]  /*3e20*/  FFMA.FTZ R39, R34.reuse, R78, R39 ;  /* 0x0000004e22277223 */ /* 0x040fe40000010027 */
[----:B------:R-:W-:Y:S02]  /*3e30*/  FFMA.FTZ R34, R34, R32, R35 ;  /* 0x0000002022227223 */ /* 0x000fe40000010023 */
[----:B------:R-:W-:Y:S01]  /*3e40*/  FADD.FTZ R78, R33, R78 ;  /* 0x0000004e214e7221 */ /* 0x000fe20000010000 */
[----:B------:R-:W-:Y:S01]  /*3e50*/  PRMT R33, RZ, 0x7610, R20 ;  /* 0x00007610ff217816 */ /* 0x000fe20000000014 */
[----:B------:R-:W-:Y:S01]  /*3e60*/  FADD.FTZ R35, R32, R36 ;  /* 0x0000002420237221 */ /* 0x000fe20000010000 */
[----:B------:R-:W-:-:S02]  /*3e70*/  PRMT R36, RZ, 0x5410, R20 ;  /* 0x00005410ff247816 */ /* 0x000fc40000000014 */
[----:B------:R-:W-:Y:S01]  /*3e80*/  PRMT R32, RZ, 0x7610, R88 ;  /* 0x00007610ff207816 */ /* 0x000fe20000000058 */
[----:B------:R-:W-:Y:S02]  /*3e90*/  FADD.FTZ R33, R33, -UR25 ;  /* 0x8000001921217e21 */ /* 0x000fe40008010000 */
        /* <DEDUP_REMOVED lines=22> */
.L_x_154:
[----:B------:R-:W-:Y:S02]  /*4000*/  FMUL.FTZ R37, R38, R48 ;  /* 0x0000003026257220 */ /* 0x000fe40000410000 */
[C---:B------:R-:W-:Y:S02]  /*4010*/  FFMA.FTZ R81, R36.reuse, R38, R81 ;  /* 0x0000002624517223 */ /* 0x040fe40000010051 */
[----:B------:R-:W-:Y:S02]  /*4020*/  FFMA.FTZ R34, R36, R37, R34 ;  /* 0x0000002524227223 */ /* 0x000fe40000010022 */
[----:B------:R-:W-:Y:S02]  /*4030*/  FADD.FTZ R35, R35, R37 ;  /* 0x0000002523237221 */ /* 0x000fe40000010000 */
[----:B------:R-:W-:Y:S02]  /*4040*/  FMUL.FTZ R36, R32, R49 ;  /* 0x0000003120247220 */ /* 0x000fe40000410000 */
[----:B------:R-:W-:-:S02]  /*4050*/  FFMA.FTZ R39, R33, R32, R39 ;  /* 0x0000002021277223 */ /* 0x000fc40000010027 */
[----:B------:R-:W-:Y:S01]  /*4060*/  FFMA.FTZ R33, R33, R36, R34 ;  /* 0x0000002421217223 */ /* 0x000fe20000010022 */
[----:B------:R-:W-:Y:S01]  /*4070*/  PRMT R34, RZ, 0x7610, R21 ;  /* 0x00007610ff227816 */ /* 0x000fe20000000015 */
[----:B------:R-:W-:Y:S01]  /*4080*/  FADD.FTZ R35, R36, R35 ;  /* 0x0000002324237221 */ /* 0x000fe20000010000 */
[----:B------:R-:W-:Y:S01]  /*4090*/  PRMT R36, RZ, 0x5410, R21 ;  /* 0x00005410ff247816 */ /* 0x000fe20000000015 */
[----:B------:R-:W-:Y:S01]  /*40a0*/  FADD.FTZ R82, R82, R38 ;  /* 0x0000002652527221 */ /* 0x000fe20000010000 */
[----:B------:R-:W-:Y:S01]  /*40b0*/  PRMT R38, RZ, 0x5410, R92 ;  /* 0x00005410ff267816 */ /* 0x000fe2000000005c */
[----:B------:R-:W-:Y:S02]  /*40c0*/  FADD.FTZ R34, R34, -UR25 ;  /* 0x8000001922227e21 */ /* 0x000fe40008010000 */
[----:B------:R-:W-:Y:S02]  /*40d0*/  FADD.FTZ R36, R36, -UR25 ;  /* 0x8000001924247e21 */ /* 0x000fe40008010000 */
[----:B------:R-:W-:Y:S01]  /*40e0*/  FADD.FTZ R78, R78, R32 ;  /* 0x000000204e4e7221 */ /* 0x000fe20000010000 */
[----:B------:R-:W-:Y:S01]  /*40f0*/  PRMT R32, RZ, 0x7610, R92 ;  /* 0x00007610ff207816 */ /* 0x000fe2000000005c */
[----:B------:R-:W-:-:S02]  /*4100*/  FMUL.FTZ R36, R36, UR26 ;  /* 0x0000001a24247c20 */ /* 0x000fc40008410000 */
        /* <DEDUP_REMOVED lines=20> */
.L_x_155:
[----:B------:R-:W-:Y:S02]  /*4250*/  FMUL.FTZ R37, R38, R48 ;  /* 0x0000003026257220 */ /* 0x000fe40000410000 */
[C---:B------:R-:W-:Y:S02]  /*4260*/  FFMA.FTZ R81, R36.reuse, R38, R81 ;  /* 0x0000002624517223 */ /* 0x040fe40000010051 */
[----:B------:R-:W-:Y:S02]  /*4270*/  FFMA.FTZ R33, R36, R37, R33 ;  /* 0x0000002524217223 */ /* 0x000fe40000010021 */
[----:B------:R-:W-:Y:S02]  /*4280*/  FADD.FTZ R35, R35, R37 ;  /* 0x0000002523237221 */ /* 0x000fe40000010000 */
[----:B------:R-:W-:Y:S02]  /*4290*/  FMUL.FTZ R36, R32, R49 ;  /* 0x0000003120247220 */ /* 0x000fe40000410000 */
[----:B------:R-:W-:-:S02]  /*42a0*/  FFMA.FTZ R39, R34, R32, R39 ;  /* 0x0000002022277223 */ /* 0x000fc40000010027 */
[----:B------:R-:W-:Y:S01]  /*42b0*/  FFMA.FTZ R34, R34, R36, R33 ;  /* 0x0000002422227223 */ /* 0x000fe20000010021 */
[--C-:B------:R-:W-:Y:S01]  /*42c0*/  PRMT R33, RZ, 0x7610, R22.reuse ;  /* 0x00007610ff217816 */ /* 0x100fe20000000016 */
        /* <DEDUP_REMOVED lines=29> */
.L_x_156:
        /* <DEDUP_REMOVED lines=11> */
[--C-:B------:R-:W-:Y:S01]  /*4550*/  PRMT R38, RZ, 0x5410, R95.reuse ;  /* 0x00005410ff267816 */ /* 0x100fe2000000005f */
        /* <DEDUP_REMOVED lines=25> */
.L_x_157:
        /* <DEDUP_REMOVED lines=37> */
.L_x_158:
        /* <DEDUP_REMOVED lines=37> */
.L_x_159:
        /* <DEDUP_REMOVED lines=37> */
.L_x_160:
        /* <DEDUP_REMOVED lines=37> */
.L_x_161:
        /* <DEDUP_REMOVED lines=37> */
.L_x_162:
        /* <DEDUP_REMOVED lines=37> */
.L_x_163:
        /* <DEDUP_REMOVED lines=37> */
.L_x_164:
        /* <DEDUP_REMOVED lines=37> */
.L_x_165:
        /* <DEDUP_REMOVED lines=37> */
.L_x_166:
        /* <DEDUP_REMOVED lines=37> */
.L_x_167:
        /* <DEDUP_REMOVED lines=37> */
.L_x_168:
        /* <DEDUP_REMOVED lines=37> */
.L_x_169:
        /* <DEDUP_REMOVED lines=37> */
.L_x_170:
        /* <DEDUP_REMOVED lines=37> */
.L_x_171:
        /* <DEDUP_REMOVED lines=37> */
.L_x_172:
        /* <DEDUP_REMOVED lines=37> */
.L_x_173:
        /* <DEDUP_REMOVED lines=37> */
.L_x_174:
        /* <DEDUP_REMOVED lines=37> */
.L_x_175:
        /* <DEDUP_REMOVED lines=37> */
.L_x_176:
        /* <DEDUP_REMOVED lines=37> */
.L_x_177:
        /* <DEDUP_REMOVED lines=37> */
.L_x_178:
        /* <DEDUP_REMOVED lines=37> */
.L_x_179:
[----:B------:R-:W-:Y:S02]  /*79d0*/  FMUL.FTZ R37, R38, R48 ;  /* 0x0000003026257220 */ /* 0x000fe40000410000 */
[C---:B------:R-:W-:Y:S02]  /*79e0*/  FFMA.FTZ R81, R36.reuse, R38, R81 ;  /* 0x0000002624517223 */ /* 0x040fe40000010051 */
[----:B------:R-:W-:Y:S02]  /*79f0*/  FFMA.FTZ R33, R36, R37, R33 ;  /* 0x0000002524217223 */ /* 0x000fe40000010021 */
[----:B------:R-:W-:Y:S02]  /*7a00*/  FADD.FTZ R35, R35, R37 ;  /* 0x0000002523237221 */ /* 0x000fe40000010000 */
        /* <DEDUP_REMOVED lines=8> */
[----:B------:R-:W-:Y:S02]  /*7a90*/  FADD.FTZ R32, R32, -UR25 ;  /* 0x8000001920207e21 */ /* 0x000fe40008010000 */
[----:B------:R-:W-:Y:S01]  /*7aa0*/  FADD.FTZ R82, R82, R38 ;  /* 0x0000002652527221 */ /* 0x000fe20000010000 */
[----:B------:R-:W-:Y:S01]  /*7ab0*/  PRMT R38, RZ, 0x5410, R11 ;  /* 0x00005410ff267816 */ /* 0x000fe2000000000b */
[----:B------:R-:W-:-:S02]  /*7ac0*/  FADD.FTZ R36, R36, -UR25 ;  /* 0x8000001924247e21 */ /* 0x000fc40008010000 */
        /* <DEDUP_REMOVED lines=21> */
.L_x_180:
[----:B------:R-:W-:Y:S01]  /*7c20*/  FMUL.FTZ R37, R38, R48 ;  /* 0x0000003026257220 */ /* 0x000fe20000410000 */
[----:B------:R-:W-:Y:S01]  /*7c30*/  PRMT R80, RZ, 0x5410, R12 ;  /* 0x00005410ff507816 */ /* 0x000fe2000000000c */
[C---:B------:R-:W-:Y:S01]  /*7c40*/  FFMA.FTZ R81, R36.reuse, R38, R81 ;  /* 0x0000002624517223 */ /* 0x040fe20000010051 */
[----:B------:R-:W-:Y:S01]  /*7c50*/  PRMT R79, RZ, 0x5410, R13 ;  /* 0x00005410ff4f7816 */ /* 0x000fe2000000000d */
[----:B------:R-:W-:Y:S02]  /*7c60*/  FFMA.FTZ R34, R36, R37, R34 ;  /* 0x0000002524227223 */ /* 0x000fe40000010022 */
[----:B------:R-:W-:Y:S02]  /*7c70*/  FMUL.FTZ R36, R33, R49 ;  /* 0x0000003121247220 */ /* 0x000fe40000410000 */
[----:B------:R-:W-:Y:S02]  /*7c80*/  FADD.FTZ R37, R35, R37 ;  /* 0x0000002523257221 */ /* 0x000fe40000010000 */
[----:B------:R-:W-:-:S02]  /*7c90*/  FFMA.FTZ R39, R32, R33, R39 ;  /* 0x0000002120277223 */ /* 0x000fc40000010027 */
[----:B------:R-:W-:Y:S01]  /*7ca0*/  FFMA.FTZ R35, R32, R36, R34 ;  /* 0x0000002420237223 */ /* 0x000fe20000010022 */
[----:B------:R-:W-:Y:S01]  /*7cb0*/  PRMT R32, RZ, 0x7610, R12 ;  /* 0x00007610ff207816 */ /* 0x000fe2000000000c */
[----:B------:R-:W-:Y:S02]  /*7cc0*/  FADD.FTZ R80, R80, -UR25 ;  /* 0x8000001950507e21 */ /* 0x000fe40008010000 */
[----:B------:R-:W-:Y:S01]  /*7cd0*/  FADD.FTZ R34, R36, R37 ;  /* 0x0000002524227221 */ /* 0x000fe20000010000 */
[----:B------:R-:W-:Y:S01]  /*7ce0*/  PRMT R36, RZ, 0x7610, R13 ;  /* 0x00007610ff247816 */ /* 0x000fe2000000000d */
[----:B------:R-:W-:Y:S02]  /*7cf0*/  FADD.FTZ R32, R32, -UR25 ;  /* 0x8000001920207e21 */ /* 0x000fe40008010000 */
[----:B------:R-:W-:Y:S02]  /*7d00*/  FADD.FTZ R82, R82, R38 ;  /* 0x0000002652527221 */ /* 0x000fe40000010000 */
[----:B------:R-:W-:-:S02]  /*7d10*/  FADD.FTZ R78, R78, R33 ;  /* 0x000000214e4e7221 */ /* 0x000fc40000010000 */
        /* <DEDUP_REMOVED lines=21> */
.L_x_181:
[----:B------:R-:W-:Y:S01]  /*7e70*/  FMUL.FTZ R33, R79, R48 ;  /* 0x000000304f217220 */ /* 0x000fe20000410000 */
[--C-:B------:R-:W-:Y:S01]  /*7e80*/  PRMT R38, RZ, 0x5410, R14.reuse ;  /* 0x00005410ff267816 */ /* 0x100fe2000000000e */
[----:B------:R-:W-:Y:S01]  /*7e90*/  FFMA.FTZ R39, R32, R36, R39 ;  /* 0x0000002420277223 */ /* 0x000fe20000010027 */
[----:B------:R-:W-:Y:S01]  /*7ea0*/  PRMT R37, RZ, 0x7610, R14 ;  /* 0x00007610ff257816 */ /* 0x000fe2000000000e */
[----:B------:R-:W-:Y:S02]  /*7eb0*/  FFMA.FTZ R35, R80, R33, R35 ;  /* 0x0000002150237223 */ /* 0x000fe40000010023 */
[----:B------:R-:W-:Y:S02]  /*7ec0*/  FADD.FTZ R34, R34, R33 ;  /* 0x0000002122227221 */ /* 0x000fe40000010000 */
[----:B------:R-:W-:Y:S02]  /*7ed0*/  FMUL.FTZ R33, R36, R49 ;  /* 0x0000003124217220 */ /* 0x000fe40000410000 */
[----:B------:R-:W-:-:S02]  /*7ee0*/  FADD.FTZ R38, R38, -UR25 ;  /* 0x8000001926267e21 */ /* 0x000fc40008010000 */
[----:B------:R-:W-:Y:S02]  /*7ef0*/  FADD.FTZ R37, R37, -UR25 ;  /* 0x8000001925257e21 */ /* 0x000fe40008010000 */
[----:B------:R-:W-:Y:S01]  /*7f00*/  FADD.FTZ R78, R78, R36 ;  /* 0x000000244e4e7221 */ /* 0x000fe20000010000 */
[----:B------:R-:W-:Y:S01]  /*7f10*/  PRMT R36, RZ, 0x5410, R15 ;  /* 0x00005410ff247816 */ /* 0x000fe2000000000f */
[----:B------:R-:W-:Y:S02]  /*7f20*/  FFMA.FTZ R32, R32, R33, R35 ;  /* 0x0000002120207223 */ /* 0x000fe40000010023 */
[----:B------:R-:W-:Y:S01]  /*7f30*/  FADD.FTZ R34, R33, R34 ;  /* 0x0000002221227221 */ /* 0x000fe20000010000 */
[----:B------:R-:W-:Y:S01]  /*7f40*/  PRMT R33, RZ, 0x7610, R15 ;  /* 0x00007610ff217816 */ /* 0x000fe2000000000f */
        /* <DEDUP_REMOVED lines=21> */
.L_x_182:
[----:B------:R-:W-:Y:S01]  /*80a0*/  FMUL.FTZ R35, R36, R48 ;  /* 0x0000003024237220 */ /* 0x000fe20000410000 */
[----:B------:R-:W-:Y:S01]  /*80b0*/  PRMT R83, RZ, 0x7610, R16 ;  /* 0x00007610ff537816 */ /* 0x000fe20000000010 */
[----:B------:R-:W-:Y:S02]  /*80c0*/  FMUL.FTZ R59, R33, R49 ;  /* 0x00000031213b7220 */ /* 0x000fe40000410000 */
[----:B------:R-:W-:Y:S02]  /*80d0*/  FFMA.FTZ R32, R38, R35, R32 ;  /* 0x0000002326207223 */ /* 0x000fe40000010020 */
[----:B------:R-:W-:Y:S01]  /*80e0*/  FADD.FTZ R34, R34, R35 ;  /* 0x0000002322227221 */ /* 0x000fe20000010000 */
[----:B------:R-:W-:Y:S01]  /*80f0*/  PRMT R35, RZ, 0x7610, R17 ;  /* 0x00007610ff237816 */ /* 0x000fe20000000011 */
[----:B------:R-:W-:Y:S01]  /*8100*/  FFMA.FTZ R58, R37, R59, R32 ;  /* 0x0000003b253a7223 */ /* 0x000fe20000010020 */
[----:B------:R-:W-:Y:S01]  /*8110*/  PRMT R32, RZ, 0x5410, R16 ;  /* 0x00005410ff207816 */ /* 0x000fe20000000010 */
[----:B------:R-:W-:-:S02]  /*8120*/  FADD.FTZ R83, R83, -UR25 ;  /* 0x8000001953537e21 */ /* 0x000fc40008010000 */
[----:B------:R-:W-:Y:S01]  /*8130*/  FADD.FTZ R59, R59, R34 ;  /* 0x000000223b3b7221 */ /* 0x000fe20000010000 */
[----:B------:R-:W-:Y:S01]  /*8140*/  PRMT R34, RZ, 0x5410, R17 ;  /* 0x00005410ff227816 */ /* 0x000fe20000000011 */
        /* <DEDUP_REMOVED lines=22> */
.L_x_183:
[----:B------:R-:W-:Y:S01]  /*82b0*/  MOV R84, 0xffffffe0 ;  /* 0xffffffe000547802 */ /* 0x000fe20000000f00 */
[----:B------:R-:W-:Y:S01]  /*82c0*/  FMUL.FTZ R85, R34, R48 ;  /* 0x0000003022557220 */ /* 0x000fe20000410000 */
[----:B------:R-:W0:Y:S01]  /*82d0*/  S2R R90, SR_LANEID ;  /* 0x00000000005a7919 */ /* 0x000e220000000000 */
[----:B------:R-:W-:Y:S01]  /*82e0*/  ISETP.GT.AND P0, PT, R0, 0x17f, PT ;  /* 0x0000017f0000780c */ /* 0x000fe20003f04270 */
[----:B------:R-:W-:Y:S01]  /*82f0*/  FFMA.FTZ R81, R80, R79, R81 ;  /* 0x0000004f50517223 */ /* 0x000fe20000010051 */
[----:B------:R-:W-:Y:S01]  /*8300*/  UMOV UR23, 0x4 ;  /* 0x0000000400177882 */ /* 0x000fe20000000000 */
[----:B------:R-:W-:Y:S01]  /*8310*/  IMAD R84, R99, R84, 0x187 ;  /* 0x0000018763547424 */ /* 0x000fe200078e0254 */
[----:B------:R-:W-:Y:S01]  /*8320*/  ULDC UR22, c[0x0][0xc] ;  /* 0x0000030000167ab9 */ /* 0x000fe20000000800 */
[----:B------:R-:W-:Y:S01]  /*8330*/  FFMA.FTZ R58, R32, R85, R58 ;  /* 0x00000055203a7223 */ /* 0x000fe2000001003a */
[----:B------:R-:W-:Y:S01]  /*8340*/  BSSY B0, `(.L_x_184) ;  /* 0x0000052000007945 */ /* 0x000fe20003800000 */
[----:B------:R-:W-:Y:S01]  /*8350*/  FADD.FTZ R59, R59, R85 ;  /* 0x000000553b3b7221 */ /* 0x000fe20000010000 */
[----:B------:R-:W-:Y:S01]  /*8360*/  SEL R84, R84, 0x1f, P0 ;  /* 0x0000001f54547807 */ /* 0x000fe20000000000 */
[----:B------:R-:W-:-:S02]  /*8370*/  FMUL.FTZ R85, R35, R49 ;  /* 0x0000003123557220 */ /* 0x000fc40000410000 */
[----:B------:R-:W-:Y:S02]  /*8380*/  FADD.FTZ R82, R82, R79 ;  /* 0x0000004f52527221 */ /* 0x000fe40000010000 */
[----:B------:R-:W-:Y:S02]  /*8390*/  FADD.FTZ R59, R85, R59 ;  /* 0x0000003b553b7221 */ /* 0x000fe40000010000 */
[----:B------:R-:W-:Y:S02]  /*83a0*/  FFMA.FTZ R58, R83, R85, R58 ;  /* 0x00000055533a7223 */ /* 0x000fe4000001003a */
[----:B------:R-:W-:Y:S01]  /*83b0*/  FFMA.FTZ R39, R37, R33, R39 ;  /* 0x0000002125277223 */ /* 0x000fe20000010027 */
[----:B------:R-:W1:Y:S01]  /*83c0*/  SHFL.DOWN PT, R85, R59, 0x1, R84 ;  /* 0x082000003b557989 */ /* 0x000e6200000e0054 */
[----:B------:R-:W-:Y:S02]  /*83d0*/  FFMA.FTZ R81, R38, R36, R81 ;  /* 0x0000002426517223 */ /* 0x000fe40000010051 */
[----:B------:R-:W-:Y:S01]  /*83e0*/  FADD.FTZ R78, R78, R33 ;  /* 0x000000214e4e7221 */ /* 0x000fe20000010000 */
[----:B0-----:R-:W-:Y:S01]  /*83f0*/  ISETP.GE.AND P0, PT, R90, R84, PT ;  /* 0x000000545a00720c */ /* 0x001fe20003f06270 */
[----:B------:R-:W-:-:S02]  /*8400*/  FADD.FTZ R82, R82, R36 ;  /* 0x0000002452527221 */ /* 0x000fc40000010000 */
[----:B------:R-:W-:Y:S02]  /*8410*/  FFMA.FTZ R33, R83, R35, R39 ;  /* 0x0000002353217223 */ /* 0x000fe40000010027 */
[----:B------:R-:W-:Y:S02]  /*8420*/  FFMA.FTZ R32, R32, R34, R81 ;  /* 0x0000002220207223 */ /* 0x000fe40000010051 */
[----:B------:R-:W-:Y:S01]  /*8430*/  FADD.FTZ R35, R78, R35 ;  /* 0x000000234e237221 */ /* 0x000fe20000010000 */
[----:B------:R-:W-:Y:S01]  /*8440*/  SHF.L.U32 R78, R0, 0x4, RZ ;  /* 0x00000004004e7819 */ /* 0x000fe200000006ff */
[----:B------:R-:W-:-:S05]  /*8450*/  FADD.FTZ R34, R82, R34 ;  /* 0x0000002252227221 */ /* 0x000fca0000010000 */
[----:B------:R-:W-:Y:S01]  /*8460*/  STS.128 [R0.X16+0x90], R32 ;  /* 0x0000902000007388 */ /* 0x000fe2000000cc00 */
[----:B-1----:R-:W-:-:S03]  /*8470*/  @!P0 FADD.FTZ R59, R59, R85 ;  /* 0x000000553b3b8221 */ /* 0x002fc60000010000 */
[----:B------:R-:W0:Y:S02]  /*8480*/  SHFL.DOWN PT, R85, R58, 0x1, R84 ;  /* 0x082000003a557989 */ /* 0x000e2400000e0054 */
[----:B0-----:R-:W-:Y:S01]  /*8490*/  @!P0 FADD.FTZ R58, R58, R85 ;  /* 0x000000553a3a8221 */ /* 0x001fe20000010000 */
[----:B------:R-:W-:-:S04]  /*84a0*/  IADD3 R85, R90, 0x2, RZ ;  /* 0x000000025a557810 */ /* 0x000fc80007ffe0ff */
[----:B------:R-:W-:Y:S02]  /*84b0*/  ISETP.GT.AND P0, PT, R85, R84, PT ;  /* 0x000000545500720c */ /* 0x000fe40003f04270 */
[----:B------:R-:W0:Y:S11]  /*84c0*/  SHFL.DOWN PT, R85, R59, 0x2, R84 ;  /* 0x084000003b557989 */ /* 0x000e3600000e0054 */
[----:B0-----:R-:W-:-:S02]  /*84d0*/  @!P0 FADD.FTZ R59, R59, R85 ;  /* 0x000000553b3b8221 */ /* 0x001fc40000010000 */
        /* <DEDUP_REMOVED lines=16> */
[----:B------:R-:W0:Y:S04]  /*85e0*/  SHFL.DOWN PT, R85, R58, 0x10, R84 ;  /* 0x0a0000003a557989 */ /* 0x000e2800000e0054 */
[----:B------:R-:W1:Y:S07]  /*85f0*/  SHFL.DOWN PT, R84, R59, 0x10, R84 ;  /* 0x0a0000003b547989 */ /* 0x000e6e00000e0054 */
[----:B0-----:R-:W-:-:S02]  /*8600*/  @!P0 FADD.FTZ R58, R58, R85 ;  /* 0x000000553a3a8221 */ /* 0x001fc40000010000 */
[----:B-1----:R-:W-:Y:S01]  /*8610*/  @!P0 FADD.FTZ R59, R59, R84 ;  /* 0x000000543b3b8221 */ /* 0x002fe20000010000 */
[----:B------:R-:W-:-:S13]  /*8620*/  ISETP.NE.AND P0, PT, R90, RZ, PT ;  /* 0x000000ff5a00720c */ /* 0x000fda0003f05270 */
[----:B------:R0:W-:Y:S04]  /*8630*/  @!P0 STS.64 [R99.X8+0x10], R58 ;  /* 0x0000103a63008388 */ /* 0x0001e80000008a00 */
[----:B------:R-:W-:Y:S01]  /*8640*/  BAR.SYNC.DEFER_BLOCKING 0x0 ;  /* 0x0000000000007b1d */ /* 0x000fe20000010000 */
[----:B------:R-:W-:-:S13]  /*8650*/  ISETP.NE.AND P0, PT, R0, RZ, PT ;  /* 0x000000ff0000720c */ /* 0x000fda0003f05270 */
[----:B------:R-:W-:Y:S05]  /*8660*/  @P0 BRA `(.L_x_185) ;  /* 0x000001f000000947 */ /* 0x000fea0003800000 */
[----:B0-----:R-:W0:Y:S02]  /*8670*/  LDS.64 R36, [0x18] ;  /* 0x00001800ff247984 */ /* 0x001e240000000a00 */
[----:B0-----:R-:W-:Y:S02]  /*8680*/  FADD.FTZ R58, R58, R36 ;  /* 0x000000243a3a7221 */ /* 0x001fe40000010000 */
[----:B------:R-:W-:Y:S02]  /*8690*/  FADD.FTZ R59, R59, R37 ;  /* 0x000000253b3b7221 */ /* 0x000fe40000010000 */
[----:B------:R-:W0:Y:S02]  /*86a0*/  LDS.128 R36, [0x20] ;  /* 0x00002000ff247984 */ /* 0x000e240000000c00 */
[----:B0-----:R-:W-:Y:S02]  /*86b0*/  FADD.FTZ R58, R58, R36 ;  /* 0x000000243a3a7221 */ /* 0x001fe40000010000 */
[----:B------:R-:W-:-:S02]  /*86c0*/  FADD.FTZ R59, R59, R37 ;  /* 0x000000253b3b7221 */ /* 0x000fc40000010000 */
[----:B------:R-:W-:Y:S02]  /*86d0*/  FADD.FTZ R58, R58, R38 ;  /* 0x000000263a3a7221 */ /* 0x000fe40000010000 */
[----:B------:R-:W-:Y:S02]  /*86e0*/  FADD.FTZ R59, R59, R39 ;  /* 0x000000273b3b7221 */ /* 0x000fe40000010000 */
[----:B------:R-:W0:Y:S02]  /*86f0*/  LDS.128 R36, [0x30] ;  /* 0x00003000ff247984 */ /* 0x000e240000000c00 */
[----:B0-----:R-:W-:Y:S02]  /*8700*/  FADD.FTZ R58, R58, R36 ;  /* 0x000000243a3a7221 */ /* 0x001fe40000010000 */
[----:B------:R-:W-:Y:S02]  /*8710*/  FADD.FTZ R59, R59, R37 ;  /* 0x000000253b3b7221 */ /* 0x000fe40000010000 */
[----:B------:R-:W-:-:S02]  /*8720*/  FADD.FTZ R58, R58, R38 ;  /* 0x000000263a3a7221 */ /* 0x000fc40000010000 */
[----:B------:R-:W-:Y:S02]  /*8730*/  FADD.FTZ R59, R59, R39 ;  /* 0x000000273b3b7221 */ /* 0x000fe40000010000 */
[----:B------:R-:W0:Y:S02]  /*8740*/  LDS.128 R36, [0x40] ;  /* 0x00004000ff247984 */ /* 0x000e240000000c00 */
[----:B0-----:R-:W-:Y:S02]  /*8750*/  FADD.FTZ R58, R58, R36 ;  /* 0x000000243a3a7221 */ /* 0x001fe40000010000 */
[----:B------:R-:W-:Y:S02]  /*8760*/  FADD.FTZ R59, R59, R37 ;  /* 0x000000253b3b7221 */ /* 0x000fe40000010000 */
[----:B------:R-:W-:Y:S02]  /*8770*/  FADD.FTZ R58, R58, R38 ;  /* 0x000000263a3a7221 */ /* 0x000fe40000010000 */
[----:B------:R-:W-:-:S02]  /*8780*/  FADD.FTZ R59, R59, R39 ;  /* 0x000000273b3b7221 */ /* 0x000fc40000010000 */
[----:B------:R-:W0:Y:S02]  /*8790*/  LDS.128 R36, [0x50] ;  /* 0x00005000ff247984 */ /* 0x000e240000000c00 */
[----:B0-----:R-:W-:Y:S02]  /*87a0*/  FADD.FTZ R58, R58, R36 ;  /* 0x000000243a3a7221 */ /* 0x001fe40000010000 */
[----:B------:R-:W-:Y:S02]  /*87b0*/  FADD.FTZ R59, R59, R37 ;  /* 0x000000253b3b7221 */ /* 0x000fe40000010000 */
[----:B------:R-:W-:Y:S02]  /*87c0*/  FADD.FTZ R58, R58, R38 ;  /* 0x000000263a3a7221 */ /* 0x000fe40000010000 */
[----:B------:R-:W-:Y:S02]  /*87d0*/  FADD.FTZ R59, R59, R39 ;  /* 0x000000273b3b7221 */ /* 0x000fe40000010000 */
[----:B------:R-:W0:Y:S02]  /*87e0*/  LDS.128 R36, [0x60] ;  /* 0x00006000ff247984 */ /* 0x000e240000000c00 */
[----:B0-----:R-:W-:-:S02]  /*87f0*/  FADD.FTZ R36, R58, R36 ;  /* 0x000000243a247221 */ /* 0x001fc40000010000 */
[----:B------:R-:W-:Y:S02]  /*8800*/  FADD.FTZ R37, R59, R37 ;  /* 0x000000253b257221 */ /* 0x000fe40000010000 */
[----:B------:R-:W0:Y:S01]  /*8810*/  LDS.64 R58, [0x70] ;  /* 0x00007000ff3a7984 */ /* 0x000e220000000a00 */
[----:B------:R-:W-:Y:S02]  /*8820*/  FADD.FTZ R36, R36, R38 ;  /* 0x0000002624247221 */ /* 0x000fe40000010000 */
[----:B------:R-:W-:Y:S02]  /*8830*/  FADD.FTZ R37, R37, R39 ;  /* 0x0000002725257221 */ /* 0x000fe40000010000 */
[----:B0-----:R-:W-:Y:S02]  /*8840*/  FADD.FTZ R58, R36, R58 ;  /* 0x0000003a243a7221 */ /* 0x001fe40000010000 */
[----:B------:R-:W-:Y:S02]  /*8850*/  FADD.FTZ R59, R37, R59 ;  /* 0x0000003b253b7221 */ /* 0x000fe40000010000 */
.L_x_185:
[----:B0-----:R-:W-:Y:S05]  /*8860*/  BSYNC B0 ;  /* 0x0000000000007941 */ /* 0x001fea0003800000 */
.L_x_184:
[----:B------:R-:W-:Y:S01]  /*8870*/  BAR.SYNC.DEFER_BLOCKING 0x0 ;  /* 0x0000000000007b1d */ /* 0x000fe20000010000 */
[----:B------:R-:W-:-:S02]  /*8880*/  ISETP.GT.U32.AND P6, PT, R0, 0x30, PT ;  /* 0x000000300000780c */ /* 0x000fc40003fc4070 */
[----:B------:R-:W-:-:S03]  /*8890*/  LOP3.LUT R3, R3, 0xfffffffe, RZ, 0xc0, !PT ;  /* 0xfffffffe03037812 */ /* 0x000fc600078ec0ff */
[----:B------:R-:W-:Y:S08]  /*88a0*/  BSSY B0, `(.L_x_186) ;  /* 0x0000026000007945 */ /* 0x000ff00003800000 */
[----:B------:R-:W-:Y:S01]  /*88b0*/  @P6 LOP3.LUT R3, R3, 0x1, RZ, 0xfc, !PT ;  /* 0x0000000103036812 */ /* 0x000fe200078efcff */
[----:B------:R-:W-:Y:S05]  /*88c0*/  @P6 BRA `(.L_x_187) ;  /* 0x0000023000006947 */ /* 0x000fea0003800000 */
[----:B------:R-:W0:Y:S02]  /*88d0*/  LDS.128 R36, [R78+0x3a0] ;  /* 0x0003a0004e247984 */ /* 0x000e240000000c00 */
[----:B0-----:R-:W-:-:S02]  /*88e0*/  FADD.FTZ R36, R32, R36 ;  /* 0x0000002420247221 */ /* 0x001fc40000010000 */
[----:B------:R-:W-:Y:S02]  /*88f0*/  FADD.FTZ R37, R33, R37 ;  /* 0x0000002521257221 */ /* 0x000fe40000010000 */
[----:B------:R-:W-:Y:S02]  /*8900*/  FADD.FTZ R38, R34, R38 ;  /* 0x0000002622267221 */ /* 0x000fe40000010000 */
[----:B------:R-:W-:Y:S02]  /*8910*/  FADD.FTZ R39, R35, R39 ;  /* 0x0000002723277221 */ /* 0x000fe40000010000 */
[----:B------:R-:W0:Y:S02]  /*8920*/  LDS.128 R32, [R78+0x6b0] ;  /* 0x0006b0004e207984 */ /* 0x000e240000000c00 */
[----:B0-----:R-:W-:Y:S02]  /*8930*/  FADD.FTZ R36, R36, R32 ;  /* 0x0000002024247221 */ /* 0x001fe40000010000 */
[----:B------:R-:W-:-:S02]  /*8940*/  FADD.FTZ R37, R37, R33 ;  /* 0x0000002125257221 */ /* 0x000fc40000010000 */
[----:B------:R-:W-:Y:S02]  /*8950*/  FADD.FTZ R38, R38, R34 ;  /* 0x0000002226267221 */ /* 0x000fe40000010000 */
[----:B------:R-:W-:Y:S02]  /*8960*/  FADD.FTZ R39, R39, R35 ;  /* 0x0000002327277221 */ /* 0x000fe40000010000 */
[----:B------:R-:W0:Y:S02]  /*8970*/  LDS.128 R32, [R78+0x9c0] ;  /* 0x0009c0004e207984 */ /* 0x000e240000000c00 */
[----:B0-----:R-:W-:Y:S02]  /*8980*/  FADD.FTZ R36, R36, R32 ;  /* 0x0000002024247221 */ /* 0x001fe40000010000 */
[----:B------:R-:W-:Y:S02]  /*8990*/  FADD.FTZ R37, R37, R33 ;  /* 0x0000002125257221 */ /* 0x000fe40000010000 */
[----:B------:R-:W-:-:S02]  /*89a0*/  FADD.FTZ R38, R38, R34 ;  /* 0x0000002226267221 */ /* 0x000fc40000010000 */
[----:B------:R-:W-:Y:S02]  /*89b0*/  FADD.FTZ R39, R39, R35 ;  /* 0x0000002327277221 */ /* 0x000fe40000010000 */
[----:B------:R-:W0:Y:S02]  /*89c0*/  LDS.128 R32, [R78+0xcd0] ;  /* 0x000cd0004e207984 */ /* 0x000e240000000c00 */
[----:B0-----:R-:W-:Y:S02]  /*89d0*/  FADD.FTZ R36, R36, R32 ;  /* 0x0000002024247221 */ /* 0x001fe40000010000 */
[----:B------:R-:W-:Y:S02]  /*89e0*/  FADD.FTZ R37, R37, R33 ;  /* 0x0000002125257221 */ /* 0x000fe40000010000 */
[----:B------:R-:W-:Y:S02]  /*89f0*/  FADD.FTZ R38, R38, R34 ;  /* 0x0000002226267221 */ /* 0x000fe40000010000 */
[----:B------:R-:W-:-:S02]  /*8a00*/  FADD.FTZ R39, R39, R35 ;  /* 0x0000002327277221 */ /* 0x000fc40000010000 */
[----:B------:R-:W0:Y:S02]  /*8a10*/  LDS.128 R32, [R78+0xfe0] ;  /* 0x000fe0004e207984 */ /* 0x000e240000000c00 */
[----:B0-----:R-:W-:Y:S02]  /*8a20*/  FADD.FTZ R36, R36, R32 ;  /* 0x0000002024247221 */ /* 0x001fe40000010000 */
[----:B------:R-:W-:Y:S02]  /*8a30*/  FADD.FTZ R37, R37, R33 ;  /* 0x0000002125257221 */ /* 0x000fe40000010000 */
[----:B------:R-:W-:Y:S02]  /*8a40*/  FADD.FTZ R38, R38, R34 ;  /* 0x0000002226267221 */ /* 0x000fe40000010000 */
[----:B------:R-:W-:Y:S02]  /*8a50*/  FADD.FTZ R39, R39, R35 ;  /* 0x0000002327277221 */ /* 0x000fe40000010000 */
        /* <DEDUP_REMOVED lines=10> */
.L_x_187:
[----:B------:R-:W-:Y:S05]  /*8b00*/  BSYNC B0 ;  /* 0x0000000000007941 */ /* 0x000fea0003800000 */
.L_x_186:
[----:B------:R-:W-:Y:S01]  /*8b10*/  BSSY B0, `(.L_x_188) ;  /* 0x0000014000007945 */ /* 0x000fe20003800000 */
[----:B------:R-:W-:Y:S05]  /*8b20*/  @P6 BRA `(.L_x_189) ;  /* 0x0000012000006947 */ /* 0x000fea0003800000 */
[----:B------:R-:W-:Y:S02]  /*8b30*/  MOV R36, UR15 ;  /* 0x0000000f00247c02 */ /* 0x000fe40008000f00 */
[----:B------:R-:W-:Y:S02]  /*8b40*/  MOV R37, UR23 ;  /* 0x0000001700257c02 */ /* 0x000fe40008000f00 */
[----:B------:R-:W-:Y:S01]  /*8b50*/  MOV R38, UR10 ;  /* 0x0000000a00267c02 */ /* 0x000fe20008000f00 */
[----:B------:R-:W-:-:S04]  /*8b60*/  IMAD R36, R36, 0x31, R0 ;  /* 0x0000003124247824 */ /* 0x000fc800078e0200 */
[----:B------:R-:W-:-:S05]  /*8b70*/  IMAD.WIDE R36, R36, R37, c[0x0][0x1b8] ;  /* 0x00006e0024247625 */ /* 0x000fca00078e0225 */
[----:B------:R-:W-:Y:S01]  /*8b80*/  LEA R38, P6, R38, R36, 0x2 ;  /* 0x0000002426267211 */ /* 0x000fe200078c10ff */
[----:B------:R-:W-:Y:S03]  /*8b90*/  RED.E.ADD.F32.FTZ.RN.STRONG.GPU [R36.64], R32 ;  /* 0x000000202400798e */ /* 0x000fe6000c10e792 */
[----:B------:R-:W-:-:S05]  /*8ba0*/  IADD3.X R39, R37, UR11, RZ, P6, !PT ;  /* 0x0000000b25277c10 */ /* 0x000fca000b7fe4ff */
[----:B------:R0:W-:Y:S02]  /*8bb0*/  RED.E.ADD.F32.FTZ.RN.STRONG.GPU [R38.64], R33 ;  /* 0x000000212600798e */ /* 0x0001e4000c10e792 */
[----:B0-----:R-:W-:Y:S02]  /*8bc0*/  MOV R33, c[0x0][0x1d8] ;  /* 0x0000760000217a02 */ /* 0x001fe40000000f00 */
[----:B------:R-:W-:Y:S02]  /*8bd0*/  MOV R38, c[0x0][0x1dc] ;  /* 0x0000770000267a02 */ /* 0x000fe40000000f00 */
[----:B------:R-:W-:-:S04]  /*8be0*/  LEA R32, P6, R33, R36, 0x2 ;  /* 0x0000002421207211 */ /* 0x000fc800078c10ff */
[----:B------:R-:W-:Y:S02]  /*8bf0*/  LEA.HI.X R33, R33, R37, R38, 0x2, P6 ;  /* 0x0000002521217211 */ /* 0x000fe400030f1426 */
[----:B------:R-:W-:-:S03]  /*8c00*/  MOV R38, UR12 ;  /* 0x0000000c00267c02 */ /* 0x000fc60008000f00 */
[----:B------:R0:W-:Y:S01]  /*8c10*/  RED.E.ADD.F32.FTZ.RN.STRONG.GPU [R32.64], R34 ;  /* 0x000000222000798e */ /* 0x0001e2000c10e792 */
[----:B------:R-:W-:-:S04]  /*8c20*/  LEA R36, P6, R38, R36, 0x2 ;  /* 0x0000002426247211 */ /* 0x000fc800078c10ff */
[----:B------:R-:W-:-:S05]  /*8c30*/  IADD3.X R37, R37, UR13, RZ, P6, !PT ;  /* 0x0000000d25257c10 */ /* 0x000fca000b7fe4ff */
[----:B------:R0:W-:Y:S04]  /*8c40*/  RED.E.ADD.F32.FTZ.RN.STRONG.GPU [R36.64], R35 ;  /* 0x000000232400798e */ /* 0x0001e8000c10e792 */
.L_x_189:
[----:B------:R-:W-:Y:S05]  /*8c50*/  BSYNC B0 ;  /* 0x0000000000007941 */ /* 0x000fea0003800000 */
.L_x_188:
[----:B------:R-:W-:-:S06]  /*8c60*/  UISETP.GE.U32.AND UP0, UPT, UR22, 0x2, UPT ;  /* 0x000000021600788c */ /* 0x000fcc000bf06070 */
[----:B------:R-:W-:-:S13]  /*8c70*/  PLOP3.LUT P6, PT, PT, PT, UP0, 0x40, 0x0 ;  /* 0x000000000000781c */ /* 0x000fda0003fce808 */
[----:B------:R-:W-:Y:S05]  /*8c80*/  @P6 BRA `(.L_x_190) ;  /* 0x000018f000006947 */ /* 0x000fea0003800000 */
[----:B------:R-:W1:Y:S01]  /*8c90*/  S2UR UR24, SR_CTAID.Y ;  /* 0x00000000001879c3 */ /* 0x000e620000002600 */
[----:B------:R-:W-:Y:S02]  /*8ca0*/  ULOP3.LUT UR5, UR4, 0x1, URZ, 0xc0, !UPT ;  /* 0x0000000104057892 */ /* 0x000fe4000f8ec03f */
[----:B------:R-:W-:Y:S02]  /*8cb0*/  ULDC UR6, c[0x0][0x10] ;  /* 0x0000040000067ab9 */ /* 0x000fe40000000800 */
[----:B------:R-:W-:Y:S02]  /*8cc0*/  UIMAD UR5, UR5, UR6, URZ ;  /* 0x00000006050572a4 */ /* 0x000fe4000f8e023f */
[----:B------:R-:W-:Y:S02]  /*8cd0*/  ULDC.64 UR16, c[0x0][0x1a8] ;  /* 0x00006a0000107ab9 */ /* 0x000fe40000000a00 */
[----:B------:R-:W-:Y:S02]  /*8ce0*/  ULDC UR6, c[0x0][0xc] ;  /* 0x0000030000067ab9 */ /* 0x000fe40000000800 */
[----:B------:R-:W-:-:S04]  /*8cf0*/  UIMAD UR6, UR5, UR6, URZ ;  /* 0x00000006050672a4 */ /* 0x000fc8000f8e023f */
[----:B------:R-:W-:-:S03]  /*8d00*/  USHF.L.U32 UR14, UR6, 0x1, URZ ;  /* 0x00000001060e7899 */ /* 0x000fc6000800063f */
[----:B------:R-:W-:Y:S02]  /*8d10*/  ULDC.64 UR6, c[0x0][0x1b0] ;  /* 0x00006c0000067ab9 */ /* 0x000fe40000000a00 */
[----:B------:R-:W-:Y:S02]  /*8d20*/  UIMAD.WIDE UR6, UR14, UR23, UR6 ;  /* 0x000000170e0672a5 */ /* 0x000fe4000f8e0206 */
[----:B-1----:R-:W-:-:S04]  /*8d30*/  UIADD3 UR5, UR5, UR24, URZ ;  /* 0x0000001805057290 */ /* 0x002fc8000fffe03f */
[----:B------:R-:W-:Y:S01]  /*8d40*/  UIMAD.WIDE.U32 UR16, UR5, UR23, UR16 ;  /* 0x00000017051072a5 */ /* 0x000fe2000f8e0010 */
[----:B------:R-:W-:Y:S05]  /*8d50*/  @P0 BRA `(.L_x_191) ;  /* 0x0000020000000947 */ /* 0x000fea0003800000 */
[----:B------:R-:W-:Y:S01]  /*8d60*/  ULDC UR14, c[0x0][0x10] ;  /* 0x00000400000e7ab9 */ /* 0x000fe20000000800 */
[----:B0-----:R-:W0:Y:S01]  /*8d70*/  S2R R35, SR_LANEID ;  /* 0x0000000000237919 */ /* 0x001e220000000000 */
[----:B------:R-:W-:Y:S02]  /*8d80*/  UIMAD UR14, UR20, UR14, UR24 ;  /* 0x0000000e140e72a4 */ /* 0x000fe4000f8e0218 */
[----:B------:R-:W-:Y:S02]  /*8d90*/  ULOP3.LUT UP0, URZ, UR4, 0x2, URZ, 0xc0, !UPT ;  /* 0x00000002043f7892 */ /* 0x000fe4000f80c03f */
[----:B------:R-:W-:-:S06]  /*8da0*/  UIMAD.WIDE.U32 UR14, UR14, 0x8, UR6 ;  /* 0x000000080e0e78a5 */ /* 0x000fcc000f8e0006 */
[----:B------:R-:W-:Y:S02]  /*8db0*/  MOV R32, UR14 ;  /* 0x0000000e00207c02 */ /* 0x000fe40008000f00 */
[----:B------:R-:W-:-:S05]  /*8dc0*/  MOV R33, UR15 ;  /* 0x0000000f00217c02 */ /* 0x000fca0008000f00 */
[----:B------:R1:W-:Y:S01]  /*8dd0*/  STG.E.64 [R32.64], R58 ;  /* 0x0000003a20007986 */ /* 0x0003e2000c101b12 */
[----:B------:R-:W-:Y:S06]  /*8de0*/  MEMBAR.ALL.GPU ;  /* 0x0000000000007992 */ /* 0x000fec000000a000 */
[----:B------:R-:W-:Y:S01]  /*8df0*/  VOTEU.ANY UR5, UPT, PT ;  /* 0x0000000000057886 */ /* 0x000fe200038e0100 */
[----:B-1----:R-:W-:Y:S01]  /*8e00*/  MOV R32, UR16 ;  /* 0x0000001000207c02 */ /* 0x002fe20008000f00 */
[----:B------:R-:W-:Y:S01]  /*8e10*/  UPOPC UR15, UR5 ;  /* 0x00000005000f72bf */ /* 0x000fe20008000000 */
[----:B------:R-:W-:Y:S01]  /*8e20*/  MOV R33, UR17 ;  /* 0x0000001100217c02 */ /* 0x000fe20008000f00 */
[----:B------:R-:W-:Y:S01]  /*8e30*/  UFLO.U32 UR5, UR5 ;  /* 0x00000005000572bd */ /* 0x000fe200080e0000 */
[----:B------:R-:W-:-:S00]  /*8e40*/  ERRBAR ;  /* 0x00000000000079ab */ /* 0x000fc00000000000 */
[----:B------:R-:W-:Y:S02]  /*8e50*/  UMOV UR14, 0x1 ;  /* 0x00000001000e7882 */ /* 0x000fe40000000000 */
[----:B------:R-:W-:Y:S01]  /*8e60*/  USEL UR14, UR14, 0xffffffff, !UP0 ;  /* 0xffffffff0e0e7887 */ /* 0x000fe2000c000000 */
[----:B------:R-:W-:-:S02]  /*8e70*/  MOV R34, UR15 ;  /* 0x0000000f00227c02 */ /* 0x000fc40008000f00 */
[----:B0-----:R-:W-:-:S03]  /*8e80*/  ISETP.EQ.U32.AND P6, PT, R35, UR5, PT ;  /* 0x0000000523007c0c */ /* 0x001fc6000bfc2070 */
[----:B------:R-:W-:-:S10]  /*8e90*/  IMAD R34, R34, UR14, RZ ;  /* 0x0000000e22227c24 */ /* 0x000fd4000f8e02ff */
[----:B------:R0:W-:Y:S01]  /*8ea0*/  @P6 RED.E.ADD.S32.STRONG.GPU [R32.64], R34 ;  /* 0x000000222000698e */ /* 0x0001e2000c10e392 */
[----:B------:R-:W-:-:S04]  /*8eb0*/  PLOP3.LUT P6, PT, PT, PT, UP0, 0x40, 0x0 ;  /* 0x000000000000781c */ /* 0x000fc80003fce808 */
[----:B0-----:R-:W-:-:S04]  /*8ec0*/  SEL R34, RZ, c[0x0][0xc], !P6 ;  /* 0x00000300ff227a07 */ /* 0x001fc80007000000 */
[----:B------:R-:W-:-:S13]  /*8ed0*/  ISETP.NE.AND P6, PT, R34, -0x1, PT ;  /* 0xffffffff2200780c */ /* 0x000fda0003fc5270 */
[----:B------:R-:W-:Y:S05]  /*8ee0*/  @!P6 BRA `(.L_x_191) ;  /* 0x000000700000e947 */ /* 0x000fea0003800000 */
.L_x_192:
[----:B------:R-:W-:Y:S02]  /*8ef0*/  MOV R32, UR16 ;  /* 0x0000001000207c02 */ /* 0x000fe40008000f00 */
[----:B------:R-:W-:-:S05]  /*8f00*/  MOV R33, UR17 ;  /* 0x0000001100217c02 */ /* 0x000fca0008000f00 */
[----:B------:R-:W2:Y:S01]  /*8f10*/  LDG.E.STRONG.GPU R32, [R32.64] ;  /* 0x0000001220207981 */ /* 0x000ea2000c1ef900 */
[----:B------:R-:W-:Y:S01]  /*8f20*/  YIELD ;  /* 0x0000000000007946 */ /* 0x000fe20003800000 */
[----:B--2---:R-:W-:Y:S01]  /*8f30*/  ISETP.NE.AND P6, PT, R32, R34, PT ;  /* 0x000000222000720c */ /* 0x004fe20003fc5270 */
[----:B------:R-:W-:-:S12]  /*8f40*/  CCTL.IVALL ;  /* 0x00000000ff00798f */ /* 0x000fd80002000000 */
[----:B------:R-:W-:Y:S05]  /*8f50*/  @P6 BRA `(.L_x_192) ;  /* 0xffffff9000006947 */ /* 0x000fea000383ffff */
.L_x_191:
[----:B------:R-:W-:Y:S01]  /*8f60*/  ISETP.NE.AND P6, PT, RZ, c[0x0][0xc], PT ;  /* 0x00000300ff007a0c */ /* 0x000fe20003fc5270 */
[----:B------:R-:W-:Y:S01]  /*8f70*/  WARPSYNC 0xffffffff ;  /* 0xffffffff00007948 */ /* 0x000fe20003800000 */
[----:B------:R-:W-:Y:S11]  /*8f80*/  BAR.SYNC.DEFER_BLOCKING 0x0 ;  /* 0x0000000000007b1d */ /* 0x000ff60000010000 */
[----:B------:R-:W-:Y:S05]  /*8f90*/  @!P6 BRA `(.L_x_190) ;  /* 0x000015e00000e947 */ /* 0x000fea0003800000 */
[----:B------:R-:W-:-:S04]  /*8fa0*/  UIADD3 UR5, UR22, -0x1, URZ ;  /* 0xffffffff16057890 */ /* 0x000fc8000fffe03f */
[----:B------:R-:W-:-:S03]  /*8fb0*/  UISETP.GE.U32.AND UP0, UPT, UR5, 0x3, UPT ;  /* 0x000000030500788c */ /* 0x000fc6000bf06070 */
[----:B------:R-:W-:-:S03]  /*8fc0*/  UMOV UR5, URZ ;  /* 0x0000003f00057c82 */ /* 0x000fc60008000000 */
[----:B------:R-:W-:-:S13]  /*8fd0*/  PLOP3.LUT P6, PT, PT, PT, UP0, 0x40, 0x0 ;  /* 0x000000000000781c */ /* 0x000fda0003fce808 */
[----:B------:R-:W-:Y:S05]  /*8fe0*/  @P6 BRA `(.L_x_193) ;  /* 0x0000130000006947 */ /* 0x000fea0003800000 */
[----:B------:R-:W-:Y:S02]  /*8ff0*/  ULOP3.LUT UR5, UR22, 0x3, URZ, 0xc0, !UPT ;  /* 0x0000000316057892 */ /* 0x000fe4000f8ec03f */
[----:B------:R-:W-:Y:S02]  /*9000*/  ULDC UR14, c[0x0][0xc] ;  /* 0x00000300000e7ab9 */ /* 0x000fe40000000800 */
[----:B------:R-:W-:-:S03]  /*9010*/  UIADD3 UR14, -UR5, UR14, URZ ;  /* 0x0000000e050e7290 */ /* 0x000fc6000fffe13f */
[----:B------:R-:W-:-:S03]  /*9020*/  UMOV UR5, URZ ;  /* 0x0000003f00057c82 */ /* 0x000fc60008000000 */
[----:B------:R-:W-:-:S13]  /*9030*/  ISETP.LT.AND P6, PT, RZ, UR14, PT ;  /* 0x0000000eff007c0c */ /* 0x000fda000bfc1270 */
[----:B------:R-:W-:Y:S05]  /*9040*/  @!P6 BRA `(.L_x_194) ;  /* 0x00000fd00000e947 */ /* 0x000fea0003800000 */
[----:B------:R-:W-:Y:S01]  /*9050*/  LOP3.LUT R3, R3, 0xffbfffff, RZ, 0xc0, !PT ;  /* 0xffbfffff03037812 */ /* 0x000fe200078ec0ff */
[----:B------:R-:W-:-:S03]  /*9060*/  UISETP.GT.AND UP0, UPT, UR14, 0xc, UPT ;  /* 0x0000000c0e00788c */ /* 0x000fc6000bf04270 */
[----:B------:R-:W-:Y:S02]  /*9070*/  @P0 LOP3.LUT R3, R3, 0x400000, RZ, 0xfc, !PT ;  /* 0x0040000003030812 */ /* 0x000fe400078efcff */
[----:B------:R-:W-:Y:S02]  /*9080*/  PLOP3.LUT P0, PT, PT, PT, PT, 0x80, 0x0 ;  /* 0x000000000000781c */ /* 0x000fe40003f0f070 */
[----:B------:R-:W-:Y:S02]  /*9090*/  PLOP3.LUT P6, PT, PT, PT, UP0, 0x40, 0x0 ;  /* 0x000000000000781c */ /* 0x000fe40003fce808 */
[----:B------:R-:W-:-:S09]  /*90a0*/  LOP3.LUT R3, R3, 0xfffffffe, RZ, 0xc0, !PT ;  /* 0xfffffffe03037812 */ /* 0x000fd200078ec0ff */
[----:B------:R-:W-:-:S04]  /*90b0*/  @P0 LOP3.LUT R3, R3, 0x1, RZ, 0xfc, !PT ;  /* 0x0000000103030812 */ /* 0x000fc800078efcff */
[----:B------:R-:W-:Y:S01]  /*90c0*/  LOP3.LUT P0, RZ, R3, 0x400000, RZ, 0xc0, !PT ;  /* 0x0040000003ff7812 */ /* 0x000fe2000780c0ff */
[----:B------:R-:W-:Y:S05]  /*90d0*/  @P6 BRA `(.L_x_195) ;  /* 0x000009a000006947 */ /* 0x000fea0003800000 */
[----:B------:R-:W-:Y:S02]  /*90e0*/  PLOP3.LUT P6, PT, PT, PT, PT, 0x8, 0x0 ;  /* 0x000000000000781c */ /* 0x000fe40003fce170 */
[----:B------:R-:W-:-:S11]  /*90f0*/  LOP3.LUT R3, R3, 0xfffffffe, RZ, 0xc0, !PT ;  /* 0xfffffffe03037812 */ /* 0x000fd600078ec0ff */
[----:B------:R-:W-:Y:S02]  /*9100*/  @P6 LOP3.LUT R3, R3, 0x1, RZ, 0xfc, !PT ;  /* 0x0000000103036812 */ /* 0x000fe400078efcff */
.L_x_196:
[----:B0-----:R-:W-:Y:S01]  /*9110*/  MOV R32, UR5 ;  /* 0x0000000500207c02 */ /* 0x001fe20008000f00 */
[----:B------:R-:W-:Y:S01]  /*9120*/  HFMA2.MMA R35, -RZ, RZ, 0, 4.76837158203125e-07 ;  /* 0x00000008ff237435 */ /* 0x000fe200000001ff */
[----:B------:R-:W-:Y:S02]  /*9130*/  MOV R33, UR5 ;  /* 0x0000000500217c02 */ /* 0x000fe40008000f00 */
[----:B------:R-:W-:Y:S02]  /*9140*/  ISETP.EQ.OR P6, PT, R32, UR20, P0 ;  /* 0x0000001420007c0c */ /* 0x000fe400087c2670 */
[----:B------:R-:W-:-:S11]  /*9150*/  MOV R34, c[0x0][0x10] ;  /* 0x0000040000227a02 */ /* 0x000fd60000000f00 */
[----:B------:R-:W-:-:S04]  /*9160*/  @!P6 IMAD R33, R33, R34, UR24 ;  /* 0x000000182121ee24 */ /* 0x000fc8000f8e0222 */
[----:B------:R-:W-:-:S06]  /*9170*/  @!P6 IMAD.WIDE.U32 R32, R33, R35, UR6 ;  /* 0x000000062120ee25 */ /* 0x000fcc000f8e0023 */
[----:B------:R-:W2:Y:S01]  /*9180*/  @!P6 LDG.E.64 R32, [R32.64] ;  /* 0x000000122020e981 */ /* 0x000ea2000c1e1b00 */
[----:B------:R-:W-:Y:S01]  /*9190*/  HFMA2.MMA R34, -RZ, RZ, 0, 4.76837158203125e-07 ;  /* 0x00000008ff227435 */ /* 0x000fe200000001ff */
[----:B--2---:R-:W-:Y:S01]  /*91a0*/  @!P6 FADD.FTZ R58, R58, R32 ;  /* 0x000000203a3ae221 */ /* 0x004fe20000010000 */
[----:B------:R-:W-:Y:S01]  /*91b0*/  MOV R32, UR5 ;  /* 0x0000000500207c02 */ /* 0x000fe20008000f00 */
[----:B------:R-:W-:Y:S01]  /*91c0*/  @!P6 FADD.FTZ R59, R59, R33 ;  /* 0x000000213b3be221 */ /* 0x000fe20000010000 */
[----:B------:R-:W-:Y:S02]  /*91d0*/  MOV R33, c[0x0][0x10] ;  /* 0x0000040000217a02 */ /* 0x000fe40000000f00 */
[----:B------:R-:W-:-:S04]  /*91e0*/  IADD3 R32, R32, 0x1, RZ ;  /* 0x0000000120207810 */ /* 0x000fc80007ffe0ff */
[----:B------:R-:W-:-:S13]  /*91f0*/  ISETP.EQ.OR P6, PT, R32, UR20, P0 ;  /* 0x0000001420007c0c */ /* 0x000fda00087c2670 */
[----:B------:R-:W-:-:S04]  /*9200*/  @!P6 IMAD R33, R32, R33, UR24 ;  /* 0x000000182021ee24 */ /* 0x000fc8000f8e0221 */
[----:B------:R-:W-:-:S06]  /*9210*/  @!P6 IMAD.WIDE.U32 R32, R33, R34, UR6 ;  /* 0x000000062120ee25 */ /* 0x000fcc000f8e0022 */
[----:B------:R-:W2:Y:S02]  /*9220*/  @!P6 LDG.E.64 R32, [R32.64] ;  /* 0x000000122020e981 */ /* 0x000ea4000c1e1b00 */
        /* <DEDUP_REMOVED lines=125> */
[----:B------:R-:W2:Y:S01]  /*9a00*/  @!P6 LDG.E.64 R32, [R32.64] ;  /* 0x000000122020e981 */ /* 0x000ea2000c1e1b00 */
[----:B------:R-:W-:Y:S02]  /*9a10*/  UIADD3 UR14, UR14, -0x10, URZ ;  /* 0xfffffff00e0e7890 */ /* 0x000fe4000fffe03f */
[----:B------:R-:W-:Y:S02]  /*9a20*/  UIADD3 UR5, UR5, 0x10, URZ ;  /* 0x0000001005057890 */ /* 0x000fe4000fffe03f */
[----:B------:R-:W-:Y:S01]  /*9a30*/  UISETP.GT.AND UP0, UPT, UR14, 0xc, UPT ;  /* 0x0000000c0e00788c */ /* 0x000fe2000bf04270 */
[----:B--2---:R-:W-:Y:S02]  /*9a40*/  @!P6 FADD.FTZ R58, R58, R32 ;  /* 0x000000203a3ae221 */ /* 0x004fe40000010000 */
[----:B------:R-:W-:-:S03]  /*9a50*/  @!P6 FADD.FTZ R59, R59, R33 ;  /* 0x000000213b3be221 */ /* 0x000fc60000010000 */
[----:B------:R-:W-:-:S13]  /*9a60*/  PLOP3.LUT P6, PT, PT, PT, UP0, 0x80, 0x0 ;  /* 0x000000000000781c */ /* 0x000fda0003fcf008 */
[----:B------:R-:W-:Y:S05]  /*9a70*/  @P6 BRA `(.L_x_196) ;  /* 0xfffff69000006947 */ /* 0x000fea000383ffff */
.L_x_195:
[----:B------:R-:W-:-:S06]  /*9a80*/  UISETP.GT.AND UP0, UPT, UR14, 0x4, UPT ;  /* 0x000000040e00788c */ /* 0x000fcc000bf04270 */
[----:B------:R-:W-:-:S13]  /*9a90*/  PLOP3.LUT P6, PT, PT, PT, UP0, 0x40, 0x0 ;  /* 0x000000000000781c */ /* 0x000fda0003fce808 */
[----:B------:R-:W-:Y:S05]  /*9aa0*/  @P6 BRA `(.L_x_197) ;  /* 0x0000054000006947 */ /* 0x000fea0003800000 */
[----:B0-----:R-:W-:Y:S02]  /*9ab0*/  MOV R32, UR5 ;  /* 0x0000000500207c02 */ /* 0x001fe40008000f00 */
[----:B------:R-:W-:Y:S02]  /*9ac0*/  MOV R33, UR5 ;  /* 0x0000000500217c02 */ /* 0x000fe40008000f00 */
[----:B------:R-:W-:Y:S01]  /*9ad0*/  ISETP.EQ.OR P6, PT, R32, UR20, P0 ;  /* 0x0000001420007c0c */ /* 0x000fe200087c2670 */
[----:B------:R-:W-:Y:S01]  /*9ae0*/  HFMA2.MMA R32, -RZ, RZ, 0, 4.76837158203125e-07 ;  /* 0x00000008ff207435 */ /* 0x000fe200000001ff */
[----:B------:R-:W-:-:S11]  /*9af0*/  MOV R34, c[0x0][0x10] ;  /* 0x0000040000227a02 */ /* 0x000fd60000000f00 */
        /* <DEDUP_REMOVED lines=9> */
[----:B------:R-:W-:Y:S01]  /*9b90*/  @!P6 IMAD R33, R32, R33, UR24 ;  /* 0x000000182021ee24 */ /* 0x000fe2000f8e0221 */
[----:B------:R-:W-:-:S10]  /*9ba0*/  HFMA2.MMA R32, -RZ, RZ, 0, 4.76837158203125e-07 ;  /* 0x00000008ff207435 */ /* 0x000fd400000001ff */
        /* <DEDUP_REMOVED lines=21> */
[----:B------:R-:W2:Y:S01]  /*9d00*/  @!P6 LDG.E.64 R32, [R32.64] ;  /* 0x000000122020e981 */ /* 0x000ea2000c1e1b00 */
[----:B------:R-:W-:-:S04]  /*9d10*/  MOV R34, UR5 ;  /* 0x0000000500227c02 */ /* 0x000fc80008000f00 */
[----:B------:R-:W-:Y:S01]  /*9d20*/  IADD3 R34, R34, 0x4, RZ ;  /* 0x0000000422227810 */ /* 0x000fe20007ffe0ff */
[----:B--2---:R-:W-:Y:S01]  /*9d30*/  @!P6 FADD.FTZ R58, R58, R32 ;  /* 0x000000203a3ae221 */ /* 0x004fe20000010000 */
[----:B------:R-:W-:Y:S01]  /*9d40*/  MOV R32, c[0x0][0x10] ;  /* 0x0000040000207a02 */ /* 0x000fe20000000f00 */
[----:B------:R-:W-:Y:S01]  /*9d50*/  @!P6 FADD.FTZ R59, R59, R33 ;  /* 0x000000213b3be221 */ /* 0x000fe20000010000 */
[----:B------:R-:W-:Y:S01]  /*9d60*/  ISETP.EQ.OR P6, PT, R34, UR20, P0 ;  /* 0x0000001422007c0c */ /* 0x000fe200087c2670 */
[----:B------:R-:W-:-:S12]  /*9d70*/  HFMA2.MMA R33, -RZ, RZ, 0, 4.76837158203125e-07 ;  /* 0x00000008ff217435 */ /* 0x000fd800000001ff */
[----:B------:R-:W-:-:S04]  /*9d80*/  @!P6 IMAD R32, R34, R32, UR24 ;  /* 0x000000182220ee24 */ /* 0x000fc8000f8e0220 */
[----:B------:R-:W-:-:S06]  /*9d90*/  @!P6 IMAD.WIDE.U32 R32, R32, R33, UR6 ;  /* 0x000000062020ee25 */ /* 0x000fcc000f8e0021 */
[----:B------:R-:W2:Y:S02]  /*9da0*/  @!P6 LDG.E.64 R32, [R32.64] ;  /* 0x000000122020e981 */ /* 0x000ea4000c1e1b00 */
[----:B--2---:R-:W-:Y:S01]  /*9db0*/  @!P6 FADD.FTZ R58, R58, R32 ;  /* 0x000000203a3ae221 */ /* 0x004fe20000010000 */
[----:B------:R-:W-:Y:S01]  /*9dc0*/  IADD3 R32, R34, 0x1, RZ ;  /* 0x0000000122207810 */ /* 0x000fe20007ffe0ff */
[----:B------:R-:W-:Y:S01]  /*9dd0*/  @!P6 FADD.FTZ R59, R59, R33 ;  /* 0x000000213b3be221 */ /* 0x000fe20000010000 */
[----:B------:R-:W-:Y:S02]  /*9de0*/  MOV R33, c[0x0][0x10] ;  /* 0x0000040000217a02 */ /* 0x000fe40000000f00 */
[----:B------:R-:W-:-:S13]  /*9df0*/  ISETP.EQ.OR P6, PT, R32, UR20, P0 ;  /* 0x0000001420007c0c */ /* 0x000fda00087c2670 */
[----:B------:R-:W-:Y:S01]  /*9e00*/  @!P6 IMAD R33, R32, R33, UR24 ;  /* 0x000000182021ee24 */ /* 0x000fe2000f8e0221 */
[----:B------:R-:W-:-:S10]  /*9e10*/  HFMA2.MMA R32, -RZ, RZ, 0, 4.76837158203125e-07 ;  /* 0x00000008ff207435 */ /* 0x000fd400000001ff */
        /* <DEDUP_REMOVED lines=19> */
[----:B------:R-:W2:Y:S01]  /*9f50*/  @!P6 LDG.E.64 R32, [R32.64] ;  /* 0x000000122020e981 */ /* 0x000ea2000c1e1b00 */
[----:B------:R-:W-:Y:S01]  /*9f60*/  IADD3 R34, R34, 0x4, RZ ;  /* 0x0000000422227810 */ /* 0x000fe20007ffe0ff */
[----:B------:R-:W-:Y:S01]  /*9f70*/  UIADD3 UR14, UR14, -0x4, URZ ;  /* 0xfffffffc0e0e7890 */ /* 0x000fe2000fffe03f */
[----:B------:R-:W-:Y:S02]  /*9f80*/  LOP3.LUT R3, R3, 0xfffffffe, RZ, 0xc0, !PT ;  /* 0xfffffffe03037812 */ /* 0x000fe400078ec0ff */
[----:B------:R0:W1:Y:S01]  /*9f90*/  R2UR UR5, R34 ;  /* 0x00000000220573c2 */ /* 0x00006200000e0000 */
[----:B------:R-:W-:Y:S01]  /*9fa0*/  UIADD3 UR14, UR14, -0x4, URZ ;  /* 0xfffffffc0e0e7890 */ /* 0x000fe2000fffe03f */
[----:B--2---:R-:W-:Y:S02]  /*9fb0*/  @!P6 FADD.FTZ R58, R58, R32 ;  /* 0x000000203a3ae221 */ /* 0x004fe40000010000 */
[----:B------:R-:W-:Y:S01]  /*9fc0*/  @!P6 FADD.FTZ R59, R59, R33 ;  /* 0x000000213b3be221 */ /* 0x000fe20000010000 */
[----:B------:R-:W-:-:S13]  /*9fd0*/  PLOP3.LUT P6, PT, PT, PT, PT, 0x8, 0x0 ;  /* 0x000000000000781c */ /* 0x000fda0003fce170 */
[----:B------:R-:W-:-:S04]  /*9fe0*/  @P6 LOP3.LUT R3, R3, 0x1, RZ, 0xfc, !PT ;  /* 0x0000000103036812 */ /* 0x000fc800078efcff */
.L_x_197:
[----:B01----:R-:W-:-:S04]  /*9ff0*/  LOP3.LUT P6, RZ, R3, 0x1, RZ, 0xc0, !PT ;  /* 0x0000000103ff7812 */ /* 0x003fc800078cc0ff */
[----:B------:R-:W-:-:S13]  /*a000*/  ISETP.NE.OR P6, PT, RZ, UR14, P6 ;  /* 0x0000000eff007c0c */ /* 0x000fda000b7c5670 */
[----:B------:R-:W-:Y:S05]  /*a010*/  @!P6 BRA `(.L_x_193) ;  /* 0x000002d00000e947 */ /* 0x000fea0003800000 */
.L_x_194:
        /* <DEDUP_REMOVED lines=38> */
[----:B------:R-:W-:Y:S02]  /*a280*/  UIADD3 UR14, UR14, -0x4, URZ ;  /* 0xfffffffc0e0e7890 */ /* 0x000fe4000fffe03f */
[----:B------:R-:W-:Y:S02]  /*a290*/  UIADD3 UR5, UR5, 0x4, URZ ;  /* 0x0000000405057890 */ /* 0x000fe4000fffe03f */
[----:B------:R-:W-:Y:S01]  /*a2a0*/  UISETP.NE.AND UP0, UPT, UR14, URZ, UPT ;  /* 0x0000003f0e00728c */ /* 0x000fe2000bf05270 */
[----:B--2---:R-:W-:Y:S02]  /*a2b0*/  @!P6 FADD.FTZ R58, R58, R32 ;  /* 0x000000203a3ae221 */ /* 0x004fe40000010000 */
[----:B------:R-:W-:-:S03]  /*a2c0*/  @!P6 FADD.FTZ R59, R59, R33 ;  /* 0x000000213b3be221 */ /* 0x000fc60000010000 */
[----:B------:R-:W-:-:S13]  /*a2d0*/  PLOP3.LUT P6, PT, PT, PT, UP0, 0x80, 0x0 ;  /* 0x000000000000781c */ /* 0x000fda0003fcf008 */
[----:B------:R-:W-:Y:S05]  /*a2e0*/  @P6 BRA `(.L_x_194) ;  /* 0xfffffd3000006947 */ /* 0x000fea000383ffff */
.L_x_193:
[----:B0-----:R-:W-:-:S04]  /*a2f0*/  MOV R34, c[0x0][0xc] ;  /* 0x0000030000227a02 */ /* 0x001fc80000000f00 */
[----:B------:R-:W-:-:S13]  /*a300*/  LOP3.LUT P6, R34, R34, 0x3, RZ, 0xc0, !PT ;  /* 0x0000000322227812 */ /* 0x000fda00078cc0ff */
[----:B------:R-:W-:Y:S05]  /*a310*/  @!P6 BRA `(.L_x_190) ;  /* 0x000002600000e947 */ /* 0x000fea0003800000 */
[----:B------:R-:W-:Y:S01]  /*a320*/  MOV R32, UR5 ;  /* 0x0000000500207c02 */ /* 0x000fe20008000f00 */
[----:B------:R-:W-:Y:S03]  /*a330*/  BSSY B0, `(.L_x_198) ;  /* 0x000000b000007945 */ /* 0x000fe60003800000 */
[----:B------:R-:W-:-:S13]  /*a340*/  ISETP.EQ.OR P6, PT, R32, UR20, P0 ;  /* 0x0000001420007c0c */ /* 0x000fda00087c2670 */
[----:B------:R-:W-:Y:S05]  /*a350*/  @P6 BRA `(.L_x_199) ;  /* 0x0000008000006947 */ /* 0x000fea0003800000 */
[----:B------:R-:W-:Y:S02]  /*a360*/  ULDC UR14, c[0x0][0x10] ;  /* 0x00000400000e7ab9 */ /* 0x000fe40000000800 */
[----:B------:R-:W-:-:S04]  /*a370*/  UIMAD UR14, UR5, UR14, UR24 ;  /* 0x0000000e050e72a4 */ /* 0x000fc8000f8e0218 */
[----:B------:R-:W-:-:S06]  /*a380*/  UIMAD.WIDE.U32 UR14, UR14, 0x8, UR6 ;  /* 0x000000080e0e78a5 */ /* 0x000fcc000f8e0006 */
[----:B------:R-:W-:Y:S02]  /*a390*/  MOV R32, UR14 ;  /* 0x0000000e00207c02 */ /* 0x000fe40008000f00 */
[----:B------:R-:W-:-:S06]  /*a3a0*/  MOV R33, UR15 ;  /* 0x0000000f00217c02 */ /* 0x000fcc0008000f00 */
[----:B------:R-:W2:Y:S02]  /*a3b0*/  LDG.E.64 R32, [R32.64] ;  /* 0x0000001220207981 */ /* 0x000ea4000c1e1b00 */
[----:B--2---:R-:W-:Y:S02]  /*a3c0*/  FADD.FTZ R58, R58, R32 ;  /* 0x000000203a3a7221 */ /* 0x004fe40000010000 */
[----:B------:R-:W-:Y:S02]  /*a3d0*/  FADD.FTZ R59, R59, R33 ;  /* 0x000000213b3b7221 */ /* 0x000fe40000010000 */
.L_x_199:
[----:B------:R-:W-:Y:S05]  /*a3e0*/  BSYNC B0 ;  /* 0x0000000000007941 */ /* 0x000fea0003800000 */
.L_x_198:
[----:B------:R-:W-:-:S13]  /*a3f0*/  ISETP.NE.AND P6, PT, R34, 0x1, PT ;  /* 0x000000012200780c */ /* 0x000fda0003fc5270 */
[----:B------:R-:W-:Y:S05]  /*a400*/  @!P6 BRA `(.L_x_190) ;  /* 0x000001700000e947 */ /* 0x000fea0003800000 */
[----:B------:R-:W-:Y:S02]  /*a410*/  MOV R32, UR5 ;  /* 0x0000000500207c02 */ /* 0x000fe40008000f00 */
[----:B------:R-:W-:Y:S02]  /*a420*/  MOV R33, c[0x0][0x10] ;  /* 0x0000040000217a02 */ /* 0x000fe40000000f00 */
[----:B------:R-:W-:-:S04]  /*a430*/  IADD3 R32, R32, 0x1, RZ ;  /* 0x0000000120207810 */ /* 0x000fc80007ffe0ff */
[----:B------:R-:W-:-:S13]  /*a440*/  ISETP.EQ.OR P6, PT, R32, UR20, P0 ;  /* 0x0000001420007c0c */ /* 0x000fda00087c2670 */
[----:B------:R-:W-:Y:S01]  /*a450*/  @!P6 IMAD R33, R32, R33, UR24 ;  /* 0x000000182021ee24 */ /* 0x000fe2000f8e0221 */
[----:B------:R-:W-:-:S10]  /*a460*/  HFMA2.MMA R32, -RZ, RZ, 0, 4.76837158203125e-07 ;  /* 0x00000008ff207435 */ /* 0x000fd400000001ff */
[----:B------:R-:W-:-:S06]  /*a470*/  @!P6 IMAD.WIDE.U32 R32, R33, R32, UR6 ;  /* 0x000000062120ee25 */ /* 0x000fcc000f8e0020 */
[----:B------:R-:W2:Y:S01]  /*a480*/  @!P6 LDG.E.64 R32, [R32.64] ;  /* 0x000000122020e981 */ /* 0x000ea2000c1e1b00 */
[----:B------:R-:W-:Y:S02]  /*a490*/  UIADD3 UR5, UR5, 0x2, URZ ;  /* 0x0000000205057890 */ /* 0x000fe4000fffe03f */
[----:B------:R-:W-:Y:S01]  /*a4a0*/  ULDC UR14, c[0x0][0x10] ;  /* 0x00000400000e7ab9 */ /* 0x000fe20000000800 */
[----:B--2---:R-:W-:-:S03]  /*a4b0*/  @!P6 FADD.FTZ R58, R58, R32 ;  /* 0x000000203a3ae221 */ /* 0x004fc60000010000 */
[----:B------:R-:W-:Y:S01]  /*a4c0*/  MOV R32, UR5 ;  /* 0x0000000500207c02 */ /* 0x000fe20008000f00 */
[----:B------:R-:W-:-:S03]  /*a4d0*/  @!P6 FADD.FTZ R59, R59, R33 ;  /* 0x000000213b3be221 */ /* 0x000fc60000010000 */
[----:B------:R-:W-:-:S04]  /*a4e0*/  ISETP.EQ.OR P6, PT, R32, UR20, P0 ;  /* 0x0000001420007c0c */ /* 0x000fc800087c2670 */
[----:B------:R-:W-:-:S13]  /*a4f0*/  ISETP.EQ.OR P6, PT, R34, 0x2, P6 ;  /* 0x000000022200780c */ /* 0x000fda00037c2670 */
[----:B------:R-:W-:-:S05]  /*a500*/  VOTEU.ALL UP0, P6 ;  /* 0x00000000003f7886 */ /* 0x000fca0003000000 */
[----:B------:R-:W-:-:S04]  /*a510*/  @!UP0 UIMAD UR5, UR5, UR14, UR24 ;  /* 0x0000000e050582a4 */ /* 0x000fc8000f8e0218 */
[----:B------:R-:W-:-:S06]  /*a520*/  @!UP0 UIMAD.WIDE.U32 UR6, UR5, 0x8, UR6 ;  /* 0x00000008050688a5 */ /* 0x000fcc000f8e0006 */
[----:B------:R-:W-:Y:S02]  /*a530*/  MOV R32, UR6 ;  /* 0x0000000600207c02 */ /* 0x000fe40008000f00 */
[----:B------:R-:W-:-:S06]  /*a540*/  MOV R33, UR7 ;  /* 0x0000000700217c02 */ /* 0x000fcc0008000f00 */
[----:B------:R-:W2:Y:S02]  /*a550*/  @!P6 LDG.E.64 R32, [R32.64] ;  /* 0x000000122020e981 */ /* 0x000ea4000c1e1b00 */
[----:B--2---:R-:W-:Y:S02]  /*a560*/  @!P6 FADD.FTZ R58, R58, R32 ;  /* 0x000000203a3ae221 */ /* 0x004fe40000010000 */
[----:B------:R-:W-:-:S05]  /*a570*/  @!P6 FADD.FTZ R59, R59, R33 ;  /* 0x000000213b3be221 */ /* 0x000fca0000010000 */
.L_x_190:
[----:B------:R-:W-:Y:S04]  /*a580*/  @!P0 STS.64 [0x80], R58 ;  /* 0x0000803aff008388 */ /* 0x000fe80000000a00 */
[----:B------:R-:W-:Y:S01]  /*a590*/  BAR.SYNC.DEFER_BLOCKING 0x0 ;  /* 0x0000000000007b1d */ /* 0x000fe20000010000 */
[----:B------:R-:W-:-:S05]  /*a5a0*/  ISETP.NE.AND P6, PT, RZ, UR21, PT ;  /* 0x00000015ff007c0c */ /* 0x000fca000bfc5270 */
[----:B0-----:R-:W0:Y:S02]  /*a5b0*/  LDS.64 R32, [0x80] ;  /* 0x00008000ff207984 */ /* 0x001e240000000a00 */
[----:B0-----:R-:W-:Y:S02]  /*a5c0*/  FMUL.FTZ R32, R32, c[0x0][0x20c] ;  /* 0x0000830020207a20 */ /* 0x001fe40000410000 */
[----:B------:R-:W-:Y:S02]  /*a5d0*/  FMUL.FTZ R33, R33, c[0x0][0x20c] ;  /* 0x0000830021217a20 */ /* 0x000fe40000410000 */
[----:B------:R0:W1:Y:S08]  /*a5e0*/  R2UR UR5, R32 ;  /* 0x00000000200573c2 */ /* 0x00007000000e0000 */
[----:B------:R2:W3:Y:S01]  /*a5f0*/  R2UR UR6, R33 ;  /* 0x00000000210673c2 */ /* 0x0004e200000e0000 */
[----:B0-----:R-:W-:-:S05]  /*a600*/  PRMT R32, RZ, 0x7610, R18 ;  /* 0x00007610ff207816 */ /* 0x001fca0000000012 */
[----:B------:R-:W-:Y:S01]  /*a610*/  FADD.FTZ R32, R32, -UR25 ;  /* 0x8000001920207e21 */ /* 0x000fe20008010000 */
[----:B--2---:R-:W-:Y:S02]  /*a620*/  PRMT R33, RZ, 0x5410, R18 ;  /* 0x00005410ff217816 */ /* 0x004fe40000000012 */
[--C-:B------:R-:W-:Y:S01]  /*a630*/  PRMT R18, RZ, 0x5410, R76.reuse ;  /* 0x00005410ff127816 */ /* 0x100fe2000000004c */
[----:B------:R-:W-:Y:S01]  /*a640*/  FMUL.FTZ R32, R32, UR26 ;  /* 0x0000001a20207c20 */ /* 0x000fe20008410000 */
[----:B------:R-:W-:Y:S01]  /*a650*/  PRMT R76, RZ, 0x7610, R76 ;  /* 0x00007610ff4c7816 */ /* 0x000fe2000000004c */
[----:B------:R-:W-:-:S04]  /*a660*/  FADD.FTZ R33, R33, -UR25 ;  /* 0x8000001921217e21 */ /* 0x000fc80008010000 */
[----:B------:R-:W-:Y:S01]  /*a670*/  FMUL.FTZ R33, R33, UR26 ;  /* 0x0000001a21217c20 */ /* 0x000fe20008410000 */
[----:B------:R-:W-:Y:S05]  /*a680*/  @!P6 BRA `(.L_x_200) ;  /* 0x000001200000e947 */ /* 0x000fea0003800000 */
[----:B-1----:R-:W-:-:S04]  /*a690*/  FFMA.FTZ R34, R33, R48, R46 ;  /* 0x0000003021227223 */ /* 0x002fc8000001002e */
        /* <DEDUP_REMOVED lines=17> */
.L_x_200:
[----:B-1----:R-:W-:Y:S01]  /*a7b0*/  LOP3.LUT P0, RZ, R3, 0x200000, RZ, 0xc0, !PT ;  /* 0x0020000003ff7812 */ /* 0x002fe2000780c0ff */
[----:B------:R-:W-:-:S12]  /*a7c0*/  BSSY B0, `(.L_x_201) ;  /* 0x0000015000007945 */ /* 0x000fd80003800000 */
[----:B------:R-:W-:Y:S05]  /*a7d0*/  @!P0 BRA `(.L_x_202) ;  /* 0x0000013000008947 */ /* 0x000fea0003800000 */
[----:B------:R-:W-:Y:S02]  /*a7e0*/  MOV R34, UR5 ;  /* 0x0000000500227c02 */ /* 0x000fe40008000f00 */
[----:B------:R-:W-:-:S03]  /*a7f0*/  SHF.R.S32.HI R35, RZ, 0x1f, R2 ;  /* 0x0000001fff237819 */ /* 0x000fc60000011402 */
[----:B---3--:R-:W-:Y:S01]  /*a800*/  FFMA.FTZ R34, R33, R34, UR6 ;  /* 0x0000000621227e23 */ /* 0x008fe20008010022 */
[----:B------:R-:W-:-:S03]  /*a810*/  MOV R33, R43 ;  /* 0x0000002b00217202 */ /* 0x000fc60000000f00 */
[----:B------:R-:W-:Y:S01]  /*a820*/  FFMA.FTZ R34, R18, R48, -R34 ;  /* 0x0000003012227223 */ /* 0x000fe20000010822 */
[----:B------:R-:W-:-:S03]  /*a830*/  MOV R18, UR5 ;  /* 0x0000000500127c02 */ /* 0x000fc60008000f00 */
[----:B------:R-:W-:Y:S02]  /*a840*/  FMUL.FTZ R34, R34, UR26 ;  /* 0x0000001a22227c20 */ /* 0x000fe40008410000 */
[----:B------:R-:W-:Y:S01]  /*a850*/  FFMA.FTZ R18, R32, R18, UR6 ;  /* 0x0000000620127e23 */ /* 0x000fe20008010012 */
[----:B------:R-:W-:-:S03]  /*a860*/  MOV R32, R44 ;  /* 0x0000002c00207202 */ /* 0x000fc60000000f00 */
[----:B------:R-:W-:Y:S02]  /*a870*/  FFMA.FTZ R18, R76, R49, -R18 ;  /* 0x000000314c127223 */ /* 0x000fe40000010812 */
[----:B------:R-:W-:-:S04]  /*a880*/  IMAD.WIDE.U32 R32, R2, c[0x0][0x1d8], R32 ;  /* 0x0000760002207a25 */ /* 0x000fc800078e0020 */
[----:B------:R-:W-:-:S05]  /*a890*/  FMUL.FTZ R18, R18, UR26 ;  /* 0x0000001a12127c20 */ /* 0x000fca0008410000 */
[----:B------:R-:W-:Y:S01]  /*a8a0*/  F2FP.BF16.PACK_AB R18, R18, R34 ;  /* 0x000000221212723e */ /* 0x000fe200000010ff */
[----:B------:R-:W-:-:S04]  /*a8b0*/  IMAD R34, R35, c[0x0][0x1d8], RZ ;  /* 0x0000760023227a24 */ /* 0x000fc800078e02ff */
[----:B------:R-:W-:-:S05]  /*a8c0*/  IMAD R34, R2, c[0x0][0x1dc], R34 ;  /* 0x0000770002227a24 */ /* 0x000fca00078e0222 */
[----:B------:R-:W-:Y:S02]  /*a8d0*/  IADD3 R33, R33, R34, RZ ;  /* 0x0000002221217210 */ /* 0x000fe40007ffe0ff */
[----:B------:R-:W-:-:S04]  /*a8e0*/  LEA R34, P0, R32, c[0x0][0x160], 0x1 ;  /* 0x0000580020227a11 */ /* 0x000fc800078008ff */
[----:B------:R-:W-:-:S05]  /*a8f0*/  LEA.HI.X R35, R32, c[0x0][0x164], R33, 0x1, P0 ;  /* 0x0000590020237a11 */ /* 0x000fca00000f0c21 */
[----:B------:R0:W-:Y:S04]  /*a900*/  STG.E [R34.64], R18 ;  /* 0x0000001222007986 */ /* 0x0001e8000c101912 */
.L_x_202:
[----:B------:R-:W-:Y:S05]  /*a910*/  BSYNC B0 ;  /* 0x0000000000007941 */ /* 0x000fea0003800000 */
.L_x_201:
[----:B------:R-:W-:Y:S02]  /*a920*/  ISETP.NE.AND P0, PT, RZ, UR21, PT ;  /* 0x00000015ff007c0c */ /* 0x000fe4000bf05270 */
[--C-:B------:R-:W-:Y:S02]  /*a930*/  PRMT R32, RZ, 0x5410, R19.reuse ;  /* 0x00005410ff207816 */ /* 0x100fe40000000013 */
[----:B------:R-:W-:Y:S02]  /*a940*/  PRMT R19, RZ, 0x7610, R19 ;  /* 0x00007610ff137816 */ /* 0x000fe40000000013 */
[--C-:B0-----:R-:W-:Y:S01]  /*a950*/  PRMT R18, RZ, 0x5410, R86.reuse ;  /* 0x00005410ff127816 */ /* 0x101fe20000000056 */
[----:B------:R-:W-:Y:S01]  /*a960*/  FADD.FTZ R32, R32, -UR25 ;  /* 0x8000001920207e21 */ /* 0x000fe20008010000 */
[----:B------:R-:W-:Y:S01]  /*a970*/  PRMT R86, RZ, 0x7610, R86 ;  /* 0x00007610ff567816 */ /* 0x000fe20000000056 */
[----:B------:R-:W-:Y:S02]  /*a980*/  FADD.FTZ R19, R19, -UR25 ;  /* 0x8000001913137e21 */ /* 0x000fe40008010000 */
        /* <DEDUP_REMOVED lines=21> */
.L_x_203:
[----:B------:R-:W-:Y:S01]  /*aae0*/  LOP3.LUT P0, RZ, R3, 0x100000, RZ, 0xc0, !PT ;  /* 0x0010000003ff7812 */ /* 0x000fe2000780c0ff */
[----:B------:R-:W-:-:S12]  /*aaf0*/  BSSY B0, `(.L_x_204) ;  /* 0x0000017000007945 */ /* 0x000fd80003800000 */
[----:B------:R-:W-:Y:S05]  /*ab00*/  @!P0 BRA `(.L_x_205) ;  /* 0x0000015000008947 */ /* 0x000fea0003800000 */
[----:B------:R-:W-:Y:S02]  /*ab10*/  MOV R33, UR5 ;  /* 0x0000000500217c02 */ /* 0x000fe40008000f00 */
[C---:B------:R-:W-:Y:S02]  /*ab20*/  IADD3 R36, R2.reuse, 0x8, RZ ;  /* 0x0000000802247810 */ /* 0x040fe40007ffe0ff */
[----:B------:R-:W-:Y:S01]  /*ab30*/  IADD3 R35, R2, 0x8, RZ ;  /* 0x0000000802237810 */ /* 0x000fe20007ffe0ff */
[----:B---3--:R-:W-:Y:S01]  /*ab40*/  FFMA.FTZ R33, R32, R33, UR6 ;  /* 0x0000000620217e23 */ /* 0x008fe20008010021 */
[----:B------:R-:W-:-:S03]  /*ab50*/  SHF.R.S32.HI R36, RZ, 0x1f, R36 ;  /* 0x0000001fff247819 */ /* 0x000fc60000011424 */
[----:B------:R-:W-:Y:S01]  /*ab60*/  FFMA.FTZ R33, R18, R48, -R33 ;  /* 0x0000003012217223 */ /* 0x000fe20000010821 */
[----:B------:R-:W-:Y:S01]  /*ab70*/  MOV R18, UR5 ;  /* 0x0000000500127c02 */ /* 0x000fe20008000f00 */
[----:B------:R-:W-:Y:S02]  /*ab80*/  IMAD R32, R36, c[0x0][0x1d8], RZ ;  /* 0x0000760024207a24 */ /* 0x000fe400078e02ff */
[----:B------:R-:W-:Y:S02]  /*ab90*/  FMUL.FTZ R33, R33, UR26 ;  /* 0x0000001a21217c20 */ /* 0x000fe40008410000 */
[----:B------:R-:W-:Y:S01]  /*aba0*/  FFMA.FTZ R18, R19, R18, UR6 ;  /* 0x0000000613127e23 */ /* 0x000fe20008010012 */
[----:B------:R-:W-:Y:S01]  /*abb0*/  MOV R19, R43 ;  /* 0x0000002b00137202 */ /* 0x000fe20000000f00 */
[----:B------:R-:W-:Y:S02]  /*abc0*/  IMAD R32, R35, c[0x0][0x1dc], R32 ;  /* 0x0000770023207a24 */ /* 0x000fe400078e0220 */
[----:B------:R-:W-:-:S04]  /*abd0*/  FFMA.FTZ R18, R86, R49, -R18 ;  /* 0x0000003156127223 */ /* 0x000fc80000010812 */
[----:B------:R-:W-:-:S05]  /*abe0*/  FMUL.FTZ R18, R18, UR26 ;  /* 0x0000001a12127c20 */ /* 0x000fca0008410000 */
[----:B------:R-:W-:Y:S02]  /*abf0*/  F2FP.BF16.PACK_AB R34, R18, R33 ;  /* 0x000000211222723e */ /* 0x000fe400000010ff */
[----:B------:R-:W-:-:S05]  /*ac00*/  MOV R18, R44 ;  /* 0x0000002c00127202 */ /* 0x000fca0000000f00 */
[----:B------:R-:W-:-:S05]  /*ac10*/  IMAD.WIDE.U32 R18, R35, c[0x0][0x1d8], R18 ;  /* 0x0000760023127a25 */ /* 0x000fca00078e0012 */
[----:B------:R-:W-:Y:S02]  /*ac20*/  IADD3 R19, R19, R32, RZ ;  /* 0x0000002013137210 */ /* 0x000fe40007ffe0ff */
[----:B------:R-:W-:-:S04]  /*ac30*/  LEA R32, P0, R18, c[0x0][0x160], 0x1 ;  /* 0x0000580012207a11 */ /* 0x000fc800078008ff */
[----:B------:R-:W-:-:S05]  /*ac40*/  LEA.HI.X R33, R18, c[0x0][0x164], R19, 0x1, P0 ;  /* 0x0000590012217a11 */ /* 0x000fca00000f0c13 */
[----:B------:R0:W-:Y:S04]  /*ac50*/  STG.E [R32.64], R34 ;  /* 0x0000002220007986 */ /* 0x0001e8000c101912 */
.L_x_205:
[----:B------:R-:W-:Y:S05]  /*ac60*/  BSYNC B0 ;  /* 0x0000000000007941 */ /* 0x000fea0003800000 */
.L_x_204:
[----:B------:R-:W-:Y:S02]  /*ac70*/  ISETP.NE.AND P0, PT, RZ, UR21, PT ;  /* 0x00000015ff007c0c */ /* 0x000fe4000bf05270 */
[--C-:B------:R-:W-:Y:S02]  /*ac80*/  PRMT R18, RZ, 0x5410, R20.reuse ;  /* 0x00005410ff127816 */ /* 0x100fe40000000014 */
[----:B------:R-:W-:-:S03]  /*ac90*/  PRMT R19, RZ, 0x7610, R20 ;  /* 0x00007610ff137816 */ /* 0x000fc60000000014 */
[----:B------:R-:W-:Y:S01]  /*aca0*/  FADD.FTZ R20, R18, -UR25 ;  /* 0x8000001912147e21 */ /* 0x000fe20008010000 */
[--C-:B------:R-:W-:Y:S01]  /*acb0*/  PRMT R18, RZ, 0x5410, R88.reuse ;  /* 0x00005410ff127816 */ /* 0x100fe20000000058 */
[----:B------:R-:W-:Y:S01]  /*acc0*/  FADD.FTZ R19, R19, -UR25 ;  /* 0x8000001913137e21 */ /* 0x000fe20008010000 */
[----:B------:R-:W-:Y:S01]  /*acd0*/  PRMT R88, RZ, 0x7610, R88 ;  /* 0x00007610ff587816 */ /* 0x000fe20000000058 */
[----:B------:R-:W-:Y:S02]  /*ace0*/  FMUL.FTZ R20, R20, UR26 ;  /* 0x0000001a14147c20 */ /* 0x000fe40008410000 */
[----:B------:R-:W-:Y:S01]  /*acf0*/  FMUL.FTZ R19, R19, UR26 ;  /* 0x0000001a13137c20 */ /* 0x000fe20008410000 */
[----:B------:R-:W-:Y:S05]  /*ad00*/  @!P0 BRA `(.L_x_206) ;  /* 0x0000012000008947 */ /* 0x000fea0003800000 */
[----:B0-----:R-:W-:-:S04]  /*ad10*/  FFMA.FTZ R32, R20, R48, R46 ;  /* 0x0000003014207223 */ /* 0x001fc8000001002e */
        /* <DEDUP_REMOVED lines=17> */
.L_x_206:
[----:B------:R-:W-:Y:S01]  /*ae30*/  LOP3.LUT P0, RZ, R3, 0x80000, RZ, 0xc0, !PT ;  /* 0x0008000003ff7812 */ /* 0x000fe2000780c0ff */
[----:B------:R-:W-:-:S12]  /*ae40*/  BSSY B0, `(.L_x_207) ;  /* 0x0000017000007945 */ /* 0x000fd80003800000 */
[----:B------:R-:W-:Y:S05]  /*ae50*/  @!P0 BRA `(.L_x_208) ;  /* 0x0000015000008947 */ /* 0x000fea0003800000 */
[----:B0-----:R-:W-:Y:S02]  /*ae60*/  MOV R32, UR5 ;  /* 0x0000000500207c02 */ /* 0x001fe40008000f00 */
[C---:B------:R-:W-:Y:S02]  /*ae70*/  IADD3 R34, R2.reuse, 0x10, RZ ;  /* 0x0000001002227810 */ /* 0x040fe40007ffe0ff */
[----:B------:R-:W-:Y:S01]  /*ae80*/  IADD3 R33, R2, 0x10, RZ ;  /* 0x0000001002217810 */ /* 0x000fe20007ffe0ff */
[----:B---3--:R-:W-:Y:S01]  /*ae90*/  FFMA.FTZ R32, R20, R32, UR6 ;  /* 0x0000000614207e23 */ /* 0x008fe20008010020 */
[----:B------:R-:W-:-:S03]  /*aea0*/  SHF.R.S32.HI R34, RZ, 0x1f, R34 ;  /* 0x0000001fff227819 */ /* 0x000fc60000011422 */
[----:B------:R-:W-:Y:S01]  /*aeb0*/  FFMA.FTZ R32, R18, R48, -R32 ;  /* 0x0000003012207223 */ /* 0x000fe20000010820 */
[----:B------:R-:W-:-:S03]  /*aec0*/  MOV R18, UR5 ;  /* 0x0000000500127c02 */ /* 0x000fc60008000f00 */
[----:B------:R-:W-:Y:S02]  /*aed0*/  FMUL.FTZ R20, R32, UR26 ;  /* 0x0000001a20147c20 */ /* 0x000fe40008410000 */
[----:B------:R-:W-:Y:S01]  /*aee0*/  FFMA.FTZ R18, R19, R18, UR6 ;  /* 0x0000000613127e23 */ /* 0x000fe20008010012 */
[----:B------:R-:W-:Y:S01]  /*aef0*/  MOV R19, R43 ;  /* 0x0000002b00137202 */ /* 0x000fe20000000f00 */
[----:B------:R-:W-:Y:S02]  /*af00*/  IMAD R32, R34, c[0x0][0x1d8], RZ ;  /* 0x0000760022207a24 */ /* 0x000fe400078e02ff */
[----:B------:R-:W-:Y:S02]  /*af10*/  FFMA.FTZ R18, R88, R49, -R18 ;  /* 0x0000003158127223 */ /* 0x000fe40000010812 */
[----:B------:R-:W-:Y:S02]  /*af20*/  IMAD R32, R33, c[0x0][0x1dc], R32 ;  /* 0x0000770021207a24 */ /* 0x000fe400078e0220 */
        /* <DEDUP_REMOVED lines=8> */
.L_x_208:
[----:B------:R-:W-:Y:S05]  /*afb0*/  BSYNC B0 ;  /* 0x0000000000007941 */ /* 0x000fea0003800000 */
.L_x_207:
[----:B------:R-:W-:Y:S02]  /*afc0*/  ISETP.NE.AND P0, PT, RZ, UR21, PT ;  /* 0x00000015ff007c0c */ /* 0x000fe4000bf05270 */
[--C-:B0-----:R-:W-:Y:S02]  /*afd0*/  PRMT R20, RZ, 0x5410, R21.reuse ;  /* 0x00005410ff147816 */ /* 0x101fe40000000015 */
[----:B------:R-:W-:Y:S02]  /*afe0*/  PRMT R19, RZ, 0x7610, R21 ;  /* 0x00007610ff137816 */ /* 0x000fe40000000015 */
[--C-:B------:R-:W-:Y:S01]  /*aff0*/  PRMT R18, RZ, 0x5410, R92.reuse ;  /* 0x00005410ff127816 */ /* 0x100fe2000000005c */
        /* <DEDUP_REMOVED lines=24> */
.L_x_209:
        /* <DEDUP_REMOVED lines=24> */
.L_x_211:
[----:B------:R-:W-:Y:S05]  /*b300*/  BSYNC B0 ;  /* 0x0000000000007941 */ /* 0x000fea0003800000 */
.L_x_210:
        /* <DEDUP_REMOVED lines=28> */
.L_x_212:
        /* <DEDUP_REMOVED lines=24> */
.L_x_214:
[----:B------:R-:W-:Y:S05]  /*b650*/  BSYNC B0 ;  /* 0x0000000000007941 */ /* 0x000fea0003800000 */
.L_x_213:
        /* <DEDUP_REMOVED lines=28> */
.L_x_215:
        /* <DEDUP_REMOVED lines=24> */
.L_x_217:
[----:B------:R-:W-:Y:S05]  /*b9a0*/  BSYNC B0 ;  /* 0x0000000000007941 */ /* 0x000fea0003800000 */
.L_x_216:
        /* <DEDUP_REMOVED lines=28> */
.L_x_218:
        /* <DEDUP_REMOVED lines=24> */
.L_x_220:
[----:B------:R-:W-:Y:S05]  /*bcf0*/  BSYNC B0 ;  /* 0x0000000000007941 */ /* 0x000fea0003800000 */
.L_x_219:
[----:B------:R-:W-:Y:S01]  /*bd00*/  IMAD.WIDE.U32 R18, R0, 0x5397829d, RZ ;  /* 0x5397829d00127825 */ /* 0x000fe200078e00ff */
[----:B------:R-:W-:Y:S02]  /*bd10*/  ISETP.NE.AND P0, PT, RZ, UR21, PT ;  /* 0x00000015ff007c0c */ /* 0x000fe4000bf05270 */
[----:B0-----:R-:W-:Y:S02]  /*bd20*/  PRMT R20, RZ, 0x5410, R25 ;  /* 0x00005410ff147816 */ /* 0x001fe40000000019 */
[----:B------:R-:W-:Y:S02]  /*bd30*/  SHF.R.U32.HI R18, RZ, 0x4, R19 ;  /* 0x00000004ff127819 */ /* 0x000fe40000011613 */
[----:B------:R-:W-:Y:S01]  /*bd40*/  PRMT R19, RZ, 0x7610, R25 ;  /* 0x00007610ff137816 */ /* 0x000fe20000000019 */
[----:B------:R-:W-:Y:S01]  /*bd50*/  FADD.FTZ R20, R20, -UR25 ;  /* 0x8000001914147e21 */ /* 0x000fe20008010000 */
[----:B------:R-:W-:Y:S02]  /*bd60*/  MOV R22, UR20 ;  /* 0x0000001400167c02 */ /* 0x000fe40008000f00 */
[----:B------:R-:W-:Y:S01]  /*bd70*/  PRMT R23, RZ, 0x5410, R26 ;  /* 0x00005410ff177816 */ /* 0x000fe2000000001a */
[----:B------:R-:W-:-:S02]  /*bd80*/  FADD.FTZ R19, R19, -UR25 ;  /* 0x8000001913137e21 */ /* 0x000fc40008010000 */
[----:B------:R-:W-:Y:S01]  /*bd90*/  IMAD R22, R22, c[0x0][0x1fc], R18 ;  /* 0x00007f0016167a24 */ /* 0x000fe200078e0212 */
[--C-:B------:R-:W-:Y:S01]  /*bda0*/  PRMT R18, RZ, 0x5410, R89.reuse ;  /* 0x00005410ff127816 */ /* 0x100fe20000000059 */
[----:B------:R-:W-:Y:S01]  /*bdb0*/  FMUL.FTZ R20, R20, UR26 ;  /* 0x0000001a14147c20 */ /* 0x000fe20008410000 */
[----:B------:R-:W-:Y:S01]  /*bdc0*/  PRMT R89, RZ, 0x7610, R89 ;  /* 0x00007610ff597816 */ /* 0x000fe20000000059 */
        /* <DEDUP_REMOVED lines=20> */
.L_x_221:
        /* <DEDUP_REMOVED lines=24> */
.L_x_223:
[----:B------:R-:W-:Y:S05]  /*c090*/  BSYNC B0 ;  /* 0x0000000000007941 */ /* 0x000fea0003800000 */
.L_x_222:
[----:B------:R-:W-:Y:S01]  /*c0a0*/  ISETP.NE.AND P0, PT, RZ, UR21, PT ;  /* 0x00000015ff007c0c */ /* 0x000fe2000bf05270 */
[----:B0-----:R-:W-:Y:S01]  /*c0b0*/  FADD.FTZ R20, R23, -UR25 ;  /* 0x8000001917147e21 */ /* 0x001fe20008010000 */
        /* <DEDUP_REMOVED lines=26> */
.L_x_224:
        /* <DEDUP_REMOVED lines=24> */
.L_x_226:
[----:B------:R-:W-:Y:S05]  /*c3e0*/  BSYNC B0 ;  /* 0x0000000000007941 */ /* 0x000fea0003800000 */
.L_x_225:
        /* <DEDUP_REMOVED lines=28> */
.L_x_227:
[----:B------:R-:W-:Y:S01]  /*c5b0*/  LOP3.LUT P0, RZ, R3, 0x1000, RZ, 0xc0, !PT ;  /* 0x0000100003ff7812 */ /* 0x000fe2000780c0ff */
[----:B------:R-:W-:-:S12]  /*c5c0*/  BSSY B0, `(.L_x_228) ;  /* 0x0000015000007945 */ /* 0x000fd80003800000 */
[----:B------:R-:W-:Y:S05]  /*c5d0*/  @!P0 BRA `(.L_x_229) ;  /* 0x0000013000008947 */ /* 0x000fea0003800000 */
[----:B------:R-:W-:Y:S02]  /*c5e0*/  MOV R21, UR5 ;  /* 0x0000000500157c02 */ /* 0x000fe40008000f00 */
[----:B------:R-:W-:-:S03]  /*c5f0*/  SHF.R.S32.HI R25, RZ, 0x1f, R125 ;  /* 0x0000001fff197819 */ /* 0x000fc6000001147d */
[----:B---3--:R-:W-:Y:S02]  /*c600*/  FFMA.FTZ R21, R20, R21, UR6 ;  /* 0x0000000614157e23 */ /* 0x008fe40008010015 */
[----:B------:R-:W-:Y:S02]  /*c610*/  IMAD R20, R25, c[0x0][0x1d8], RZ ;  /* 0x0000760019147a24 */ /* 0x000fe400078e02ff */
[----:B------:R-:W-:Y:S01]  /*c620*/  FFMA.FTZ R21, R18, R48, -R21 ;  /* 0x0000003012157223 */ /* 0x000fe20000010815 */
[----:B------:R-:W-:Y:S01]  /*c630*/  MOV R18, UR5 ;  /* 0x0000000500127c02 */ /* 0x000fe20008000f00 */
[----:B------:R-:W-:Y:S02]  /*c640*/  IMAD R20, R125, c[0x0][0x1dc], R20 ;  /* 0x000077007d147a24 */ /* 0x000fe400078e0214 */
[----:B------:R-:W-:Y:S02]  /*c650*/  FMUL.FTZ R21, R21, UR26 ;  /* 0x0000001a15157c20 */ /* 0x000fe40008410000 */
[----:B------:R-:W-:Y:S01]  /*c660*/  FFMA.FTZ R18, R19, R18, UR6 ;  /* 0x0000000613127e23 */ /* 0x000fe20008010012 */
[----:B------:R-:W-:-:S03]  /*c670*/  MOV R19, R43 ;  /* 0x0000002b00137202 */ /* 0x000fc60000000f00 */
        /* <DEDUP_REMOVED lines=9> */
.L_x_229:
[----:B------:R-:W-:Y:S05]  /*c710*/  BSYNC B0 ;  /* 0x0000000000007941 */ /* 0x000fea0003800000 */
.L_x_228:
        /* <DEDUP_REMOVED lines=28> */
.L_x_230:
[----:B------:R-:W-:Y:S01]  /*c8e0*/  LOP3.LUT P0, RZ, R3, 0x800, RZ, 0xc0, !PT ;  /* 0x0000080003ff7812 */ /* 0x000fe2000780c0ff */
[----:B------:R-:W-:-:S12]  /*c8f0*/  BSSY B0, `(.L_x_231) ;  /* 0x0000015000007945 */ /* 0x000fd80003800000 */
[----:B------:R-:W-:Y:S05]  /*c900*/  @!P0 BRA `(.L_x_232) ;  /* 0x0000013000008947 */ /* 0x000fea0003800000 */
[----:B------:R-:W-:Y:S02]  /*c910*/  MOV R21, UR5 ;  /* 0x0000000500157c02 */ /* 0x000fe40008000f00 */
[----:B------:R-:W-:-:S03]  /*c920*/  SHF.R.S32.HI R25, RZ, 0x1f, R124 ;  /* 0x0000001fff197819 */ /* 0x000fc6000001147c */
[----:B---3--:R-:W-:Y:S01]  /*c930*/  FFMA.FTZ R21, R20, R21, UR6 ;  /* 0x0000000614157e23 */ /* 0x008fe20008010015 */
[----:B------:R-:W-:-:S03]  /*c940*/  MOV R20, UR5 ;  /* 0x0000000500147c02 */ /* 0x000fc60008000f00 */
[----:B------:R-:W-:Y:S02]  /*c950*/  FFMA.FTZ R18, R18, R48, -R21 ;  /* 0x0000003012127223 */ /* 0x000fe40000010815 */
[----:B------:R-:W-:Y:S02]  /*c960*/  FFMA.FTZ R20, R19, R20, UR6 ;  /* 0x0000000613147e23 */ /* 0x000fe40008010014 */
[----:B------:R-:W-:Y:S01]  /*c970*/  FMUL.FTZ R19, R18, UR26 ;  /* 0x0000001a12137c20 */ /* 0x000fe20008410000 */
[----:B------:R-:W-:Y:S01]  /*c980*/  MOV R18, R44 ;  /* 0x0000002c00127202 */ /* 0x000fe20000000f00 */
[----:B------:R-:W-:-:S04]  /*c990*/  FFMA.FTZ R20, R75, R49, -R20 ;  /* 0x000000314b147223 */ /* 0x000fc80000010814 */
[----:B------:R-:W-:Y:S02]  /*c9a0*/  FMUL.FTZ R24, R20, UR26 ;  /* 0x0000001a14187c20 */ /* 0x000fe40008410000 */
[----:B------:R-:W-:-:S03]  /*c9b0*/  IMAD R20, R25, c[0x0][0x1d8], RZ ;  /* 0x0000760019147a24 */ /* 0x000fc600078e02ff */
[----:B------:R-:W-:Y:S01]  /*c9c0*/  F2FP.BF16.PACK_AB R24, R24, R19 ;  /* 0x000000131818723e */ /* 0x000fe200000010ff */
[----:B------:R-:W-:Y:S01]  /*c9d0*/  IMAD R21, R124, c[0x0][0x1dc], R20 ;  /* 0x000077007c157a24 */ /* 0x000fe200078e0214 */
[----:B------:R-:W-:-:S05]  /*c9e0*/  MOV R19, R43 ;  /* 0x0000002b00137202 */ /* 0x000fca0000000f00 */
[----:B------:R-:W-:-:S05]  /*c9f0*/  IMAD.WIDE.U32 R18, R124, c[0x0][0x1d8], R18 ;  /* 0x000076007c127a25 */ /* 0x000fca00078e0012 */
[----:B------:R-:W-:Y:S02]  /*ca00*/  IADD3 R19, R19, R21, RZ ;  /* 0x0000001513137210 */ /* 0x000fe40007ffe0ff */
[----:B------:R-:W-:-:S04]  /*ca10*/  LEA R20, P0, R18, c[0x0][0x160], 0x1 ;  /* 0x0000580012147a11 */ /* 0x000fc800078008ff */
[----:B------:R-:W-:-:S05]  /*ca20*/  LEA.HI.X R21, R18, c[0x0][0x164], R19, 0x1, P0 ;  /* 0x0000590012157a11 */ /* 0x000fca00000f0c13 */
[----:B------:R0:W-:Y:S04]  /*ca30*/  STG.E [R20.64], R24 ;  /* 0x0000001814007986 */ /* 0x0001e8000c101912 */
.L_x_232:
[----:B------:R-:W-:Y:S05]  /*ca40*/  BSYNC B0 ;  /* 0x0000000000007941 */ /* 0x000fea0003800000 */
.L_x_231:
        /* <DEDUP_REMOVED lines=28> */
.L_x_233:
[----:B------:R-:W-:Y:S01]  /*cc10*/  LOP3.LUT P0, RZ, R3, 0x400, RZ, 0xc0, !PT ;  /* 0x0000040003ff7812 */ /* 0x000fe2000780c0ff */
[----:B------:R-:W-:-:S12]  /*cc20*/  BSSY B0, `(.L_x_234) ;  /* 0x0000015000007945 */ /* 0x000fd80003800000 */
[----:B------:R-:W-:Y:S05]  /*cc30*/  @!P0 BRA `(.L_x_235) ;  /* 0x0000013000008947 */ /* 0x000fea0003800000 */
[----:B------:R-:W-:Y:S02]  /*cc40*/  MOV R24, UR5 ;  /* 0x0000000500187c02 */ /* 0x000fe40008000f00 */
[----:B------:R-:W-:Y:S02]  /*cc50*/  MOV R25, UR5 ;  /* 0x0000000500197c02 */ /* 0x000fe40008000f00 */
[----:B------:R-:W-:Y:S01]  /*cc60*/  SHF.R.S32.HI R20, RZ, 0x1f, R123 ;  /* 0x0000001fff147819 */ /* 0x000fe2000001147b */
[----:B---3--:R-:W-:Y:S02]  /*cc70*/  FFMA.FTZ R24, R21, R24, UR6 ;  /* 0x0000000615187e23 */ /* 0x008fe40008010018 */
[----:B------:R-:W-:Y:S01]  /*cc80*/  FFMA.FTZ R25, R18, R25, UR6 ;  /* 0x0000000612197e23 */ /* 0x000fe20008010019 */
[----:B------:R-:W-:Y:S01]  /*cc90*/  MOV R18, R44 ;  /* 0x0000002c00127202 */ /* 0x000fe20000000f00 */
[----:B------:R-:W-:Y:S01]  /*cca0*/  FFMA.FTZ R24, R19, R48, -R24 ;  /* 0x0000003013187223 */ /* 0x000fe20000010818 */
[----:B------:R-:W-:Y:S01]  /*ccb0*/  MOV R19, R43 ;  /* 0x0000002b00137202 */ /* 0x000fe20000000f00 */
[----:B------:R-:W-:-:S04]  /*ccc0*/  IMAD R20, R20, c[0x0][0x1d8], RZ ;  /* 0x0000760014147a24 */ /* 0x000fc800078e02ff */
[----:B------:R-:W-:-:S04]  /*ccd0*/  IMAD.WIDE.U32 R18, R123, c[0x0][0x1d8], R18 ;  /* 0x000076007b127a25 */ /* 0x000fc800078e0012 */
[----:B------:R-:W-:Y:S01]  /*cce0*/  IMAD R21, R123, c[0x0][0x1dc], R20 ;  /* 0x000077007b157a24 */ /* 0x000fe200078e0214 */
[----:B------:R-:W-:-:S04]  /*ccf0*/  LEA R20, P0, R18, c[0x0][0x160], 0x1 ;  /* 0x0000580012147a11 */ /* 0x000fc800078008ff */
[----:B------:R-:W-:-:S04]  /*cd00*/  IADD3 R19, R19, R21, RZ ;  /* 0x0000001513137210 */ /* 0x000fc80007ffe0ff */
[----:B------:R-:W-:Y:S01]  /*cd10*/  LEA.HI.X R21, R18, c[0x0][0x164], R19, 0x1, P0 ;  /* 0x0000590012157a11 */ /* 0x000fe200000f0c13 */
[----:B------:R-:W-:Y:S02]  /*cd20*/  FFMA.FTZ R18, R74, R49, -R25 ;  /* 0x000000314a127223 */ /* 0x000fe40000010819 */
[----:B------:R-:W-:Y:S02]  /*cd30*/  FMUL.FTZ R19, R24, UR26 ;  /* 0x0000001a18137c20 */ /* 0x000fe40008410000 */
[----:B------:R-:W-:-:S05]  /*cd40*/  FMUL.FTZ R18, R18, UR26 ;  /* 0x0000001a12127c20 */ /* 0x000fca0008410000 */
[----:B------:R-:W-:-:S05]  /*cd50*/  F2FP.BF16.PACK_AB R19, R18, R19 ;  /* 0x000000131213723e */ /* 0x000fca00000010ff */
[----:B------:R0:W-:Y:S02]  /*cd60*/  STG.E [R20.64], R19 ;  /* 0x0000001314007986 */ /* 0x0001e4000c101912 */
.L_x_235:
[----:B------:R-:W-:Y:S05]  /*cd70*/  BSYNC B0 ;  /* 0x0000000000007941 */ /* 0x000fea0003800000 */
.L_x_234:
        /* <DEDUP_REMOVED lines=11> */
[----:B0-----:R-:W-:-:S06]  /*ce30*/  FMUL.FTZ R20, R18, -1.4426950216293334961 ;  /* 0xbfb8aa3b12147820 */ /* 0x001fcc0000410000 */
        /* <DEDUP_REMOVED lines=16> */
.L_x_236:
[----:B------:R-:W-:Y:S01]  /*cf40*/  LOP3.LUT P0, RZ, R3, 0x200, RZ, 0xc0, !PT ;  /* 0x0000020003ff7812 */ /* 0x000fe2000780c0ff */
[----:B------:R-:W-:-:S12]  /*cf50*/  BSSY B0, `(.L_x_237) ;  /* 0x0000015000007945 */ /* 0x000fd80003800000 */
[----:B------:R-:W-:Y:S05]  /*cf60*/  @!P0 BRA `(.L_x_238) ;  /* 0x0000013000008947 */ /* 0x000fea0003800000 */
[----:B------:R-:W-:Y:S02]  /*cf70*/  SHF.R.S32.HI R18, RZ, 0x1f, R122 ;  /* 0x0000001fff127819 */ /* 0x000fe4000001147a */
[----:B0-----:R-:W-:-:S03]  /*cf80*/  MOV R19, R43 ;  /* 0x0000002b00137202 */ /* 0x001fc60000000f00 */
[----:B------:R-:W-:Y:S01]  /*cf90*/  IMAD R20, R18, c[0x0][0x1d8], RZ ;  /* 0x0000760012147a24 */ /* 0x000fe200078e02ff */
[----:B------:R-:W-:-:S03]  /*cfa0*/  MOV R18, R44 ;  /* 0x0000002c00127202 */ /* 0x000fc60000000f00 */
[C---:B------:R-:W-:Y:S02]  /*cfb0*/  IMAD R21, R122.reuse, c[0x0][0x1dc], R20 ;  /* 0x000077007a157a24 */ /* 0x040fe400078e0214 */
[----:B------:R-:W-:-:S05]  /*cfc0*/  IMAD.WIDE.U32 R18, R122, c[0x0][0x1d8], R18 ;  /* 0x000076007a127a25 */ /* 0x000fca00078e0012 */
[----:B------:R-:W-:Y:S02]  /*cfd0*/  IADD3 R19, R19, R21, RZ ;  /* 0x0000001513137210 */ /* 0x000fe40007ffe0ff */
[----:B------:R-:W-:-:S04]  /*cfe0*/  LEA R20, P0, R18, c[0x0][0x160], 0x1 ;  /* 0x0000580012147a11 */ /* 0x000fc800078008ff */
[----:B------:R-:W-:Y:S02]  /*cff0*/  LEA.HI.X R21, R18, c[0x0][0x164], R19, 0x1, P0 ;  /* 0x0000590012157a11 */ /* 0x000fe400000f0c13 */
[----:B------:R-:W-:Y:S02]  /*d000*/  MOV R18, UR5 ;  /* 0x0000000500127c02 */ /* 0x000fe40008000f00 */
[----:B------:R-:W-:-:S03]  /*d010*/  MOV R19, UR5 ;  /* 0x0000000500137c02 */ /* 0x000fc60008000f00 */
[----:B---3--:R-:W-:Y:S02]  /*d020*/  FFMA.FTZ R25, R25, R18, UR6 ;  /* 0x0000000619197e23 */ /* 0x008fe40008010012 */
[----:B------:R-:W-:Y:S02]  /*d030*/  FFMA.FTZ R26, R26, R19, UR6 ;  /* 0x000000061a1a7e23 */ /* 0x000fe40008010013 */
[----:B------:R-:W-:Y:S02]  /*d040*/  FFMA.FTZ R25, R24, R48, -R25 ;  /* 0x0000003018197223 */ /* 0x000fe40000010819 */
[----:B------:R-:W-:Y:S02]  /*d050*/  FFMA.FTZ R18, R31, R49, -R26 ;  /* 0x000000311f127223 */ /* 0x000fe4000001081a */
[----:B------:R-:W-:Y:S02]  /*d060*/  FMUL.FTZ R19, R25, UR26 ;  /* 0x0000001a19137c20 */ /* 0x000fe40008410000 */
[----:B------:R-:W-:-:S05]  /*d070*/  FMUL.FTZ R18, R18, UR26 ;  /* 0x0000001a12127c20 */ /* 0x000fca0008410000 */
[----:B------:R-:W-:-:S05]  /*d080*/  F2FP.BF16.PACK_AB R19, R18, R19 ;  /* 0x000000131213723e */ /* 0x000fca00000010ff */
[----:B------:R0:W-:Y:S02]  /*d090*/  STG.E [R20.64], R19 ;  /* 0x0000001314007986 */ /* 0x0001e4000c101912 */
.L_x_238:
[----:B------:R-:W-:Y:S05]  /*d0a0*/  BSYNC B0 ;  /* 0x0000000000007941 */ /* 0x000fea0003800000 */
.L_x_237:
        /* <DEDUP_REMOVED lines=28> */
.L_x_239:
        /* <DEDUP_REMOVED lines=10> */
[C---:B------:R-:W-:Y:S02]  /*d310*/  LEA R20, P0, R18.reuse, c[0x0][0x160], 0x1 ;  /* 0x0000580012147a11 */ /* 0x040fe400078008ff */
[----:B------:R-:W-:Y:S02]  /*d320*/  MOV R19, UR5 ;  /* 0x0000000500137c02 */ /* 0x000fe40008000f00 */
[----:B------:R-:W-:Y:S02]  /*d330*/  LEA.HI.X R21, R18, c[0x0][0x164], R21, 0x1, P0 ;  /* 0x0000590012157a11 */ /* 0x000fe400000f0c15 */
[----:B------:R-:W-:Y:S01]  /*d340*/  MOV R18, UR5 ;  /* 0x0000000500127c02 */ /* 0x000fe20008000f00 */
[----:B---3--:R-:W-:-:S04]  /*d350*/  FFMA.FTZ R26, R26, R19, UR6 ;  /* 0x000000061a1a7e23 */ /* 0x008fc80008010013 */
[----:B------:R-:W-:Y:S02]  /*d360*/  FFMA.FTZ R27, R27, R18, UR6 ;  /* 0x000000061b1b7e23 */ /* 0x000fe40008010012 */
[----:B------:R-:W-:Y:S02]  /*d370*/  FFMA.FTZ R18, R24, R49, -R26 ;  /* 0x0000003118127223 */ /* 0x000fe4000001081a */
[----:B------:R-:W-:Y:S02]  /*d380*/  FFMA.FTZ R27, R25, R48, -R27 ;  /* 0x00000030191b7223 */ /* 0x000fe4000001081b */
[----:B------:R-:W-:Y:S02]  /*d390*/  FMUL.FTZ R18, R18, UR26 ;  /* 0x0000001a12127c20 */ /* 0x000fe40008410000 */
[----:B------:R-:W-:-:S05]  /*d3a0*/  FMUL.FTZ R19, R27, UR26 ;  /* 0x0000001a1b137c20 */ /* 0x000fca0008410000 */
[----:B------:R-:W-:-:S05]  /*d3b0*/  F2FP.BF16.PACK_AB R19, R18, R19 ;  /* 0x000000131213723e */ /* 0x000fca00000010ff */
[----:B------:R0:W-:Y:S02]  /*d3c0*/  STG.E [R20.64], R19 ;  /* 0x0000001314007986 */ /* 0x0001e4000c101912 */
.L_x_241:
[----:B------:R-:W-:Y:S05]  /*d3d0*/  BSYNC B0 ;  /* 0x0000000000007941 */ /* 0x000fea0003800000 */
.L_x_240:
        /* <DEDUP_REMOVED lines=28> */
.L_x_242:
        /* <DEDUP_REMOVED lines=22> */
.L_x_244:
[----:B------:R-:W-:Y:S05]  /*d700*/  BSYNC B0 ;  /* 0x0000000000007941 */ /* 0x000fea0003800000 */
.L_x_243:
        /* <DEDUP_REMOVED lines=28> */
.L_x_245:
        /* <DEDUP_REMOVED lines=22> */
.L_x_247:
[----:B------:R-:W-:Y:S05]  /*da30*/  BSYNC B0 ;  /* 0x0000000000007941 */ /* 0x000fea0003800000 */
.L_x_246:
        /* <DEDUP_REMOVED lines=10> */
[----:B0-----:R-:W-:Y:S02]  /*dae0*/  FFMA.FTZ R19, R27, R48, R46 ;  /* 0x000000301b137223 */ /* 0x001fe4000001002e */
        /* <DEDUP_REMOVED lines=17> */
.L_x_248:
        /* <DEDUP_REMOVED lines=22> */
.L_x_250:
[----:B------:R-:W-:Y:S05]  /*dd60*/  BSYNC B0 ;  /* 0x0000000000007941 */ /* 0x000fea0003800000 */
.L_x_249:
        /* <DEDUP_REMOVED lines=28> */
.L_x_251:
        /* <DEDUP_REMOVED lines=22> */
.L_x_253:
[----:B------:R-:W-:Y:S05]  /*e090*/  BSYNC B0 ;  /* 0x0000000000007941 */ /* 0x000fea0003800000 */
.L_x_252:
        /* <DEDUP_REMOVED lines=28> */
.L_x_254:
        /* <DEDUP_REMOVED lines=22> */
.L_x_256:
[----:B------:R-:W-:Y:S05]  /*e3c0*/  BSYNC B0 ;  /* 0x0000000000007941 */ /* 0x000fea0003800000 */
.L_x_255:
        /* <DEDUP_REMOVED lines=28> */
.L_x_257:
        /* <DEDUP_REMOVED lines=22> */
.L_x_259:
[----:B------:R-:W-:Y:S05]  /*e6f0*/  BSYNC B0 ;  /* 0x0000000000007941 */ /* 0x000fea0003800000 */
.L_x_258:
        /* <DEDUP_REMOVED lines=28> */
.L_x_260:
[----:B------:R-:W-:Y:S01]  /*e8c0*/  BSSY B0, `(.L_x_261) ;  /* 0x0000015000007945 */ /* 0x000fe20003800000 */
        /* <DEDUP_REMOVED lines=20> */
.L_x_262:
[----:B------:R-:W-:Y:S05]  /*ea10*/  BSYNC B0 ;  /* 0x0000000000007941 */ /* 0x000fea0003800000 */
.L_x_261:
        /* <DEDUP_REMOVED lines=27> */
.L_x_263:
        /* <DEDUP_REMOVED lines=21> */
.L_x_265:
[----:B------:R-:W-:Y:S05]  /*ed20*/  BSYNC B0 ;  /* 0x0000000000007941 */ /* 0x000fea0003800000 */
.L_x_264:
        /* <DEDUP_REMOVED lines=27> */
.L_x_266:
        /* <DEDUP_REMOVED lines=21> */
.L_x_268:
[----:B------:R-:W-:Y:S05]  /*f030*/  BSYNC B0 ;  /* 0x0000000000007941 */ /* 0x000fea0003800000 */
.L_x_267:
        /* <DEDUP_REMOVED lines=27> */
.L_x_269:
        /* <DEDUP_REMOVED lines=21> */
.L_x_271:
[----:B------:R-:W-:Y:S05]  /*f340*/  BSYNC B0 ;  /* 0x0000000000007941 */ /* 0x000fea0003800000 */
.L_x_270:
        /* <DEDUP_REMOVED lines=27> */
.L_x_272:
        /* <DEDUP_REMOVED lines=16> */
[----:B------:R-:W-:-:S04]  /*f600*/  FFMA.FTZ R18, R25, R48, -R18 ;  /* 0x0000003019127223 */ /* 0x000fc80000010812 */
[----:B------:R-:W-:Y:S02]  /*f610*/  FMUL.FTZ R19, R18, UR26 ;  /* 0x0000001a12137c20 */ /* 0x000fe40008410000 */
[----:B------:R-:W-:-:S05]  /*f620*/  FMUL.FTZ R18, R24, UR26 ;  /* 0x0000001a18127c20 */ /* 0x000fca0008410000 */
[----:B------:R-:W-:-:S05]  /*f630*/  F2FP.BF16.PACK_AB R19, R18, R19 ;  /* 0x000000131213723e */ /* 0x000fca00000010ff */
[----:B------:R0:W-:Y:S02]  /*f640*/  STG.E [R20.64], R19 ;  /* 0x0000001314007986 */ /* 0x0001e4000c101912 */
.L_x_274:
[----:B------:R-:W-:Y:S05]  /*f650*/  BSYNC B0 ;  /* 0x0000000000007941 */ /* 0x000fea0003800000 */
.L_x_273:
[----:B------:R-:W-:Y:S01]  /*f660*/  PRMT R4, RZ, 0x7610, R4 ;  /* 0x00007610ff047816 */ /* 0x000fe20000000004 */
[----:B------:R-:W-:Y:S01]  /*f670*/  FADD.FTZ R23, R23, -UR25 ;  /* 0x8000001917177e21 */ /* 0x000fe20008010000 */
[----:B------:R-:W-:Y:S02]  /*f680*/  IADD3 R30, R22, 0xc8, RZ ;  /* 0x000000c8161e7810 */ /* 0x000fe40007ffe0ff */
[--C-:B0-----:R-:W-:Y:S01]  /*f690*/  PRMT R21, RZ, 0x5410, R5.reuse ;  /* 0x00005410ff157816 */ /* 0x101fe20000000005 */
[----:B------:R-:W-:Y:S01]  /*f6a0*/  FADD.FTZ R4, R4, -UR25 ;  /* 0x8000001904047e21 */ /* 0x000fe20008010000 */
[----:B------:R-:W-:Y:S01]  /*f6b0*/  PRMT R20, RZ, 0x7610, R5 ;  /* 0x00007610ff147816 */ /* 0x000fe20000000005 */
[----:B------:R-:W-:Y:S01]  /*f6c0*/  FMUL.FTZ R23, R23, UR26 ;  /* 0x0000001a17177c20 */ /* 0x000fe20008410000 */
[----:B------:R-:W-:Y:S01]  /*f6d0*/  SHF.R.S32.HI R31, RZ, 0x1f, R30 ;  /* 0x0000001fff1f7819 */ /* 0x000fe2000001141e */
        /* <DEDUP_REMOVED lines=20> */
.L_x_275:
[----:B------:R-:W-:Y:S01]  /*f820*/  ISETP.GE.U32.AND P0, PT, R30, c[0x0][0x1e0], PT ;  /* 0x000078001e007a0c */ /* 0x000fe20003f06070 */
[----:B------:R-:W-:Y:S01]  /*f830*/  BSSY B0, `(.L_x_276) ;  /* 0x0000019000007945 */ /* 0x000fe20003800000 */
[--C-:B------:R-:W-:Y:S02]  /*f840*/  PRMT R25, RZ, 0x5410, R6.reuse ;  /* 0x00005410ff197816 */ /* 0x100fe40000000006 */
[----:B------:R-:W-:Y:S02]  /*f850*/  ISETP.GE.AND.EX P0, PT, R31, c[0x0][0x1e4], PT, P0 ;  /* 0x000079001f007a0c */ /* 0x000fe40003f06300 */
[----:B------:R-:W-:Y:S02]  /*f860*/  PRMT R26, RZ, 0x7610, R6 ;  /* 0x00007610ff1a7816 */ /* 0x000fe40000000006 */
[----:B------:R-:W-:-:S13]  /*f870*/  ISETP.LT.U32.AND P0, PT, R0, 0x188, !P0 ;  /* 0x000001880000780c */ /* 0x000fda0004701070 */
[----:B------:R-:W-:Y:S05]  /*f880*/  @!P0 BRA `(.L_x_277) ;  /* 0x0000013000008947 */ /* 0x000fea0003800000 */
[----:B------:R-:W-:Y:S02]  /*f890*/  SHF.R.S32.HI R4, RZ, 0x1f, R109 ;  /* 0x0000001fff047819 */ /* 0x000fe4000001146d */
[----:B------:R-:W-:-:S03]  /*f8a0*/  MOV R5, R43 ;  /* 0x0000002b00057202 */ /* 0x000fc60000000f00 */
        /* <DEDUP_REMOVED lines=17> */
.L_x_277:
[----:B------:R-:W-:Y:S05]  /*f9c0*/  BSYNC B0 ;  /* 0x0000000000007941 */ /* 0x000fea0003800000 */
.L_x_276:
[----:B------:R-:W-:Y:S01]  /*f9d0*/  FADD.FTZ R25, R25, -UR25 ;  /* 0x8000001919197e21 */ /* 0x000fe20008010000 */
[----:B------:R-:W-:Y:S01]  /*f9e0*/  IADD3 R28, R22, 0xd0, RZ ;  /* 0x000000d0161c7810 */ /* 0x000fe20007ffe0ff */
[----:B------:R-:W-:Y:S01]  /*f9f0*/  FADD.FTZ R26, R26, -UR25 ;  /* 0x800000191a1a7e21 */ /* 0x000fe20008010000 */
[--C-:B0-----:R-:W-:Y:S01]  /*fa00*/  PRMT R19, RZ, 0x5410, R7.reuse ;  /* 0x00005410ff137816 */ /* 0x101fe20000000007 */
[----:B------:R-:W-:Y:S01]  /*fa10*/  FMUL.FTZ R27, R25, UR26 ;  /* 0x0000001a191b7c20 */ /* 0x000fe20008410000 */
[----:B------:R-:W-:Y:S01]  /*fa20*/  PRMT R18, RZ, 0x7610, R7 ;  /* 0x00007610ff127816 */ /* 0x000fe20000000007 */
[----:B------:R-:W-:Y:S01]  /*fa30*/  FMUL.FTZ R26, R26, UR26 ;  /* 0x0000001a1a1a7c20 */ /* 0x000fe20008410000 */
        /* <DEDUP_REMOVED lines=20> */
.L_x_278:
        /* <DEDUP_REMOVED lines=26> */
.L_x_280:
[----:B------:R-:W-:Y:S05]  /*fd20*/  BSYNC B0 ;  /* 0x0000000000007941 */ /* 0x000fea0003800000 */
.L_x_279:
[----:B------:R-:W-:Y:S01]  /*fd30*/  FADD.FTZ R20, R20, -UR25 ;  /* 0x8000001914147e21 */ /* 0x000fe20008010000 */
[----:B------:R-:W-:Y:S01]  /*fd40*/  IADD3 R27, R22, 0xd8, RZ ;  /* 0x000000d8161b7810 */ /* 0x000fe20007ffe0ff */
[----:B------:R-:W-:Y:S01]  /*fd50*/  FADD.FTZ R4, R8, -UR25 ;  /* 0x8000001908047e21 */ /* 0x000fe20008010000 */
[--C-:B------:R-:W-:Y:S01]  /*fd60*/  PRMT R19, RZ, 0x5410, R9.reuse ;  /* 0x00005410ff137816 */ /* 0x100fe20000000009 */
[----:B------:R-:W-:Y:S01]  /*fd70*/  FMUL.FTZ R25, R20, UR26 ;  /* 0x0000001a14197c20 */ /* 0x000fe20008410000 */
[----:B------:R-:W-:Y:S01]  /*fd80*/  PRMT R8, RZ, 0x7610, R9 ;  /* 0x00007610ff087816 */ /* 0x000fe20000000009 */
[----:B------:R-:W-:Y:S01]  /*fd90*/  FMUL.FTZ R26, R4, UR26 ;  /* 0x0000001a041a7c20 */ /* 0x000fe20008410000 */
        /* <DEDUP_REMOVED lines=20> */
.L_x_281:
        /* <DEDUP_REMOVED lines=26> */
.L_x_283:
[----:B------:R-:W-:Y:S05]  /*10080*/  BSYNC B0 ;  /* 0x0000000000007941 */ /* 0x000fea0003800000 */
.L_x_282:
        /* <DEDUP_REMOVED lines=27> */
.L_x_284:
        /* <DEDUP_REMOVED lines=26> */
.L_x_286:
[----:B------:R-:W-:Y:S05]  /*103e0*/  BSYNC B0 ;  /* 0x0000000000007941 */ /* 0x000fea0003800000 */
.L_x_285:
        /* <DEDUP_REMOVED lines=27> */
.L_x_287:
        /* <DEDUP_REMOVED lines=26> */
.L_x_289:
[----:B------:R-:W-:Y:S05]  /*10740*/  BSYNC B0 ;  /* 0x0000000000007941 */ /* 0x000fea0003800000 */
.L_x_288:
        /* <DEDUP_REMOVED lines=27> */
.L_x_290:
[----:B------:R-:W-:Y:S01]  /*10900*/  ISETP.GE.U32.AND P0, PT, R22, c[0x0][0x1e0], PT ;  /* 0x0000780016007a0c */ /* 0x000fe20003f06070 */
[----:B------:R-:W-:Y:S01]  /*10910*/  BSSY B0, `(.L_x_291) ;  /* 0x000001b000007945 */ /* 0x000fe20003800000 */
[--C-:B------:R-:W-:Y:S02]  /*10920*/  PRMT R4, RZ, 0x5410, R16.reuse ;  /* 0x00005410ff047816 */ /* 0x100fe40000000010 */
[----:B------:R-:W-:Y:S02]  /*10930*/  ISETP.GE.AND.EX P0, PT, R20, c[0x0][0x1e4], PT, P0 ;  /* 0x0000790014007a0c */ /* 0x000fe40003f06300 */
[----:B------:R-:W-:Y:S01]  /*10940*/  PRMT R16, RZ, 0x7610, R16 ;  /* 0x00007610ff107816 */ /* 0x000fe20000000010 */
[----:B------:R-:W-:Y:S01]  /*10950*/  FADD.FTZ R10, R4, -UR25 ;  /* 0x80000019040a7e21 */ /* 0x000fe20008010000 */
[----:B------:R-:W-:-:S03]  /*10960*/  ISETP.LT.U32.AND P0, PT, R0, 0x188, !P0 ;  /* 0x000001880000780c */ /* 0x000fc60004701070 */
[----:B------:R-:W-:-:S10]  /*10970*/  FADD.FTZ R16, R16, -UR25 ;  /* 0x8000001910107e21 */ /* 0x000fd40008010000 */
[----:B------:R-:W-:Y:S05]  /*10980*/  @!P0 BRA `(.L_x_292) ;  /* 0x0000013000008947 */ /* 0x000fea0003800000 */
[----:B0-----:R-:W-:Y:S02]  /*10990*/  SHF.R.S32.HI R5, RZ, 0x1f, R104 ;  /* 0x0000001fff057819 */ /* 0x001fe40000011468 */
        /* <DEDUP_REMOVED lines=18> */
.L_x_292:
[----:B------:R-:W-:Y:S05]  /*10ac0*/  BSYNC B0 ;  /* 0x0000000000007941 */ /* 0x000fea0003800000 */
.L_x_291:
[--C-:B------:R-:W-:Y:S01]  /*10ad0*/  PRMT R9, RZ, 0x5410, R17.reuse ;  /* 0x00005410ff097816 */ /* 0x100fe20000000011 */
[----:B------:R-:W-:Y:S01]  /*10ae0*/  FMUL.FTZ R15, R10, UR26 ;  /* 0x0000001a0a0f7c20 */ /* 0x000fe20008410000 */
[----:B------:R-:W-:Y:S01]  /*10af0*/  PRMT R8, RZ, 0x7610, R17 ;  /* 0x00007610ff087816 */ /* 0x000fe20000000011 */
[----:B------:R-:W-:Y:S01]  /*10b00*/  FMUL.FTZ R16, R16, UR26 ;  /* 0x0000001a10107c20 */ /* 0x000fe20008410000 */
[----:B------:R-:W-:Y:S05]  /*10b10*/  @!P6 BRA `(.L_x_293) ;  /* 0x000001200000e947 */ /* 0x000fea0003800000 */
[----:B------:R-:W-:Y:S02]  /*10b20*/  FFMA.FTZ R46, R15, R48, R46 ;  /* 0x000000300f2e7223 */ /* 0x000fe4000001002e */
[----:B------:R-:W-:Y:S02]  /*10b30*/  FFMA.FTZ R47, R16, R49, R47 ;  /* 0x00000031102f7223 */ /* 0x000fe4000001002f */
[----:B------:R-:W-:Y:S02]  /*10b40*/  FMUL.FTZ R4, R46, -1.4426950216293334961 ;  /* 0xbfb8aa3b2e047820 */ /* 0x000fe40000410000 */
[----:B0-----:R-:W-:-:S04]  /*10b50*/  FMUL.FTZ R7, R47, -1.4426950216293334961 ;  /* 0xbfb8aa3b2f077820 */ /* 0x001fc80000410000 */
        /* <DEDUP_REMOVED lines=14> */
.L_x_293:
[----:B------:R-:W-:Y:S01]  /*10c40*/  ISETP.GE.U32.AND P0, PT, R102, c[0x0][0x1e0], PT ;  /* 0x0000780066007a0c */ /* 0x000fe20003f06070 */
[----:B------:R-:W-:Y:S03]  /*10c50*/  BSSY B0, `(.L_x_294) ;  /* 0x0000016000007945 */ /* 0x000fe60003800000 */
[----:B------:R-:W-:-:S04]  /*10c60*/  ISETP.GE.AND.EX P0, PT, R103, c[0x0][0x1e4], PT, P0 ;  /* 0x0000790067007a0c */ /* 0x000fc80003f06300 */
[----:B------:R-:W-:-:S13]  /*10c70*/  ISETP.GT.U32.OR P0, PT, R0, 0x187, P0 ;  /* 0x000001870000780c */ /* 0x000fda0000704470 */
[----:B------:R-:W-:Y:S05]  /*10c80*/  @P0 BRA `(.L_x_295) ;  /* 0x0000012000000947 */ /* 0x000fea0003800000 */
[----:B------:R-:W-:Y:S01]  /*10c90*/  MOV R4, R44 ;  /* 0x0000002c00047202 */ /* 0x000fe20000000f00 */
[----:B------:R-:W-:Y:S01]  /*10ca0*/  IMAD R103, R103, c[0x0][0x1d8], RZ ;  /* 0x0000760067677a24 */ /* 0x000fe200078e02ff */
[----:B0-----:R-:W-:-:S03]  /*10cb0*/  MOV R5, R43 ;  /* 0x0000002b00057202 */ /* 0x001fc60000000f00 */
        /* <DEDUP_REMOVED lines=15> */
.L_x_295:
[----:B------:R-:W-:Y:S05]  /*10db0*/  BSYNC B0 ;  /* 0x0000000000007941 */ /* 0x000fea0003800000 */
.L_x_294:
[----:B------:R-:W-:Y:S02]  /*10dc0*/  ULDC UR5, c[0x0][0x10] ;  /* 0x0000040000057ab9 */ /* 0x000fe40000000800 */
[----:B------:R-:W-:Y:S02]  /*10dd0*/  UIADD3 UR9, UR9, UR5, URZ ;  /* 0x0000000509097290 */ /* 0x000fe4000fffe03f */
[----:B------:R-:W-:Y:S02]  /*10de0*/  UIADD3 UR4, UR4, 0x1, URZ ;  /* 0x0000000104047890 */ /* 0x000fe4000fffe03f */
[----:B------:R-:W-:-:S06]  /*10df0*/  UISETP.GE.AND UP0, UPT, UR9, UR8, UPT ;  /* 0x000000080900728c */ /* 0x000fcc000bf06270 */
[----:B------:R-:W-:-:S13]  /*10e00*/  PLOP3.LUT P0, PT, PT, PT, UP0, 0x40, 0x0 ;  /* 0x000000000000781c */ /* 0x000fda0003f0e808 */
[----:B------:R-:W-:Y:S01]  /*10e10*/  @!P0 CALL.REL.NOINC `(.L_x_149) ;  /* 0x0000001000008944 */ /* 0x000fe20003c00000 */
[----:B------:R-:W-:Y:S05]  /*10e20*/  BRA `(.L_x_296) ;  /* 0xfffefdb000007947 */ /* 0x000fea000383ffff */
.L_x_149:
[----:B-1----:R-:W-:Y:S01]  /*10e30*/  ISETP.NE.AND P1, PT, R0, RZ, PT ;  /* 0x000000ff0000720c */ /* 0x002fe20003f25270 */
[----:B------:R-:W-:Y:S01]  /*10e40*/  HFMA2.MMA R25, -RZ, RZ, 0, 2.384185791015625e-07 ;  /* 0x00000004ff197435 */ /* 0x000fe200000001ff */
[----:B0-----:R-:W-:Y:S01]  /*10e50*/  MOV R6, c[0x0][0xc] ;  /* 0x0000030000067a02 */ /* 0x001fe20000000f00 */
[----:B------:R-:W-:Y:S01]  /*10e60*/  BSSY B0, `(.L_x_297) ;  /* 0x000000f000007945 */ /* 0x000fe20003800000 */
[----:B------:R-:W-:Y:S02]  /*10e70*/  MOV R4, c[0x0][0x10] ;  /* 0x0000040000047a02 */ /* 0x000fe40000000f00 */
[----:B------:R-:W-:Y:S02]  /*10e80*/  ISETP.NE.AND P0, PT, R6, 0x1, PT ;  /* 0x000000010600780c */ /* 0x000fe40003f05270 */
[----:B------:R-:W-:-:S04]  /*10e90*/  SHF.L.U32 R2, R4, 0x1, RZ ;  /* 0x0000000104027819 */ /* 0x000fc800000006ff */
[----:B------:R-:W-:-:S05]  /*10ea0*/  SEL R2, R2, RZ, P0 ;  /* 0x000000ff02027207 */ /* 0x000fca0000000000 */
[----:B------:R-:W-:Y:S01]  /*10eb0*/  IMAD.WIDE.U32 R2, R2, R25, c[0x0][0x1a8] ;  /* 0x00006a0002027625 */ /* 0x000fe200078e0019 */
[----:B------:R-:W-:Y:S05]  /*10ec0*/  @P1 BRA `(.L_x_298) ;  /* 0x0000008000001947 */ /* 0x000fea0003800000 */
[----:B------:R-:W-:Y:S06]  /*10ed0*/  MEMBAR.ALL.GPU ;  /* 0x0000000000007992 */ /* 0x000fec000000a000 */
[----:B------:R-:W0:Y:S01]  /*10ee0*/  S2R R7, SR_LANEID ;  /* 0x0000000000077919 */ /* 0x000e220000000000 */
[----:B------:R-:W-:Y:S01]  /*10ef0*/  VOTEU.ANY UR4, UPT, PT ;  /* 0x0000000000047886 */ /* 0x000fe200038e0100 */
[----:B------:R-:W-:-:S00]  /*10f00*/  ERRBAR ;  /* 0x00000000000079ab */ /* 0x000fc00000000000 */
[----:B------:R-:W-:Y:S01]  /*10f10*/  UFLO.U32 UR5, UR4 ;  /* 0x00000004000572bd */ /* 0x000fe200080e0000 */
[----:B------:R-:W1:Y:S05]  /*10f20*/  POPC R5, UR4 ;  /* 0x0000000400057d09 */ /* 0x000e6a0008000000 */
[----:B0-----:R-:W-:-:S13]  /*10f30*/  ISETP.EQ.U32.AND P0, PT, R7, UR5, PT ;  /* 0x0000000507007c0c */ /* 0x001fda000bf02070 */
[----:B-1----:R0:W-:Y:S02]  /*10f40*/  @P0 RED.E.ADD.S32.STRONG.GPU [R2.64], R5 ;  /* 0x000000050200098e */ /* 0x0021e4000c10e392 */
.L_x_298:
[----:B------:R-:W-:Y:S05]  /*10f50*/  BSYNC B0 ;  /* 0x0000000000007941 */ /* 0x000fea0003800000 */
.L_x_297:
[----:B------:R-:W1:Y:S01]  /*10f60*/  S2UR UR4, SR_CTAID.X ;  /* 0x00000000000479c3 */ /* 0x000e620000002500 */
[----:B0-----:R-:W-:Y:S02]  /*10f70*/  IADD3 R5, R6, -0x1, RZ ;  /* 0xffffffff06057810 */ /* 0x001fe40007ffe0ff */
[----:B------:R-:W-:-:S05]  /*10f80*/  IADD3 R4, R4, -0x1, RZ ;  /* 0xffffffff04047810 */ /* 0x000fca0007ffe0ff */
[----:B------:R-:W0:Y:S01]  /*10f90*/  S2UR UR5, SR_CTAID.Y ;  /* 0x00000000000579c3 */ /* 0x000e220000002600 */
[----:B-1----:R-:W-:-:S04]  /*10fa0*/  ISETP.NE.AND P0, PT, R5, UR4, PT ;  /* 0x0000000405007c0c */ /* 0x002fc8000bf05270 */
[----:B0-----:R-:W-:-:S13]  /*10fb0*/  ISETP.NE.OR P0, PT, R4, UR5, P0 ;  /* 0x0000000504007c0c */ /* 0x001fda0008705670 */
[----:B------:R-:W-:Y:S05]  /*10fc0*/  @P0 EXIT ;  /* 0x000000000000094d */ /* 0x000fea0003800000 */
[----:B------:R-:W-:Y:S05]  /*10fd0*/  @P1 BRA `(.L_x_299) ;  /* 0x0000008000001947 */ /* 0x000fea0003800000 */
[----:B------:R-:W-:-:S05]  /*10fe0*/  IMAD R4, R6, c[0x0][0x10], RZ ;  /* 0x0000040006047a24 */ /* 0x000fca00078e02ff */
[----:B------:R-:W-:-:S13]  /*10ff0*/  ISETP.NE.AND P0, PT, R4, -0x1, PT ;  /* 0xffffffff0400780c */ /* 0x000fda0003f05270 */
[----:B------:R-:W-:Y:S05]  /*11000*/  @!P0 BRA `(.L_x_299) ;  /* 0x0000005000008947 */ /* 0x000fea0003800000 */
.L_x_300:
[----:B------:R-:W2:Y:S01]  /*11010*/  LDG.E.STRONG.GPU R5, [R2.64] ;  /* 0x0000001202057981 */ /* 0x000ea2000c1ef900 */
[----:B------:R-:W-:Y:S01]  /*11020*/  YIELD ;  /* 0x0000000000007946 */ /* 0x000fe20003800000 */
[----:B--2---:R-:W-:Y:S01]  /*11030*/  ISETP.NE.AND P0, PT, R5, R4, PT ;  /* 0x000000040500720c */ /* 0x004fe20003f05270 */
[----:B------:R-:W-:-:S12]  /*11040*/  CCTL.IVALL ;  /* 0x00000000ff00798f */ /* 0x000fd80002000000 */
[----:B------:R-:W-:Y:S05]  /*11050*/  @P0 BRA `(.L_x_300) ;  /* 0xffffffb000000947 */ /* 0x000fea000383ffff */
.L_x_299:
[----:B------:R-:W-:Y:S02]  /*11060*/  WARPSYNC 0xffffffff ;  /* 0xffffffff00007948 */ /* 0x000fe40003800000 */
[----:B------:R-:W-:Y:S01]  /*11070*/  MOV R19, c[0x0][0x1dc] ;  /* 0x0000770000137a02 */ /* 0x000fe20000000f00 */
[----:B------:R-:W-:Y:S03]  /*11080*/  BAR.SYNC.DEFER_BLOCKING 0x0 ;  /* 0x0000000000007b1d */ /* 0x000fe60000010000 */
[----:B------:R-:W-:-:S04]  /*11090*/  LEA.HI R2, P0, R19, c[0x0][0x1d8], RZ, 0x1 ;  /* 0x0000760013027a11 */ /* 0x000fc800078108ff */
[----:B------:R-:W-:-:S04]  /*110a0*/  IADD3.X R3, RZ, c[0x0][0x1dc], RZ, P0, !PT ;  /* 0x00007700ff037a10 */ /* 0x000fc800007fe4ff */
[--C-:B------:R-:W-:Y:S02]  /*110b0*/  SHF.R.S64 R27, R2, 0x1, R3.reuse ;  /* 0x00000001021b7819 */ /* 0x100fe40000001003 */
        /* <DEDUP_REMOVED lines=19> */
.L_x_301:
[----:B------:R-:W-:-:S04]  /*111f0*/  LEA R6, P0, R0, c[0x0][0x1b8], 0x2 ;  /* 0x00006e0000067a11 */ /* 0x000fc800078010ff */
[----:B------:R-:W-:Y:S02]  /*11200*/  LEA.HI.X R7, R0, c[0x0][0x1bc], R7, 0x2, P0 ;  /* 0x00006f0000077a11 */ /* 0x000fe400000f1407 */
[-C--:B------:R-:W-:Y:S02]  /*11210*/  LEA R8, P0, R27, R6.reuse, 0x2 ;  /* 0x000000061b087211 */ /* 0x080fe400078010ff */
[-C--:B------:R-:W-:Y:S01]  /*11220*/  LEA R12, P1, R20, R6.reuse, 0x2 ;  /* 0x00000006140c7211 */ /* 0x080fe200078210ff */
[----:B0-----:R0:W2:Y:S01]  /*11230*/  LDG.E R14, [R6.64] ;  /* 0x00000012060e7981 */ /* 0x0010a2000c1e1900 */
[----:B------:R-:W-:Y:S02]  /*11240*/  LEA R10, P2, R23, R6, 0x2 ;  /* 0x00000006170a7211 */ /* 0x000fe400078410ff */
[----:B------:R-:W-:Y:S02]  /*11250*/  IADD3.X R9, R7, R29, RZ, P0, !PT ;  /* 0x0000001d07097210 */ /* 0x000fe400007fe4ff */
[----:B------:R-:W-:-:S02]  /*11260*/  IADD3.X R13, R19, R7, RZ, P1, !PT ;  /* 0x00000007130d7210 */ /* 0x000fc40000ffe4ff */
[----:B------:R-:W-:Y:S01]  /*11270*/  IADD3.X R11, R7, R21, RZ, P2, !PT ;  /* 0x00000015070b7210 */ /* 0x000fe200017fe4ff */
[----:B------:R-:W2:Y:S04]  /*11280*/  LDG.E R15, [R8.64] ;  /* 0x00000012080f7981 */ /* 0x000ea8000c1e1900 */
[----:B------:R-:W4:Y:S04]  /*11290*/  LDG.E R16, [R12.64] ;  /* 0x000000120c107981 */ /* 0x000f28000c1e1900 */
[----:B------:R-:W4:Y:S01]  /*112a0*/  LDG.E R17, [R10.64] ;  /* 0x000000120a117981 */ /* 0x000f22000c1e1900 */
[----:B------:R-:W-:-:S02]  /*112b0*/  SHF.L.U32 R4, R0, 0x1, RZ ;  /* 0x0000000100047819 */ /* 0x000fc400000006ff */
[----:B------:R-:W-:-:S03]  /*112c0*/  IADD3 R0, R0, 0x188, RZ ;  /* 0x0000018800007810 */ /* 0x000fc60007ffe0ff */
[----:B------:R-:W-:-:S04]  /*112d0*/  IMAD.WIDE R2, R4, R25, c[0x0][0x168] ;  /* 0x00005a0004027625 */ /* 0x000fc800078e0219 */
[----:B------:R-:W-:Y:S01]  /*112e0*/  IMAD.WIDE R4, R4, R25, c[0x0][0x170] ;  /* 0x00005c0004047625 */ /* 0x000fe200078e0219 */
[----:B------:R-:W-:Y:S02]  /*112f0*/  ISETP.GT.U32.AND P0, PT, R27, R0, PT ;  /* 0x000000001b00720c */ /* 0x000fe40003f04070 */
[----:B0-----:R-:W-:-:S04]  /*11300*/  SHF.R.S32.HI R7, RZ, 0x1f, R0 ;  /* 0x0000001fff077819 */ /* 0x001fc80000011400 */
[----:B------:R-:W-:Y:S01]  /*11310*/  ISETP.GT.AND.EX P0, PT, R18, R7, PT, P0 ;  /* 0x000000071200720c */ /* 0x000fe20003f04300 */
[----:B--2---:R0:W-:Y:S04]  /*11320*/  STG.E.64 [R2.64], R14 ;  /* 0x0000000e02007986 */ /* 0x0041e8000c101b12 */
[----:B----4-:R0:W-:Y:S08]  /*11330*/  STG.E.64 [R4.64], R16 ;  /* 0x0000001004007986 */ /* 0x0101f0000c101b12 */
[----:B------:R-:W-:Y:S05]  /*11340*/  @P0 BRA `(.L_x_301) ;  /* 0xfffffea000000947 */ /* 0x000fea000383ffff */
[----:B------:R-:W-:Y:S05]  /*11350*/  EXIT ;  /* 0x000000000000794d */ /* 0x000fea0003800000 */
.L_x_302:
        /* <DEDUP_REMOVED lines=10> */
.L_x_5608:


//--------------------- .text._Z35group_norm_nhwc_bwd_one_pass_kernelI11Bf16IOFp32WLi512ELi98ELi392EEv26Group_norm_nhwc_bwd_params --------------------------
	.section	.text._Z35group_norm_nhwc_bwd_one_pass_kernelI11Bf16IOFp32WLi512ELi98ELi392EEv26Group_norm_nhwc_bwd_params,"ax",@progbits
	.sectioninfo	@"SHI_REGISTERS=128"
	.align	128
        .global         _Z35group_norm_nhwc_bwd_one_pass_kernelI11Bf16IOFp32WLi512ELi98ELi392EEv26Group_norm_nhwc_bwd_params
        .type           _Z35group_norm_nhwc_bwd_one_pass_kernelI11Bf16IOFp32WLi512ELi98ELi392EEv26Group_norm_nhwc_bwd_params,@function
        .size           _Z35group_norm_nhwc_bwd_one_pass_kernelI11Bf16IOFp32WLi512ELi98ELi392EEv26Group_norm_nhwc_bwd_params,(.L_x_5609 - _Z35group_norm_nhwc_bwd_one_pass_kernelI11Bf16IOFp32WLi512ELi98ELi392EEv26Group_norm_nhwc_bwd_params)
        .other          _Z35group_norm_nhwc_bwd_one_pass_kernelI11Bf16IOFp32WLi512ELi98ELi392EEv26Group_norm_nhwc_bwd_params,@"STO_CUDA_ENTRY STV_DEFAULT"
_Z35group_norm_nhwc_bwd_one_pass_kernelI11Bf16IOFp32WLi512ELi98ELi392EEv26Group_norm_nhwc_bwd_params:
.text._Z35group_norm_nhwc_bwd_one_pass_kernelI11Bf16IOFp32WLi512ELi98ELi392EEv26Group_norm_nhwc_bwd_params:
[----:B------:R-:W-:Y:S02]  /*0000*/  MOV R1, c[0x0][0x28] ;  /* 0x00000a0000017a02 */ /* 0x000fe40000000f00 */
[----:B------:R-:W0:Y:S01]  /*0010*/  S2UR UR7, SR_CTAID.Y ;  /* 0x00000000000779c3 */ /* 0x000e220000002600 */
[----:B------:R-:W1:Y:S01]  /*0020*/  S2R R5, SR_TID.X ;  /* 0x0000000000057919 */ /* 0x000e620000002100 */
[----:B------:R-:W-:Y:S01]  /*0030*/  ULDC UR6, c[0x0][0x1f0] ;  /* 0x00007c0000067ab9 */ /* 0x000fe20000000800 */
[----:B------:R-:W-:Y:S01]  /*0040*/  IADD3 R1, R1, -0x580, RZ ;  /* 0xfffffa8001017810 */ /* 0x000fe20007ffe0ff */
[----:B------:R-:W-:Y:S01]  /*0050*/  ULDC UR4, c[0x0][0x1c0] ;  /* 0x0000700000047ab9 */ /* 0x000fe20000000800 */
[----:B------:R-:W2:Y:S01]  /*0060*/  S2R R0, SR_CTAID.X ;  /* 0x0000000000007919 */ /* 0x000ea20000002500 */
[----:B------:R-:W-:Y:S02]  /*0070*/  UIMAD UR6, UR6, UR4, URZ ;  /* 0x00000004060672a4 */ /* 0x000fe4000f8e023f */
[----:B------:R3:W4:Y:S01]  /*0080*/  R2UR UR10, R1 ;  /* 0x00000000010a73c2 */ /* 0x00072200000e0000 */
[----:B------:R-:W-:Y:S02]  /*0090*/  ULDC.64 UR14, c[0x0][0x118] ;  /* 0x00004600000e7ab9 */ /* 0x000fe40000000a00 */
[----:B0-----:R-:W-:Y:S01]  /*00a0*/  UISETP.GE.AND UP0, UPT, UR7, UR6, UPT ;  /* 0x000000060700728c */ /* 0x001fe2000bf06270 */
[----:B-1----:R3:W-:Y:S01]  /*00b0*/  STL [R1+0x2d4], R5 ;  /* 0x0002d40501007387 */ /* 0x0027e20000100800 */
[----:B------:R-:W-:-:S04]  /*00c0*/  IMAD.WIDE.U32 R2, R5, 0x5397829d, RZ ;  /* 0x5397829d05027825 */ /* 0x000fc800078e00ff */
[----:B------:R-:W-:Y:S02]  /*00d0*/  PLOP3.LUT P0, PT, PT, PT, UP0, 0x80, 0x0 ;  /* 0x000000000000781c */ /* 0x000fe40003f0f008 */
[----:B------:R-:W-:-:S05]  /*00e0*/  SHF.R.U32.HI R3, RZ, 0x4, R3 ;  /* 0x00000004ff037819 */ /* 0x000fca0000011603 */
[----:B------:R-:W-:-:S06]  /*00f0*/  IMAD R2, R3, -0x31, R5 ;  /* 0xffffffcf03027824 */ /* 0x000fcc00078e0205 */
[----:B------:R-:W-:Y:S05]  /*0100*/  @P0 BRA `(.L_x_303) ;  /* 0x0001848000000947 */ /* 0x000fea0003800000 */
[----:B--234-:R-:W-:Y:S01]  /*0110*/  SHF.R.S32.HI R4, RZ, 0x1f, R5 ;  /* 0x0000001fff047819 */ /* 0x01cfe20000011405 */
[----:B------:R-:W-:Y:S01]  /*0120*/  UMOV UR11, 0x3 ;  /* 0x00000003000b7882 */ /* 0x000fe20000000000 */
[----:B------:R-:W-:Y:S01]  /*0130*/  SHF.L.U32 R2, R2, 0x1, RZ ;  /* 0x0000000102027819 */ /* 0x000fe200000006ff */
[----:B------:R-:W-:Y:S01]  /*0140*/  ULDC.64 UR16, c[0x0][0x1d8] ;  /* 0x0000760000107ab9 */ /* 0x000fe20000000a00 */
[----:B------:R-:W-:Y:S01]  /*0150*/  LEA.HI R4, R4, R5, RZ, 0x5 ;  /* 0x0000000504047211 */ /* 0x000fe200078f28ff */
[----:B------:R-:W-:Y:S01]  /*0160*/  STL [R1+0x36c], RZ ;  /* 0x00036cff01007387 */ /* 0x000fe20000100800 */
[----:B------:R-:W-:Y:S01]  /*0170*/  UIMAD.WIDE.U32 UR4, UR11, UR16, URZ ;  /* 0x000000100b0472a5 */ /* 0x000fe2000f8e003f */
[----:B------:R-:W-:Y:S01]  /*0180*/  IMAD R0, R0, c[0x0][0x1fc], R3 ;  /* 0x00007f0000007a24 */ /* 0x000fe200078e0203 */
[----:B------:R-:W-:Y:S01]  /*0190*/  UIMAD UR11, UR11, UR17, URZ ;  /* 0x000000110b0b72a4 */ /* 0x000fe2000f8e023f */
[----:B------:R0:W-:Y:S01]  /*01a0*/  STL [R1+0x370], R2 ;  /* 0x0003700201007387 */ /* 0x0001e20000100800 */
[----:B------:R-:W-:-:S02]  /*01b0*/  ULEA.HI UR16, UP0, UR17, UR16, URZ, 0x1 ;  /* 0x0000001011107291 */ /* 0x000fc4000f81083f */
[----:B------:R-:W-:Y:S02]  /*01c0*/  UIADD3 UR11, UR5, UR11, URZ ;  /* 0x0000000b050b7290 */ /* 0x000fe4000fffe03f */
[----:B------:R-:W-:Y:S02]  /*01d0*/  UIADD3.X UR12, URZ, UR17, URZ, UP0, !UPT ;  /* 0x000000113f0c7290 */ /* 0x000fe400087fe43f */
[----:B------:R-:W-:Y:S02]  /*01e0*/  ULEA.HI UR13, UP1, UR11, UR4, URZ, 0x1 ;  /* 0x000000040b0d7291 */ /* 0x000fe4000f83083f */
[----:B------:R-:W-:Y:S01]  /*01f0*/  USHF.R.S64 UR16, UR16, 0x1, UR12 ;  /* 0x0000000110107899 */ /* 0x000fe2000800100c */
[----:B0-----:R-:W-:Y:S01]  /*0200*/  SHF.R.S32.HI R2, RZ, 0x5, R4 ;  /* 0x00000005ff027819 */ /* 0x001fe20000011404 */
[----:B------:R-:W-:Y:S02]  /*0210*/  UIADD3.X UR11, URZ, UR11, URZ, UP1, !UPT ;  /* 0x0000000b3f0b7290 */ /* 0x000fe40008ffe43f */
[----:B------:R-:W-:-:S02]  /*0220*/  USHF.R.S32.HI UR12, URZ, 0x1, UR12 ;  /* 0x000000013f0c7899 */ /* 0x000fc4000801140c */
[----:B------:R0:W-:Y:S01]  /*0230*/  STL [R1+0x374], R2 ;  /* 0x0003740201007387 */ /* 0x0001e20000100800 */
[----:B------:R-:W-:Y:S02]  /*0240*/  USHF.R.S64 UR13, UR13, 0x1, UR11 ;  /* 0x000000010d0d7899 */ /* 0x000fe4000800100b */
[----:B------:R-:W-:Y:S02]  /*0250*/  USHF.R.S32.HI UR11, URZ, 0x1, UR11 ;  /* 0x000000013f0b7899 */ /* 0x000fe4000801140b */
[----:B------:R-:W-:Y:S02]  /*0260*/  USHF.L.U64.HI UR12, UR16, 0x2, UR12 ;  /* 0x00000002100c7899 */ /* 0x000fe4000801020c */
[----:B------:R-:W-:Y:S02]  /*0270*/  USHF.L.U64.HI UR11, UR13, 0x2, UR11 ;  /* 0x000000020d0b7899 */ /* 0x000fe4000801020b */
[----:B------:R-:W-:Y:S02]  /*0280*/  ULDC.U8 UR19, c[0x0][0x1f4] ;  /* 0x00007d0000137ab9 */ /* 0x000fe40000000000 */
.L_x_389:
[----:B0-----:R-:W2:Y:S04]  /*0290*/  LDL R9, [R1+0x370] ;  /* 0x0003700001097983 */ /* 0x001ea80000100800 */
[----:B------:R-:W3:Y:S01]  /*02a0*/  LDL R8, [R1+0x2d4] ;  /* 0x0002d40001087983 */ /* 0x000ee20000100800 */
[----:B------:R-:W-:Y:S01]  /*02b0*/  IABS R6, c[0x0][0x1f0] ;  /* 0x00007c0000067a13 */ /* 0x000fe20000000000 */
[----:B------:R-:W-:Y:S01]  /*02c0*/  UMOV UR4, URZ ;  /* 0x0000003f00047c82 */ /* 0x000fe20008000000 */
[----:B------:R-:W-:Y:S01]  /*02d0*/  IABS R7, UR7 ;  /* 0x0000000700077c13 */ /* 0x000fe20008000000 */
[----:B------:R-:W-:Y:S01]  /*02e0*/  UISETP.GE.AND UP2, UPT, UR7, URZ, UPT ;  /* 0x0000003f0700728c */ /* 0x000fe2000bf46270 */
[----:B-1----:R-:W1:Y:S01]  /*02f0*/  R2UR UR20, R6 ;  /* 0x00000000061473c2 */ /* 0x002e6200000e0000 */
[----:B------:R-:W-:Y:S01]  /*0300*/  ULDC UR18, c[0x0][0x1f0] ;  /* 0x00007c0000127ab9 */ /* 0x000fe20000000800 */
[----:B------:R-:W-:-:S02]  /*0310*/  IADD3 R13, R0, 0x8, RZ ;  /* 0x00000008000d7810 */ /* 0x000fc40007ffe0ff */
[----:B------:R-:W-:Y:S02]  /*0320*/  IADD3 R15, R0, 0x10, RZ ;  /* 0x00000010000f7810 */ /* 0x000fe40007ffe0ff */
[----:B------:R-:W-:Y:S02]  /*0330*/  LOP3.LUT R122, R122, 0xfdffffff, RZ, 0xc0, !PT ;  /* 0xfdffffff7a7a7812 */ /* 0x000fe400078ec0ff */
[----:B------:R4:W5:Y:S01]  /*0340*/  R2UR UR9, R7 ;  /* 0x00000000070973c2 */ /* 0x00096200000e0000 */
[----:B------:R-:W-:Y:S02]  /*0350*/  ISETP.GE.U32.AND P2, PT, R15, c[0x0][0x1e0], PT ;  /* 0x000078000f007a0c */ /* 0x000fe40003f46070 */
[C---:B------:R-:W-:Y:S02]  /*0360*/  IADD3 R17, R0.reuse, 0x18, RZ ;  /* 0x0000001800117810 */ /* 0x040fe40007ffe0ff */
[----:B------:R-:W-:Y:S02]  /*0370*/  IADD3 R19, R0, 0x20, RZ ;  /* 0x0000002000137810 */ /* 0x000fe40007ffe0ff */
[----:B------:R-:W-:-:S02]  /*0380*/  SHF.R.S32.HI R14, RZ, 0x1f, R17 ;  /* 0x0000001fff0e7819 */ /* 0x000fc40000011411 */
[----:B----4-:R-:W-:Y:S02]  /*0390*/  SHF.R.S32.HI R7, RZ, 0x1f, R13 ;  /* 0x0000001fff077819 */ /* 0x010fe4000001140d */
[----:B------:R-:W-:Y:S02]  /*03a0*/  SHF.R.S32.HI R16, RZ, 0x1f, R19 ;  /* 0x0000001fff107819 */ /* 0x000fe40000011413 */
[----:B0-----:R-:W-:Y:S02]  /*03b0*/  LOP3.LUT R2, R2, 0xffffff7f, RZ, 0xc0, !PT ;  /* 0xffffff7f02027812 */ /* 0x001fe400078ec0ff */
[----:B------:R-:W-:Y:S01]  /*03c0*/  LOP3.LUT R3, R3, 0x7fffffff, RZ, 0xc0, !PT ;  /* 0x7fffffff03037812 */ /* 0x000fe200078ec0ff */
[----:B-1----:R-:W0:Y:S01]  /*03d0*/  I2F.RP R4, UR20 ;  /* 0x0000001400047d06 */ /* 0x002e220008209400 */
[C---:B------:R-:W-:Y:S02]  /*03e0*/  IADD3 R49, R0.reuse, 0xe0, RZ ;  /* 0x000000e000317810 */ /* 0x040fe40007ffe0ff */
[----:B------:R-:W-:-:S02]  /*03f0*/  IADD3 R120, R0, 0x110, RZ ;  /* 0x0000011000787810 */ /* 0x000fc40007ffe0ff */
[----:B------:R-:W-:-:S03]  /*0400*/  IADD3 R123, R0, 0x118, RZ ;  /* 0x00000118007b7810 */ /* 0x000fc60007ffe0ff */
[----:B0-----:R-:W0:Y:S02]  /*0410*/  MUFU.RCP R4, R4 ;  /* 0x0000000400047308 */ /* 0x001e240000001000 */
[----:B0-----:R-:W-:-:S06]  /*0420*/  IADD3 R5, R4, 0xffffffe, RZ ;  /* 0x0ffffffe04057810 */ /* 0x001fcc0007ffe0ff */
[----:B------:R-:W0:Y:S02]  /*0430*/  F2I.FTZ.U32.TRUNC.NTZ R5, R5 ;  /* 0x0000000500057305 */ /* 0x000e24000021f000 */
[----:B0-----:R-:W0:Y:S02]  /*0440*/  R2UR UR5, R5 ;  /* 0x00000000050573c2 */ /* 0x001e2400000e0000 */
[----:B0-----:R-:W-:-:S04]  /*0450*/  UIADD3 UR8, URZ, -UR5, URZ ;  /* 0x800000053f087290 */ /* 0x001fc8000fffe03f */
[----:B------:R-:W-:-:S04]  /*0460*/  UIMAD UR8, UR8, UR20, URZ ;  /* 0x00000014080872a4 */ /* 0x000fc8000f8e023f */
[----:B------:R-:W-:-:S04]  /*0470*/  UIMAD.WIDE.U32 UR4, UR5, UR8, UR4 ;  /* 0x00000008050472a5 */ /* 0x000fc8000f8e0004 */
[----:B-----5:R-:W-:-:S04]  /*0480*/  UIMAD.WIDE.U32 UR4, UR5, UR9, URZ ;  /* 0x00000009050472a5 */ /* 0x020fc8000f8e003f */
        /* <DEDUP_REMOVED lines=15> */
[----:B------:R-:W-:-:S03]  /*0580*/  UISETP.GE.AND UP1, UPT, UR4, URZ, UPT ;  /* 0x0000003f0400728c */ /* 0x000fc6000bf26270 */
[----:B------:R-:W-:Y:S01]  /*0590*/  @UP2 UIADD3 UR5, UR5, 0x1, URZ ;  /* 0x0000000105052890 */ /* 0x000fe2000fffe03f */
[----:B------:R-:W-:-:S07]  /*05a0*/  MOV R6, UR8 ;  /* 0x0000000800067c02 */ /* 0x000fce0008000f00 */
[----:B------:R-:W-:-:S04]  /*05b0*/  @!UP1 UIADD3 UR5, -UR5, URZ, URZ ;  /* 0x0000003f05059290 */ /* 0x000fc8000fffe13f */
[----:B------:R-:W-:-:S04]  /*05c0*/  USEL UR5, UR9, UR5, !UP0 ;  /* 0x0000000509057287 */ /* 0x000fc8000c000000 */
[----:B------:R-:W-:Y:S01]  /*05d0*/  USHF.R.S32.HI UR4, URZ, 0x1f, UR5 ;  /* 0x0000001f3f047899 */ /* 0x000fe20008011405 */
[----:B--2---:R-:W-:Y:S02]  /*05e0*/  SHF.R.S32.HI R5, RZ, 0x1f, R9 ;  /* 0x0000001fff057819 */ /* 0x004fe40000011409 */
[----:B------:R-:W-:Y:S01]  /*05f0*/  IADD3 R4, P0, R9, UR8, RZ ;  /* 0x0000000809047c10 */ /* 0x000fe2000ff1e0ff */
[----:B------:R-:W-:Y:S01]  /*0600*/  ULDC.64 UR8, c[0x0][0x1e8] ;  /* 0x00007a0000087ab9 */ /* 0x000fe20000000a00 */
[----:B---3--:R-:W-:Y:S01]  /*0610*/  ISETP.GT.U32.AND P1, PT, R8, 0x187, PT ;  /* 0x000001870800780c */ /* 0x008fe20003f24070 */
[----:B------:R-:W-:Y:S01]  /*0620*/  IMAD.U32 R9, RZ, RZ, UR5 ;  /* 0x00000005ff097e24 */ /* 0x000fe2000f8e00ff */
[----:B------:R-:W-:Y:S01]  /*0630*/  LEA.HI.X.SX32 R5, R6, R5, 0x1, P0 ;  /* 0x0000000506057211 */ /* 0x000fe200000f0eff */
[----:B------:R-:W-:Y:S01]  /*0640*/  UIMAD UR4, UR4, UR8, URZ ;  /* 0x00000008040472a4 */ /* 0x000fe2000f8e023f */
[----:B------:R-:W-:Y:S02]  /*0650*/  ISETP.GE.U32.AND P0, PT, R0, c[0x0][0x1e0], PT ;  /* 0x0000780000007a0c */ /* 0x000fe40003f06070 */
[----:B------:R-:W-:Y:S01]  /*0660*/  SHF.R.S32.HI R6, RZ, 0x1f, R0 ;  /* 0x0000001fff067819 */ /* 0x000fe20000011400 */
[----:B------:R-:W-:Y:S01]  /*0670*/  IMAD.WIDE.U32 R4, R9, c[0x0][0x1e8], R4 ;  /* 0x00007a0009047a25 */ /* 0x000fe200078e0004 */
[----:B------:R-:W-:Y:S01]  /*0680*/  SHF.R.S32.HI R8, RZ, 0x1f, R15 ;  /* 0x0000001fff087819 */ /* 0x000fe2000001140f */
[----:B------:R-:W-:Y:S01]  /*0690*/  UIMAD UR4, UR5, UR9, UR4 ;  /* 0x00000009050472a4 */ /* 0x000fe2000f8e0204 */
[----:B------:R-:W-:-:S02]  /*06a0*/  ISETP.GE.OR.EX P3, PT, R6, c[0x0][0x1e4], P1, P0 ;  /* 0x0000790006007a0c */ /* 0x000fc40000f66700 */
[----:B------:R-:W-:Y:S02]  /*06b0*/  ISETP.GE.U32.AND P0, PT, R13, c[0x0][0x1e0], PT ;  /* 0x000078000d007a0c */ /* 0x000fe40003f06070 */
[----:B------:R-:W-:Y:S02]  /*06c0*/  ISETP.GE.OR.EX P5, PT, R8, c[0x0][0x1e4], P1, P2 ;  /* 0x0000790008007a0c */ /* 0x000fe40000fa6720 */
[----:B------:R-:W-:Y:S02]  /*06d0*/  ISETP.GE.OR.EX P6, PT, R7, c[0x0][0x1e4], P1, P0 ;  /* 0x0000790007007a0c */ /* 0x000fe40000fc6700 */
[----:B------:R-:W-:Y:S02]  /*06e0*/  ISETP.GE.U32.AND P0, PT, R17, c[0x0][0x1e0], PT ;  /* 0x0000780011007a0c */ /* 0x000fe40003f06070 */
[----:B------:R-:W-:Y:S02]  /*06f0*/  ISETP.GE.U32.AND P2, PT, R19, c[0x0][0x1e0], PT ;  /* 0x0000780013007a0c */ /* 0x000fe40003f46070 */
[----:B------:R-:W-:Y:S01]  /*0700*/  ISETP.GE.OR.EX P4, PT, R14, c[0x0][0x1e4], P1, P0 ;  /* 0x000079000e007a0c */ /* 0x000fe20000f86700 */
[----:B------:R-:W-:Y:S01]  /*0710*/  @!P3 IMAD R9, R6, c[0x0][0x1d8], RZ ;  /* 0x000076000609ba24 */ /* 0x000fe200078e02ff */
[----:B------:R-:W-:-:S03]  /*0720*/  @P3 LOP3.LUT R122, R122, 0x2000000, RZ, 0xfc, !PT ;  /* 0x020000007a7a3812 */ /* 0x000fc600078efcff */
[----:B------:R-:W-:Y:S01]  /*0730*/  @!P3 IMAD R21, R0, c[0x0][0x1dc], R9 ;  /* 0x000077000015ba24 */ /* 0x000fe200078e0209 */
[----:B------:R-:W-:Y:S01]  /*0740*/  LOP3.LUT R122, R122, 0xfeffffff, RZ, 0xc0, !PT ;  /* 0xfeffffff7a7a7812 */ /* 0x000fe200078ec0ff */
[----:B------:R-:W-:Y:S01]  /*0750*/  @!P6 IMAD R6, R7, c[0x0][0x1d8], RZ ;  /* 0x000076000706ea24 */ /* 0x000fe200078e02ff */
[----:B------:R-:W-:Y:S01]  /*0760*/  IADD3 R7, R5, UR4, RZ ;  /* 0x0000000405077c10 */ /* 0x000fe2000fffe0ff */
[----:B------:R-:W-:Y:S01]  /*0770*/  @!P5 IMAD R12, R8, c[0x0][0x1d8], RZ ;  /* 0x00007600080cda24 */ /* 0x000fe200078e02ff */
[----:B------:R-:W-:Y:S01]  /*0780*/  @P6 LOP3.LUT R122, R122, 0x1000000, RZ, 0xfc, !PT ;  /* 0x010000007a7a6812 */ /* 0x000fe200078efcff */
[----:B------:R-:W-:Y:S01]  /*0790*/  @!P6 IMAD R23, R13, c[0x0][0x1dc], R6 ;  /* 0x000077000d17ea24 */ /* 0x000fe200078e0206 */
[-C--:B------:R-:W-:Y:S01]  /*07a0*/  @!P3 MOV R6, R4.reuse ;  /* 0x000000040006b202 */ /* 0x080fe20000000f00 */
[----:B------:R-:W-:Y:S01]  /*07b0*/  @!P5 IMAD R25, R15, c[0x0][0x1dc], R12 ;  /* 0x000077000f19da24 */ /* 0x000fe200078e020c */
[----:B------:R-:W-:Y:S01]  /*07c0*/  LOP3.LUT R122, R122, 0xff7fffff, RZ, 0xc0, !PT ;  /* 0xff7fffff7a7a7812 */ /* 0x000fe200078ec0ff */
[----:B------:R-:W-:Y:S01]  /*07d0*/  @!P4 IMAD R14, R14, c[0x0][0x1d8], RZ ;  /* 0x000076000e0eca24 */ /* 0x000fe200078e02ff */
[----:B------:R-:W-:Y:S01]  /*07e0*/  @!P6 MOV R10, R4 ;  /* 0x00000004000ae202 */ /* 0x000fe20000000f00 */
[----:B------:R-:W-:Y:S01]  /*07f0*/  @!P3 IMAD.WIDE.U32 R8, R0, c[0x0][0x1d8], R6 ;  /* 0x000076000008ba25 */ /* 0x000fe200078e0006 */
[----:B------:R-:W-:-:S02]  /*0800*/  @P5 LOP3.LUT R122, R122, 0x800000, RZ, 0xfc, !PT ;  /* 0x008000007a7a5812 */ /* 0x000fc400078efcff */
[----:B------:R-:W-:Y:S01]  /*0810*/  @!P6 MOV R11, R7 ;  /* 0x00000007000be202 */ /* 0x000fe20000000f00 */
[----:B------:R-:W-:Y:S01]  /*0820*/  @!P3 IMAD.IADD R9, R9, 0x1, R21 ;  /* 0x000000010909b824 */ /* 0x000fe200078e0215 */
[----:B------:R-:W-:Y:S02]  /*0830*/  LOP3.LUT R122, R122, 0xffbfffff, RZ, 0xc0, !PT ;  /* 0xffbfffff7a7a7812 */ /* 0x000fe400078ec0ff */
[----:B------:R-:W-:Y:S01]  /*0840*/  @!P3 SHF.L.U32 R52, R8, 0x1, RZ ;  /* 0x000000010834b819 */ /* 0x000fe200000006ff */
[----:B------:R-:W-:Y:S01]  /*0850*/  @!P6 IMAD.WIDE.U32 R10, R13, c[0x0][0x1d8], R10 ;  /* 0x000076000d0aea25 */ /* 0x000fe200078e000a */
[----:B------:R-:W-:Y:S02]  /*0860*/  @P4 LOP3.LUT R122, R122, 0x400000, RZ, 0xfc, !PT ;  /* 0x004000007a7a4812 */ /* 0x000fe400078efcff */
[----:B------:R-:W-:Y:S01]  /*0870*/  @!P3 SHF.L.U64.HI R8, R8, 0x1, R9 ;  /* 0x000000010808b819 */ /* 0x000fe20000010209 */
[----:B------:R-:W-:Y:S01]  /*0880*/  @!P6 IMAD.IADD R9, R11, 0x1, R23 ;  /* 0x000000010b09e824 */ /* 0x000fe200078e0217 */
[----:B------:R-:W-:-:S02]  /*0890*/  @!P3 IADD3 R124, P0, R52, c[0x0][0x180], RZ ;  /* 0x00006000347cba10 */ /* 0x000fc40007f1e0ff */
[----:B------:R-:W-:Y:S02]  /*08a0*/  ISETP.GE.OR.EX P3, PT, R16, c[0x0][0x1e4], P1, P2 ;  /* 0x0000790010007a0c */ /* 0x000fe40000f66720 */
[----:B------:R-:W-:Y:S02]  /*08b0*/  LOP3.LUT P2, RZ, R122, 0x2000000, RZ, 0xc0, !PT ;  /* 0x020000007aff7812 */ /* 0x000fe4000784c0ff */
[----:B------:R-:W-:Y:S02]  /*08c0*/  @!P5 MOV R12, R4 ;  /* 0x00000004000cd202 */ /* 0x000fe40000000f00 */
[-C--:B------:R-:W-:Y:S02]  /*08d0*/  @!P5 MOV R13, R7.reuse ;  /* 0x00000007000dd202 */ /* 0x080fe40000000f00 */
[C---:B------:R-:W-:Y:S02]  /*08e0*/  @!P6 SHF.L.U32 R66, R10.reuse, 0x1, RZ ;  /* 0x000000010a42e819 */ /* 0x040fe400000006ff */
[----:B------:R-:W-:Y:S01]  /*08f0*/  @!P6 SHF.L.U64.HI R10, R10, 0x1, R9 ;  /* 0x000000010a0ae819 */ /* 0x000fe20000010209 */
[----:B------:R-:W-:Y:S01]  /*0900*/  @!P5 IMAD.WIDE.U32 R12, R15, c[0x0][0x1d8], R12 ;  /* 0x000076000f0cda25 */ /* 0x000fe200078e000c */
[----:B------:R-:W-:-:S02]  /*0910*/  @!P4 MOV R9, R7 ;  /* 0x000000070009c202 */ /* 0x000fc40000000f00 */
[----:B------:R-:W-:Y:S01]  /*0920*/  LOP3.LUT R122, R122, 0xffdfffff, RZ, 0xc0, !PT ;  /* 0xffdfffff7a7a7812 */ /* 0x000fe200078ec0ff */
[----:B------:R-:W-:Y:S01]  /*0930*/  @!P5 IMAD.IADD R11, R13, 0x1, R25 ;  /* 0x000000010d0bd824 */ /* 0x000fe200078e0219 */
[----:B------:R-:W-:Y:S01]  /*0940*/  @!P2 IADD3.X R125, R8, c[0x0][0x184], RZ, P0, !PT ;  /* 0x00006100087daa10 */ /* 0x000fe200007fe4ff */
[----:B------:R-:W-:Y:S01]  /*0950*/  @!P4 IMAD R15, R17, c[0x0][0x1dc], R14 ;  /* 0x00007700110fca24 */ /* 0x000fe200078e020e */
[----:B------:R-:W-:Y:S01]  /*0960*/  @!P2 IADD3 R52, P0, R52, c[0x0][0x178], RZ ;  /* 0x00005e003434aa10 */ /* 0x000fe20007f1e0ff */
[----:B------:R-:W-:Y:S01]  /*0970*/  @!P3 IMAD R16, R16, c[0x0][0x1d8], RZ ;  /* 0x000076001010ba24 */ /* 0x000fe200078e02ff */
[----:B------:R-:W-:Y:S01]  /*0980*/  @!P5 SHF.L.U32 R13, R12, 0x1, RZ ;  /* 0x000000010c0dd819 */ /* 0x000fe200000006ff */
[----:B------:R-:W-:Y:S01]  /*0990*/  STL.64 [R1+0x570], R124 ;  /* 0x0005707c01007387 */ /* 0x000fe20000100a00 */
[----:B------:R-:W-:Y:S02]  /*09a0*/  @!P2 IADD3.X R53, R8, c[0x0][0x17c], RZ, P0, !PT ;  /* 0x00005f000835aa10 */ /* 0x000fe400007fe4ff */
[----:B------:R-:W-:-:S02]  /*09b0*/  @!P6 IADD3 R50, P0, R66, c[0x0][0x180], RZ ;  /* 0x000060004232ea10 */ /* 0x000fc40007f1e0ff */
[-C--:B------:R-:W-:Y:S02]  /*09c0*/  @!P4 MOV R8, R4.reuse ;  /* 0x000000040008c202 */ /* 0x080fe40000000f00 */
[----:B------:R-:W-:Y:S02]  /*09d0*/  @!P6 IADD3.X R51, R10, c[0x0][0x184], RZ, P0, !PT ;  /* 0x000061000a33ea10 */ /* 0x000fe400007fe4ff */
[----:B------:R-:W-:Y:S01]  /*09e0*/  @!P6 IADD3 R66, P0, R66, c[0x0][0x178], RZ ;  /* 0x00005e004242ea10 */ /* 0x000fe20007f1e0ff */
[----:B------:R-:W-:Y:S01]  /*09f0*/  @!P4 IMAD.WIDE.U32 R8, R17, c[0x0][0x1d8], R8 ;  /* 0x000076001108ca25 */ /* 0x000fe200078e0008 */
[----:B------:R-:W-:Y:S02]  /*0a00*/  @!P5 SHF.L.U64.HI R12, R12, 0x1, R11 ;  /* 0x000000010c0cd819 */ /* 0x000fe4000001020b */
[----:B------:R-:W-:Y:S01]  /*0a10*/  @!P6 IADD3.X R67, R10, c[0x0][0x17c], RZ, P0, !PT ;  /* 0x00005f000a43ea10 */ /* 0x000fe200007fe4ff */
[----:B------:R-:W-:Y:S01]  /*0a20*/  @!P4 IMAD.IADD R9, R9, 0x1, R15 ;  /* 0x000000010909c824 */ /* 0x000fe200078e020f */
[----:B------:R-:W-:Y:S01]  /*0a30*/  @!P5 IADD3 R26, P0, R13, c[0x0][0x180], RZ ;  /* 0x000060000d1ada10 */ /* 0x000fe20007f1e0ff */
[----:B------:R-:W-:Y:S01]  /*0a40*/  @!P3 IMAD R17, R19, c[0x0][0x1dc], R16 ;  /* 0x000077001311ba24 */ /* 0x000fe200078e0210 */
[----:B------:R-:W-:-:S02]  /*0a50*/  @!P3 MOV R10, R4 ;  /* 0x00000004000ab202 */ /* 0x000fc40000000f00 */
[----:B------:R-:W-:Y:S02]  /*0a60*/  @!P5 IADD3.X R27, R12, c[0x0][0x184], RZ, P0, !PT ;  /* 0x000061000c1bda10 */ /* 0x000fe400007fe4ff */
[----:B------:R-:W-:Y:S02]  /*0a70*/  @!P5 IADD3 R82, P0, R13, c[0x0][0x178], RZ ;  /* 0x00005e000d52da10 */ /* 0x000fe40007f1e0ff */
[----:B------:R-:W-:Y:S01]  /*0a80*/  @!P3 MOV R11, R7 ;  /* 0x00000007000bb202 */ /* 0x000fe20000000f00 */
[----:B------:R0:W-:Y:S01]  /*0a90*/  @!P5 STL.64 [R1+0x218], R26 ;  /* 0x0002181a0100d387 */ /* 0x0001e20000100a00 */
[----:B------:R-:W-:Y:S02]  /*0aa0*/  @!P4 SHF.L.U32 R78, R8, 0x1, RZ ;  /* 0x00000001084ec819 */ /* 0x000fe400000006ff */
[----:B------:R-:W-:Y:S01]  /*0ab0*/  @!P5 IADD3.X R83, R12, c[0x0][0x17c], RZ, P0, !PT ;  /* 0x00005f000c53da10 */ /* 0x000fe200007fe4ff */
[----:B------:R-:W-:Y:S01]  /*0ac0*/  @!P3 IMAD.WIDE.U32 R10, R19, c[0x0][0x1d8], R10 ;  /* 0x00007600130aba25 */ /* 0x000fe200078e000a */
[----:B------:R-:W-:-:S02]  /*0ad0*/  @!P4 SHF.L.U64.HI R8, R8, 0x1, R9 ;  /* 0x000000010808c819 */ /* 0x000fc40000010209 */
[----:B------:R-:W-:Y:S02]  /*0ae0*/  @!P4 IADD3 R60, P0, R78, c[0x0][0x180], RZ ;  /* 0x000060004e3cca10 */ /* 0x000fe40007f1e0ff */
[----:B------:R-:W-:Y:S02]  /*0af0*/  @!P3 IADD3 R9, R11, R17, RZ ;  /* 0x000000110b09b210 */ /* 0x000fe40007ffe0ff */
[----:B------:R-:W-:Y:S02]  /*0b00*/  @!P4 IADD3.X R61, R8, c[0x0][0x184], RZ, P0, !PT ;  /* 0x00006100083dca10 */ /* 0x000fe400007fe4ff */
[----:B------:R-:W-:Y:S02]  /*0b10*/  @!P4 IADD3 R78, P0, R78, c[0x0][0x178], RZ ;  /* 0x00005e004e4eca10 */ /* 0x000fe40007f1e0ff */
[----:B------:R-:W-:Y:S01]  /*0b20*/  @!P3 SHF.L.U32 R70, R10, 0x1, RZ ;  /* 0x000000010a46b819 */ /* 0x000fe200000006ff */
[----:B------:R-:W-:Y:S01]  /*0b30*/  STL.64 [R1+0x568], R60 ;  /* 0x0005683c01007387 */ /* 0x000fe20000100a00 */
[----:B------:R-:W-:-:S02]  /*0b40*/  @!P4 IADD3.X R79, R8, c[0x0][0x17c], RZ, P0, !PT ;  /* 0x00005f00084fca10 */ /* 0x000fc400007fe4ff */
[----:B------:R-:W-:Y:S02]  /*0b50*/  @!P3 SHF.L.U64.HI R10, R10, 0x1, R9 ;  /* 0x000000010a0ab819 */ /* 0x000fe40000010209 */
[----:B------:R-:W-:Y:S02]  /*0b60*/  @!P3 IADD3 R14, P0, R70, c[0x0][0x180], RZ ;  /* 0x00006000460eba10 */ /* 0x000fe40007f1e0ff */
[----:B------:R-:W-:Y:S02]  /*0b70*/  IADD3 R11, R0, 0x28, RZ ;  /* 0x00000028000b7810 */ /* 0x000fe40007ffe0ff */
[----:B------:R-:W-:Y:S02]  /*0b80*/  @!P3 IADD3.X R15, R10, c[0x0][0x184], RZ, P0, !PT ;  /* 0x000061000a0fba10 */ /* 0x000fe400007fe4ff */
[----:B------:R-:W-:Y:S02]  /*0b90*/  @!P3 IADD3 R70, P0, R70, c[0x0][0x178], RZ ;  /* 0x00005e004646ba10 */ /* 0x000fe40007f1e0ff */
[----:B------:R-:W-:Y:S01]  /*0ba0*/  SHF.R.S32.HI R8, RZ, 0x1f, R11 ;  /* 0x0000001fff087819 */ /* 0x000fe2000001140b */
[----:B------:R1:W-:Y:S01]  /*0bb0*/  @!P3 STL.64 [R1+0x220], R14 ;  /* 0x0002200e0100b387 */ /* 0x0003e20000100a00 */
[----:B------:R-:W-:-:S02]  /*0bc0*/  @!P3 IADD3.X R71, R10, c[0x0][0x17c], RZ, P0, !PT ;  /* 0x00005f000a47ba10 */ /* 0x000fc400007fe4ff */
[----:B------:R-:W-:Y:S02]  /*0bd0*/  ISETP.GE.U32.AND P0, PT, R11, c[0x0][0x1e0], PT ;  /* 0x000078000b007a0c */ /* 0x000fe40003f06070 */
[----:B------:R-:W-:Y:S02]  /*0be0*/  @P3 LOP3.LUT R122, R122, 0x200000, RZ, 0xfc, !PT ;  /* 0x002000007a7a3812 */ /* 0x000fe400078efcff */
[----:B------:R-:W-:Y:S02]  /*0bf0*/  ISETP.GE.OR.EX P2, PT, R8, c[0x0][0x1e4], P1, P0 ;  /* 0x0000790008007a0c */ /* 0x000fe40000f46700 */
[----:B------:R-:W-:Y:S02]  /*0c00*/  LOP3.LUT R122, R122, 0xffefffff, RZ, 0xc0, !PT ;  /* 0xffefffff7a7a7812 */ /* 0x000fe400078ec0ff */
[----:B------:R-:W-:-:S09]  /*0c10*/  IADD3 R21, R0, 0xd8, RZ ;  /* 0x000000d800157810 */ /* 0x000fd20007ffe0ff */
[----:B------:R-:W-:Y:S01]  /*0c20*/  @!P2 IMAD R8, R8, c[0x0][0x1d8], RZ ;  /* 0x000076000808aa24 */ /* 0x000fe200078e02ff */
[----:B------:R-:W-:Y:S02]  /*0c30*/  @!P2 MOV R9, R7 ;  /* 0x000000070009a202 */ /* 0x000fe40000000f00 */
[----:B------:R-:W-:Y:S01]  /*0c40*/  @P2 LOP3.LUT R122, R122, 0x100000, RZ, 0xfc, !PT ;  /* 0x001000007a7a2812 */ /* 0x000fe200078efcff */
[----:B------:R-:W-:Y:S02]  /*0c50*/  @!P2 IMAD R13, R11, c[0x0][0x1dc], R8 ;  /* 0x000077000b0daa24 */ /* 0x000fe400078e0208 */
[----:B------:R-:W-:Y:S01]  /*0c60*/  @!P2 IMAD.MOV.U32 R8, RZ, RZ, R4 ;  /* 0x000000ffff08a224 */ /* 0x000fe200078e0004 */
[----:B------:R-:W-:-:S03]  /*0c70*/  LOP3.LUT R122, R122, 0xfff7ffff, RZ, 0xc0, !PT ;  /* 0xfff7ffff7a7a7812 */ /* 0x000fc600078ec0ff */
[----:B------:R-:W-:Y:S01]  /*0c80*/  @!P2 IMAD.WIDE.U32 R8, R11, c[0x0][0x1d8], R8 ;  /* 0x000076000b08aa25 */ /* 0x000fe200078e0008 */
[----:B------:R-:W-:-:S04]  /*0c90*/  IADD3 R11, R0, 0x30, RZ ;  /* 0x00000030000b7810 */ /* 0x000fc80007ffe0ff */
[----:B------:R-:W-:Y:S02]  /*0ca0*/  @!P2 IADD3 R9, R9, R13, RZ ;  /* 0x0000000d0909a210 */ /* 0x000fe40007ffe0ff */
[C---:B------:R-:W-:Y:S02]  /*0cb0*/  @!P2 SHF.L.U32 R92, R8.reuse, 0x1, RZ ;  /* 0x00000001085ca819 */ /* 0x040fe400000006ff */
[----:B------:R-:W-:Y:S02]  /*0cc0*/  @!P2 SHF.L.U64.HI R8, R8, 0x1, R9 ;  /* 0x000000010808a819 */ /* 0x000fe40000010209 */
[----:B------:R-:W-:-:S04]  /*0cd0*/  @!P2 IADD3 R68, P0, R92, c[0x0][0x180], RZ ;  /* 0x000060005c44aa10 */ /* 0x000fc80007f1e0ff */
[----:B------:R-:W-:Y:S02]  /*0ce0*/  @!P2 IADD3.X R69, R8, c[0x0][0x184], RZ, P0, !PT ;  /* 0x000061000845aa10 */ /* 0x000fe400007fe4ff */
[----:B------:R-:W-:-:S04]  /*0cf0*/  @!P2 IADD3 R92, P0, R92, c[0x0][0x178], RZ ;  /* 0x00005e005c5caa10 */ /* 0x000fc80007f1e0ff */
[----:B------:R-:W-:Y:S02]  /*0d00*/  @!P2 IADD3.X R93, R8, c[0x0][0x17c], RZ, P0, !PT ;  /* 0x00005f00085daa10 */ /* 0x000fe400007fe4ff */
[----:B------:R-:W-:Y:S02]  /*0d10*/  SHF.R.S32.HI R8, RZ, 0x1f, R11 ;  /* 0x0000001fff087819 */ /* 0x000fe4000001140b */
[----:B------:R-:W-:-:S04]  /*0d20*/  ISETP.GE.U32.AND P0, PT, R11, c[0x0][0x1e0], PT ;  /* 0x000078000b007a0c */ /* 0x000fc80003f06070 */
[----:B------:R-:W-:-:S13]  /*0d30*/  ISETP.GE.OR.EX P2, PT, R8, c[0x0][0x1e4], P1, P0 ;  /* 0x0000790008007a0c */ /* 0x000fda0000f46700 */
        /* <DEDUP_REMOVED lines=183> */
[C---:B------:R-:W-:Y:S01]  /*18b0*/  @!P2 IMAD R13, R11.reuse, c[0x0][0x1dc], R8 ;  /* 0x000077000b0daa24 */ /* 0x040fe200078e0208 */
[----:B------:R-:W-:Y:S01]  /*18c0*/  @P2 LOP3.LUT R2, R2, 0x80, RZ, 0xfc, !PT ;  /* 0x0000008002022812 */ /* 0x000fe200078efcff */
[----:B------:R-:W-:Y:S01]  /*18d0*/  @!P2 IMAD.MOV.U32 R8, RZ, RZ, R4 ;  /* 0x000000ffff08a224 */ /* 0x000fe200078e0004 */
[----:B------:R-:W-:Y:S02]  /*18e0*/  LOP3.LUT R122, R122, 0xfffffeff, RZ, 0xc0, !PT ;  /* 0xfffffeff7a7a7812 */ /* 0x000fe400078ec0ff */
[----:B------:R-:W-:Y:S01]  /*18f0*/  LOP3.LUT R2, R2, 0xfffffeff, RZ, 0xc0, !PT ;  /* 0xfffffeff02027812 */ /* 0x000fe200078ec0ff */
[----:B------:R-:W-:Y:S01]  /*1900*/  @!P2 IMAD.WIDE.U32 R8, R11, c[0x0][0x1d8], R8 ;  /* 0x000076000b08aa25 */ /* 0x000fe200078e0008 */
[----:B------:R-:W-:-:S04]  /*1910*/  IADD3 R11, R0, 0x88, RZ ;  /* 0x00000088000b7810 */ /* 0x000fc80007ffe0ff */
[----:B------:R-:W-:Y:S02]  /*1920*/  @!P2 IADD3 R9, R9, R13, RZ ;  /* 0x0000000d0909a210 */ /* 0x000fe40007ffe0ff */
[C---:B0-----:R-:W-:Y:S02]  /*1930*/  @!P2 SHF.L.U32 R26, R8.reuse, 0x1, RZ ;  /* 0x00000001081aa819 */ /* 0x041fe400000006ff */
        /* <DEDUP_REMOVED lines=14> */
[----:B------:R-:W-:-:S05]  /*1a20*/  @!P3 IMAD.WIDE.U32 R8, R11, c[0x0][0x1d8], R8 ;  /* 0x000076000b08ba25 */ /* 0x000fca00078e0008 */
[----:B------:R-:W-:Y:S02]  /*1a30*/  @!P3 IADD3 R9, R9, R13, RZ ;  /* 0x0000000d0909b210 */ /* 0x000fe40007ffe0ff */
[C---:B------:R-:W-:Y:S02]  /*1a40*/  @!P3 SHF.L.U32 R72, R8.reuse, 0x1, RZ ;  /* 0x000000010848b819 */ /* 0x040fe400000006ff */
[----:B------:R-:W-:Y:S02]  /*1a50*/  @!P3 SHF.L.U64.HI R8, R8, 0x1, R9 ;  /* 0x000000010808b819 */ /* 0x000fe40000010209 */
[----:B------:R-:W-:Y:S02]  /*1a60*/  @!P3 IADD3 R10, P0, R72, c[0x0][0x180], RZ ;  /* 0x00006000480aba10 */ /* 0x000fe40007f1e0ff */
[----:B------:R-:W-:Y:S02]  /*1a70*/  IADD3 R13, R0, 0x90, RZ ;  /* 0x00000090000d7810 */ /* 0x000fe40007ffe0ff */
[----:B------:R-:W-:-:S02]  /*1a80*/  @!P3 IADD3.X R11, R8, c[0x0][0x184], RZ, P0, !PT ;  /* 0x00006100080bba10 */ /* 0x000fc400007fe4ff */
        /* <DEDUP_REMOVED lines=8> */
[----:B-1----:R-:W-:Y:S02]  /*1b10*/  @!P2 IMAD R15, R13, c[0x0][0x1dc], R8 ;  /* 0x000077000d0faa24 */ /* 0x002fe400078e0208 */
        /* <DEDUP_REMOVED lines=131> */
[----:B------:R-:W-:-:S03]  /*2350*/  LOP3.LUT P3, RZ, R122, 0x1000000, RZ, 0xc0, !PT ;  /* 0x010000007aff7812 */ /* 0x000fc6000786c0ff */
        /* <DEDUP_REMOVED lines=30> */
[----:B------:R-:W-:Y:S01]  /*2540*/  @!P2 MOV R14, R4 ;  /* 0x00000004000ea202 */ /* 0x000fe20000000f00 */
[----:B------:R-:W-:Y:S01]  /*2550*/  @!P2 IMAD.MOV.U32 R15, RZ, RZ, R7 ;  /* 0x000000ffff0fa224 */ /* 0x000fe200078e0007 */
[----:B------:R-:W-:Y:S01]  /*2560*/  @P2 LOP3.LUT R3, R3, 0x40000000, RZ, 0xfc, !PT ;  /* 0x4000000003032812 */ /* 0x000fe200078efcff */
[C---:B------:R-:W-:Y:S02]  /*2570*/  @!P2 IMAD R20, R21.reuse, c[0x0][0x1dc], R20 ;  /* 0x000077001514aa24 */ /* 0x040fe400078e0214 */
[----:B------:R-:W-:Y:S01]  /*2580*/  @!P2 IMAD.WIDE.U32 R14, R21, c[0x0][0x1d8], R14 ;  /* 0x00007600150eaa25 */ /* 0x000fe200078e000e */
[----:B------:R-:W-:-:S04]  /*2590*/  LOP3.LUT R3, R3, 0xdfffffff, RZ, 0xc0, !PT ;  /* 0xdfffffff03037812 */ /* 0x000fc800078ec0ff */
        /* <DEDUP_REMOVED lines=12> */
[----:B------:R-:W-:Y:S01]  /*2660*/  @!P5 MOV R43, R7 ;  /* 0x00000007002bd202 */ /* 0x000fe20000000f00 */
[----:B------:R-:W-:Y:S01]  /*2670*/  @!P5 IMAD R48, R49, c[0x0][0x1dc], R48 ;  /* 0x000077003130da24 */ /* 0x000fe200078e0230 */
[----:B------:R-:W-:Y:S02]  /*2680*/  @P5 LOP3.LUT R3, R3, 0x20000000, RZ, 0xfc, !PT ;  /* 0x2000000003035812 */ /* 0x000fe400078efcff */
[----:B------:R-:W-:Y:S01]  /*2690*/  @P5 LOP3.LUT R2, R2, 0x400, RZ, 0xfc, !PT ;  /* 0x0000040002025812 */ /* 0x000fe200078efcff */
[----:B------:R-:W-:Y:S01]  /*26a0*/  @!P5 IMAD.WIDE.U32 R42, R49, c[0x0][0x1d8], R42 ;  /* 0x00007600312ada25 */ /* 0x000fe200078e002a */
[----:B------:R-:W-:-:S03]  /*26b0*/  LOP3.LUT R3, R3, 0xefffffff, RZ, 0xc0, !PT ;  /* 0xefffffff03037812 */ /* 0x000fc600078ec0ff */
[----:B------:R-:W-:Y:S01]  /*26c0*/  @!P5 IMAD.IADD R48, R43, 0x1, R48 ;  /* 0x000000012b30d824 */ /* 0x000fe200078e0230 */
[----:B------:R-:W-:-:S04]  /*26d0*/  @!P5 SHF.L.U32 R43, R42, 0x1, RZ ;  /* 0x000000012a2bd819 */ /* 0x000fc800000006ff */
[----:B------:R-:W-:Y:S02]  /*26e0*/  @!P5 SHF.L.U64.HI R42, R42, 0x1, R48 ;  /* 0x000000012a2ad819 */ /* 0x000fe40000010230 */
[----:B------:R-:W-:-:S04]  /*26f0*/  @!P5 IADD3 R58, P0, R43, c[0x0][0x180], RZ ;  /* 0x000060002b3ada10 */ /* 0x000fc80007f1e0ff */
[----:B------:R-:W-:Y:S02]  /*2700*/  @!P5 IADD3.X R59, R42, c[0x0][0x184], RZ, P0, !PT ;  /* 0x000061002a3bda10 */ /* 0x000fe400007fe4ff */
[----:B------:R-:W-:-:S03]  /*2710*/  @!P5 IADD3 R48, P0, R43, c[0x0][0x178], RZ ;  /* 0x00005e002b30da10 */ /* 0x000fc60007f1e0ff */
[----:B------:R-:W-:Y:S01]  /*2720*/  @!P5 STL.64 [R1+0x278], R58 ;  /* 0x0002783a0100d387 */ /* 0x000fe20000100a00 */
[----:B------:R-:W-:-:S05]  /*2730*/  @!P5 IADD3.X R49, R42, c[0x0][0x17c], RZ, P0, !PT ;  /* 0x00005f002a31da10 */ /* 0x000fca00007fe4ff */
[----:B------:R0:W-:Y:S02]  /*2740*/  @!P5 STL.64 [R1+0x270], R48 ;  /* 0x000270300100d387 */ /* 0x0001e40000100a00 */
[----:B0-----:R-:W-:-:S04]  /*2750*/  IADD3 R49, R0, 0xe8, RZ ;  /* 0x000000e800317810 */ /* 0x001fc80007ffe0ff */
[----:B------:R-:W-:Y:S02]  /*2760*/  SHF.R.S32.HI R42, RZ, 0x1f, R49 ;  /* 0x0000001fff2a7819 */ /* 0x000fe40000011431 */
[----:B------:R-:W-:-:S04]  /*2770*/  ISETP.GE.U32.AND P0, PT, R49, c[0x0][0x1e0], PT ;  /* 0x0000780031007a0c */ /* 0x000fc80003f06070 */
[----:B------:R-:W-:-:S13]  /*2780*/  ISETP.GE.OR.EX P2, PT, R42, c[0x0][0x1e4], P1, P0 ;  /* 0x000079002a007a0c */ /* 0x000fda0000f46700 */
[----:B------:R-:W-:Y:S01]  /*2790*/  @!P2 IMAD R48, R42, c[0x0][0x1d8], RZ ;  /* 0x000076002a30aa24 */ /* 0x000fe200078e02ff */
[----:B------:R-:W-:Y:S02]  /*27a0*/  @!P2 MOV R42, R4 ;  /* 0x00000004002aa202 */ /* 0x000fe40000000f00 */
[----:B------:R-:W-:Y:S01]  /*27b0*/  @!P2 MOV R43, R7 ;  /* 0x00000007002ba202 */ /* 0x000fe20000000f00 */
[----:B------:R-:W-:Y:S01]  /*27c0*/  @!P2 IMAD R48, R49, c[0x0][0x1dc], R48 ;  /* 0x000077003130aa24 */ /* 0x000fe200078e0230 */
[----:B------:R-:W-:-:S03]  /*27d0*/  @P2 LOP3.LUT R3, R3, 0x10000000, RZ, 0xfc, !PT ;  /* 0x1000000003032812 */ /* 0x000fc600078efcff */
[----:B------:R-:W-:Y:S01]  /*27e0*/  @!P2 IMAD.WIDE.U32 R42, R49, c[0x0][0x1d8], R42 ;  /* 0x00007600312aaa25 */ /* 0x000fe200078e002a */
[----:B------:R-:W-:-:S04]  /*27f0*/  LOP3.LUT R3, R3, 0xf7ffffff, RZ, 0xc0, !PT ;  /* 0xf7ffffff03037812 */ /* 0x000fc800078ec0ff */
[----:B------:R-:W-:Y:S01]  /*2800*/  @!P2 IADD3 R48, R43, R48, RZ ;  /* 0x000000302b30a210 */ /* 0x000fe20007ffe0ff */
[----:B------:R-:W-:-:S03]  /*2810*/  @!P2 IMAD.SHL.U32 R43, R42, 0x2, RZ ;  /* 0x000000022a2ba824 */ /* 0x000fc600078e00ff */
        /* <DEDUP_REMOVED lines=18> */
[----:B------:R-:W-:Y:S02]  /*2940*/  @!P2 IADD3 R48, R43, R48, RZ ;  /* 0x000000302b30a210 */ /* 0x000fe40007ffe0ff */
[C---:B------:R-:W-:Y:S02]  /*2950*/  @!P2 SHF.L.U32 R43, R42.reuse, 0x1, RZ ;  /* 0x000000012a2ba819 */ /* 0x040fe400000006ff */
        /* <DEDUP_REMOVED lines=24> */
[----:B------:R0:W-:Y:S01]  /*2ae0*/  @!P2 STL.64 [R1+0x248], R58 ;  /* 0x0002483a0100a387 */ /* 0x0001e20000100a00 */
[----:B------:R-:W-:Y:S02]  /*2af0*/  @!P2 IADD3.X R43, R43, c[0x0][0x17c], RZ, P0, !PT ;  /* 0x00005f002b2baa10 */ /* 0x000fe400007fe4ff */
        /* <DEDUP_REMOVED lines=18> */
[----:B------:R-:W-:-:S05]  /*2c20*/  @!P6 IADD3.X R59, R48, c[0x0][0x17c], RZ, P0, !PT ;  /* 0x00005f00303bea10 */ /* 0x000fca00007fe4ff */
[----:B------:R1:W-:Y:S01]  /*2c30*/  @!P6 STL.64 [R1+0x238], R58 ;  /* 0x0002383a0100e387 */ /* 0x0003e20000100a00 */
[----:B0-----:R-:W-:Y:S02]  /*2c40*/  MOV R60, R82 ;  /* 0x00000052003c7202 */ /* 0x001fe40000000f00 */
[----:B------:R-:W-:Y:S02]  /*2c50*/  MOV R61, R83 ;  /* 0x00000053003d7202 */ /* 0x000fe40000000f00 */
[----:B-1----:R-:W-:-:S04]  /*2c60*/  IADD3 R58, R0, 0x108, RZ ;  /* 0x00000108003a7810 */ /* 0x002fc80007ffe0ff */
        /* <DEDUP_REMOVED lines=18> */
[----:B------:R-:W-:Y:S02]  /*2d90*/  ISETP.GE.U32.AND P0, PT, R120, c[0x0][0x1e0], PT ;  /* 0x0000780078007a0c */ /* 0x000fe40003f06070 */
[----:B------:R-:W-:Y:S02]  /*2da0*/  LOP3.LUT P2, RZ, R122, 0x2000000, RZ, 0xc0, !PT ;  /* 0x020000007aff7812 */ /* 0x000fe4000784c0ff */
[----:B------:R-:W-:-:S13]  /*2db0*/  ISETP.GE.OR.EX P4, PT, R58, c[0x0][0x1e4], P1, P0 ;  /* 0x000079003a007a0c */ /* 0x000fda0000f86700 */
[----:B------:R-:W-:Y:S01]  /*2dc0*/  @!P4 IMAD R58, R58, c[0x0][0x1d8], RZ ;  /* 0x000076003a3aca24 */ /* 0x000fe200078e02ff */
[----:B------:R-:W-:Y:S01]  /*2dd0*/  @P4 LOP3.LUT R3, R3, 0x800000, RZ, 0xfc, !PT ;  /* 0x0080000003034812 */ /* 0x000fe200078efcff */
[----:B------:R-:W-:Y:S02]  /*2de0*/  @!P4 IMAD.MOV.U32 R59, RZ, RZ, R7 ;  /* 0x000000ffff3bc224 */ /* 0x000fe400078e0007 */
[----:B------:R-:W-:Y:S01]  /*2df0*/  @!P4 IMAD R121, R120, c[0x0][0x1dc], R58 ;  /* 0x000077007879ca24 */ /* 0x000fe200078e023a */
[----:B------:R-:W-:Y:S02]  /*2e00*/  @!P4 MOV R58, R4 ;  /* 0x00000004003ac202 */ /* 0x000fe40000000f00 */
        /* <DEDUP_REMOVED lines=10> */
[----:B------:R-:W-:Y:S01]  /*2eb0*/  ISETP.GE.U32.AND P0, PT, R123, c[0x0][0x1e0], PT ;  /* 0x000078007b007a0c */ /* 0x000fe20003f06070 */
[----:B------:R0:W-:Y:S01]  /*2ec0*/  @!P4 STL.64 [R1+0x230], R124 ;  /* 0x0002307c0100c387 */ /* 0x0001e20000100a00 */
[----:B------:R-:W-:Y:S02]  /*2ed0*/  LOP3.LUT P4, RZ, R122, 0x800000, RZ, 0xc0, !PT ;  /* 0x008000007aff7812 */ /* 0x000fe4000788c0ff */
[----:B------:R-:W-:-:S13]  /*2ee0*/  ISETP.GE.OR.EX P5, PT, R120, c[0x0][0x1e4], P1, P0 ;  /* 0x0000790078007a0c */ /* 0x000fda0000fa6700 */
[----:B------:R-:W-:Y:S01]  /*2ef0*/  @!P5 IMAD R120, R120, c[0x0][0x1d8], RZ ;  /* 0x000076007878da24 */ /* 0x000fe200078e02ff */
[----:B------:R-:W-:Y:S02]  /*2f00*/  @!P5 MOV R121, R7 ;  /* 0x000000070079d202 */ /* 0x000fe40000000f00 */
[----:B------:R-:W-:Y:S01]  /*2f10*/  @P5 LOP3.LUT R3, R3, 0x400000, RZ, 0xfc, !PT ;  /* 0x0040000003035812 */ /* 0x000fe200078efcff */
[----:B0-----:R-:W-:Y:S01]  /*2f20*/  @!P5 IMAD R124, R123, c[0x0][0x1dc], R120 ;  /* 0x000077007b7cda24 */ /* 0x001fe200078e0278 */
[----:B------:R-:W-:-:S05]  /*2f30*/  @!P5 MOV R120, R4 ;  /* 0x000000040078d202 */ /* 0x000fca0000000f00 */
[----:B------:R-:W-:-:S04]  /*2f40*/  @!P5 IMAD.WIDE.U32 R120, R123, c[0x0][0x1d8], R120 ;  /* 0x000076007b78da25 */ /* 0x000fc800078e0078 */
[----:B------:R-:W-:Y:S01]  /*2f50*/  @!P5 IMAD.IADD R123, R121, 0x1, R124 ;  /* 0x00000001797bd824 */ /* 0x000fe200078e027c */
[----:B------:R-:W-:-:S04]  /*2f60*/  @!P5 SHF.L.U32 R124, R120, 0x1, RZ ;  /* 0x00000001787cd819 */ /* 0x000fc800000006ff */
[----:B------:R-:W-:Y:S02]  /*2f70*/  @!P5 SHF.L.U64.HI R123, R120, 0x1, R123 ;  /* 0x00000001787bd819 */ /* 0x000fe4000001027b */
[----:B------:R-:W-:-:S04]  /*2f80*/  @!P5 IADD3 R120, P0, R124, c[0x0][0x180], RZ ;  /* 0x000060007c78da10 */ /* 0x000fc80007f1e0ff */
[----:B------:R-:W-:Y:S02]  /*2f90*/  @!P5 IADD3.X R121, R123, c[0x0][0x184], RZ, P0, !PT ;  /* 0x000061007b79da10 */ /* 0x000fe400007fe4ff */
[----:B------:R-:W-:-:S04]  /*2fa0*/  @!P5 IADD3 R124, P0, R124, c[0x0][0x178], RZ ;  /* 0x00005e007c7cda10 */ /* 0x000fc80007f1e0ff */
[----:B------:R-:W-:-:S05]  /*2fb0*/  @!P5 IADD3.X R125, R123, c[0x0][0x17c], RZ, P0, !PT ;  /* 0x00005f007b7dda10 */ /* 0x000fca00007fe4ff */
[----:B------:R0:W-:Y:S04]  /*2fc0*/  @!P5 STL.64 [R1+0x228], R124 ;  /* 0x0002287c0100d387 */ /* 0x0001e80000100a00 */
[----:B0-----:R-:W2:Y:S01]  /*2fd0*/  LDL.LU.64 R124, [R1+0x570] ;  /* 0x00057000017c7983 */ /* 0x001ea20000300a00 */
[----:B------:R-:W-:-:S10]  /*2fe0*/  HFMA2.MMA R123, -RZ, RZ, 0, 0 ;  /* 0x00000000ff7b7435 */ /* 0x000fd400000001ff */
[----:B--2---:R0:W2:Y:S01]  /*2ff0*/  @!P2 LDG.E R123, [R124.64] ;  /* 0x0000000e7c7ba981 */ /* 0x0040a2000c1e1900 */
[----:B------:R-:W-:-:S03]  /*3000*/  LOP3.LUT R3, R3, 0xffdfffff, RZ, 0xc0, !PT ;  /* 0xffdfffff03037812 */ /* 0x000fc600078ec0ff */
[----:B0-----:R-:W3:Y:S04]  /*3010*/  LDL.LU.64 R124, [R1+0x220] ;  /* 0x00022000017c7983 */ /* 0x001ee80000300a00 */
[----:B--2---:R0:W-:Y:S02]  /*3020*/  STL [R1+0x2ec], R123 ;  /* 0x0002ec7b01007387 */ /* 0x0041e40000100800 */
[----:B0-----:R-:W-:-:S06]  /*3030*/  MOV R123, RZ ;  /* 0x000000ff007b7202 */ /* 0x001fcc0000000f00 */
[----:B------:R0:W2:Y:S01]  /*3040*/  @!P2 LDG.E R123, [R52.64] ;  /* 0x0000000e347ba981 */ /* 0x0000a2000c1e1900 */
[----:B------:R-:W-:Y:S02]  /*3050*/  LOP3.LUT P2, RZ, R122, 0x400000, RZ, 0xc0, !PT ;  /* 0x004000007aff7812 */ /* 0x000fe4000784c0ff */
[----:B0-----:R-:W-:-:S04]  /*3060*/  IADD3 R52, R0, 0x120, RZ ;  /* 0x0000012000347810 */ /* 0x001fc80007ffe0ff */
[----:B------:R-:W-:Y:S02]  /*3070*/  SHF.R.S32.HI R53, RZ, 0x1f, R52 ;  /* 0x0000001fff357819 */ /* 0x000fe40000011434 */
[----:B------:R-:W-:-:S04]  /*3080*/  ISETP.GE.U32.AND P0, PT, R52, c[0x0][0x1e0], PT ;  /* 0x0000780034007a0c */ /* 0x000fc80003f06070 */
[----:B------:R-:W-:Y:S01]  /*3090*/  ISETP.GE.OR.EX P5, PT, R53, c[0x0][0x1e4], P1, P0 ;  /* 0x0000790035007a0c */ /* 0x000fe20000fa6700 */
[----:B--2---:R0:W-:Y:S02]  /*30a0*/  STL [R1+0x2f4], R123 ;  /* 0x0002f47b01007387 */ /* 0x0041e40000100800 */
[----:B0-----:R-:W-:-:S10]  /*30b0*/  HFMA2.MMA R123, -RZ, RZ, 0, 0 ;  /* 0x00000000ff7b7435 */ /* 0x001fd400000001ff */
[----:B------:R-:W2:Y:S01]  /*30c0*/  @!P3 LDG.E R123, [R50.64] ;  /* 0x0000000e327bb981 */ /* 0x000ea2000c1e1900 */
[----:B------:R-:W-:-:S03]  /*30d0*/  @P5 LOP3.LUT R3, R3, 0x200000, RZ, 0xfc, !PT ;  /* 0x0020000003035812 */ /* 0x000fc600078efcff */
[----:B--2---:R0:W-:Y:S02]  /*30e0*/  STL [R1+0x2e8], R123 ;  /* 0x0002e87b01007387 */ /* 0x0041e40000100800 */
[----:B0-----:R-:W-:-:S06]  /*30f0*/  IMAD.MOV.U32 R123, RZ, RZ, RZ ;  /* 0x000000ffff7b7224 */ /* 0x001fcc00078e00ff */
[----:B------:R0:W2:Y:S04]  /*3100*/  @!P3 LDG.E R123, [R66.64] ;  /* 0x0000000e427bb981 */ /* 0x0000a8000c1e1900 */
[----:B0-----:R-:W4:Y:S04]  /*3110*/  LDL.LU.64 R66, [R1+0x218] ;  /* 0x0002180001427983 */ /* 0x001f280000300a00 */
[----:B--2---:R0:W-:Y:S02]  /*3120*/  STL [R1+0x2f0], R123 ;  /* 0x0002f07b01007387 */ /* 0x0041e40000100800 */
[----:B0-----:R-:W-:-:S06]  /*3130*/  IMAD.MOV.U32 R123, RZ, RZ, RZ ;  /* 0x000000ffff7b7224 */ /* 0x001fcc00078e00ff */
[----:B----4-:R0:W2:Y:S02]  /*3140*/  @!P4 LDG.E R123, [R66.64] ;  /* 0x0000000e427bc981 */ /* 0x0100a4000c1e1900 */
[----:B0-----:R-:W-:-:S10]  /*3150*/  HFMA2.MMA R66, -RZ, RZ, 0, 0 ;  /* 0x00000000ff427435 */ /* 0x001fd400000001ff */
[----:B------:R0:W4:Y:S04]  /*3160*/  @!P4 LDG.E R66, [R60.64] ;  /* 0x0000000e3c42c981 */ /* 0x000128000c1e1900 */
[----:B0-----:R-:W5:Y:S04]  /*3170*/  LDL.LU.64 R60, [R1+0x568] ;  /* 0x00056800013c7983 */ /* 0x001f680000300a00 */
[----:B--2---:R0:W-:Y:S02]  /*3180*/  STL [R1+0x2dc], R123 ;  /* 0x0002dc7b01007387 */ /* 0x0041e40000100800 */
[----:B0-----:R-:W-:-:S06]  /*3190*/  MOV R123, RZ ;  /* 0x000000ff007b7202 */ /* 0x001fcc0000000f00 */
[----:B-----5:R-:W2:Y:S01]  /*31a0*/  @!P2 LDG.E R123, [R60.64] ;  /* 0x0000000e3c7ba981 */ /* 0x020ea2000c1e1900 */
[----:B------:R-:W-:Y:S01]  /*31b0*/  LOP3.LUT P3, RZ, R122, 0x200000, RZ, 0xc0, !PT ;  /* 0x002000007aff7812 */ /* 0x000fe2000786c0ff */
[----:B------:R-:W-:Y:S01]  /*31c0*/  @!P5 IMAD R50, R53, c[0x0][0x1d8], RZ ;  /* 0x000076003532da24 */ /* 0x000fe200078e02ff */
[----:B------:R-:W-:-:S03]  /*31d0*/  @!P5 MOV R51, R7 ;  /* 0x000000070033d202 */ /* 0x000fc60000000f00 */
[----:B------:R-:W-:Y:S01]  /*31e0*/  @!P5 IMAD R53, R52, c[0x0][0x1dc], R50 ;  /* 0x000077003435da24 */ /* 0x000fe200078e0232 */
[----:B------:R-:W-:Y:S01]  /*31f0*/  @!P5 MOV R50, R4 ;  /* 0x000000040032d202 */ /* 0x000fe20000000f00 */
[----:B--2---:R0:W-:Y:S02]  /*3200*/  STL [R1+0x2d8], R123 ;  /* 0x0002d87b01007387 */ /* 0x0041e40000100800 */
[----:B0-----:R-:W-:-:S10]  /*3210*/  HFMA2.MMA R123, -RZ, RZ, 0, 0 ;  /* 0x00000000ff7b7435 */ /* 0x001fd400000001ff */
[----:B------:R0:W2:Y:S02]  /*3220*/  @!P2 LDG.E R123, [R78.64] ;  /* 0x0000000e4e7ba981 */ /* 0x0000a4000c1e1900 */
[----:B0-----:R-:W-:-:S06]  /*3230*/  MOV R78, RZ ;  /* 0x000000ff004e7202 */ /* 0x001fcc0000000f00 */
[----:B------:R-:W5:Y:S01]  /*3240*/  @!P3 LDG.E R78, [R70.64] ;  /* 0x0000000e464eb981 */ /* 0x000f62000c1e1900 */
        /* <DEDUP_REMOVED lines=8> */
[----:B------:R-:W-:Y:S01]  /*32d0*/  LOP3.LUT P5, RZ, R122, 0x100000, RZ, 0xc0, !PT ;  /* 0x001000007aff7812 */ /* 0x000fe200078ac0ff */
[----:B-----5:R0:W-:Y:S02]  /*32e0*/  STL [R1+0x2d0], R78 ;  /* 0x0002d04e01007387 */ /* 0x0201e40000100800 */
[----:B0-----:R-:W-:-:S10]  /*32f0*/  IMAD.MOV.U32 R78, RZ, RZ, RZ ;  /* 0x000000ffff4e7224 */ /* 0x001fd400078e00ff */
[----:B------:R-:W5:Y:S04]  /*3300*/  @!P5 LDG.E R78, [R68.64] ;  /* 0x0000000e444ed981 */ /* 0x000f68000c1e1900 */
[----:B-----5:R0:W-:Y:S02]  /*3310*/  STL [R1+0x2c4], R78 ;  /* 0x0002c44e01007387 */ /* 0x0201e40000100800 */
[----:B0-----:R-:W-:-:S10]  /*3320*/  HFMA2.MMA R78, -RZ, RZ, 0, 0 ;  /* 0x00000000ff4e7435 */ /* 0x001fd400000001ff */
[----:B------:R-:W5:Y:S01]  /*3330*/  @!P5 LDG.E R78, [R92.64] ;  /* 0x0000000e5c4ed981 */ /* 0x000f62000c1e1900 */
[----:B------:R-:W-:-:S03]  /*3340*/  LOP3.LUT P2, RZ, R122, 0x80000, RZ, 0xc0, !PT ;  /* 0x000800007aff7812 */ /* 0x000fc6000784c0ff */
[----:B----4-:R0:W-:Y:S02]  /*3350*/  STL [R1+0x2e4], R66 ;  /* 0x0002e44201007387 */ /* 0x0101e40000100800 */
[----:B0-----:R-:W-:-:S04]  /*3360*/  IADD3 R66, R0, 0x128, RZ ;  /* 0x0000012800427810 */ /* 0x001fc80007ffe0ff */
[----:B------:R-:W-:Y:S02]  /*3370*/  SHF.R.S32.HI R67, RZ, 0x1f, R66 ;  /* 0x0000001fff437819 */ /* 0x000fe40000011442 */
[----:B------:R-:W-:-:S04]  /*3380*/  ISETP.GE.U32.AND P0, PT, R66, c[0x0][0x1e0], PT ;  /* 0x0000780042007a0c */ /* 0x000fc80003f06070 */
[----:B------:R-:W-:-:S13]  /*3390*/  ISETP.GE.OR.EX P4, PT, R67, c[0x0][0x1e4], P1, P0 ;  /* 0x0000790043007a0c */ /* 0x000fda0000f86700 */
[----:B------:R-:W-:Y:S02]  /*33a0*/  @!P4 IMAD R60, R67, c[0x0][0x1d8], RZ ;  /* 0x00007600433cca24 */ /* 0x000fe400078e02ff */
[----:B------:R-:W-:Y:S02]  /*33b0*/  @!P4 IMAD.MOV.U32 R61, RZ, RZ, R7 ;  /* 0x000000ffff3dc224 */ /* 0x000fe400078e0007 */
[----:B------:R-:W-:Y:S01]  /*33c0*/  @!P4 IMAD R67, R66, c[0x0][0x1dc], R60 ;  /* 0x000077004243ca24 */ /* 0x000fe200078e023c */
[----:B------:R-:W-:-:S05]  /*33d0*/  @!P4 MOV R60, R4 ;  /* 0x00000004003cc202 */ /* 0x000fca0000000f00 */
[----:B------:R-:W-:Y:S01]  /*33e0*/  @!P4 IMAD.WIDE.U32 R60, R66, c[0x0][0x1d8], R60 ;  /* 0x00007600423cca25 */ /* 0x000fe200078e003c */
[----:B-----5:R0:W-:Y:S02]  /*33f0*/  STL [R1+0x2cc], R78 ;  /* 0x0002cc4e01007387 */ /* 0x0201e40000100800 */
[----:B0-----:R-:W-:-:S10]  /*3400*/  HFMA2.MMA R78, -RZ, RZ, 0, 0 ;  /* 0x00000000ff4e7435 */ /* 0x001fd400000001ff */
[----:B------:R0:W4:Y:S01]  /*3410*/  @!P2 LDG.E R78, [R76.64] ;  /* 0x0000000e4c4ea981 */ /* 0x000122000c1e1900 */
[----:B------:R-:W-:Y:S02]  /*3420*/  @!P4 IADD3 R67, R61, R67, RZ ;  /* 0x000000433d43c210 */ /* 0x000fe40007ffe0ff */
[C---:B------:R-:W-:Y:S02]  /*3430*/  @!P4 SHF.L.U32 R66, R60.reuse, 0x1, RZ ;  /* 0x000000013c42c819 */ /* 0x040fe400000006ff */
[----:B------:R-:W-:Y:S02]  /*3440*/  @!P4 SHF.L.U64.HI R67, R60, 0x1, R67 ;  /* 0x000000013c43c819 */ /* 0x000fe40000010243 */
[----:B------:R-:W-:Y:S01]  /*3450*/  @!P4 IADD3 R60, P0, R66, c[0x0][0x180], RZ ;  /* 0x00006000423cca10 */ /* 0x000fe20007f1e0ff */
[----:B--2---:R1:W-:Y:S01]  /*3460*/  STL [R1+0x2e0], R123 ;  /* 0x0002e07b01007387 */ /* 0x0043e20000100800 */
[----:B------:R-:W-:Y:S02]  /*3470*/  IADD3 R70, R0, 0x130, RZ ;  /* 0x0000013000467810 */ /* 0x000fe40007ffe0ff */
[----:B------:R-:W-:-:S02]  /*3480*/  @!P4 IADD3.X R61, R67, c[0x0][0x184], RZ, P0, !PT ;  /* 0x00006100433dca10 */ /* 0x000fc400007fe4ff */
[----:B------:R-:W-:Y:S01]  /*3490*/  @!P4 IADD3 R66, P0, R66, c[0x0][0x178], RZ ;  /* 0x00005e004242ca10 */ /* 0x000fe20007f1e0ff */
[----:B-1----:R-:W-:-:S03]  /*34a0*/  HFMA2.MMA R123, -RZ, RZ, 0, 0 ;  /* 0x00000000ff7b7435 */ /* 0x002fc600000001ff */
[----:B------:R-:W-:Y:S02]  /*34b0*/  @!P4 IADD3.X R67, R67, c[0x0][0x17c], RZ, P0, !PT ;  /* 0x00005f004343ca10 */ /* 0x000fe400007fe4ff */
[----:B------:R-:W-:Y:S02]  /*34c0*/  SHF.R.S32.HI R71, RZ, 0x1f, R70 ;  /* 0x0000001fff477819 */ /* 0x000fe40000011446 */
[----:B------:R-:W-:-:S03]  /*34d0*/  ISETP.GE.U32.AND P0, PT, R70, c[0x0][0x1e0], PT ;  /* 0x0000780046007a0c */ /* 0x000fc60003f06070 */
[----:B---3--:R1:W2:Y:S01]  /*34e0*/  @!P3 LDG.E R123, [R124.64] ;  /* 0x0000000e7c7bb981 */ /* 0x0082a2000c1e1900 */
[----:B------:R-:W-:-:S13]  /*34f0*/  ISETP.GE.OR.EX P3, PT, R71, c[0x0][0x1e4], P1, P0 ;  /* 0x0000790047007a0c */ /* 0x000fda0000f66700 */
[----:B------:R-:W-:Y:S01]  /*3500*/  @!P3 MOV R68, R4 ;  /* 0x000000040044b202 */ /* 0x000fe20000000f00 */
[----:B------:R-:W-:Y:S01]  /*3510*/  @!P3 IMAD R71, R71, c[0x0][0x1d8], RZ ;  /* 0x000076004747ba24 */ /* 0x000fe200078e02ff */
[----:B------:R-:W-:-:S03]  /*3520*/  @!P3 MOV R69, R7 ;  /* 0x000000070045b202 */ /* 0x000fc60000000f00 */
[C---:B------:R-:W-:Y:S02]  /*3530*/  @!P3 IMAD R71, R70.reuse, c[0x0][0x1dc], R71 ;  /* 0x000077004647ba24 */ /* 0x040fe400078e0247 */
[----:B------:R-:W-:Y:S01]  /*3540*/  @!P3 IMAD.WIDE.U32 R68, R70, c[0x0][0x1d8], R68 ;  /* 0x000076004644ba25 */ /* 0x000fe200078e0044 */
[----:B------:R-:W-:-:S03]  /*3550*/  LOP3.LUT R3, R3, 0xffefffff, RZ, 0xc0, !PT ;  /* 0xffefffff03037812 */ /* 0x000fc600078ec0ff */
[C---:B------:R-:W-:Y:S01]  /*3560*/  @!P3 IMAD.SHL.U32 R70, R68.reuse, 0x2, RZ ;  /* 0x000000024446b824 */ /* 0x040fe200078e00ff */
[----:B------:R-:W-:Y:S02]  /*3570*/  @!P3 IADD3 R71, R69, R71, RZ ;  /* 0x000000474547b210 */ /* 0x000fe40007ffe0ff */
[----:B------:R-:W-:Y:S02]  /*3580*/  @P4 LOP3.LUT R3, R3, 0x100000, RZ, 0xfc, !PT ;  /* 0x0010000003034812 */ /* 0x000fe400078efcff */
[----:B------:R-:W-:Y:S02]  /*3590*/  @!P3 SHF.L.U64.HI R71, R68, 0x1, R71 ;  /* 0x000000014447b819 */ /* 0x000fe40000010247 */
[----:B------:R-:W-:Y:S02]  /*35a0*/  @!P3 IADD3 R68, P0, R70, c[0x0][0x180], RZ ;  /* 0x000060004644ba10 */ /* 0x000fe40007f1e0ff */
[----:B------:R-:W-:Y:S02]  /*35b0*/  LOP3.LUT R3, R3, 0xfff7ffff, RZ, 0xc0, !PT ;  /* 0xfff7ffff03037812 */ /* 0x000fe400078ec0ff */
[----:B------:R-:W-:-:S02]  /*35c0*/  @!P3 IADD3.X R69, R71, c[0x0][0x184], RZ, P0, !PT ;  /* 0x000061004745ba10 */ /* 0x000fc400007fe4ff */
[----:B------:R-:W-:Y:S02]  /*35d0*/  @!P3 IADD3 R70, P0, R70, c[0x0][0x178], RZ ;  /* 0x00005e004646ba10 */ /* 0x000fe40007f1e0ff */
[----:B------:R-:W-:Y:S02]  /*35e0*/  @P3 LOP3.LUT R3, R3, 0x80000, RZ, 0xfc, !PT ;  /* 0x0008000003033812 */ /* 0x000fe400078efcff */
[----:B------:R-:W-:Y:S02]  /*35f0*/  @!P3 IADD3.X R71, R71, c[0x0][0x17c], RZ, P0, !PT ;  /* 0x00005f004747ba10 */ /* 0x000fe400007fe4ff */
[C---:B------:R-:W-:Y:S02]  /*3600*/  LOP3.LUT P3, RZ, R122.reuse, 0x10000, RZ, 0xc0, !PT ;  /* 0x000100007aff7812 */ /* 0x040fe4000786c0ff */
[----:B------:R-:W-:Y:S01]  /*3610*/  LOP3.LUT P4, RZ, R122, 0x40000, RZ, 0xc0, !PT ;  /* 0x000400007aff7812 */ /* 0x000fe2000788c0ff */
[----:B0-----:R-:W-:-:S12]  /*3620*/  HFMA2.MMA R77, -RZ, RZ, 0, 0 ;  /* 0x00000000ff4d7435 */ /* 0x001fd800000001ff */
[----:B------:R0:W3:Y:S04]  /*3630*/  @!P4 LDG.E R77, [R84.64] ;  /* 0x0000000e544dc981 */ /* 0x0000e8000c1e1900 */
[----:B----4-:R4:W-:Y:S02]  /*3640*/  STL [R1+0x2b8], R78 ;  /* 0x0002b84e01007387 */ /* 0x0109e40000100800 */
[----:B----4-:R-:W-:-:S06]  /*3650*/  MOV R78, RZ ;  /* 0x000000ff004e7202 */ /* 0x010fcc0000000f00 */
[----:B------:R4:W5:Y:S02]  /*3660*/  @!P2 LDG.E R78, [R86.64] ;  /* 0x0000000e564ea981 */ /* 0x000964000c1e1900 */
[----:B----4-:R-:W-:-:S06]  /*3670*/  MOV R86, RZ ;  /* 0x000000ff00567202 */ /* 0x010fcc0000000f00 */
[----:B------:R4:W5:Y:S01]  /*3680*/  @!P3 LDG.E R86, [R98.64] ;  /* 0x0000000e6256b981 */ /* 0x000962000c1e1900 */
[----:B------:R-:W-:Y:S01]  /*3690*/  LOP3.LUT P5, RZ, R122, 0x20000, RZ, 0xc0, !PT ;  /* 0x000200007aff7812 */ /* 0x000fe200078ac0ff */
[----:B0-----:R-:W-:Y:S01]  /*36a0*/  HFMA2.MMA R84, -RZ, RZ, 0, 0 ;  /* 0x00000000ff547435 */ /* 0x001fe200000001ff */
[----:B------:R-:W-:Y:S01]  /*36b0*/  LOP3.LUT R3, R3, 0xfffbffff, RZ, 0xc0, !PT ;  /* 0xfffbffff03037812 */ /* 0x000fe200078ec0ff */
[----:B------:R-:W-:Y:S01]  /*36c0*/  IMAD.MOV.U32 R92, RZ, RZ, RZ ;  /* 0x000000ffff5c7224 */ /* 0x000fe200078e00ff */
[----:B-1----:R-:W-:Y:S01]  /*36d0*/  CS2R R124, SRZ ;  /* 0x00000000007c7805 */ /* 0x002fe2000001ff00 */
[----:B--2---:R-:W-:Y:S04]  /*36e0*/  STL [R1+0x2c8], R123 ;  /* 0x0002c87b01007387 */ /* 0x004fe80000100800 */
[----:B----4-:R-:W2:Y:S04]  /*36f0*/  LDL.LU.64 R98, [R1+0x260] ;  /* 0x0002600001627983 */ /* 0x010ea80000300a00 */
[----:B------:R0:W4:Y:S04]  /*3700*/  @!P5 LDG.E R84, [R90.64] ;  /* 0x0000000e5a54d981 */ /* 0x000128000c1e1900 */
[----:B---3--:R1:W-:Y:S02]  /*3710*/  STL [R1+0x2b4], R77 ;  /* 0x0002b44d01007387 */ /* 0x0083e40000100800 */
[----:B-1----:R-:W-:-:S06]  /*3720*/  MOV R77, RZ ;  /* 0x000000ff004d7202 */ /* 0x002fcc0000000f00 */
[----:B------:R-:W3:Y:S04]  /*3730*/  @!P4 LDG.E R77, [R106.64] ;  /* 0x0000000e6a4dc981 */ /* 0x000ee8000c1e1900 */
[----:B-----5:R1:W-:Y:S02]  /*3740*/  STL [R1+0x2a4], R86 ;  /* 0x0002a45601007387 */ /* 0x0203e40000100800 */
[----:B-1----:R-:W-:-:S10]  /*3750*/  HFMA2.MMA R86, -RZ, RZ, 0, 0 ;  /* 0x00000000ff567435 */ /* 0x002fd400000001ff */
[----:B------:R-:W5:Y:S04]  /*3760*/  @!P3 LDG.E R86, [R80.64] ;  /* 0x0000000e5056b981 */ /* 0x000f68000c1e1900 */
[----:B------:R1:W-:Y:S02]  /*3770*/  STL [R1+0x2c0], R78 ;  /* 0x0002c04e01007387 */ /* 0x0003e40000100800 */
[----:B-1----:R-:W-:-:S04]  /*3780*/  IADD3 R78, R0, 0x138, RZ ;  /* 0x00000138004e7810 */ /* 0x002fc80007ffe0ff */
[----:B------:R-:W-:Y:S02]  /*3790*/  SHF.R.S32.HI R76, RZ, 0x1f, R78 ;  /* 0x0000001fff4c7819 */ /* 0x000fe4000001144e */
[----:B------:R-:W-:Y:S02]  /*37a0*/  ISETP.GE.U32.AND P0, PT, R78, c[0x0][0x1e0], PT ;  /* 0x000078004e007a0c */ /* 0x000fe40003f06070 */
[----:B------:R-:W-:Y:S02]  /*37b0*/  LOP3.LUT P4, RZ, R122, 0x8000, RZ, 0xc0, !PT ;  /* 0x000080007aff7812 */ /* 0x000fe4000788c0ff */
[----:B------:R-:W-:-:S13]  /*37c0*/  ISETP.GE.OR.EX P2, PT, R76, c[0x0][0x1e4], P1, P0 ;  /* 0x000079004c007a0c */ /* 0x000fda0000f46700 */
[----:B------:R-:W-:Y:S02]  /*37d0*/  @!P2 IMAD R79, R76, c[0x0][0x1d8], RZ ;  /* 0x000076004c4faa24 */ /* 0x000fe400078e02ff */
[----:B------:R-:W-:Y:S02]  /*37e0*/  @!P2 IMAD.MOV.U32 R76, RZ, RZ, R4 ;  /* 0x000000ffff4ca224 */ /* 0x000fe400078e0004 */
[----:B------:R-:W-:Y:S01]  /*37f0*/  @!P2 IMAD R79, R78, c[0x0][0x1dc], R79 ;  /* 0x000077004e4faa24 */ /* 0x000fe200078e024f */
[----:B---3--:R1:W-:Y:S02]  /*3800*/  STL [R1+0x2bc], R77 ;  /* 0x0002bc4d01007387 */ /* 0x0083e40000100800 */
[----:B-1----:R-:W-:-:S05]  /*3810*/  @!P2 MOV R77, R7 ;  /* 0x00000007004da202 */ /* 0x002fca0000000f00 */
[----:B------:R-:W-:-:S05]  /*3820*/  @!P2 IMAD.WIDE.U32 R76, R78, c[0x0][0x1d8], R76 ;  /* 0x000076004e4caa25 */ /* 0x000fca00078e004c */
[----:B------:R-:W-:Y:S02]  /*3830*/  @!P2 IADD3 R79, R77, R79, RZ ;  /* 0x0000004f4d4fa210 */ /* 0x000fe40007ffe0ff */
[C---:B------:R-:W-:Y:S02]  /*3840*/  @!P2 SHF.L.U32 R78, R76.reuse, 0x1, RZ ;  /* 0x000000014c4ea819 */ /* 0x040fe400000006ff */
[----:B------:R-:W-:Y:S02]  /*3850*/  @!P2 SHF.L.U64.HI R79, R76, 0x1, R79 ;  /* 0x000000014c4fa819 */ /* 0x000fe4000001024f */
[----:B------:R-:W-:-:S04]  /*3860*/  @!P2 IADD3 R76, P0, R78, c[0x0][0x180], RZ ;  /* 0x000060004e4caa10 */ /* 0x000fc80007f1e0ff */
[----:B------:R-:W-:Y:S02]  /*3870*/  @!P2 IADD3.X R77, R79, c[0x0][0x184], RZ, P0, !PT ;  /* 0x000061004f4daa10 */ /* 0x000fe400007fe4ff */
[----:B------:R-:W-:Y:S02]  /*3880*/  @!P2 IADD3 R78, P0, R78, c[0x0][0x178], RZ ;  /* 0x00005e004e4eaa10 */ /* 0x000fe40007f1e0ff */
[----:B------:R-:W-:Y:S02]  /*3890*/  @P2 LOP3.LUT R3, R3, 0x40000, RZ, 0xfc, !PT ;  /* 0x0004000003032812 */ /* 0x000fe400078efcff */
[----:B------:R-:W-:Y:S02]  /*38a0*/  @!P2 IADD3.X R79, R79, c[0x0][0x17c], RZ, P0, !PT ;  /* 0x00005f004f4faa10 */ /* 0x000fe400007fe4ff */
[----:B------:R-:W-:Y:S01]  /*38b0*/  LOP3.LUT P2, RZ, R122, 0x4000, RZ, 0xc0, !PT ;  /* 0x000040007aff7812 */ /* 0x000fe2000784c0ff */
[----:B0-----:R-:W-:-:S12]  /*38c0*/  HFMA2.MMA R90, -RZ, RZ, 0, 0 ;  /* 0x00000000ff5a7435 */ /* 0x001fd800000001ff */
[----:B------:R-:W3:Y:S04]  /*38d0*/  @!P2 LDG.E R90, [R110.64] ;  /* 0x0000000e6e5aa981 */ /* 0x000ee8000c1e1900 */
[----:B-----5:R0:W-:Y:S02]  /*38e0*/  STL [R1+0x2ac], R86 ;  /* 0x0002ac5601007387 */ /* 0x0201e40000100800 */
[----:B0-----:R-:W-:-:S10]  /*38f0*/  HFMA2.MMA R86, -RZ, RZ, 0, 0 ;  /* 0x00000000ff567435 */ /* 0x001fd400000001ff */
[----:B------:R-:W5:Y:S04]  /*3900*/  @!P4 LDG.E R86, [R104.64] ;  /* 0x0000000e6856c981 */ /* 0x000f68000c1e1900 */
[----:B----4-:R0:W-:Y:S02]  /*3910*/  STL [R1+0x2a8], R84 ;  /* 0x0002a85401007387 */ /* 0x0101e40000100800 */
[----:B0-----:R-:W-:-:S06]  /*3920*/  IMAD.MOV.U32 R84, RZ, RZ, RZ ;  /* 0x000000ffff547224 */ /* 0x001fcc00078e00ff */
[----:B------:R-:W4:Y:S04]  /*3930*/  @!P5 LDG.E R84, [R100.64] ;  /* 0x0000000e6454d981 */ /* 0x000f28000c1e1900 */
[----:B---3--:R0:W-:Y:S02]  /*3940*/  STL [R1+0x294], R90 ;  /* 0x0002945a01007387 */ /* 0x0081e40000100800 */
[----:B0-----:R-:W-:-:S06]  /*3950*/  CS2R R90, SRZ ;  /* 0x00000000005a7805 */ /* 0x001fcc000001ff00 */
[----:B------:R-:W3:Y:S04]  /*3960*/  @!P2 LDG.E R90, [R54.64] ;  /* 0x0000000e365aa981 */ /* 0x000ee8000c1e1900 */
[----:B-----5:R0:W-:Y:S02]  /*3970*/  STL [R1+0x298], R86 ;  /* 0x0002985601007387 */ /* 0x0201e40000100800 */
[----:B0-----:R-:W-:-:S06]  /*3980*/  MOV R86, RZ ;  /* 0x000000ff00567202 */ /* 0x001fcc0000000f00 */
[----:B------:R-:W5:Y:S04]  /*3990*/  @!P4 LDG.E R86, [R112.64] ;  /* 0x0000000e7056c981 */ /* 0x000f68000c1e1900 */
[----:B----4-:R0:W-:Y:S02]  /*39a0*/  STL [R1+0x2b0], R84 ;  /* 0x0002b05401007387 */ /* 0x0101e40000100800 */
[----:B0-----:R-:W-:-:S04]  /*39b0*/  IADD3 R84, R0, 0x140, RZ ;  /* 0x0000014000547810 */ /* 0x001fc80007ffe0ff */
[----:B------:R-:W-:Y:S02]  /*39c0*/  SHF.R.S32.HI R85, RZ, 0x1f, R84 ;  /* 0x0000001fff557819 */ /* 0x000fe40000011454 */
[----:B------:R-:W-:-:S04]  /*39d0*/  ISETP.GE.U32.AND P0, PT, R84, c[0x0][0x1e0], PT ;  /* 0x0000780054007a0c */ /* 0x000fc80003f06070 */
[----:B------:R-:W-:-:S13]  /*39e0*/  ISETP.GE.OR.EX P5, PT, R85, c[0x0][0x1e4], P1, P0 ;  /* 0x0000790055007a0c */ /* 0x000fda0000fa6700 */
[----:B------:R-:W-:Y:S01]  /*39f0*/  @!P5 MOV R80, R4 ;  /* 0x000000040050d202 */ /* 0x000fe20000000f00 */
[----:B------:R-:W-:Y:S01]  /*3a00*/  @!P5 IMAD R85, R85, c[0x0][0x1d8], RZ ;  /* 0x000076005555da24 */ /* 0x000fe200078e02ff */
[----:B------:R-:W-:-:S03]  /*3a10*/  @!P5 MOV R81, R7 ;  /* 0x000000070051d202 */ /* 0x000fc60000000f00 */
[C---:B------:R-:W-:Y:S02]  /*3a20*/  @!P5 IMAD R85, R84.reuse, c[0x0][0x1dc], R85 ;  /* 0x000077005455da24 */ /* 0x040fe400078e0255 */
[----:B------:R-:W-:-:S04]  /*3a30*/  @!P5 IMAD.WIDE.U32 R80, R84, c[0x0][0x1d8], R80 ;  /* 0x000076005450da25 */ /* 0x000fc800078e0050 */
[----:B------:R-:W-:Y:S01]  /*3a40*/  @!P5 IMAD.IADD R85, R81, 0x1, R85 ;  /* 0x000000015155d824 */ /* 0x000fe200078e0255 */
[----:B------:R-:W-:-:S04]  /*3a50*/  @!P5 SHF.L.U32 R84, R80, 0x1, RZ ;  /* 0x000000015054d819 */ /* 0x000fc800000006ff */
[----:B------:R-:W-:Y:S02]  /*3a60*/  @!P5 SHF.L.U64.HI R85, R80, 0x1, R85 ;  /* 0x000000015055d819 */ /* 0x000fe40000010255 */
[----:B------:R-:W-:-:S04]  /*3a70*/  @!P5 IADD3 R80, P0, R84, c[0x0][0x180], RZ ;  /* 0x000060005450da10 */ /* 0x000fc80007f1e0ff */
[----:B------:R-:W-:Y:S02]  /*3a80*/  @!P5 IADD3.X R81, R85, c[0x0][0x184], RZ, P0, !PT ;  /* 0x000061005551da10 */ /* 0x000fe400007fe4ff */
[----:B------:R-:W-:-:S04]  /*3a90*/  @!P5 IADD3 R84, P0, R84, c[0x0][0x178], RZ ;  /* 0x00005e005454da10 */ /* 0x000fc80007f1e0ff */
[----:B------:R-:W-:Y:S02]  /*3aa0*/  @!P5 IADD3.X R85, R85, c[0x0][0x17c], RZ, P0, !PT ;  /* 0x00005f005555da10 */ /* 0x000fe400007fe4ff */
[----:B------:R-:W-:-:S13]  /*3ab0*/  LOP3.LUT P3, RZ, R122, 0x2000, RZ, 0xc0, !PT ;  /* 0x000020007aff7812 */ /* 0x000fda000786c0ff */
[----:B------:R-:W4:Y:S04]  /*3ac0*/  @!P3 LDG.E R91, [R118.64] ;  /* 0x0000000e765bb981 */ /* 0x000f28000c1e1900 */
[----:B---3--:R-:W-:Y:S04]  /*3ad0*/  STL [R1+0x29c], R90 ;  /* 0x00029c5a01007387 */ /* 0x008fe80000100800 */
[----:B-----5:R0:W-:Y:S02]  /*3ae0*/  STL [R1+0x2a0], R86 ;  /* 0x0002a05601007387 */ /* 0x0201e40000100800 */
[----:B0-----:R-:W-:-:S04]  /*3af0*/  IADD3 R86, R0, 0x148, RZ ;  /* 0x0000014800567810 */ /* 0x001fc80007ffe0ff */
[----:B------:R-:W-:Y:S02]  /*3b00*/  SHF.R.S32.HI R87, RZ, 0x1f, R86 ;  /* 0x0000001fff577819 */ /* 0x000fe40000011456 */
[----:B------:R-:W-:-:S04]  /*3b10*/  ISETP.GE.U32.AND P0, PT, R86, c[0x0][0x1e0], PT ;  /* 0x0000780056007a0c */ /* 0x000fc80003f06070 */
[----:B------:R-:W-:-:S13]  /*3b20*/  ISETP.GE.OR.EX P4, PT, R87, c[0x0][0x1e4], P1, P0 ;  /* 0x0000790057007a0c */ /* 0x000fda0000f86700 */
[----:B------:R-:W-:Y:S01]  /*3b30*/  @!P4 MOV R55, R7 ;  /* 0x000000070037c202 */ /* 0x000fe20000000f00 */
[----:B------:R-:W-:Y:S02]  /*3b40*/  @!P4 IMAD R87, R87, c[0x0][0x1d8], RZ ;  /* 0x000076005757ca24 */ /* 0x000fe400078e02ff */
[----:B------:R-:W-:Y:S02]  /*3b50*/  @!P4 IMAD.MOV.U32 R54, RZ, RZ, R4 ;  /* 0x000000ffff36c224 */ /* 0x000fe400078e0004 */
[C---:B------:R-:W-:Y:S02]  /*3b60*/  @!P4 IMAD R87, R86.reuse, c[0x0][0x1dc], R87 ;  /* 0x000077005657ca24 */ /* 0x040fe400078e0257 */
[----:B------:R-:W-:-:S05]  /*3b70*/  @!P4 IMAD.WIDE.U32 R54, R86, c[0x0][0x1d8], R54 ;  /* 0x000076005636ca25 */ /* 0x000fca00078e0036 */
[----:B------:R-:W-:Y:S02]  /*3b80*/  @!P4 IADD3 R87, R55, R87, RZ ;  /* 0x000000573757c210 */ /* 0x000fe40007ffe0ff */
[C---:B------:R-:W-:Y:S02]  /*3b90*/  @!P4 SHF.L.U32 R55, R54.reuse, 0x1, RZ ;  /* 0x000000013637c819 */ /* 0x040fe400000006ff */
[----:B------:R-:W-:Y:S02]  /*3ba0*/  @!P4 SHF.L.U64.HI R90, R54, 0x1, R87 ;  /* 0x00000001365ac819 */ /* 0x000fe40000010257 */
[----:B------:R-:W-:-:S04]  /*3bb0*/  @!P4 IADD3 R86, P0, R55, c[0x0][0x180], RZ ;  /* 0x000060003756ca10 */ /* 0x000fc80007f1e0ff */
[----:B------:R-:W-:Y:S02]  /*3bc0*/  @!P4 IADD3.X R87, R90, c[0x0][0x184], RZ, P0, !PT ;  /* 0x000061005a57ca10 */ /* 0x000fe400007fe4ff */
[----:B------:R-:W-:-:S04]  /*3bd0*/  @!P4 IADD3 R54, P0, R55, c[0x0][0x178], RZ ;  /* 0x00005e003736ca10 */ /* 0x000fc80007f1e0ff */
[----:B------:R-:W-:Y:S01]  /*3be0*/  @!P4 IADD3.X R55, R90, c[0x0][0x17c], RZ, P0, !PT ;  /* 0x00005f005a37ca10 */ /* 0x000fe200007fe4ff */
[----:B------:R-:W-:-:S10]  /*3bf0*/  HFMA2.MMA R90, -RZ, RZ, 0, 0 ;  /* 0x00000000ff5a7435 */ /* 0x000fd400000001ff */
[----:B------:R-:W3:Y:S04]  /*3c00*/  @!P3 LDG.E R90, [R108.64] ;  /* 0x0000000e6c5ab981 */ /* 0x000ee8000c1e1900 */
[----:B----4-:R-:W-:Y:S04]  /*3c10*/  STL [R1+0x288], R91 ;  /* 0x0002885b01007387 */ /* 0x010fe80000100800 */
[----:B---3--:R0:W-:Y:S02]  /*3c20*/  STL [R1+0x290], R90 ;  /* 0x0002905a01007387 */ /* 0x0081e40000100800 */
[----:B0-----:R-:W-:-:S04]  /*3c30*/  IADD3 R90, R0, 0x150, RZ ;  /* 0x00000150005a7810 */ /* 0x001fc80007ffe0ff */
[----:B------:R-:W-:Y:S02]  /*3c40*/  SHF.R.S32.HI R91, RZ, 0x1f, R90 ;  /* 0x0000001fff5b7819 */ /* 0x000fe4000001145a */
[----:B------:R-:W-:-:S04]  /*3c50*/  ISETP.GE.U32.AND P0, PT, R90, c[0x0][0x1e0], PT ;  /* 0x000078005a007a0c */ /* 0x000fc80003f06070 */
[----:B------:R-:W-:Y:S02]  /*3c60*/  ISETP.GE.OR.EX P3, PT, R91, c[0x0][0x1e4], P1, P0 ;  /* 0x000079005b007a0c */ /* 0x000fe40000f66700 */
[----:B------:R-:W-:-:S13]  /*3c70*/  LOP3.LUT P0, RZ, R122, 0x1000, RZ, 0xc0, !PT ;  /* 0x000010007aff7812 */ /* 0x000fda000780c0ff */
[----:B------:R-:W3:Y:S01]  /*3c80*/  @!P0 LDG.E R92, [R30.64] ;  /* 0x0000000e1e5c8981 */ /* 0x000ee2000c1e1900 */
[----:B------:R-:W-:-:S03]  /*3c90*/  @!P3 IMAD R91, R91, c[0x0][0x1d8], RZ ;  /* 0x000076005b5bba24 */ /* 0x000fc600078e02ff */
[----:B---3--:R0:W-:Y:S02]  /*3ca0*/  STL [R1+0x284], R92 ;  /* 0x0002845c01007387 */ /* 0x0081e40000100800 */
[----:B0-----:R-:W-:-:S06]  /*3cb0*/  CS2R R92, SRZ ;  /* 0x00000000005c7805 */ /* 0x001fcc000001ff00 */
[----:B------:R-:W3:Y:S01]  /*3cc0*/  @!P0 LDG.E R92, [R116.64] ;  /* 0x0000000e745c8981 */ /* 0x000ee2000c1e1900 */
[----:B------:R-:W-:Y:S02]  /*3cd0*/  @!P3 MOV R30, R4 ;  /* 0x00000004001eb202 */ /* 0x000fe40000000f00 */
[----:B------:R-:W-:Y:S01]  /*3ce0*/  @!P3 MOV R31, R7 ;  /* 0x00000007001fb202 */ /* 0x000fe20000000f00 */
[----:B------:R-:W-:-:S04]  /*3cf0*/  @!P3 IMAD R91, R90, c[0x0][0x1dc], R91 ;  /* 0x000077005a5bba24 */ /* 0x000fc800078e025b */
[----:B------:R-:W-:Y:S01]  /*3d00*/  @!P3 IMAD.WIDE.U32 R30, R90, c[0x0][0x1d8], R30 ;  /* 0x000076005a1eba25 */ /* 0x000fe200078e001e */
[----:B------:R-:W-:-:S04]  /*3d10*/  LOP3.LUT P2, RZ, R122, 0x800, RZ, 0xc0, !PT ;  /* 0x000008007aff7812 */ /* 0x000fc8000784c0ff */
[----:B------:R-:W-:Y:S02]  /*3d20*/  @!P3 IADD3 R91, R31, R91, RZ ;  /* 0x0000005b1f5bb210 */ /* 0x000fe40007ffe0ff */
[----:B------:R-:W-:-:S04]  /*3d30*/  @!P3 SHF.L.U32 R31, R30, 0x1, RZ ;  /* 0x000000011e1fb819 */ /* 0x000fc800000006ff */
[----:B------:R-:W-:-:S03]  /*3d40*/  @!P3 IADD3 R90, P0, R31, c[0x0][0x180], RZ ;  /* 0x000060001f5aba10 */ /* 0x000fc60007f1e0ff */
[----:B------:R0:W4:Y:S02]  /*3d50*/  @!P2 LDG.E R93, [R44.64] ;  /* 0x0000000e2c5da981 */ /* 0x000124000c1e1900 */
[----:B0-----:R-:W-:-:S04]  /*3d60*/  IADD3 R44, R0, 0x158, RZ ;  /* 0x00000158002c7810 */ /* 0x001fc80007ffe0ff */
[----:B------:R-:W-:Y:S01]  /*3d70*/  SHF.R.S32.HI R45, RZ, 0x1f, R44 ;  /* 0x0000001fff2d7819 */ /* 0x000fe2000001142c */
[----:B---3--:R0:W-:Y:S02]  /*3d80*/  STL [R1+0x28c], R92 ;  /* 0x00028c5c01007387 */ /* 0x0081e40000100800 */
[----:B0-----:R-:W-:-:S04]  /*3d90*/  @!P3 SHF.L.U64.HI R92, R30, 0x1, R91 ;  /* 0x000000011e5cb819 */ /* 0x001fc8000001025b */
[----:B------:R-:W-:Y:S02]  /*3da0*/  @!P3 IADD3.X R91, R92, c[0x0][0x184], RZ, P0, !PT ;  /* 0x000061005c5bba10 */ /* 0x000fe400007fe4ff */
[----:B------:R-:W-:-:S04]  /*3db0*/  @!P3 IADD3 R30, P0, R31, c[0x0][0x178], RZ ;  /* 0x00005e001f1eba10 */ /* 0x000fc80007f1e0ff */
[----:B------:R-:W-:Y:S01]  /*3dc0*/  @!P3 IADD3.X R31, R92, c[0x0][0x17c], RZ, P0, !PT ;  /* 0x00005f005c1fba10 */ /* 0x000fe200007fe4ff */
[----:B------:R-:W-:Y:S01]  /*3dd0*/  IMAD.MOV.U32 R92, RZ, RZ, RZ ;  /* 0x000000ffff5c7224 */ /* 0x000fe200078e00ff */
[----:B------:R-:W-:-:S05]  /*3de0*/  ISETP.GE.U32.AND P0, PT, R44, c[0x0][0x1e0], PT ;  /* 0x000078002c007a0c */ /* 0x000fca0003f06070 */
[----:B------:R0:W3:Y:S01]  /*3df0*/  @!P2 LDG.E R92, [R88.64] ;  /* 0x0000000e585ca981 */ /* 0x0000e2000c1e1900 */
[----:B------:R-:W-:Y:S02]  /*3e00*/  ISETP.GE.OR.EX P2, PT, R45, c[0x0][0x1e4], P1, P0 ;  /* 0x000079002d007a0c */ /* 0x000fe40000f46700 */
[----:B------:R-:W-:Y:S01]  /*3e10*/  LOP3.LUT P0, RZ, R122, 0x400, RZ, 0xc0, !PT ;  /* 0x000004007aff7812 */ /* 0x000fe2000780c0ff */
[----:B0-----:R-:W-:-:S12]  /*3e20*/  CS2R R88, SRZ ;  /* 0x0000000000587805 */ /* 0x001fd8000001ff00 */
[----:B------:R0:W5:Y:S01]  /*3e30*/  @!P0 LDG.E R88, [R34.64] ;  /* 0x0000000e22588981 */ /* 0x000162000c1e1900 */
[----:B------:R-:W-:Y:S01]  /*3e40*/  LOP3.LUT R3, R3, 0xfffdffff, RZ, 0xc0, !PT ;  /* 0xfffdffff03037812 */ /* 0x000fe200078ec0ff */
[----:B------:R-:W-:-:S03]  /*3e50*/  @!P2 IMAD R45, R45, c[0x0][0x1d8], RZ ;  /* 0x000076002d2daa24 */ /* 0x000fc600078e02ff */
[----:B------:R-:W-:Y:S02]  /*3e60*/  @P5 LOP3.LUT R3, R3, 0x20000, RZ, 0xfc, !PT ;  /* 0x0002000003035812 */ /* 0x000fe400078efcff */
[----:B0-----:R-:W-:Y:S02]  /*3e70*/  @!P2 MOV R34, R4 ;  /* 0x000000040022a202 */ /* 0x001fe40000000f00 */
[----:B------:R-:W-:Y:S01]  /*3e80*/  @!P2 MOV R35, R7 ;  /* 0x000000070023a202 */ /* 0x000fe20000000f00 */
[----:B------:R-:W-:Y:S01]  /*3e90*/  @!P2 IMAD R45, R44, c[0x0][0x1dc], R45 ;  /* 0x000077002c2daa24 */ /* 0x000fe200078e022d */
[----:B------:R-:W-:-:S03]  /*3ea0*/  LOP3.LUT R3, R3, 0xfffeffff, RZ, 0xc0, !PT ;  /* 0xfffeffff03037812 */ /* 0x000fc600078ec0ff */
[----:B------:R-:W-:Y:S01]  /*3eb0*/  @!P2 IMAD.WIDE.U32 R34, R44, c[0x0][0x1d8], R34 ;  /* 0x000076002c22aa25 */ /* 0x000fe200078e0022 */
[----:B------:R-:W-:-:S04]  /*3ec0*/  @P4 LOP3.LUT R3, R3, 0x10000, RZ, 0xfc, !PT ;  /* 0x0001000003034812 */ /* 0x000fc800078efcff */
[----:B------:R-:W-:Y:S01]  /*3ed0*/  @!P2 IADD3 R45, R35, R45, RZ ;  /* 0x0000002d232da210 */ /* 0x000fe20007ffe0ff */
[----:B------:R-:W-:Y:S01]  /*3ee0*/  @!P2 IMAD.SHL.U32 R35, R34, 0x2, RZ ;  /* 0x000000022223a824 */ /* 0x000fe200078e00ff */
[----:B------:R-:W-:-:S04]  /*3ef0*/  LOP3.LUT R3, R3, 0xffff7fff, RZ, 0xc0, !PT ;  /* 0xffff7fff03037812 */ /* 0x000fc800078ec0ff */
[----:B------:R-:W-:-:S04]  /*3f00*/  @P3 LOP3.LUT R3, R3, 0x8000, RZ, 0xfc, !PT ;  /* 0x0000800003033812 */ /* 0x000fc800078efcff */
[----:B------:R-:W-:-:S04]  /*3f10*/  LOP3.LUT R3, R3, 0xffffbfff, RZ, 0xc0, !PT ;  /* 0xffffbfff03037812 */ /* 0x000fc800078ec0ff */
[----:B------:R-:W-:Y:S01]  /*3f20*/  @P2 LOP3.LUT R3, R3, 0x4000, RZ, 0xfc, !PT ;  /* 0x0000400003032812 */ /* 0x000fe200078efcff */
[----:B---3--:R0:W-:Y:S02]  /*3f30*/  STL [R1+0x224], R92 ;  /* 0x0002245c01007387 */ /* 0x0081e40000100800 */
[----:B0-----:R-:W-:Y:S02]  /*3f40*/  HFMA2.MMA R92, -RZ, RZ, 0, 0 ;  /* 0x00000000ff5c7435 */ /* 0x001fe400000001ff */
[----:B-----5:R0:W-:Y:S08]  /*3f50*/  STL [R1+0x21c], R88 ;  /* 0x00021c5801007387 */ /* 0x0201f00000100800 */
[----:B------:R1:W3:Y:S01]  /*3f60*/  @!P0 LDG.E R92, [R114.64] ;  /* 0x0000000e725c8981 */ /* 0x0002e2000c1e1900 */
[----:B------:R-:W-:-:S02]  /*3f70*/  @!P2 IADD3 R44, P0, R35, c[0x0][0x180], RZ ;  /* 0x00006000232caa10 */ /* 0x000fc40007f1e0ff */
[----:B0-----:R-:W-:-:S04]  /*3f80*/  @!P2 SHF.L.U64.HI R88, R34, 0x1, R45 ;  /* 0x000000012258a819 */ /* 0x001fc8000001022d */
[----:B------:R-:W-:Y:S02]  /*3f90*/  @!P2 IADD3.X R45, R88, c[0x0][0x184], RZ, P0, !PT ;  /* 0x00006100582daa10 */ /* 0x000fe400007fe4ff */
[----:B------:R-:W-:-:S04]  /*3fa0*/  @!P2 IADD3 R34, P0, R35, c[0x0][0x178], RZ ;  /* 0x00005e002322aa10 */ /* 0x000fc80007f1e0ff */
[----:B------:R-:W-:Y:S02]  /*3fb0*/  @!P2 IADD3.X R35, R88, c[0x0][0x17c], RZ, P0, !PT ;  /* 0x00005f005823aa10 */ /* 0x000fe400007fe4ff */
[----:B------:R-:W-:Y:S01]  /*3fc0*/  LOP3.LUT P2, RZ, R2, 0x80, RZ, 0xc0, !PT ;  /* 0x0000008002ff7812 */ /* 0x000fe2000784c0ff */
[----:B------:R-:W-:-:S12]  /*3fd0*/  HFMA2.MMA R88, -RZ, RZ, 0, 0 ;  /* 0x00000000ff587435 */ /* 0x000fd800000001ff */
[----:B------:R0:W5:Y:S04]  /*3fe0*/  @!P2 LDG.E R88, [R26.64] ;  /* 0x0000000e1a58a981 */ /* 0x000168000c1e1900 */
[----:B------:R1:W2:Y:S01]  /*3ff0*/  @!P2 LDG.E R89, [R56.64] ;  /* 0x0000000e3859a981 */ /* 0x0002a2000c1e1900 */
[----:B0-----:R-:W-:-:S04]  /*4000*/  IADD3 R26, R0, 0x160, RZ ;  /* 0x00000160001a7810 */ /* 0x001fc80007ffe0ff */
[----:B------:R-:W-:Y:S02]  /*4010*/  SHF.R.S32.HI R27, RZ, 0x1f, R26 ;  /* 0x0000001fff1b7819 */ /* 0x000fe4000001141a */
[----:B------:R-:W-:-:S04]  /*4020*/  ISETP.GE.U32.AND P0, PT, R26, c[0x0][0x1e0], PT ;  /* 0x000078001a007a0c */ /* 0x000fc80003f06070 */
[----:B------:R-:W-:Y:S02]  /*4030*/  ISETP.GE.OR.EX P2, PT, R27, c[0x0][0x1e4], P1, P0 ;  /* 0x000079001b007a0c */ /* 0x000fe40000f46700 */
[----:B------:R-:W-:Y:S02]  /*4040*/  LOP3.LUT P0, RZ, R122, 0x100, RZ, 0xc0, !PT ;  /* 0x000001007aff7812 */ /* 0x000fe4000780c0ff */
[----:B-1----:R-:W-:-:S11]  /*4050*/  MOV R56, RZ ;  /* 0x000000ff00387202 */ /* 0x002fd60000000f00 */
[----:B------:R0:W2:Y:S01]  /*4060*/  @!P0 LDG.E R56, [R10.64] ;  /* 0x0000000e0a388981 */ /* 0x0000a2000c1e1900 */
[----:B------:R-:W-:-:S03]  /*4070*/  @!P2 IMAD R27, R27, c[0x0][0x1d8], RZ ;  /* 0x000076001b1baa24 */ /* 0x000fc600078e02ff */
[----:B------:R1:W3:Y:S01]  /*4080*/  @!P0 LDG.E R125, [R72.64] ;  /* 0x0000000e487d8981 */ /* 0x0002e2000c1e1900 */
[----:B------:R-:W-:Y:S01]  /*4090*/  @!P2 IMAD R27, R26, c[0x0][0x1dc], R27 ;  /* 0x000077001a1baa24 */ /* 0x000fe200078e021b */
[----:B0-----:R-:W-:Y:S02]  /*40a0*/  @!P2 MOV R10, R4 ;  /* 0x00000004000aa202 */ /* 0x001fe40000000f00 */
[----:B------:R-:W-:-:S05]  /*40b0*/  @!P2 MOV R11, R7 ;  /* 0x00000007000ba202 */ /* 0x000fca0000000f00 */
[----:B------:R-:W-:-:S04]  /*40c0*/  @!P2 IMAD.WIDE.U32 R10, R26, c[0x0][0x1d8], R10 ;  /* 0x000076001a0aaa25 */ /* 0x000fc800078e000a */
[----:B------:R-:W-:Y:S01]  /*40d0*/  @!P2 IMAD.IADD R27, R11, 0x1, R27 ;  /* 0x000000010b1ba824 */ /* 0x000fe200078e021b */
[----:B------:R-:W-:-:S04]  /*40e0*/  @!P2 SHF.L.U32 R26, R10, 0x1, RZ ;  /* 0x000000010a1aa819 */ /* 0x000fc800000006ff */
[----:B------:R-:W-:Y:S01]  /*40f0*/  @!P2 SHF.L.U64.HI R10, R10, 0x1, R27 ;  /* 0x000000010a0aa819 */ /* 0x000fe2000001021b */
[----:B------:R-:W-:Y:S01]  /*4100*/  HFMA2.MMA R123, -RZ, RZ, 0, 0 ;  /* 0x00000000ff7b7435 */ /* 0x000fe200000001ff */
[C---:B------:R-:W-:Y:S02]  /*4110*/  LOP3.LUT P5, RZ, R2.reuse, 0x400, RZ, 0xc0, !PT ;  /* 0x0000040002ff7812 */ /* 0x040fe400078ac0ff */
[C---:B------:R-:W-:Y:S02]  /*4120*/  LOP3.LUT P4, RZ, R2.reuse, 0x200, RZ, 0xc0, !PT ;  /* 0x0000020002ff7812 */ /* 0x040fe4000788c0ff */
[C---:B------:R-:W-:Y:S02]  /*4130*/  LOP3.LUT P3, RZ, R2.reuse, 0x100, RZ, 0xc0, !PT ;  /* 0x0000010002ff7812 */ /* 0x040fe4000786c0ff */
[----:B------:R-:W-:Y:S02]  /*4140*/  LOP3.LUT R3, R3, 0xffffdfff, RZ, 0xc0, !PT ;  /* 0xffffdfff03037812 */ /* 0x000fe400078ec0ff */
[----:B------:R-:W-:-:S02]  /*4150*/  LOP3.LUT R2, R2, 0xfffffff7, RZ, 0xc0, !PT ;  /* 0xfffffff702027812 */ /* 0x000fc400078ec0ff */
[----:B------:R-:W-:Y:S02]  /*4160*/  @P2 LOP3.LUT R3, R3, 0x2000, RZ, 0xfc, !PT ;  /* 0x0000200003032812 */ /* 0x000fe400078efcff */
[----:B------:R-:W-:Y:S01]  /*4170*/  @P2 LOP3.LUT R2, R2, 0x8, RZ, 0xfc, !PT ;  /* 0x0000000802022812 */ /* 0x000fe200078efcff */
[----:B------:R-:W-:Y:S01]  /*4180*/  CS2R R118, SRZ ;  /* 0x0000000000767805 */ /* 0x000fe2000001ff00 */
[----:B------:R-:W-:-:S06]  /*4190*/  CS2R R116, SRZ ;  /* 0x0000000000747805 */ /* 0x000fcc000001ff00 */
[----:B------:R0:W3:Y:S04]  /*41a0*/  @!P3 LDG.E R116, [R38.64] ;  /* 0x0000000e2674b981 */ /* 0x0000e8000c1e1900 */
[----:B------:R1:W3:Y:S01]  /*41b0*/  @!P3 LDG.E R117, [R74.64] ;  /* 0x0000000e4a75b981 */ /* 0x0002e2000c1e1900 */
[----:B0-----:R-:W-:Y:S01]  /*41c0*/  IADD3 R38, R0, 0x170, RZ ;  /* 0x0000017000267810 */ /* 0x001fe20007ffe0ff */
[----:B------:R-:W-:Y:S01]  /*41d0*/  CS2R R114, SRZ ;  /* 0x0000000000727805 */ /* 0x000fe2000001ff00 */
[----:B------:R-:W-:Y:S01]  /*41e0*/  CS2R R112, SRZ ;  /* 0x0000000000707805 */ /* 0x000fe2000001ff00 */
[----:B--2---:R0:W-:Y:S02]  /*41f0*/  STL [R1+0x210], R56 ;  /* 0x0002103801007387 */ /* 0x0041e40000100800 */
[----:B0-----:R-:W-:-:S04]  /*4200*/  @!P2 IADD3 R56, P0, R26, c[0x0][0x180], RZ ;  /* 0x000060001a38aa10 */ /* 0x001fc80007f1e0ff */
[----:B------:R-:W-:Y:S02]  /*4210*/  @!P2 IADD3.X R57, R10, c[0x0][0x184], RZ, P0, !PT ;  /* 0x000061000a39aa10 */ /* 0x000fe400007fe4ff */
[----:B------:R-:W-:-:S04]  /*4220*/  @!P2 IADD3 R26, P0, R26, c[0x0][0x178], RZ ;  /* 0x00005e001a1aaa10 */ /* 0x000fc80007f1e0ff */
[----:B------:R-:W-:Y:S02]  /*4230*/  @!P2 IADD3.X R27, R10, c[0x0][0x17c], RZ, P0, !PT ;  /* 0x00005f000a1baa10 */ /* 0x000fe400007fe4ff */
[----:B------:R-:W-:-:S13]  /*4240*/  LOP3.LUT P0, RZ, R122, 0x80, RZ, 0xc0, !PT ;  /* 0x000000807aff7812 */ /* 0x000fda000780c0ff */
[----:B------:R0:W2:Y:S04]  /*4250*/  @!P0 LDG.E R124, [R36.64] ;  /* 0x0000000e247c8981 */ /* 0x0000a8000c1e1900 */
[----:B------:R1:W2:Y:S01]  /*4260*/  @!P0 LDG.E R123, [R62.64] ;  /* 0x0000000e3e7b8981 */ /* 0x0002a2000c1e1900 */
[----:B0-----:R-:W-:-:S04]  /*4270*/  IADD3 R36, R0, 0x168, RZ ;  /* 0x0000016800247810 */ /* 0x001fc80007ffe0ff */
[----:B------:R-:W-:Y:S02]  /*4280*/  SHF.R.S32.HI R10, RZ, 0x1f, R36 ;  /* 0x0000001fff0a7819 */ /* 0x000fe40000011424 */
[----:B------:R-:W-:-:S04]  /*4290*/  ISETP.GE.U32.AND P0, PT, R36, c[0x0][0x1e0], PT ;  /* 0x0000780024007a0c */ /* 0x000fc80003f06070 */
[----:B------:R-:W-:Y:S02]  /*42a0*/  ISETP.GE.OR.EX P2, PT, R10, c[0x0][0x1e4], P1, P0 ;  /* 0x000079000a007a0c */ /* 0x000fe40000f46700 */
[----:B------:R-:W-:-:S11]  /*42b0*/  LOP3.LUT P0, RZ, R122, 0x40, RZ, 0xc0, !PT ;  /* 0x000000407aff7812 */ /* 0x000fd6000780c0ff */
[----:B------:R-:W-:Y:S01]  /*42c0*/  @!P2 IMAD R37, R10, c[0x0][0x1d8], RZ ;  /* 0x000076000a25aa24 */ /* 0x000fe200078e02ff */
[----:B------:R-:W-:Y:S01]  /*42d0*/  @!P2 MOV R10, R4 ;  /* 0x00000004000aa202 */ /* 0x000fe20000000f00 */
[----:B------:R0:W2:Y:S01]  /*42e0*/  @!P0 LDG.E R119, [R64.64] ;  /* 0x0000000e40778981 */ /* 0x0000a2000c1e1900 */
[----:B------:R-:W-:Y:S01]  /*42f0*/  @!P2 MOV R11, R7 ;  /* 0x00000007000ba202 */ /* 0x000fe20000000f00 */
[C---:B------:R-:W-:Y:S02]  /*4300*/  @!P2 IMAD R37, R36.reuse, c[0x0][0x1dc], R37 ;  /* 0x000077002425aa24 */ /* 0x040fe400078e0225 */
[----:B------:R0:W2:Y:S02]  /*4310*/  @!P0 LDG.E R118, [R94.64] ;  /* 0x0000000e5e768981 */ /* 0x0000a4000c1e1900 */
[----:B------:R-:W-:-:S04]  /*4320*/  @!P2 IMAD.WIDE.U32 R10, R36, c[0x0][0x1d8], R10 ;  /* 0x00007600240aaa25 */ /* 0x000fc800078e000a */
[----:B------:R-:W-:Y:S01]  /*4330*/  @!P2 IMAD.IADD R37, R11, 0x1, R37 ;  /* 0x000000010b25a824 */ /* 0x000fe200078e0225 */
[C---:B------:R-:W-:Y:S02]  /*4340*/  @!P2 SHF.L.U32 R36, R10.reuse, 0x1, RZ ;  /* 0x000000010a24a819 */ /* 0x040fe400000006ff */
[----:B------:R-:W-:Y:S01]  /*4350*/  LOP3.LUT R3, R3, 0xffffefff, RZ, 0xc0, !PT ;  /* 0xffffefff03037812 */ /* 0x000fe200078ec0ff */
[----:B0-----:R-:W2:Y:S01]  /*4360*/  LDL.LU.64 R94, [R1+0x270] ;  /* 0x00027000015e7983 */ /* 0x001ea20000300a00 */
[----:B------:R-:W-:Y:S02]  /*4370*/  @!P2 SHF.L.U64.HI R10, R10, 0x1, R37 ;  /* 0x000000010a0aa819 */ /* 0x000fe40000010225 */
[----:B-1----:R-:W-:-:S04]  /*4380*/  @!P2 IADD3 R62, P0, R36, c[0x0][0x180], RZ ;  /* 0x00006000243eaa10 */ /* 0x002fc80007f1e0ff */
[----:B------:R-:W-:Y:S02]  /*4390*/  @!P2 IADD3.X R63, R10, c[0x0][0x184], RZ, P0, !PT ;  /* 0x000061000a3faa10 */ /* 0x000fe400007fe4ff */
[----:B------:R-:W-:-:S04]  /*43a0*/  @!P2 IADD3 R36, P0, R36, c[0x0][0x178], RZ ;  /* 0x00005e002424aa10 */ /* 0x000fc80007f1e0ff */
[----:B------:R-:W-:Y:S02]  /*43b0*/  @!P2 IADD3.X R37, R10, c[0x0][0x17c], RZ, P0, !PT ;  /* 0x00005f000a25aa10 */ /* 0x000fe400007fe4ff */
[----:B------:R-:W-:Y:S02]  /*43c0*/  SHF.R.S32.HI R10, RZ, 0x1f, R38 ;  /* 0x0000001fff0a7819 */ /* 0x000fe40000011426 */
[----:B------:R-:W-:-:S04]  /*43d0*/  ISETP.GE.U32.AND P0, PT, R38, c[0x0][0x1e0], PT ;  /* 0x0000780026007a0c */ /* 0x000fc80003f06070 */
[----:B------:R-:W-:Y:S02]  /*43e0*/  ISETP.GE.OR.EX P3, PT, R10, c[0x0][0x1e4], P1, P0 ;  /* 0x000079000a007a0c */ /* 0x000fe40000f66700 */
[----:B------:R-:W-:-:S11]  /*43f0*/  LOP3.LUT P0, RZ, R122, 0x10, RZ, 0xc0, !PT ;  /* 0x000000107aff7812 */ /* 0x000fd6000780c0ff */
[----:B------:R-:W-:Y:S02]  /*4400*/  @!P3 MOV R11, R7 ;  /* 0x00000007000bb202 */ /* 0x000fe40000000f00 */
[----:B------:R0:W2:Y:S04]  /*4410*/  @!P0 LDG.E R114, [R32.64] ;  /* 0x0000000e20728981 */ /* 0x0000a8000c1e1900 */
[----:B------:R1:W2:Y:S01]  /*4420*/  @!P0 LDG.E R115, [R40.64] ;  /* 0x0000000e28738981 */ /* 0x0002a2000c1e1900 */
[----:B0-----:R-:W-:Y:S01]  /*4430*/  @!P3 IMAD R32, R10, c[0x0][0x1d8], RZ ;  /* 0x000076000a20ba24 */ /* 0x001fe200078e02ff */
[----:B------:R-:W-:-:S03]  /*4440*/  @!P3 MOV R10, R4 ;  /* 0x00000004000ab202 */ /* 0x000fc60000000f00 */
[C---:B------:R-:W-:Y:S02]  /*4450*/  @!P3 IMAD R32, R38.reuse, c[0x0][0x1dc], R32 ;  /* 0x000077002620ba24 */ /* 0x040fe400078e0220 */
[----:B------:R-:W-:-:S05]  /*4460*/  @!P3 IMAD.WIDE.U32 R10, R38, c[0x0][0x1d8], R10 ;  /* 0x00007600260aba25 */ /* 0x000fca00078e000a */
[----:B------:R-:W-:Y:S01]  /*4470*/  @!P3 IADD3 R11, R11, R32, RZ ;  /* 0x000000200b0bb210 */ /* 0x000fe20007ffe0ff */
[----:B------:R-:W-:-:S03]  /*4480*/  @!P3 IMAD.SHL.U32 R32, R10, 0x2, RZ ;  /* 0x000000020a20b824 */ /* 0x000fc600078e00ff */
[----:B------:R-:W-:Y:S02]  /*4490*/  @!P3 SHF.L.U64.HI R10, R10, 0x1, R11 ;  /* 0x000000010a0ab819 */ /* 0x000fe4000001020b */
[----:B------:R-:W-:-:S04]  /*44a0*/  @!P3 IADD3 R38, P0, R32, c[0x0][0x180], RZ ;  /* 0x000060002026ba10 */ /* 0x000fc80007f1e0ff */
[----:B------:R-:W-:Y:S02]  /*44b0*/  @!P3 IADD3.X R39, R10, c[0x0][0x184], RZ, P0, !PT ;  /* 0x000061000a27ba10 */ /* 0x000fe400007fe4ff */
[----:B------:R-:W-:-:S04]  /*44c0*/  @!P3 IADD3 R32, P0, R32, c[0x0][0x178], RZ ;  /* 0x00005e002020ba10 */ /* 0x000fc80007f1e0ff */
[----:B------:R-:W-:Y:S02]  /*44d0*/  @!P3 IADD3.X R33, R10, c[0x0][0x17c], RZ, P0, !PT ;  /* 0x00005f000a21ba10 */ /* 0x000fe400007fe4ff */
[----:B------:R-:W-:-:S13]  /*44e0*/  LOP3.LUT P0, RZ, R122, 0x8, RZ, 0xc0, !PT ;  /* 0x000000087aff7812 */ /* 0x000fda000780c0ff */
[----:B------:R0:W2:Y:S01]  /*44f0*/  @!P0 LDG.E R113, [R22.64] ;  /* 0x0000000e16718981 */ /* 0x0000a2000c1e1900 */
[----:B------:R-:W-:Y:S02]  /*4500*/  @P2 LOP3.LUT R3, R3, 0x1000, RZ, 0xfc, !PT ;  /* 0x0000100003032812 */ /* 0x000fe400078efcff */
[----:B------:R-:W-:Y:S01]  /*4510*/  IADD3 R10, R0, 0x178, RZ ;  /* 0x00000178000a7810 */ /* 0x000fe20007ffe0ff */
[----:B------:R1:W2:Y:S04]  /*4520*/  @!P0 LDG.E R112, [R96.64] ;  /* 0x0000000e60708981 */ /* 0x0002a8000c1e1900 */
[----:B0-----:R-:W2:Y:S01]  /*4530*/  LDL.LU.64 R22, [R1+0x278] ;  /* 0x0002780001167983 */ /* 0x001ea20000300a00 */
[----:B------:R-:W-:Y:S02]  /*4540*/  LOP3.LUT R3, R3, 0xfffff7ff, RZ, 0xc0, !PT ;  /* 0xfffff7ff03037812 */ /* 0x000fe400078ec0ff */
[----:B------:R-:W-:Y:S01]  /*4550*/  LOP3.LUT R2, R2, 0xffffffef, RZ, 0xc0, !PT ;  /* 0xffffffef02027812 */ /* 0x000fe200078ec0ff */
[----:B------:R-:W-:Y:S01]  /*4560*/  CS2R R110, SRZ ;  /* 0x00000000006e7805 */ /* 0x000fe2000001ff00 */
[----:B------:R-:W-:Y:S01]  /*4570*/  SHF.R.S32.HI R11, RZ, 0x1f, R10 ;  /* 0x0000001fff0b7819 */ /* 0x000fe2000001140a */
[----:B-----5:R-:W-:Y:S01]  /*4580*/  STL [R1+0x214], R88 ;  /* 0x0002145801007387 */ /* 0x020fe20000100800 */
[----:B------:R-:W-:-:S02]  /*4590*/  ISETP.GE.U32.AND P0, PT, R10, c[0x0][0x1e0], PT ;  /* 0x000078000a007a0c */ /* 0x000fc40003f06070 */
[----:B------:R-:W-:Y:S01]  /*45a0*/  LOP3.LUT P2, RZ, R122, 0x4, RZ, 0xc0, !PT ;  /* 0x000000047aff7812 */ /* 0x000fe2000784c0ff */
[----:B------:R0:W-:Y:S01]  /*45b0*/  STL [R1+0x218], R89 ;  /* 0x0002185901007387 */ /* 0x0001e20000100800 */
[----:B------:R-:W-:Y:S02]  /*45c0*/  @P3 LOP3.LUT R3, R3, 0x800, RZ, 0xfc, !PT ;  /* 0x0000080003033812 */ /* 0x000fe400078efcff */
[----:B------:R-:W-:Y:S01]  /*45d0*/  @P3 LOP3.LUT R2, R2, 0x10, RZ, 0xfc, !PT ;  /* 0x0000001002023812 */ /* 0x000fe200078efcff */
[----:B------:R-:W-:Y:S01]  /*45e0*/  CS2R R108, SRZ ;  /* 0x00000000006c7805 */ /* 0x000fe2000001ff00 */
[C---:B------:R-:W-:Y:S01]  /*45f0*/  ISETP.GE.OR.EX P3, PT, R11.reuse, c[0x0][0x1e4], P1, P0 ;  /* 0x000079000b007a0c */ /* 0x040fe20000f66700 */
[----:B------:R-:W-:Y:S01]  /*4600*/  CS2R R106, SRZ ;  /* 0x00000000006a7805 */ /* 0x000fe2000001ff00 */
[----:B-1----:R-:W5:Y:S04]  /*4610*/  LDL.LU.64 R96, [R1+0x248] ;  /* 0x0002480001607983 */ /* 0x002f680000300a00 */
[----:B0-----:R-:W5:Y:S04]  /*4620*/  LDL.LU.64 R88, [R1+0x268] ;  /* 0x0002680001587983 */ /* 0x001f680000300a00 */
[----:B------:R0:W5:Y:S03]  /*4630*/  @!P2 LDG.E R110, [R8.64] ;  /* 0x0000000e086ea981 */ /* 0x000166000c1e1900 */
[----:B------:R-:W-:Y:S01]  /*4640*/  @!P3 IMAD R11, R11, c[0x0][0x1d8], RZ ;  /* 0x000076000b0bba24 */ /* 0x000fe200078e02ff */
[----:B------:R1:W5:Y:S04]  /*4650*/  @!P4 LDG.E R109, [R28.64] ;  /* 0x0000000e1c6dc981 */ /* 0x000368000c1e1900 */
[----:B------:R1:W5:Y:S01]  /*4660*/  @!P4 LDG.E R108, [R102.64] ;  /* 0x0000000e666cc981 */ /* 0x000362000c1e1900 */
[----:B0-----:R-:W-:-:S02]  /*4670*/  @!P3 MOV R8, R4 ;  /* 0x000000040008b202 */ /* 0x001fc40000000f00 */
[----:B------:R-:W-:Y:S01]  /*4680*/  @!P3 MOV R9, R7 ;  /* 0x000000070009b202 */ /* 0x000fe20000000f00 */
[C---:B------:R-:W-:Y:S01]  /*4690*/  @!P3 IMAD R11, R10.reuse, c[0x0][0x1dc], R11 ;  /* 0x000077000a0bba24 */ /* 0x040fe200078e020b */
[----:B------:R-:W-:Y:S01]  /*46a0*/  LOP3.LUT R3, R3, 0xfffffbff, RZ, 0xc0, !PT ;  /* 0xfffffbff03037812 */ /* 0x000fe200078ec0ff */
[----:B------:R0:W5:Y:S02]  /*46b0*/  @!P2 LDG.E R111, [R18.64] ;  /* 0x0000000e126fa981 */ /* 0x000164000c1e1900 */
[----:B------:R-:W-:Y:S01]  /*46c0*/  @!P3 IMAD.WIDE.U32 R8, R10, c[0x0][0x1d8], R8 ;  /* 0x000076000a08ba25 */ /* 0x000fe200078e0008 */
[----:B------:R-:W-:Y:S01]  /*46d0*/  CS2R R100, SRZ ;  /* 0x0000000000647805 */ /* 0x000fe2000001ff00 */
[----:B------:R-:W-:Y:S01]  /*46e0*/  CS2R R104, SRZ ;  /* 0x0000000000687805 */ /* 0x000fe2000001ff00 */
[----:B------:R-:W-:Y:S01]  /*46f0*/  LOP3.LUT R2, R2, 0xffffffdf, RZ, 0xc0, !PT ;  /* 0xffffffdf02027812 */ /* 0x000fe200078ec0ff */
[----:B---3--:R3:W-:Y:S01]  /*4700*/  STL [R1+0x220], R92 ;  /* 0x0002205c01007387 */ /* 0x0087e20000100800 */
[----:B------:R-:W-:-:S02]  /*4710*/  @!P3 IADD3 R11, R9, R11, RZ ;  /* 0x0000000b090bb210 */ /* 0x000fc40007ffe0ff */
[C---:B------:R-:W-:Y:S01]  /*4720*/  @!P3 SHF.L.U32 R64, R8.reuse, 0x1, RZ ;  /* 0x000000010840b819 */ /* 0x040fe200000006ff */
[----:B----4-:R4:W-:Y:S01]  /*4730*/  STL [R1+0x280], R93 ;  /* 0x0002805d01007387 */ /* 0x0109e20000100800 */
[----:B------:R-:W-:Y:S02]  /*4740*/  @!P3 SHF.L.U64.HI R8, R8, 0x1, R11 ;  /* 0x000000010808b819 */ /* 0x000fe4000001020b */
[----:B------:R-:W-:Y:S01]  /*4750*/  @!P3 IADD3 R40, P0, R64, c[0x0][0x180], RZ ;  /* 0x000060004028ba10 */ /* 0x000fe20007f1e0ff */
[----:B-1----:R-:W-:Y:S01]  /*4760*/  CS2R R102, SRZ ;  /* 0x0000000000667805 */ /* 0x002fe2000001ff00 */
[----:B------:R-:W-:Y:S01]  /*4770*/  IADD3 R10, R0, 0x180, RZ ;  /* 0x00000180000a7810 */ /* 0x000fe20007ffe0ff */
[----:B0-----:R-:W5:Y:S01]  /*4780*/  LDL.LU.64 R18, [R1+0x250] ;  /* 0x0002500001127983 */ /* 0x001f620000300a00 */
[----:B------:R-:W-:Y:S02]  /*4790*/  @!P3 IADD3.X R41, R8, c[0x0][0x184], RZ, P0, !PT ;  /* 0x000061000829ba10 */ /* 0x000fe400007fe4ff */
[----:B------:R-:W-:Y:S01]  /*47a0*/  @!P3 IADD3 R64, P0, R64, c[0x0][0x178], RZ ;  /* 0x00005e004040ba10 */ /* 0x000fe20007f1e0ff */
[----:B------:R-:W5:Y:S03]  /*47b0*/  LDL.LU.64 R28, [R1+0x258] ;  /* 0x00025800011c7983 */ /* 0x000f660000300a00 */
[----:B------:R-:W-:-:S02]  /*47c0*/  @!P3 IADD3.X R65, R8, c[0x0][0x17c], RZ, P0, !PT ;  /* 0x00005f000841ba10 */ /* 0x000fc400007fe4ff */
[----:B------:R-:W-:Y:S02]  /*47d0*/  SHF.R.S32.HI R8, RZ, 0x1f, R10 ;  /* 0x0000001fff087819 */ /* 0x000fe4000001140a */
[----:B------:R-:W-:-:S04]  /*47e0*/  ISETP.GE.U32.AND P0, PT, R10, c[0x0][0x1e0], PT ;  /* 0x000078000a007a0c */ /* 0x000fc80003f06070 */
[----:B------:R-:W-:Y:S02]  /*47f0*/  ISETP.GE.OR.EX P4, PT, R8, c[0x0][0x1e4], P1, P0 ;  /* 0x0000790008007a0c */ /* 0x000fe40000f86700 */
[----:B------:R-:W-:-:S11]  /*4800*/  LOP3.LUT P0, RZ, R122, 0x1, RZ, 0xc0, !PT ;  /* 0x000000017aff7812 */ /* 0x000fd6000780c0ff */
[----:B------:R-:W-:Y:S01]  /*4810*/  @!P4 IMAD R11, R8, c[0x0][0x1d8], RZ ;  /* 0x00007600080bca24 */ /* 0x000fe200078e02ff */
[----:B------:R-:W-:Y:S01]  /*4820*/  @!P4 MOV R9, R7 ;  /* 0x000000070009c202 */ /* 0x000fe20000000f00 */
[----:B------:R-:W-:Y:S01]  /*4830*/  @!P4 IMAD.MOV.U32 R8, RZ, RZ, R4 ;  /* 0x000000ffff08c224 */ /* 0x000fe200078e0004 */
[----:B------:R-:W-:Y:S01]  /*4840*/  @P3 LOP3.LUT R3, R3, 0x400, RZ, 0xfc, !PT ;  /* 0x0000040003033812 */ /* 0x000fe200078efcff */
[C---:B------:R-:W-:Y:S01]  /*4850*/  @!P4 IMAD R11, R10.reuse, c[0x0][0x1dc], R11 ;  /* 0x000077000a0bca24 */ /* 0x040fe200078e020b */
[----:B------:R0:W5:Y:S01]  /*4860*/  @!P0 LDG.E R107, [R46.64] ;  /* 0x0000000e2e6b8981 */ /* 0x000162000c1e1900 */
[----:B------:R-:W-:Y:S01]  /*4870*/  @!P4 IMAD.WIDE.U32 R8, R10, c[0x0][0x1d8], R8 ;  /* 0x000076000a08ca25 */ /* 0x000fe200078e0008 */
[----:B------:R-:W-:Y:S02]  /*4880*/  LOP3.LUT P2, RZ, R3, 0x80000000, RZ, 0xc0, !PT ;  /* 0x8000000003ff7812 */ /* 0x000fe4000784c0ff */
[----:B------:R1:W5:Y:S02]  /*4890*/  @!P0 LDG.E R106, [R24.64] ;  /* 0x0000000e186a8981 */ /* 0x000364000c1e1900 */
[----:B------:R-:W-:-:S02]  /*48a0*/  @!P4 IADD3 R11, R9, R11, RZ ;  /* 0x0000000b090bc210 */ /* 0x000fc40007ffe0ff */
[C---:B------:R-:W-:Y:S02]  /*48b0*/  @!P4 SHF.L.U32 R72, R8.reuse, 0x1, RZ ;  /* 0x000000010848c819 */ /* 0x040fe400000006ff */
[----:B------:R-:W-:Y:S02]  /*48c0*/  @!P4 SHF.L.U64.HI R8, R8, 0x1, R11 ;  /* 0x000000010808c819 */ /* 0x000fe4000001020b */
[----:B0-----:R-:W-:Y:S02]  /*48d0*/  @!P4 IADD3 R46, P0, R72, c[0x0][0x180], RZ ;  /* 0x00006000482eca10 */ /* 0x001fe40007f1e0ff */
[----:B------:R-:W-:Y:S01]  /*48e0*/  IADD3 R10, R0, 0x188, RZ ;  /* 0x00000188000a7810 */ /* 0x000fe20007ffe0ff */
[----:B------:R0:W5:Y:S01]  /*48f0*/  @!P2 LDG.E R105, [R12.64] ;  /* 0x0000000e0c69a981 */ /* 0x000162000c1e1900 */
[----:B------:R-:W-:Y:S02]  /*4900*/  @!P4 IADD3.X R47, R8, c[0x0][0x184], RZ, P0, !PT ;  /* 0x00006100082fca10 */ /* 0x000fe400007fe4ff */
[----:B------:R-:W-:Y:S01]  /*4910*/  @!P4 IADD3 R72, P0, R72, c[0x0][0x178], RZ ;  /* 0x00005e004848ca10 */ /* 0x000fe20007f1e0ff */
[----:B------:R0:W5:Y:S03]  /*4920*/  @!P2 LDG.E R104, [R16.64] ;  /* 0x0000000e1068a981 */ /* 0x000166000c1e1900 */
[----:B------:R-:W-:-:S02]  /*4930*/  @!P4 IADD3.X R73, R8, c[0x0][0x17c], RZ, P0, !PT ;  /* 0x00005f000849ca10 */ /* 0x000fc400007fe4ff */
[----:B------:R-:W-:Y:S02]  /*4940*/  SHF.R.S32.HI R8, RZ, 0x1f, R10 ;  /* 0x0000001fff087819 */ /* 0x000fe4000001140a */
[----:B------:R-:W-:-:S04]  /*4950*/  ISETP.GE.U32.AND P0, PT, R10, c[0x0][0x1e0], PT ;  /* 0x000078000a007a0c */ /* 0x000fc80003f06070 */
[----:B------:R-:W-:Y:S02]  /*4960*/  ISETP.GE.OR.EX P2, PT, R8, c[0x0][0x1e4], P1, P0 ;  /* 0x0000790008007a0c */ /* 0x000fe40000f46700 */
[C---:B------:R-:W-:Y:S02]  /*4970*/  LOP3.LUT P3, RZ, R3.reuse, 0x40000000, RZ, 0xc0, !PT ;  /* 0x4000000003ff7812 */ /* 0x040fe4000786c0ff */
[----:B------:R-:W-:-:S04]  /*4980*/  LOP3.LUT R3, R3, 0xfffffdff, RZ, 0xc0, !PT ;  /* 0xfffffdff03037812 */ /* 0x000fc800078ec0ff */
[----:B------:R-:W-:Y:S02]  /*4990*/  @P4 LOP3.LUT R3, R3, 0x200, RZ, 0xfc, !PT ;  /* 0x0000020003034812 */ /* 0x000fe400078efcff */
[----:B------:R-:W-:Y:S02]  /*49a0*/  @P4 LOP3.LUT R2, R2, 0x20, RZ, 0xfc, !PT ;  /* 0x0000002002024812 */ /* 0x000fe400078efcff */
[----:B------:R-:W-:Y:S01]  /*49b0*/  LOP3.LUT P4, RZ, R3, 0x10000000, RZ, 0xc0, !PT ;  /* 0x1000000003ff7812 */ /* 0x000fe2000788c0ff */
[----:B------:R-:W-:Y:S01]  /*49c0*/  @!P2 IMAD R11, R8, c[0x0][0x1d8], RZ ;  /* 0x00007600080baa24 */ /* 0x000fe200078e02ff */
[----:B------:R-:W-:Y:S01]  /*49d0*/  @!P2 MOV R8, R4 ;  /* 0x000000040008a202 */ /* 0x000fe20000000f00 */
[----:B------:R-:W-:Y:S01]  /*49e0*/  @!P2 IMAD.MOV.U32 R9, RZ, RZ, R7 ;  /* 0x000000ffff09a224 */ /* 0x000fe200078e0007 */
[----:B--2---:R2:W5:Y:S01]  /*49f0*/  @!P5 LDG.E R100, [R94.64] ;  /* 0x0000000e5e64d981 */ /* 0x004562000c1e1900 */
[C---:B------:R-:W-:Y:S02]  /*4a00*/  @!P2 IMAD R11, R10.reuse, c[0x0][0x1dc], R11 ;  /* 0x000077000a0baa24 */ /* 0x040fe400078e020b */
[----:B------:R-:W-:Y:S01]  /*4a10*/  @!P2 IMAD.WIDE.U32 R8, R10, c[0x0][0x1d8], R8 ;  /* 0x000076000a08aa25 */ /* 0x000fe200078e0008 */
[----:B------:R-:W-:Y:S01]  /*4a20*/  MOV R10, RZ ;  /* 0x000000ff000a7202 */ /* 0x000fe20000000f00 */
[----:B------:R0:W5:Y:S04]  /*4a30*/  @!P3 LDG.E R102, [R14.64] ;  /* 0x0000000e0e66b981 */ /* 0x000168000c1e1900 */
[----:B------:R1:W5:Y:S04]  /*4a40*/  @!P5 LDG.E R101, [R22.64] ;  /* 0x0000000e1665d981 */ /* 0x000368000c1e1900 */
[----:B------:R2:W5:Y:S01]  /*4a50*/  @!P4 LDG.E R10, [R98.64] ;  /* 0x0000000e620ac981 */ /* 0x000562000c1e1900 */
[----:B0-----:R-:W-:-:S03]  /*4a60*/  IADD3 R16, R0, 0x198, RZ ;  /* 0x0000019800107810 */ /* 0x001fc60007ffe0ff */
[----:B------:R0:W5:Y:S04]  /*4a70*/  @!P3 LDG.E R103, [R20.64] ;  /* 0x0000000e1467b981 */ /* 0x000168000c1e1900 */
[----:B-1----:R-:W5:Y:S04]  /*4a80*/  LDL.LU.64 R22, [R1+0x240] ;  /* 0x0002400001167983 */ /* 0x002f680000300a00 */
[----:B--2---:R-:W2:Y:S01]  /*4a90*/  LDL.LU.64 R98, [R1+0x238] ;  /* 0x0002380001627983 */ /* 0x004ea20000300a00 */
[----:B------:R-:W-:Y:S02]  /*4aa0*/  @!P2 IADD3 R11, R9, R11, RZ ;  /* 0x0000000b090ba210 */ /* 0x000fe40007ffe0ff */
[----:B---3--:R-:W-:-:S02]  /*4ab0*/  @!P2 SHF.L.U32 R92, R8, 0x1, RZ ;  /* 0x00000001085ca819 */ /* 0x008fc400000006ff */
[----:B------:R-:W-:Y:S02]  /*4ac0*/  @!P2 SHF.L.U64.HI R8, R8, 0x1, R11 ;  /* 0x000000010808a819 */ /* 0x000fe4000001020b */
[----:B------:R-:W-:Y:S02]  /*4ad0*/  @!P2 IADD3 R74, P0, R92, c[0x0][0x180], RZ ;  /* 0x000060005c4aaa10 */ /* 0x000fe40007f1e0ff */
[----:B------:R-:W-:Y:S02]  /*4ae0*/  IADD3 R9, R0, 0x190, RZ ;  /* 0x0000019000097810 */ /* 0x000fe40007ffe0ff */
[----:B------:R-:W-:Y:S02]  /*4af0*/  @!P2 IADD3.X R75, R8, c[0x0][0x184], RZ, P0, !PT ;  /* 0x00006100084baa10 */ /* 0x000fe400007fe4ff */
[----:B------:R-:W-:Y:S02]  /*4b00*/  @!P2 IADD3 R92, P0, R92, c[0x0][0x178], RZ ;  /* 0x00005e005c5caa10 */ /* 0x000fe40007f1e0ff */
[----:B------:R-:W-:-:S02]  /*4b10*/  SHF.R.S32.HI R11, RZ, 0x1f, R9 ;  /* 0x0000001fff0b7819 */ /* 0x000fc40000011409 */
[----:B----4-:R-:W-:Y:S02]  /*4b20*/  @!P2 IADD3.X R93, R8, c[0x0][0x17c], RZ, P0, !PT ;  /* 0x00005f00085daa10 */ /* 0x010fe400007fe4ff */
[----:B------:R-:W-:-:S04]  /*4b30*/  ISETP.GE.U32.AND P0, PT, R9, c[0x0][0x1e0], PT ;  /* 0x0000780009007a0c */ /* 0x000fc80003f06070 */
[----:B------:R-:W-:Y:S01]  /*4b40*/  ISETP.GE.OR.EX P5, PT, R11, c[0x0][0x1e4], P1, P0 ;  /* 0x000079000b007a0c */ /* 0x000fe20000fa6700 */
[----:B------:R-:W-:-:S10]  /*4b50*/  HFMA2.MMA R8, -RZ, RZ, 0, 0 ;  /* 0x00000000ff087435 */ /* 0x000fd400000001ff */
[----:B-----5:R1:W3:Y:S02]  /*4b60*/  @!P4 LDG.E R8, [R88.64] ;  /* 0x0000000e5808c981 */ /* 0x0202e4000c1e1900 */
        /* <DEDUP_REMOVED lines=8> */
[----:B-1----:R-:W-:-:S04]  /*4bf0*/  @!P5 IADD3 R88, P0, R94, c[0x0][0x180], RZ ;  /* 0x000060005e58da10 */ /* 0x002fc80007f1e0ff */
[----:B------:R-:W-:Y:S02]  /*4c00*/  @!P5 IADD3.X R89, R12, c[0x0][0x184], RZ, P0, !PT ;  /* 0x000061000c59da10 */ /* 0x000fe400007fe4ff */
[----:B------:R-:W-:Y:S02]  /*4c10*/  @!P5 IADD3 R94, P0, R94, c[0x0][0x178], RZ ;  /* 0x00005e005e5eda10 */ /* 0x000fe40007f1e0ff */
[----:B------:R-:W-:Y:S02]  /*4c20*/  SHF.R.S32.HI R14, RZ, 0x1f, R16 ;  /* 0x0000001fff0e7819 */ /* 0x000fe40000011410 */
[----:B------:R-:W-:Y:S02]  /*4c30*/  @!P5 IADD3.X R95, R12, c[0x0][0x17c], RZ, P0, !PT ;  /* 0x00005f000c5fda10 */ /* 0x000fe400007fe4ff */
[----:B------:R-:W-:Y:S02]  /*4c40*/  ISETP.GE.U32.AND P0, PT, R16, c[0x0][0x1e0], PT ;  /* 0x0000780010007a0c */ /* 0x000fe40003f06070 */
[----:B------:R-:W-:-:S02]  /*4c50*/  LOP3.LUT R3, R3, 0xfffffeff, RZ, 0xc0, !PT ;  /* 0xfffffeff03037812 */ /* 0x000fc400078ec0ff */
[----:B------:R-:W-:Y:S02]  /*4c60*/  ISETP.GE.OR.EX P4, PT, R14, c[0x0][0x1e4], P1, P0 ;  /* 0x000079000e007a0c */ /* 0x000fe40000f86700 */
[----:B------:R-:W-:-:S04]  /*4c70*/  @P2 LOP3.LUT R3, R3, 0x100, RZ, 0xfc, !PT ;  /* 0x0000010003032812 */ /* 0x000fc800078efcff */
[----:B------:R-:W-:Y:S01]  /*4c80*/  LOP3.LUT P2, RZ, R3, 0x4000000, RZ, 0xc0, !PT ;  /* 0x0400000003ff7812 */ /* 0x000fe2000784c0ff */
[----:B------:R-:W-:-:S06]  /*4c90*/  CS2R R12, SRZ ;  /* 0x00000000000c7805 */ /* 0x000fcc000001ff00 */
[----:B------:R-:W-:Y:S01]  /*4ca0*/  @!P4 IMAD R17, R14, c[0x0][0x1d8], RZ ;  /* 0x000076000e11ca24 */ /* 0x000fe200078e02ff */
[----:B------:R-:W-:Y:S02]  /*4cb0*/  @!P4 MOV R14, R4 ;  /* 0x00000004000ec202 */ /* 0x000fe40000000f00 */
[----:B------:R-:W-:Y:S01]  /*4cc0*/  @!P4 MOV R15, R7 ;  /* 0x00000007000fc202 */ /* 0x000fe20000000f00 */
[C---:B------:R-:W-:Y:S02]  /*4cd0*/  @!P4 IMAD R17, R16.reuse, c[0x0][0x1dc], R17 ;  /* 0x000077001011ca24 */ /* 0x040fe400078e0211 */
[----:B------:R-:W-:Y:S01]  /*4ce0*/  IMAD.MOV.U32 R11, RZ, RZ, RZ ;  /* 0x000000ffff0b7224 */ /* 0x000fe200078e00ff */
[----:B------:R1:W4:Y:S01]  /*4cf0*/  @!P2 LDG.E R13, [R42.64] ;  /* 0x0000000e2a0da981 */ /* 0x000322000c1e1900 */
[----:B------:R-:W-:-:S04]  /*4d00*/  @!P4 IMAD.WIDE.U32 R14, R16, c[0x0][0x1d8], R14 ;  /* 0x00007600100eca25 */ /* 0x000fc800078e000e */
[----:B------:R5:W3:Y:S01]  /*4d10*/  @!P2 LDG.E R11, [R96.64] ;  /* 0x0000000e600ba981 */ /* 0x000ae2000c1e1900 */
[----:B------:R-:W-:Y:S02]  /*4d20*/  @!P4 IADD3 R17, R15, R17, RZ ;  /* 0x000000110f11c210 */ /* 0x000fe40007ffe0ff */
[C---:B-1----:R-:W-:Y:S02]  /*4d30*/  @!P4 SHF.L.U32 R42, R14.reuse, 0x1, RZ ;  /* 0x000000010e2ac819 */ /* 0x042fe400000006ff */
[----:B------:R-:W-:Y:S02]  /*4d40*/  @!P4 SHF.L.U64.HI R14, R14, 0x1, R17 ;  /* 0x000000010e0ec819 */ /* 0x000fe40000010211 */
[----:B-----5:R-:W-:-:S04]  /*4d50*/  @!P4 IADD3 R96, P0, R42, c[0x0][0x180], RZ ;  /* 0x000060002a60ca10 */ /* 0x020fc80007f1e0ff */
[----:B------:R-:W-:Y:S02]  /*4d60*/  @!P4 IADD3.X R97, R14, c[0x0][0x184], RZ, P0, !PT ;  /* 0x000061000e61ca10 */ /* 0x000fe400007fe4ff */
[----:B------:R-:W-:-:S04]  /*4d70*/  @!P4 IADD3 R42, P0, R42, c[0x0][0x178], RZ ;  /* 0x00005e002a2aca10 */ /* 0x000fc80007f1e0ff */
[----:B------:R-:W-:Y:S02]  /*4d80*/  @!P4 IADD3.X R43, R14, c[0x0][0x17c], RZ, P0, !PT ;  /* 0x00005f000e2bca10 */ /* 0x000fe400007fe4ff */
[----:B------:R-:W-:Y:S01]  /*4d90*/  CS2R R14, SRZ ;  /* 0x00000000000e7805 */ /* 0x000fe2000001ff00 */
[----:B------:R-:W-:-:S05]  /*4da0*/  CS2R R16, SRZ ;  /* 0x0000000000107805 */ /* 0x000fca000001ff00 */
[----:B------:R1:W5:Y:S04]  /*4db0*/  @!P6 LDG.E R14, [R22.64] ;  /* 0x0000000e160ee981 */ /* 0x000368000c1e1900 */
[----:B--2---:R2:W3:Y:S04]  /*4dc0*/  @!P6 LDG.E R16, [R98.64] ;  /* 0x0000000e6210e981 */ /* 0x0044e8000c1e1900 */
[----:B-1----:R-:W3:Y:S04]  /*4dd0*/  LDL.LU.64 R22, [R1+0x230] ;  /* 0x0002300001167983 */ /* 0x002ee80000300a00 */
[----:B--2---:R-:W2:Y:S01]  /*4de0*/  LDL.LU.64 R98, [R1+0x228] ;  /* 0x0002280001627983 */ /* 0x004ea20000300a00 */
[----:B------:R-:W-:-:S02]  /*4df0*/  LOP3.LUT P3, RZ, R3, 0x8000000, RZ, 0xc0, !PT ;  /* 0x0800000003ff7812 */ /* 0x000fc4000786c0ff */
[----:B0-----:R-:W-:Y:S01]  /*4e00*/  IADD3 R20, R0, 0x1a0, RZ ;  /* 0x000001a000147810 */ /* 0x001fe20007ffe0ff */
[----:B------:R-:W-:-:S03]  /*4e10*/  HFMA2.MMA R9, -RZ, RZ, 0, 0 ;  /* 0x00000000ff097435 */ /* 0x000fc600000001ff */
[----:B------:R-:W-:-:S07]  /*4e20*/  ISETP.GE.U32.AND P0, PT, R20, c[0x0][0x1e0], PT ;  /* 0x0000780014007a0c */ /* 0x000fce0003f06070 */
[----:B------:R0:W2:Y:S01]  /*4e30*/  @!P3 LDG.E R12, [R18.64] ;  /* 0x0000000e120cb981 */ /* 0x0000a2000c1e1900 */
[----:B------:R-:W-:-:S03]  /*4e40*/  LOP3.LUT R3, R3, 0xffffff7f, RZ, 0xc0, !PT ;  /* 0xffffff7f03037812 */ /* 0x000fc600078ec0ff */
[----:B------:R1:W4:Y:S01]  /*4e50*/  @!P3 LDG.E R9, [R28.64] ;  /* 0x0000000e1c09b981 */ /* 0x000322000c1e1900 */
[----:B0-----:R-:W-:-:S04]  /*4e60*/  SHF.R.S32.HI R18, RZ, 0x1f, R20 ;  /* 0x0000001fff127819 */ /* 0x001fc80000011414 */
[----:B------:R-:W-:Y:S02]  /*4e70*/  ISETP.GE.OR.EX P6, PT, R18, c[0x0][0x1e4], P1, P0 ;  /* 0x0000790012007a0c */ /* 0x000fe40000fc6700 */
[----:B------:R-:W-:-:S04]  /*4e80*/  @P5 LOP3.LUT R3, R3, 0x80, RZ, 0xfc, !PT ;  /* 0x0000008003035812 */ /* 0x000fc800078efcff */
[C---:B------:R-:W-:Y:S02]  /*4e90*/  LOP3.LUT P3, RZ, R3.reuse, 0x1000000, RZ, 0xc0, !PT ;  /* 0x0100000003ff7812 */ /* 0x040fe4000786c0ff */
[----:B------:R-:W-:-:S05]  /*4ea0*/  LOP3.LUT R3, R3, 0xffffffbf, RZ, 0xc0, !PT ;  /* 0xffffffbf03037812 */ /* 0x000fca00078ec0ff */
[----:B------:R-:W-:Y:S01]  /*4eb0*/  @!P6 IMAD R21, R18, c[0x0][0x1d8], RZ ;  /* 0x000076001215ea24 */ /* 0x000fe200078e02ff */
[----:B------:R-:W-:Y:S01]  /*4ec0*/  @!P6 MOV R19, R7 ;  /* 0x000000070013e202 */ /* 0x000fe20000000f00 */
[----:B------:R-:W-:Y:S02]  /*4ed0*/  @!P6 IMAD.MOV.U32 R18, RZ, RZ, R4 ;  /* 0x000000ffff12e224 */ /* 0x000fe400078e0004 */
[C---:B------:R-:W-:Y:S02]  /*4ee0*/  @!P6 IMAD R21, R20.reuse, c[0x0][0x1dc], R21 ;  /* 0x000077001415ea24 */ /* 0x040fe400078e0215 */
[----:B------:R-:W-:Y:S01]  /*4ef0*/  @!P6 IMAD.WIDE.U32 R18, R20, c[0x0][0x1d8], R18 ;  /* 0x000076001412ea25 */ /* 0x000fe200078e0012 */
[----:B------:R-:W-:Y:S01]  /*4f00*/  @P4 LOP3.LUT R3, R3, 0x40, RZ, 0xfc, !PT ;  /* 0x0000004003034812 */ /* 0x000fe200078efcff */
[----:B------:R0:W4:Y:S03]  /*4f10*/  @!P3 LDG.E R15, [R48.64] ;  /* 0x0000000e300fb981 */ /* 0x000126000c1e1900 */
[----:B------:R-:W-:Y:S01]  /*4f20*/  @!P6 IADD3 R21, R19, R21, RZ ;  /* 0x000000151315e210 */ /* 0x000fe20007ffe0ff */
[----:B------:R1:W4:Y:S01]  /*4f30*/  @!P3 LDG.E R17, [R82.64] ;  /* 0x0000000e5211b981 */ /* 0x000322000c1e1900 */
[----:B------:R-:W-:-:S02]  /*4f40*/  LOP3.LUT P2, RZ, R3, 0x800000, RZ, 0xc0, !PT ;  /* 0x0080000003ff7812 */ /* 0x000fc4000784c0ff */
[C---:B0-----:R-:W-:Y:S02]  /*4f50*/  @!P6 SHF.L.U32 R48, R18.reuse, 0x1, RZ ;  /* 0x000000011230e819 */ /* 0x041fe400000006ff */
[----:B------:R-:W-:Y:S02]  /*4f60*/  @!P6 SHF.L.U64.HI R18, R18, 0x1, R21 ;  /* 0x000000011212e819 */ /* 0x000fe40000010215 */
[----:B-1----:R-:W-:Y:S01]  /*4f70*/  @!P6 IADD3 R82, P0, R48, c[0x0][0x180], RZ ;  /* 0x000060003052ea10 */ /* 0x002fe20007f1e0ff */
[----:B------:R-:W-:-:S03]  /*4f80*/  HFMA2.MMA R20, -RZ, RZ, 0, 0 ;  /* 0x00000000ff147435 */ /* 0x000fc600000001ff */
[----:B------:R-:W-:Y:S02]  /*4f90*/  @!P6 IADD3.X R83, R18, c[0x0][0x184], RZ, P0, !PT ;  /* 0x000061001253ea10 */ /* 0x000fe400007fe4ff */
[----:B------:R-:W-:Y:S02]  /*4fa0*/  @!P6 IADD3 R48, P0, R48, c[0x0][0x178], RZ ;  /* 0x00005e003030ea10 */ /* 0x000fe40007f1e0ff */
[----:B------:R-:W-:Y:S02]  /*4fb0*/  IADD3 R21, R0, 0x1a8, RZ ;  /* 0x000001a800157810 */ /* 0x000fe40007ffe0ff */
[----:B------:R-:W-:Y:S02]  /*4fc0*/  @!P6 IADD3.X R49, R18, c[0x0][0x17c], RZ, P0, !PT ;  /* 0x00005f001231ea10 */ /* 0x000fe400007fe4ff */
[----:B------:R-:W-:Y:S01]  /*4fd0*/  CS2R R18, SRZ ;  /* 0x0000000000127805 */ /* 0x000fe2000001ff00 */
[----:B------:R-:W-:-:S05]  /*4fe0*/  ISETP.GE.U32.AND P0, PT, R21, c[0x0][0x1e0], PT ;  /* 0x0000780015007a0c */ /* 0x000fca0003f06070 */
[----:B------:R0:W4:Y:S01]  /*4ff0*/  @!P2 LDG.E R18, [R58.64] ;  /* 0x0000000e3a12a981 */ /* 0x000122000c1e1900 */
[C---:B------:R-:W-:Y:S02]  /*5000*/  LOP3.LUT P4, RZ, R3.reuse, 0x400000, RZ, 0xc0, !PT ;  /* 0x0040000003ff7812 */ /* 0x040fe4000788c0ff */
[----:B------:R-:W-:Y:S02]  /*5010*/  LOP3.LUT R3, R3, 0xffffffdf, RZ, 0xc0, !PT ;  /* 0xffffffdf03037812 */ /* 0x000fe400078ec0ff */
[----:B------:R-:W-:Y:S02]  /*5020*/  LOP3.LUT R2, R2, 0xffffffbf, RZ, 0xc0, !PT ;  /* 0xffffffbf02027812 */ /* 0x000fe400078ec0ff */
[----:B------:R-:W-:Y:S02]  /*5030*/  @P6 LOP3.LUT R3, R3, 0x20, RZ, 0xfc, !PT ;  /* 0x0000002003036812 */ /* 0x000fe400078efcff */
[----:B------:R-:W-:Y:S02]  /*5040*/  @P5 LOP3.LUT R2, R2, 0x40, RZ, 0xfc, !PT ;  /* 0x0000004002025812 */ /* 0x000fe400078efcff */
[----:B------:R-:W-:-:S02]  /*5050*/  LOP3.LUT P5, RZ, R3, 0x200000, RZ, 0xc0, !PT ;  /* 0x0020000003ff7812 */ /* 0x000fc400078ac0ff */
[C---:B------:R-:W-:Y:S01]  /*5060*/  LOP3.LUT P3, RZ, R3.reuse, 0x100000, RZ, 0xc0, !PT ;  /* 0x0010000003ff7812 */ /* 0x040fe2000786c0ff */
[----:B------:R-:W4:Y:S01]  /*5070*/  @!P4 LDG.E R19, [R120.64] ;  /* 0x0000000e7813c981 */ /* 0x000f22000c1e1900 */
[----:B------:R-:W-:-:S03]  /*5080*/  LOP3.LUT R3, R3, 0xffffffef, RZ, 0xc0, !PT ;  /* 0xffffffef03037812 */ /* 0x000fc600078ec0ff */
[----:B---3--:R1:W3:Y:S02]  /*5090*/  @!P2 LDG.E R20, [R22.64] ;  /* 0x0000000e1614a981 */ /* 0x0082e4000c1e1900 */
[----:B-1----:R-:W-:-:S04]  /*50a0*/  SHF.R.S32.HI R23, RZ, 0x1f, R21 ;  /* 0x0000001fff177819 */ /* 0x002fc80000011415 */
[----:B------:R-:W-:Y:S01]  /*50b0*/  ISETP.GE.OR.EX P2, PT, R23, c[0x0][0x1e4], P1, P0 ;  /* 0x0000790017007a0c */ /* 0x000fe20000f46700 */
[----:B------:R-:W-:-:S06]  /*50c0*/  IMAD.MOV.U32 R22, RZ, RZ, RZ ;  /* 0x000000ffff167224 */ /* 0x000fcc00078e00ff */
[----:B--2---:R1:W2:Y:S06]  /*50d0*/  @!P4 LDG.E R22, [R98.64] ;  /* 0x0000000e6216c981 */ /* 0x0042ac000c1e1900 */
[----:B------:R-:W-:Y:S01]  /*50e0*/  @!P2 MOV R24, R4 ;  /* 0x000000040018a202 */ /* 0x000fe20000000f00 */
[----:B------:R-:W-:Y:S01]  /*50f0*/  @!P2 IMAD R23, R23, c[0x0][0x1d8], RZ ;  /* 0x000076001717aa24 */ /* 0x000fe200078e02ff */
[----:B------:R-:W-:-:S03]  /*5100*/  @!P2 MOV R25, R7 ;  /* 0x000000070019a202 */ /* 0x000fc60000000f00 */
[C---:B------:R-:W-:Y:S02]  /*5110*/  @!P2 IMAD R23, R21.reuse, c[0x0][0x1dc], R23 ;  /* 0x000077001517aa24 */ /* 0x040fe400078e0217 */
[----:B------:R-:W-:-:S05]  /*5120*/  @!P2 IMAD.WIDE.U32 R24, R21, c[0x0][0x1d8], R24 ;  /* 0x000076001518aa25 */ /* 0x000fca00078e0018 */
[----:B------:R-:W-:Y:S02]  /*5130*/  @!P2 IADD3 R23, R25, R23, RZ ;  /* 0x000000171917a210 */ /* 0x000fe40007ffe0ff */
[C---:B0-----:R-:W-:Y:S01]  /*5140*/  @!P2 SHF.L.U32 R58, R24.reuse, 0x1, RZ ;  /* 0x00000001183aa819 */ /* 0x041fe200000006ff */
[----:B------:R-:W-:Y:S01]  /*5150*/  IMAD.MOV.U32 R21, RZ, RZ, RZ ;  /* 0x000000ffff157224 */ /* 0x000fe200078e00ff */
[----:B------:R-:W-:Y:S02]  /*5160*/  @!P2 SHF.L.U64.HI R24, R24, 0x1, R23 ;  /* 0x000000011818a819 */ /* 0x000fe40000010217 */
[----:B-1----:R-:W-:Y:S01]  /*5170*/  @!P2 IADD3 R98, P0, R58, c[0x0][0x180], RZ ;  /* 0x000060003a62aa10 */ /* 0x002fe20007f1e0ff */
[----:B------:R-:W-:Y:S02]  /*5180*/  HFMA2.MMA R23, -RZ, RZ, 0, 0 ;  /* 0x00000000ff177435 */ /* 0x000fe400000001ff */
[----:B------:R0:W2:Y:S01]  /*5190*/  @!P5 LDG.E R21, [R50.64] ;  /* 0x0000000e3215d981 */ /* 0x0000a2000c1e1900 */
[----:B------:R-:W-:-:S02]  /*51a0*/  @!P2 IADD3.X R99, R24, c[0x0][0x184], RZ, P0, !PT ;  /* 0x000061001863aa10 */ /* 0x000fc400007fe4ff */
[----:B------:R-:W-:-:S04]  /*51b0*/  @!P2 IADD3 R58, P0, R58, c[0x0][0x178], RZ ;  /* 0x00005e003a3aaa10 */ /* 0x000fc80007f1e0ff */
[----:B------:R-:W-:Y:S01]  /*51c0*/  @!P2 IADD3.X R59, R24, c[0x0][0x17c], RZ, P0, !PT ;  /* 0x00005f00183baa10 */ /* 0x000fe200007fe4ff */
[----:B------:R1:W2:Y:S01]  /*51d0*/  @!P5 LDG.E R23, [R52.64] ;  /* 0x0000000e3417d981 */ /* 0x0002a2000c1e1900 */
[----:B0-----:R-:W-:-:S04]  /*51e0*/  IADD3 R50, R0, 0x1b0, RZ ;  /* 0x000001b000327810 */ /* 0x001fc80007ffe0ff */
[----:B------:R-:W-:Y:S02]  /*51f0*/  SHF.R.S32.HI R28, RZ, 0x1f, R50 ;  /* 0x0000001fff1c7819 */ /* 0x000fe40000011432 */
[----:B------:R-:W-:-:S04]  /*5200*/  ISETP.GE.U32.AND P0, PT, R50, c[0x0][0x1e0], PT ;  /* 0x0000780032007a0c */ /* 0x000fc80003f06070 */
[----:B------:R-:W-:Y:S01]  /*5210*/  ISETP.GE.OR.EX P5, PT, R28, c[0x0][0x1e4], P1, P0 ;  /* 0x000079001c007a0c */ /* 0x000fe20000fa6700 */
[----:B------:R-:W-:Y:S01]  /*5220*/  CS2R R24, SRZ ;  /* 0x0000000000187805 */ /* 0x000fe2000001ff00 */
[----:B------:R-:W-:-:S05]  /*5230*/  @P2 LOP3.LUT R3, R3, 0x10, RZ, 0xfc, !PT ;  /* 0x0000001003032812 */ /* 0x000fca00078efcff */
[----:B------:R0:W2:Y:S06]  /*5240*/  @!P3 LDG.E R24, [R60.64] ;  /* 0x0000000e3c18b981 */ /* 0x0000ac000c1e1900 */
[----:B------:R-:W-:Y:S01]  /*5250*/  @!P5 IMAD R51, R28, c[0x0][0x1d8], RZ ;  /* 0x000076001c33da24 */ /* 0x000fe200078e02ff */
[----:B------:R-:W-:Y:S01]  /*5260*/  @!P5 MOV R28, R4 ;  /* 0x00000004001cd202 */ /* 0x000fe20000000f00 */
[----:B------:R0:W2:Y:S01]  /*5270*/  @!P3 LDG.E R25, [R66.64] ;  /* 0x0000000e4219b981 */ /* 0x0000a2000c1e1900 */
[----:B------:R-:W-:Y:S01]  /*5280*/  @!P5 MOV R29, R7 ;  /* 0x00000007001dd202 */ /* 0x000fe20000000f00 */
[----:B------:R-:W-:-:S04]  /*5290*/  @!P5 IMAD R51, R50, c[0x0][0x1dc], R51 ;  /* 0x000077003233da24 */ /* 0x000fc800078e0233 */
[----:B------:R-:W-:-:S04]  /*52a0*/  @!P5 IMAD.WIDE.U32 R28, R50, c[0x0][0x1d8], R28 ;  /* 0x00007600321cda25 */ /* 0x000fc800078e001c */
[----:B-1----:R-:W-:Y:S01]  /*52b0*/  @!P5 IMAD.SHL.U32 R52, R28, 0x2, RZ ;  /* 0x000000021c34d824 */ /* 0x002fe200078e00ff */
[----:B------:R-:W-:-:S04]  /*52c0*/  @!P5 IADD3 R51, R29, R51, RZ ;  /* 0x000000331d33d210 */ /* 0x000fc80007ffe0ff */
[----:B------:R-:W-:Y:S02]  /*52d0*/  @!P5 SHF.L.U64.HI R28, R28, 0x1, R51 ;  /* 0x000000011c1cd819 */ /* 0x000fe40000010233 */
[----:B0-----:R-:W-:Y:S02]  /*52e0*/  @!P5 IADD3 R60, P0, R52, c[0x0][0x180], RZ ;  /* 0x00006000343cda10 */ /* 0x001fe40007f1e0ff */
[----:B------:R-:W-:Y:S02]  /*52f0*/  LOP3.LUT P4, RZ, R3, 0x80000, RZ, 0xc0, !PT ;  /* 0x0008000003ff7812 */ /* 0x000fe4000788c0ff */
[----:B------:R-:W-:Y:S02]  /*5300*/  @!P5 IADD3.X R61, R28, c[0x0][0x184], RZ, P0, !PT ;  /* 0x000061001c3dda10 */ /* 0x000fe400007fe4ff */
[----:B------:R-:W-:-:S04]  /*5310*/  @!P5 IADD3 R52, P0, R52, c[0x0][0x178], RZ ;  /* 0x00005e003434da10 */ /* 0x000fc80007f1e0ff */
[----:B------:R-:W-:Y:S02]  /*5320*/  @!P5 IADD3.X R53, R28, c[0x0][0x17c], RZ, P0, !PT ;  /* 0x00005f001c35da10 */ /* 0x000fe400007fe4ff */
[----:B------:R-:W-:-:S06]  /*5330*/  CS2R R28, SRZ ;  /* 0x00000000001c7805 */ /* 0x000fcc000001ff00 */
        /* <DEDUP_REMOVED lines=8> */
[----:B------:R-:W-:Y:S02]  /*53c0*/  @!P4 MOV R66, R4 ;  /* 0x000000040042c202 */ /* 0x000fe40000000f00 */
[----:B------:R-:W-:Y:S01]  /*53d0*/  @!P4 MOV R67, R7 ;  /* 0x000000070043c202 */ /* 0x000fe20000000f00 */
[----:B------:R-:W-:-:S04]  /*53e0*/  @!P4 IMAD R69, R68, c[0x0][0x1dc], R69 ;  /* 0x000077004445ca24 */ /* 0x000fc800078e0245 */
[----:B------:R-:W-:Y:S01]  /*53f0*/  @!P4 IMAD.WIDE.U32 R66, R68, c[0x0][0x1d8], R66 ;  /* 0x000076004442ca25 */ /* 0x000fe200078e0042 */
[----:B------:R-:W-:-:S04]  /*5400*/  LOP3.LUT R3, R3, 0xfffffff7, RZ, 0xc0, !PT ;  /* 0xfffffff703037812 */ /* 0x000fc800078ec0ff */
[----:B------:R-:W-:Y:S02]  /*5410*/  @!P4 IADD3 R69, R67, R69, RZ ;  /* 0x000000454345c210 */ /* 0x000fe40007ffe0ff */
[C---:B------:R-:W-:Y:S02]  /*5420*/  @!P4 SHF.L.U32 R68, R66.reuse, 0x1, RZ ;  /* 0x000000014244c819 */ /* 0x040fe400000006ff */
[----:B------:R-:W-:Y:S02]  /*5430*/  @P5 LOP3.LUT R3, R3, 0x8, RZ, 0xfc, !PT ;  /* 0x0000000803035812 */ /* 0x000fe400078efcff */
[----:B------:R-:W-:Y:S02]  /*5440*/  @!P4 SHF.L.U64.HI R66, R66, 0x1, R69 ;  /* 0x000000014242c819 */ /* 0x000fe40000010245 */
[----:B-1----:R-:W-:Y:S01]  /*5450*/  @!P4 IADD3 R70, P0, R68, c[0x0][0x180], RZ ;  /* 0x000060004446ca10 */ /* 0x002fe20007f1e0ff */
[----:B------:R-:W-:Y:S01]  /*5460*/  CS2R R50, SRZ ;  /* 0x0000000000327805 */ /* 0x000fe2000001ff00 */
[----:B------:R-:W-:-:S02]  /*5470*/  LOP3.LUT P3, RZ, R3, 0x20000, RZ, 0xc0, !PT ;  /* 0x0002000003ff7812 */ /* 0x000fc4000786c0ff */
[----:B------:R-:W-:Y:S02]  /*5480*/  @!P4 IADD3.X R71, R66, c[0x0][0x184], RZ, P0, !PT ;  /* 0x000061004247ca10 */ /* 0x000fe400007fe4ff */
[----:B------:R-:W-:Y:S01]  /*5490*/  @!P4 IADD3 R68, P0, R68, c[0x0][0x178], RZ ;  /* 0x00005e004444ca10 */ /* 0x000fe20007f1e0ff */
[----:B------:R0:W2:Y:S01]  /*54a0*/  @!P2 LDG.E R51, [R78.64] ;  /* 0x0000000e4e33a981 */ /* 0x0000a2000c1e1900 */
[----:B------:R-:W-:Y:S02]  /*54b0*/  LOP3.LUT R3, R3, 0xfffffffb, RZ, 0xc0, !PT ;  /* 0xfffffffb03037812 */ /* 0x000fe400078ec0ff */
[----:B------:R-:W-:Y:S01]  /*54c0*/  @!P4 IADD3.X R69, R66, c[0x0][0x17c], RZ, P0, !PT ;  /* 0x00005f004245ca10 */ /* 0x000fe200007fe4ff */
[----:B------:R1:W2:Y:S01]  /*54d0*/  @!P2 LDG.E R50, [R76.64] ;  /* 0x0000000e4c32a981 */ /* 0x0002a2000c1e1900 */
[----:B------:R-:W-:Y:S01]  /*54e0*/  CS2R R66, SRZ ;  /* 0x0000000000427805 */ /* 0x000fe2000001ff00 */
[----:B0-----:R-:W-:-:S05]  /*54f0*/  IADD3 R78, R0, 0x1c0, RZ ;  /* 0x000001c0004e7810 */ /* 0x001fca0007ffe0ff */
[----:B------:R0:W2:Y:S01]  /*5500*/  @!P3 LDG.E R66, [R80.64] ;  /* 0x0000000e5042b981 */ /* 0x0000a2000c1e1900 */
[----:B------:R-:W-:Y:S02]  /*5510*/  @P4 LOP3.LUT R3, R3, 0x4, RZ, 0xfc, !PT ;  /* 0x0000000403034812 */ /* 0x000fe400078efcff */
[----:B------:R-:W-:Y:S01]  /*5520*/  SHF.R.S32.HI R79, RZ, 0x1f, R78 ;  /* 0x0000001fff4f7819 */ /* 0x000fe2000001144e */
[----:B------:R0:W2:Y:S01]  /*5530*/  @!P3 LDG.E R67, [R84.64] ;  /* 0x0000000e5443b981 */ /* 0x0000a2000c1e1900 */
[----:B------:R-:W-:-:S04]  /*5540*/  ISETP.GE.U32.AND P0, PT, R78, c[0x0][0x1e0], PT ;  /* 0x000078004e007a0c */ /* 0x000fc80003f06070 */
[----:B------:R-:W-:Y:S02]  /*5550*/  ISETP.GE.OR.EX P3, PT, R79, c[0x0][0x1e4], P1, P0 ;  /* 0x000079004f007a0c */ /* 0x000fe40000f66700 */
[----:B------:R-:W-:Y:S01]  /*5560*/  LOP3.LUT P0, RZ, R3, 0x10000, RZ, 0xc0, !PT ;  /* 0x0001000003ff7812 */ /* 0x000fe2000780c0ff */
[----:B-1----:R-:W-:Y:S01]  /*5570*/  HFMA2.MMA R77, -RZ, RZ, 0, 0 ;  /* 0x00000000ff4d7435 */ /* 0x002fe200000001ff */
[----:B------:R-:W-:-:S09]  /*5580*/  IMAD.MOV.U32 R76, RZ, RZ, RZ ;  /* 0x000000ffff4c7224 */ /* 0x000fd200078e00ff */
[----:B------:R-:W-:Y:S02]  /*5590*/  @!P3 IMAD R79, R79, c[0x0][0x1d8], RZ ;  /* 0x000076004f4fba24 */ /* 0x000fe400078e02ff */
[----:B------:R1:W2:Y:S02]  /*55a0*/  @!P0 LDG.E R77, [R54.64] ;  /* 0x0000000e364d8981 */ /* 0x0002a4000c1e1900 */
[----:B------:R-:W-:Y:S02]  /*55b0*/  @!P3 IMAD R79, R78, c[0x0][0x1dc], R79 ;  /* 0x000077004e4fba24 */ /* 0x000fe400078e024f */
[----:B------:R0:W2:Y:S01]  /*55c0*/  @!P0 LDG.E R76, [R86.64] ;  /* 0x0000000e564c8981 */ /* 0x0000a2000c1e1900 */
[----:B-1----:R-:W-:Y:S02]  /*55d0*/  @!P3 MOV R54, R4 ;  /* 0x000000040036b202 */ /* 0x002fe40000000f00 */
[----:B------:R-:W-:-:S05]  /*55e0*/  @!P3 MOV R55, R7 ;  /* 0x000000070037b202 */ /* 0x000fca0000000f00 */
[----:B------:R-:W-:-:S05]  /*55f0*/  @!P3 IMAD.WIDE.U32 R54, R78, c[0x0][0x1d8], R54 ;  /* 0x000076004e36ba25 */ /* 0x000fca00078e0036 */
[----:B------:R-:W-:Y:S01]  /*5600*/  @!P3 IADD3 R79, R55, R79, RZ ;  /* 0x0000004f374fb210 */ /* 0x000fe20007ffe0ff */
[----:B------:R-:W-:-:S03]  /*5610*/  @!P3 IMAD.SHL.U32 R55, R54, 0x2, RZ ;  /* 0x000000023637b824 */ /* 0x000fc600078e00ff */
[----:B0-----:R-:W-:Y:S02]  /*5620*/  @!P3 SHF.L.U64.HI R80, R54, 0x1, R79 ;  /* 0x000000013650b819 */ /* 0x001fe4000001024f */
[----:B------:R-:W-:Y:S02]  /*5630*/  @!P3 IADD3 R78, P0, R55, c[0x0][0x180], RZ ;  /* 0x00006000374eba10 */ /* 0x000fe40007f1e0ff */
[----:B------:R-:W-:Y:S02]  /*5640*/  LOP3.LUT P2, RZ, R3, 0x8000, RZ, 0xc0, !PT ;  /* 0x0000800003ff7812 */ /* 0x000fe4000784c0ff */
[----:B------:R-:W-:Y:S02]  /*5650*/  @!P3 IADD3.X R79, R80, c[0x0][0x184], RZ, P0, !PT ;  /* 0x00006100504fba10 */ /* 0x000fe400007fe4ff */
[----:B------:R-:W-:-:S04]  /*5660*/  @!P3 IADD3 R54, P0, R55, c[0x0][0x178], RZ ;  /* 0x00005e003736ba10 */ /* 0x000fc80007f1e0ff */
[----:B------:R-:W-:Y:S02]  /*5670*/  @!P3 IADD3.X R55, R80, c[0x0][0x17c], RZ, P0, !PT ;  /* 0x00005f005037ba10 */ /* 0x000fe400007fe4ff */
[----:B------:R-:W-:Y:S01]  /*5680*/  CS2R R80, SRZ ;  /* 0x0000000000507805 */ /* 0x000fe2000001ff00 */
[----:B------:R-:W-:Y:S02]  /*5690*/  IADD3 R85, R0, 0x1c8, RZ ;  /* 0x000001c800557810 */ /* 0x000fe40007ffe0ff */
[----:B------:R-:W-:Y:S02]  /*56a0*/  LOP3.LUT R3, R3, 0xfffffffd, RZ, 0xc0, !PT ;  /* 0xfffffffd03037812 */ /* 0x000fe400078ec0ff */
[----:B------:R-:W-:Y:S01]  /*56b0*/  ISETP.GE.U32.AND P0, PT, R85, c[0x0][0x1e0], PT ;  /* 0x0000780055007a0c */ /* 0x000fe20003f06070 */
[----:B------:R0:W2:Y:S01]  /*56c0*/  @!P2 LDG.E R81, [R30.64] ;  /* 0x0000000e1e51a981 */ /* 0x0000a2000c1e1900 */
[----:B------:R-:W-:-:S03]  /*56d0*/  @P3 LOP3.LUT R3, R3, 0x2, RZ, 0xfc, !PT ;  /* 0x0000000203033812 */ /* 0x000fc600078efcff */
[----:B------:R1:W2:Y:S01]  /*56e0*/  @!P2 LDG.E R80, [R90.64] ;  /* 0x0000000e5a50a981 */ /* 0x0002a2000c1e1900 */
[----:B0-----:R-:W-:-:S03]  /*56f0*/  SHF.R.S32.HI R30, RZ, 0x1f, R85 ;  /* 0x0000001fff1e7819 */ /* 0x001fc60000011455 */
[----:B------:R-:W-:Y:S01]  /*5700*/  STL [R1+0x4bc], R124 ;  /* 0x0004bc7c01007387 */ /* 0x000fe20000100800 */
[----:B------:R-:W-:Y:S02]  /*5710*/  ISETP.GE.OR.EX P2, PT, R30, c[0x0][0x1e4], P1, P0 ;  /* 0x000079001e007a0c */ /* 0x000fe40000f46700 */
[----:B------:R-:W-:Y:S01]  /*5720*/  LOP3.LUT P0, RZ, R3, 0x4000, RZ, 0xc0, !PT ;  /* 0x0000400003ff7812 */ /* 0x000fe2000780c0ff */
[----:B------:R0:W-:Y:S01]  /*5730*/  STL [R1+0x4d8], R124 ;  /* 0x0004d87c01007387 */ /* 0x0001e20000100800 */
[----:B------:R-:W-:-:S03]  /*5740*/  HFMA2.MMA R84, -RZ, RZ, 0, 0 ;  /* 0x00000000ff547435 */ /* 0x000fc600000001ff */
[----:B0-----:R-:W2:Y:S08]  /*5750*/  LDL.LU R124, [R1+0x2ec] ;  /* 0x0002ec00017c7983 */ /* 0x001eb00000300800 */
[----:B------:R0:W2:Y:S01]  /*5760*/  @!P0 LDG.E R84, [R44.64] ;  /* 0x0000000e2c548981 */ /* 0x0000a2000c1e1900 */
[----:B------:R-:W-:Y:S01]  /*5770*/  @!P2 MOV R31, R7 ;  /* 0x00000007001fa202 */ /* 0x000fe20000000f00 */
[----:B0-----:R-:W-:-:S06]  /*5780*/  CS2R R44, SRZ ;  /* 0x00000000002c7805 */ /* 0x001fcc000001ff00 */
[----:B------:R0:W2:Y:S02]  /*5790*/  @!P0 LDG.E R44, [R34.64] ;  /* 0x0000000e222c8981 */ /* 0x0000a4000c1e1900 */
[----:B0-----:R-:W-:Y:S01]  /*57a0*/  @!P2 IMAD R34, R30, c[0x0][0x1d8], RZ ;  /* 0x000076001e22aa24 */ /* 0x001fe200078e02ff */
[----:B------:R-:W-:-:S03]  /*57b0*/  @!P2 MOV R30, R4 ;  /* 0x00000004001ea202 */ /* 0x000fc60000000f00 */
[C---:B------:R-:W-:Y:S02]  /*57c0*/  @!P2 IMAD R34, R85.reuse, c[0x0][0x1dc], R34 ;  /* 0x000077005522aa24 */ /* 0x040fe400078e0222 */
[----:B------:R-:W-:-:S05]  /*57d0*/  @!P2 IMAD.WIDE.U32 R30, R85, c[0x0][0x1d8], R30 ;  /* 0x00007600551eaa25 */ /* 0x000fca00078e001e */
[----:B------:R-:W-:Y:S01]  /*57e0*/  @!P2 IADD3 R35, R31, R34, RZ ;  /* 0x000000221f23a210 */ /* 0x000fe20007ffe0ff */
[----:B------:R-:W-:-:S03]  /*57f0*/  @!P2 IMAD.SHL.U32 R34, R30, 0x2, RZ ;  /* 0x000000021e22a824 */ /* 0x000fc600078e00ff */
[----:B------:R-:W-:Y:S02]  /*5800*/  @!P2 SHF.L.U64.HI R35, R30, 0x1, R35 ;  /* 0x000000011e23a819 */ /* 0x000fe40000010223 */
[C---:B------:R-:W-:Y:S02]  /*5810*/  @!P2 IADD3 R30, P0, R34.reuse, c[0x0][0x180], RZ ;  /* 0x00006000221eaa10 */ /* 0x040fe40007f1e0ff */
[----:B------:R-:W-:Y:S02]  /*5820*/  LOP3.LUT R3, R3, 0xfffffffe, RZ, 0xc0, !PT ;  /* 0xfffffffe03037812 */ /* 0x000fe400078ec0ff */
[----:B------:R-:W-:Y:S02]  /*5830*/  @!P2 IADD3.X R31, R35, c[0x0][0x184], RZ, P0, !PT ;  /* 0x00006100231faa10 */ /* 0x000fe400007fe4ff */
[----:B------:R-:W-:Y:S02]  /*5840*/  @!P2 IADD3 R34, P0, R34, c[0x0][0x178], RZ ;  /* 0x00005e002222aa10 */ /* 0x000fe40007f1e0ff */
[----:B------:R-:W-:-:S02]  /*5850*/  @P2 LOP3.LUT R3, R3, 0x1, RZ, 0xfc, !PT ;  /* 0x0000000103032812 */ /* 0x000fc400078efcff */
[----:B------:R-:W-:Y:S02]  /*5860*/  @!P2 IADD3.X R35, R35, c[0x0][0x17c], RZ, P0, !PT ;  /* 0x00005f002323aa10 */ /* 0x000fe400007fe4ff */
[----:B------:R-:W-:Y:S02]  /*5870*/  LOP3.LUT P2, RZ, R2, 0x8, RZ, 0xc0, !PT ;  /* 0x0000000802ff7812 */ /* 0x000fe4000784c0ff */
[----:B------:R-:W-:Y:S02]  /*5880*/  LOP3.LUT P0, RZ, R3, 0x1000, RZ, 0xc0, !PT ;  /* 0x0000100003ff7812 */ /* 0x000fe4000780c0ff */
[----:B------:R-:W-:-:S09]  /*5890*/  IADD3 R85, R0, 0x1d0, RZ ;  /* 0x000001d000557810 */ /* 0x000fd20007ffe0ff */
[----:B------:R0:W2:Y:S02]  /*58a0*/  @!P2 LDG.E R45, [R56.64] ;  /* 0x0000000e382da981 */ /* 0x0000a4000c1e1900 */
[----:B0-----:R-:W-:-:S06]  /*58b0*/  CS2R R56, SRZ ;  /* 0x0000000000387805 */ /* 0x001fcc000001ff00 */
[----:B------:R0:W2:Y:S01]  /*58c0*/  @!P2 LDG.E R56, [R26.64] ;  /* 0x0000000e1a38a981 */ /* 0x0000a2000c1e1900 */
[----:B------:R-:W-:-:S03]  /*58d0*/  ISETP.GE.U32.AND P2, PT, R85, c[0x0][0x1e0], PT ;  /* 0x0000780055007a0c */ /* 0x000fc60003f46070 */
[----:B------:R1:W2:Y:S01]  /*58e0*/  @!P0 LDG.E R57, [R62.64] ;  /* 0x0000000e3e398981 */ /* 0x0002a2000c1e1900 */
[----:B0-----:R-:W-:-:S04]  /*58f0*/  SHF.R.S32.HI R26, RZ, 0x1f, R85 ;  /* 0x0000001fff1a7819 */ /* 0x001fc80000011455 */
[----:B------:R-:W-:Y:S01]  /*5900*/  ISETP.GE.OR.EX P2, PT, R26, c[0x0][0x1e4], P1, P2 ;  /* 0x000079001a007a0c */ /* 0x000fe20000f46720 */
[----:B-1----:R-:W-:Y:S01]  /*5910*/  CS2R R62, SRZ ;  /* 0x00000000003e7805 */ /* 0x002fe2000001ff00 */
[----:B------:R-:W-:-:S05]  /*5920*/  LOP3.LUT P3, RZ, R2, 0x10, RZ, 0xc0, !PT ;  /* 0x0000001002ff7812 */ /* 0x000fca000786c0ff */
[----:B------:R0:W2:Y:S06]  /*5930*/  @!P0 LDG.E R62, [R36.64] ;  /* 0x0000000e243e8981 */ /* 0x0000ac000c1e1900 */
[----:B------:R-:W-:Y:S02]  /*5940*/  @!P2 MOV R27, R7 ;  /* 0x00000007001ba202 */ /* 0x000fe40000000f00 */
[----:B------:R1:W2:Y:S01]  /*5950*/  @!P3 LDG.E R63, [R38.64] ;  /* 0x0000000e263fb981 */ /* 0x0002a2000c1e1900 */
[----:B0-----:R-:W-:Y:S01]  /*5960*/  @!P2 IMAD R36, R26, c[0x0][0x1d8], RZ ;  /* 0x000076001a24aa24 */ /* 0x001fe200078e02ff */
[----:B------:R-:W-:-:S03]  /*5970*/  @!P2 MOV R26, R4 ;  /* 0x00000004001aa202 */ /* 0x000fc60000000f00 */
[C---:B------:R-:W-:Y:S02]  /*5980*/  @!P2 IMAD R36, R85.reuse, c[0x0][0x1dc], R36 ;  /* 0x000077005524aa24 */ /* 0x040fe400078e0224 */
[----:B------:R-:W-:-:S04]  /*5990*/  @!P2 IMAD.WIDE.U32 R26, R85, c[0x0][0x1d8], R26 ;  /* 0x00007600551aaa25 */ /* 0x000fc800078e001a */
[----:B------:R-:W-:Y:S01]  /*59a0*/  IMAD.MOV.U32 R85, RZ, RZ, RZ ;  /* 0x000000ffff557224 */ /* 0x000fe200078e00ff */
[----:B-1----:R-:W-:-:S05]  /*59b0*/  IADD3 R38, R0, 0x1d8, RZ ;  /* 0x000001d800267810 */ /* 0x002fca0007ffe0ff */
[----:B------:R0:W2:Y:S01]  /*59c0*/  @!P3 LDG.E R85, [R32.64] ;  /* 0x0000000e2055b981 */ /* 0x0000a2000c1e1900 */
[----:B------:R-:W-:Y:S02]  /*59d0*/  ISETP.GE.U32.AND P3, PT, R38, c[0x0][0x1e0], PT ;  /* 0x0000780026007a0c */ /* 0x000fe40003f66070 */
[----:B------:R-:W-:Y:S02]  /*59e0*/  @!P2 IADD3 R37, R27, R36, RZ ;  /* 0x000000241b25a210 */ /* 0x000fe40007ffe0ff */
[----:B------:R-:W-:Y:S02]  /*59f0*/  @!P2 SHF.L.U32 R36, R26, 0x1, RZ ;  /* 0x000000011a24a819 */ /* 0x000fe400000006ff */
[----:B0-----:R-:W-:-:S04]  /*5a00*/  SHF.R.S32.HI R32, RZ, 0x1f, R38 ;  /* 0x0000001fff207819 */ /* 0x001fc80000011426 */
[----:B------:R-:W-:Y:S02]  /*5a10*/  ISETP.GE.OR.EX P3, PT, R32, c[0x0][0x1e4], P1, P3 ;  /* 0x0000790020007a0c */ /* 0x000fe40000f66730 */
[----:B------:R-:W-:Y:S02]  /*5a20*/  @!P2 SHF.L.U64.HI R37, R26, 0x1, R37 ;  /* 0x000000011a25a819 */ /* 0x000fe40000010225 */
[----:B------:R-:W-:-:S04]  /*5a30*/  @!P2 IADD3 R26, P0, R36, c[0x0][0x180], RZ ;  /* 0x00006000241aaa10 */ /* 0x000fc80007f1e0ff */
[----:B------:R-:W-:Y:S02]  /*5a40*/  @!P2 IADD3.X R27, R37, c[0x0][0x184], RZ, P0, !PT ;  /* 0x00006100251baa10 */ /* 0x000fe400007fe4ff */
[----:B------:R-:W-:-:S03]  /*5a50*/  @!P2 IADD3 R36, P0, R36, c[0x0][0x178], RZ ;  /* 0x00005e002424aa10 */ /* 0x000fc60007f1e0ff */
[----:B------:R-:W-:Y:S01]  /*5a60*/  @!P3 IMAD R39, R32, c[0x0][0x1d8], RZ ;  /* 0x000076002027ba24 */ /* 0x000fe200078e02ff */
[----:B------:R-:W-:Y:S02]  /*5a70*/  @!P2 IADD3.X R37, R37, c[0x0][0x17c], RZ, P0, !PT ;  /* 0x00005f002525aa10 */ /* 0x000fe400007fe4ff */
[----:B------:R-:W-:Y:S02]  /*5a80*/  @!P3 MOV R32, R4 ;  /* 0x000000040020b202 */ /* 0x000fe40000000f00 */
[----:B------:R-:W-:Y:S02]  /*5a90*/  @!P3 MOV R33, R7 ;  /* 0x000000070021b202 */ /* 0x000fe40000000f00 */
[----:B------:R-:W-:Y:S01]  /*5aa0*/  LOP3.LUT P0, RZ, R3, 0x400, RZ, 0xc0, !PT ;  /* 0x0000040003ff7812 */ /* 0x000fe2000780c0ff */
[C---:B------:R-:W-:Y:S02]  /*5ab0*/  @!P3 IMAD R39, R38.reuse, c[0x0][0x1dc], R39 ;  /* 0x000077002627ba24 */ /* 0x040fe400078e0227 */
[----:B------:R-:W-:Y:S01]  /*5ac0*/  @!P3 IMAD.WIDE.U32 R32, R38, c[0x0][0x1d8], R32 ;  /* 0x000076002620ba25 */ /* 0x000fe200078e0020 */
[----:B------:R-:W-:-:S04]  /*5ad0*/  CS2R R86, SRZ ;  /* 0x0000000000567805 */ /* 0x000fc8000001ff00 */
[----:B------:R-:W-:Y:S02]  /*5ae0*/  @!P3 IADD3 R39, R33, R39, RZ ;  /* 0x000000272127b210 */ /* 0x000fe40007ffe0ff */
[C---:B------:R-:W-:Y:S02]  /*5af0*/  @!P3 SHF.L.U32 R38, R32.reuse, 0x1, RZ ;  /* 0x000000012026b819 */ /* 0x040fe400000006ff */
[----:B------:R-:W-:Y:S01]  /*5b00*/  @!P3 SHF.L.U64.HI R39, R32, 0x1, R39 ;  /* 0x000000012027b819 */ /* 0x000fe20000010227 */
[----:B------:R0:W2:Y:S04]  /*5b10*/  @!P0 LDG.E R86, [R40.64] ;  /* 0x0000000e28568981 */ /* 0x0000a8000c1e1900 */
[----:B------:R1:W2:Y:S01]  /*5b20*/  @!P0 LDG.E R87, [R64.64] ;  /* 0x0000000e40578981 */ /* 0x0002a2000c1e1900 */
[----:B------:R-:W-:-:S02]  /*5b30*/  @!P3 IADD3 R32, P0, R38, c[0x0][0x180], RZ ;  /* 0x000060002620ba10 */ /* 0x000fc40007f1e0ff */
[----:B------:R-:W-:Y:S02]  /*5b40*/  LOP3.LUT P4, RZ, R2, 0x20, RZ, 0xc0, !PT ;  /* 0x0000002002ff7812 */ /* 0x000fe4000788c0ff */
[----:B------:R-:W-:Y:S02]  /*5b50*/  @!P3 IADD3.X R33, R39, c[0x0][0x184], RZ, P0, !PT ;  /* 0x000061002721ba10 */ /* 0x000fe400007fe4ff */
[----:B------:R-:W-:Y:S01]  /*5b60*/  @!P3 IADD3 R38, P0, R38, c[0x0][0x178], RZ ;  /* 0x00005e002626ba10 */ /* 0x000fe20007f1e0ff */
[----:B------:R-:W-:-:S03]  /*5b70*/  CS2R R90, SRZ ;  /* 0x00000000005a7805 */ /* 0x000fc6000001ff00 */
[----:B------:R-:W-:Y:S02]  /*5b80*/  @!P3 IADD3.X R39, R39, c[0x0][0x17c], RZ, P0, !PT ;  /* 0x00005f002727ba10 */ /* 0x000fe400007fe4ff */
[----:B------:R-:W-:Y:S02]  /*5b90*/  LOP3.LUT P0, RZ, R3, 0x100, RZ, 0xc0, !PT ;  /* 0x0000010003ff7812 */ /* 0x000fe4000780c0ff */
[----:B------:R-:W-:Y:S01]  /*5ba0*/  LOP3.LUT P5, RZ, R2, 0x40, RZ, 0xc0, !PT ;  /* 0x0000004002ff7812 */ /* 0x000fe200078ac0ff */
[----:B------:R0:W2:Y:S04]  /*5bb0*/  @!P4 LDG.E R90, [R46.64] ;  /* 0x0000000e2e5ac981 */ /* 0x0000a8000c1e1900 */
[----:B------:R1:W2:Y:S01]  /*5bc0*/  @!P4 LDG.E R91, [R72.64] ;  /* 0x0000000e485bc981 */ /* 0x0002a2000c1e1900 */
[----:B0-----:R-:W-:Y:S01]  /*5bd0*/  IADD3 R46, R0, 0x1e0, RZ ;  /* 0x000001e0002e7810 */ /* 0x001fe20007ffe0ff */
[----:B-1----:R-:W-:-:S03]  /*5be0*/  CS2R R72, SRZ ;  /* 0x0000000000487805 */ /* 0x002fc6000001ff00 */
[----:B------:R-:W-:Y:S02]  /*5bf0*/  SHF.R.S32.HI R40, RZ, 0x1f, R46 ;  /* 0x0000001fff287819 */ /* 0x000fe4000001142e */
[----:B------:R-:W-:Y:S01]  /*5c00*/  ISETP.GE.U32.AND P4, PT, R46, c[0x0][0x1e0], PT ;  /* 0x000078002e007a0c */ /* 0x000fe20003f86070 */
[----:B------:R0:W3:Y:S03]  /*5c10*/  @!P0 LDG.E R72, [R74.64] ;  /* 0x0000000e4a488981 */ /* 0x0000e6000c1e1900 */
[----:B------:R-:W-:Y:S02]  /*5c20*/  ISETP.GE.OR.EX P4, PT, R40, c[0x0][0x1e4], P1, P4 ;  /* 0x0000790028007a0c */ /* 0x000fe40000f86740 */
[----:B------:R-:W-:Y:S01]  /*5c30*/  IADD3 R64, R0, 0x1e8, RZ ;  /* 0x000001e800407810 */ /* 0x000fe20007ffe0ff */
[----:B------:R1:W3:Y:S01]  /*5c40*/  @!P0 LDG.E R73, [R92.64] ;  /* 0x0000000e5c498981 */ /* 0x0002e2000c1e1900 */
[----:B------:R-:W-:Y:S01]  /*5c50*/  LOP3.LUT R2, R2, 0xfffffffd, RZ, 0xc0, !PT ;  /* 0xfffffffd02027812 */ /* 0x000fe200078ec0ff */
[----:B0-----:R-:W-:Y:S01]  /*5c60*/  CS2R R74, SRZ ;  /* 0x00000000004a7805 */ /* 0x001fe2000001ff00 */
[----:B------:R-:W-:-:S02]  /*5c70*/  SHF.R.S32.HI R65, RZ, 0x1f, R64 ;  /* 0x0000001fff417819 */ /* 0x000fc40000011440 */
[----:B------:R-:W-:-:S03]  /*5c80*/  @P2 LOP3.LUT R2, R2, 0x2, RZ, 0xfc, !PT ;  /* 0x0000000202022812 */ /* 0x000fc600078efcff */
[----:B------:R0:W3:Y:S04]  /*5c90*/  @!P5 LDG.E R74, [R88.64] ;  /* 0x0000000e584ad981 */ /* 0x0000e8000c1e1900 */
[----:B------:R1:W3:Y:S01]  /*5ca0*/  @!P5 LDG.E R75, [R94.64] ;  /* 0x0000000e5e4bd981 */ /* 0x0002e2000c1e1900 */
[----:B------:R-:W-:Y:S02]  /*5cb0*/  ISETP.GE.U32.AND P5, PT, R64, c[0x0][0x1e0], PT ;  /* 0x0000780040007a0c */ /* 0x000fe40003fa6070 */
[----:B------:R-:W-:Y:S02]  /*5cc0*/  LOP3.LUT P2, RZ, R3, 0x40, RZ, 0xc0, !PT ;  /* 0x0000004003ff7812 */ /* 0x000fe4000784c0ff */
[----:B------:R-:W-:Y:S01]  /*5cd0*/  ISETP.GE.OR.EX P5, PT, R65, c[0x0][0x1e4], P1, P5 ;  /* 0x0000790041007a0c */ /* 0x000fe20000fa6750 */
[----:B------:R-:W-:Y:S01]  /*5ce0*/  @!P4 IMAD R47, R40, c[0x0][0x1d8], RZ ;  /* 0x00007600282fca24 */ /* 0x000fe200078e02ff */
[----:B------:R-:W-:Y:S01]  /*5cf0*/  @!P4 MOV R41, R7 ;  /* 0x000000070029c202 */ /* 0x000fe20000000f00 */
[----:B------:R-:W-:Y:S01]  /*5d00*/  @!P4 IMAD.MOV.U32 R40, RZ, RZ, R4 ;  /* 0x000000ffff28c224 */ /* 0x000fe200078e0004 */
[----:B0-----:R-:W-:Y:S01]  /*5d10*/  CS2R R88, SRZ ;  /* 0x0000000000587805 */ /* 0x001fe2000001ff00 */
[----:B------:R-:W-:-:S02]  /*5d20*/  @!P4 IMAD R47, R46, c[0x0][0x1dc], R47 ;  /* 0x000077002e2fca24 */ /* 0x000fc400078e022f */
[----:B------:R-:W-:-:S04]  /*5d30*/  @!P4 IMAD.WIDE.U32 R40, R46, c[0x0][0x1d8], R40 ;  /* 0x000076002e28ca25 */ /* 0x000fc800078e0028 */
[----:B------:R0:W3:Y:S01]  /*5d40*/  @!P2 LDG.E R89, [R42.64] ;  /* 0x0000000e2a59a981 */ /* 0x0000e2000c1e1900 */
[----:B------:R-:W-:Y:S01]  /*5d50*/  @!P4 IADD3 R47, R41, R47, RZ ;  /* 0x0000002f292fc210 */ /* 0x000fe20007ffe0ff */
[----:B------:R-:W-:Y:S01]  /*5d60*/  @!P5 IMAD R65, R65, c[0x0][0x1d8], RZ ;  /* 0x000076004141da24 */ /* 0x000fe200078e02ff */
[C---:B------:R-:W-:Y:S01]  /*5d70*/  @!P4 SHF.L.U32 R46, R40.reuse, 0x1, RZ ;  /* 0x00000001282ec819 */ /* 0x040fe200000006ff */
[----:B-1----:R-:W-:Y:S01]  /*5d80*/  CS2R R92, SRZ ;  /* 0x00000000005c7805 */ /* 0x002fe2000001ff00 */
[----:B------:R-:W-:Y:S01]  /*5d90*/  @!P4 SHF.L.U64.HI R47, R40, 0x1, R47 ;  /* 0x00000001282fc819 */ /* 0x000fe2000001022f */
[----:B------:R1:W3:Y:S01]  /*5da0*/  @!P2 LDG.E R88, [R96.64] ;  /* 0x0000000e6058a981 */ /* 0x0002e2000c1e1900 */
[----:B0-----:R-:W-:Y:S01]  /*5db0*/  @!P5 MOV R42, R4 ;  /* 0x00000004002ad202 */ /* 0x001fe20000000f00 */
[----:B------:R-:W-:Y:S01]  /*5dc0*/  @!P5 IMAD.MOV.U32 R43, RZ, RZ, R7 ;  /* 0x000000ffff2bd224 */ /* 0x000fe200078e0007 */
[----:B------:R-:W-:Y:S01]  /*5dd0*/  @!P4 IADD3 R40, P0, R46, c[0x0][0x180], RZ ;  /* 0x000060002e28ca10 */ /* 0x000fe20007f1e0ff */
[C---:B------:R-:W-:Y:S01]  /*5de0*/  @!P5 IMAD R65, R64.reuse, c[0x0][0x1dc], R65 ;  /* 0x000077004041da24 */ /* 0x040fe200078e0241 */
[----:B------:R0:W3:Y:S01]  /*5df0*/  @!P6 LDG.E R92, [R82.64] ;  /* 0x0000000e525ce981 */ /* 0x0000e2000c1e1900 */
[----:B------:R-:W-:Y:S01]  /*5e00*/  @!P5 IMAD.WIDE.U32 R42, R64, c[0x0][0x1d8], R42 ;  /* 0x00007600402ada25 */ /* 0x000fe200078e002a */
[----:B------:R-:W-:-:S02]  /*5e10*/  @!P4 IADD3.X R41, R47, c[0x0][0x184], RZ, P0, !PT ;  /* 0x000061002f29ca10 */ /* 0x000fc400007fe4ff */
[----:B------:R-:W-:Y:S02]  /*5e20*/  @!P4 IADD3 R46, P0, R46, c[0x0][0x178], RZ ;  /* 0x00005e002e2eca10 */ /* 0x000fe40007f1e0ff */
[----:B------:R-:W-:Y:S02]  /*5e30*/  @!P5 IADD3 R65, R43, R65, RZ ;  /* 0x000000412b41d210 */ /* 0x000fe40007ffe0ff */
[C---:B------:R-:W-:Y:S02]  /*5e40*/  @!P5 SHF.L.U32 R64, R42.reuse, 0x1, RZ ;  /* 0x000000012a40d819 */ /* 0x040fe400000006ff */
[----:B------:R-:W-:Y:S01]  /*5e50*/  @!P4 IADD3.X R47, R47, c[0x0][0x17c], RZ, P0, !PT ;  /* 0x00005f002f2fca10 */ /* 0x000fe200007fe4ff */
[----:B0-----:R-:W-:Y:S01]  /*5e60*/  CS2R R82, SRZ ;  /* 0x0000000000527805 */ /* 0x001fe2000001ff00 */
[----:B------:R-:W-:Y:S02]  /*5e70*/  @!P5 SHF.L.U64.HI R65, R42, 0x1, R65 ;  /* 0x000000012a41d819 */ /* 0x000fe40000010241 */
[----:B------:R-:W-:-:S02]  /*5e80*/  @!P5 IADD3 R42, P0, R64, c[0x0][0x180], RZ ;  /* 0x00006000402ada10 */ /* 0x000fc40007f1e0ff */
[----:B------:R-:W-:Y:S01]  /*5e90*/  IADD3 R94, R0, 0x1f0, RZ ;  /* 0x000001f0005e7810 */ /* 0x000fe20007ffe0ff */
[----:B------:R0:W3:Y:S01]  /*5ea0*/  @!P6 LDG.E R82, [R48.64] ;  /* 0x0000000e3052e981 */ /* 0x0000e2000c1e1900 */
[C---:B------:R-:W-:Y:S02]  /*5eb0*/  @!P5 IADD3.X R43, R65.reuse, c[0x0][0x184], RZ, P0, !PT ;  /* 0x00006100412bda10 */ /* 0x040fe400007fe4ff */
[----:B------:R-:W-:Y:S02]  /*5ec0*/  @!P5 IADD3 R64, P0, R64, c[0x0][0x178], RZ ;  /* 0x00005e004040da10 */ /* 0x000fe40007f1e0ff */
[----:B------:R-:W-:Y:S02]  /*5ed0*/  ISETP.GE.U32.AND P6, PT, R94, c[0x0][0x1e0], PT ;  /* 0x000078005e007a0c */ /* 0x000fe40003fc6070 */
[----:B------:R-:W-:Y:S02]  /*5ee0*/  @!P5 IADD3.X R65, R65, c[0x0][0x17c], RZ, P0, !PT ;  /* 0x00005f004141da10 */ /* 0x000fe400007fe4ff */
[----:B0-----:R-:W-:-:S02]  /*5ef0*/  SHF.R.S32.HI R48, RZ, 0x1f, R94 ;  /* 0x0000001fff307819 */ /* 0x001fc4000001145e */
[C---:B------:R-:W-:Y:S02]  /*5f00*/  LOP3.LUT P0, RZ, R3.reuse, 0x10, RZ, 0xc0, !PT ;  /* 0x0000001003ff7812 */ /* 0x040fe4000780c0ff */
[----:B------:R-:W-:Y:S02]  /*5f10*/  ISETP.GE.OR.EX P6, PT, R48, c[0x0][0x1e4], P1, P6 ;  /* 0x0000790030007a0c */ /* 0x000fe40000fc6760 */
[----:B------:R-:W-:-:S09]  /*5f20*/  LOP3.LUT P2, RZ, R3, 0x8, RZ, 0xc0, !PT ;  /* 0x0000000803ff7812 */ /* 0x000fd2000784c0ff */
[----:B------:R0:W3:Y:S02]  /*5f30*/  @!P0 LDG.E R93, [R58.64] ;  /* 0x0000000e3a5d8981 */ /* 0x0000e4000c1e1900 */
[----:B------:R-:W-:Y:S02]  /*5f40*/  @!P6 MOV R49, R7 ;  /* 0x000000070031e202 */ /* 0x000fe40000000f00 */
[----:B------:R-:W3:Y:S01]  /*5f50*/  @!P0 LDG.E R83, [R98.64] ;  /* 0x0000000e62538981 */ /* 0x000ee2000c1e1900 */
[----:B0-----:R-:W-:Y:S01]  /*5f60*/  @!P6 IMAD R58, R48, c[0x0][0x1d8], RZ ;  /* 0x00007600303aea24 */ /* 0x001fe200078e02ff */
[----:B------:R-:W-:-:S03]  /*5f70*/  @!P6 MOV R48, R4 ;  /* 0x000000040030e202 */ /* 0x000fc60000000f00 */
[C---:B------:R-:W-:Y:S02]  /*5f80*/  @!P6 IMAD R58, R94.reuse, c[0x0][0x1dc], R58 ;  /* 0x000077005e3aea24 */ /* 0x040fe400078e023a */
[----:B------:R-:W-:-:S04]  /*5f90*/  @!P6 IMAD.WIDE.U32 R48, R94, c[0x0][0x1d8], R48 ;  /* 0x000076005e30ea25 */ /* 0x000fc800078e0030 */
[----:B------:R-:W-:Y:S01]  /*5fa0*/  @!P6 IMAD.IADD R59, R49, 0x1, R58 ;  /* 0x00000001313be824 */ /* 0x000fe200078e023a */
[----:B------:R-:W-:Y:S01]  /*5fb0*/  @!P6 SHF.L.U32 R58, R48, 0x1, RZ ;  /* 0x00000001303ae819 */ /* 0x000fe200000006ff */
[----:B------:R-:W-:-:S03]  /*5fc0*/  CS2R R94, SRZ ;  /* 0x00000000005e7805 */ /* 0x000fc6000001ff00 */
[----:B------:R-:W-:Y:S02]  /*5fd0*/  @!P6 SHF.L.U64.HI R59, R48, 0x1, R59 ;  /* 0x00000001303be819 */ /* 0x000fe4000001023b */
[C---:B------:R-:W-:Y:S01]  /*5fe0*/  @!P6 IADD3 R48, P0, R58.reuse, c[0x0][0x180], RZ ;  /* 0x000060003a30ea10 */ /* 0x040fe20007f1e0ff */
[----:B------:R0:W3:Y:S03]  /*5ff0*/  @!P2 LDG.E R94, [R60.64] ;  /* 0x0000000e3c5ea981 */ /* 0x0000e6000c1e1900 */
[----:B------:R-:W-:Y:S01]  /*6000*/  @!P6 IADD3.X R49, R59, c[0x0][0x184], RZ, P0, !PT ;  /* 0x000061003b31ea10 */ /* 0x000fe200007fe4ff */
[----:B------:R1:W3:Y:S01]  /*6010*/  @!P2 LDG.E R95, [R52.64] ;  /* 0x0000000e345fa981 */ /* 0x0002e2000c1e1900 */
[----:B------:R-:W-:Y:S02]  /*6020*/  @!P6 IADD3 R58, P0, R58, c[0x0][0x178], RZ ;  /* 0x00005e003a3aea10 */ /* 0x000fe40007f1e0ff */
[----:B0-----:R-:W-:-:S02]  /*6030*/  IADD3 R60, R0, 0x1f8, RZ ;  /* 0x000001f8003c7810 */ /* 0x001fc40007ffe0ff */
[----:B------:R-:W-:Y:S02]  /*6040*/  @!P6 IADD3.X R59, R59, c[0x0][0x17c], RZ, P0, !PT ;  /* 0x00005f003b3bea10 */ /* 0x000fe400007fe4ff */
[----:B-1----:R-:W-:Y:S02]  /*6050*/  SHF.R.S32.HI R52, RZ, 0x1f, R60 ;  /* 0x0000001fff347819 */ /* 0x002fe4000001143c */
[----:B------:R-:W-:-:S04]  /*6060*/  ISETP.GE.U32.AND P0, PT, R60, c[0x0][0x1e0], PT ;  /* 0x000078003c007a0c */ /* 0x000fc80003f06070 */
[----:B------:R-:W-:Y:S02]  /*6070*/  ISETP.GE.OR.EX P0, PT, R52, c[0x0][0x1e4], P1, P0 ;  /* 0x0000790034007a0c */ /* 0x000fe40000f06700 */
[----:B------:R-:W-:-:S04]  /*6080*/  LOP3.LUT R2, R2, 0xfffffffb, RZ, 0xc0, !PT ;  /* 0xfffffffb02027812 */ /* 0x000fc800078ec0ff */
[----:B------:R-:W-:Y:S02]  /*6090*/  @P3 LOP3.LUT R2, R2, 0x4, RZ, 0xfc, !PT ;  /* 0x0000000402023812 */ /* 0x000fe400078efcff */
[----:B------:R-:W-:Y:S01]  /*60a0*/  LOP3.LUT P3, RZ, R3, 0x4, RZ, 0xc0, !PT ;  /* 0x0000000403ff7812 */ /* 0x000fe2000786c0ff */
[----:B------:R-:W-:-:S04]  /*60b0*/  HFMA2.MMA R96, -RZ, RZ, 0, 0 ;  /* 0x00000000ff607435 */ /* 0x000fc800000001ff */
[----:B------:R-:W-:Y:S01]  /*60c0*/  @!P0 IMAD R61, R52, c[0x0][0x1d8], RZ ;  /* 0x00007600343d8a24 */ /* 0x000fe200078e02ff */
[----:B------:R-:W-:Y:S01]  /*60d0*/  @!P0 MOV R52, R4 ;  /* 0x0000000400348202 */ /* 0x000fe20000000f00 */
[----:B------:R-:W-:Y:S02]  /*60e0*/  @!P0 IMAD.MOV.U32 R53, RZ, RZ, R7 ;  /* 0x000000ffff358224 */ /* 0x000fe400078e0007 */
[C---:B------:R-:W-:Y:S02]  /*60f0*/  @!P0 IMAD R61, R60.reuse, c[0x0][0x1dc], R61 ;  /* 0x000077003c3d8a24 */ /* 0x040fe400078e023d */
[----:B------:R-:W-:Y:S02]  /*6100*/  @!P0 IMAD.WIDE.U32 R52, R60, c[0x0][0x1d8], R52 ;  /* 0x000076003c348a25 */ /* 0x000fe400078e0034 */
[----:B------:R0:W3:Y:S01]  /*6110*/  @!P3 LDG.E R96, [R70.64] ;  /* 0x0000000e4660b981 */ /* 0x0000e2000c1e1900 */
[----:B------:R-:W-:Y:S02]  /*6120*/  LOP3.LUT P2, RZ, R122, 0x2000000, RZ, 0xc0, !PT ;  /* 0x020000007aff7812 */ /* 0x000fe4000784c0ff */
[----:B------:R-:W-:-:S02]  /*6130*/  @!P0 IADD3 R61, R53, R61, RZ ;  /* 0x0000003d353d8210 */ /* 0x000fc40007ffe0ff */
[----:B------:R-:W-:Y:S02]  /*6140*/  @!P0 SHF.L.U32 R60, R52, 0x1, RZ ;  /* 0x00000001343c8819 */ /* 0x000fe400000006ff */
[----:B0-----:R-:W-:Y:S02]  /*6150*/  MOV R70, RZ ;  /* 0x000000ff00467202 */ /* 0x001fe40000000f00 */
[----:B------:R-:W-:Y:S02]  /*6160*/  LOP3.LUT R122, R122, 0xf7ffffff, RZ, 0xc0, !PT ;  /* 0xf7ffffff7a7a7812 */ /* 0x000fe400078ec0ff */
[----:B------:R-:W-:Y:S02]  /*6170*/  @!P0 SHF.L.U64.HI R61, R52, 0x1, R61 ;  /* 0x00000001343d8819 */ /* 0x000fe4000001023d */
[----:B------:R0:W3:Y:S01]  /*6180*/  @!P3 LDG.E R70, [R68.64] ;  /* 0x0000000e4446b981 */ /* 0x0000e2000c1e1900 */
[----:B------:R-:W-:Y:S02]  /*6190*/  @!P0 IADD3 R52, P3, R60, c[0x0][0x180], RZ ;  /* 0x000060003c348a10 */ /* 0x000fe40007f7e0ff */
[----:B------:R-:W-:-:S02]  /*61a0*/  @P1 LOP3.LUT R122, R122, 0x8000000, RZ, 0xfc, !PT ;  /* 0x080000007a7a1812 */ /* 0x000fc400078efcff */
[C---:B------:R-:W-:Y:S02]  /*61b0*/  @!P0 IADD3.X R53, R61.reuse, c[0x0][0x184], RZ, P3, !PT ;  /* 0x000061003d358a10 */ /* 0x040fe40001ffe4ff */
[----:B------:R-:W-:Y:S02]  /*61c0*/  @!P0 IADD3 R60, P3, R60, c[0x0][0x178], RZ ;  /* 0x00005e003c3c8a10 */ /* 0x000fe40007f7e0ff */
[----:B------:R-:W-:Y:S02]  /*61d0*/  LOP3.LUT R122, R122, 0xefffffff, RZ, 0xc0, !PT ;  /* 0xefffffff7a7a7812 */ /* 0x000fe400078ec0ff */
[----:B------:R-:W-:Y:S02]  /*61e0*/  @!P0 IADD3.X R61, R61, c[0x0][0x17c], RZ, P3, !PT ;  /* 0x00005f003d3d8a10 */ /* 0x000fe40001ffe4ff */
[----:B------:R-:W-:Y:S02]  /*61f0*/  @P0 LOP3.LUT R122, R122, 0x10000000, RZ, 0xfc, !PT ;  /* 0x100000007a7a0812 */ /* 0x000fe400078efcff */
[----:B------:R-:W-:Y:S01]  /*6200*/  LOP3.LUT P0, RZ, R3, 0x2, RZ, 0xc0, !PT ;  /* 0x0000000203ff7812 */ /* 0x000fe2000780c0ff */
[----:B0-----:R-:W-:Y:S01]  /*6210*/  CS2R R68, SRZ ;  /* 0x0000000000447805 */ /* 0x001fe2000001ff00 */
[----:B------:R-:W-:Y:S04]  /*6220*/  STL [R1+0x4c0], R125 ;  /* 0x0004c07d01007387 */ /* 0x000fe80000100800 */
        /* <DEDUP_REMOVED lines=20> */
[----:B------:R0:W-:Y:S04]  /*6370*/  STL [R1+0x564], R125 ;  /* 0x0005647d01007387 */ /* 0x0001e80000100800 */
[----:B------:R2:W3:Y:S04]  /*6380*/  @!P0 LDG.E R69, [R54.64] ;  /* 0x0000000e36458981 */ /* 0x0004e8000c1e1900 */
[----:B------:R-:W-:Y:S01]  /*6390*/  STL [R1+0x488], R117 ;  /* 0x0004887501007387 */ /* 0x000fe20000100800 */
[----:B0-----:R-:W-:-:S03]  /*63a0*/  PRMT R125, RZ, 0x7610, R125 ;  /* 0x00007610ff7d7816 */ /* 0x001fc6000000007d */
[----:B------:R-:W-:Y:S01]  /*63b0*/  STL [R1+0x494], R117 ;  /* 0x0004947501007387 */ /* 0x000fe20000100800 */
[----:B--2---:R-:W-:-:S03]  /*63c0*/  @!P2 SHF.R.U32.HI R54, RZ, 0x10, R124 ;  /* 0x00000010ff36a819 */ /* 0x004fc6000001167c */
[----:B------:R-:W-:Y:S01]  /*63d0*/  STL [R1+0x4a8], R117 ;  /* 0x0004a87501007387 */ /* 0x000fe20000100800 */
[----:B------:R-:W-:-:S03]  /*63e0*/  @!P2 PRMT R125, R54, 0x7610, R125 ;  /* 0x00007610367da816 */ /* 0x000fc6000000007d */
[----:B------:R0:W-:Y:S04]  /*63f0*/  STL [R1+0x520], R117 ;  /* 0x0005207501007387 */ /* 0x0001e80000100800 */
[----:B------:R1:W-:Y:S04]  /*6400*/  STL.S16 [R1+0x262], R125 ;  /* 0x0002627d01007387 */ /* 0x0003e80000100600 */
[----:B------:R-:W-:Y:S04]  /*6410*/  STL [R1+0x4b0], R123 ;  /* 0x0004b07b01007387 */ /* 0x000fe80000100800 */
[----:B0-----:R-:W2:Y:S04]  /*6420*/  LDL.LU R117, [R1+0x2f4] ;  /* 0x0002f40001757983 */ /* 0x001ea80000300800 */
[----:B-1----:R-:W3:Y:S04]  /*6430*/  LDL.LU R125, [R1+0x564] ;  /* 0x00056400017d7983 */ /* 0x002ee80000300800 */
[----:B------:R0:W-:Y:S01]  /*6440*/  STL [R1+0x4c4], R123 ;  /* 0x0004c47b01007387 */ /* 0x0001e20000100800 */
[----:B------:R-:W-:-:S02]  /*6450*/  LOP3.LUT P1, RZ, R3, 0x1, RZ, 0xc0, !PT ;  /* 0x0000000103ff7812 */ /* 0x000fc4000782c0ff */
[----:B------:R-:W-:Y:S01]  /*6460*/  LOP3.LUT R122, R122, 0xdfffffff, RZ, 0xc0, !PT ;  /* 0xdfffffff7a7a7812 */ /* 0x000fe200078ec0ff */
[----:B------:R1:W4:Y:S04]  /*6470*/  @!P0 LDG.E R68, [R78.64] ;  /* 0x0000000e4e448981 */ /* 0x000328000c1e1900 */
[----:B0-----:R-:W4:Y:S01]  /*6480*/  LDL.LU R123, [R1+0x2e8] ;  /* 0x0002e800017b7983 */ /* 0x001f220000300800 */
[----:B--2---:R-:W-:Y:S02]  /*6490*/  @!P2 SHF.R.U32.HI R54, RZ, 0x10, R117 ;  /* 0x00000010ff36a819 */ /* 0x004fe40000011675 */
[----:B---3--:R-:W-:-:S04]  /*64a0*/  PRMT R125, RZ, 0x7610, R125 ;  /* 0x00007610ff7d7816 */ /* 0x008fc8000000007d */
[----:B------:R-:W-:-:S05]  /*64b0*/  @!P2 PRMT R125, R54, 0x7610, R125 ;  /* 0x00007610367da816 */ /* 0x000fca000000007d */
[----:B------:R0:W-:Y:S04]  /*64c0*/  STL.S16 [R1+0x260], R125 ;  /* 0x0002607d01007387 */ /* 0x0001e80000100600 */
[----:B0-----:R-:W2:Y:S01]  /*64d0*/  LDL.LU R125, [R1+0x558] ;  /* 0x00055800017d7983 */ /* 0x001ea20000300800 */
[----:B------:R-:W-:Y:S01]  /*64e0*/  HFMA2.MMA R54, -RZ, RZ, 0, 0 ;  /* 0x00000000ff367435 */ /* 0x000fe200000001ff */
[----:B------:R-:W-:-:S04]  /*64f0*/  @P0 LOP3.LUT R122, R122, 0x20000000, RZ, 0xfc, !PT ;  /* 0x200000007a7a0812 */ /* 0x000fc800078efcff */
[C---:B------:R-:W-:Y:S02]  /*6500*/  LOP3.LUT P0, RZ, R122.reuse, 0x800000, RZ, 0xc0, !PT ;  /* 0x008000007aff7812 */ /* 0x040fe4000780c0ff */
[----:B------:R-:W-:-:S03]  /*6510*/  LOP3.LUT R122, R122, 0xbfffffff, RZ, 0xc0, !PT ;  /* 0xbfffffff7a7a7812 */ /* 0x000fc600078ec0ff */
[----:B------:R0:W3:Y:S01]  /*6520*/  @!P1 LDG.E R54, [R30.64] ;  /* 0x0000000e1e369981 */ /* 0x0000e2000c1e1900 */
[----:B------:R-:W-:Y:S02]  /*6530*/  @P1 LOP3.LUT R122, R122, 0x40000000, RZ, 0xfc, !PT ;  /* 0x400000007a7a1812 */ /* 0x000fe400078efcff */
[----:B0-----:R-:W-:-:S06]  /*6540*/  MOV R30, RZ ;  /* 0x000000ff001e7202 */ /* 0x001fcc0000000f00 */
[----:B------:R0:W3:Y:S01]  /*6550*/  @!P1 LDG.E R30, [R34.64] ;  /* 0x0000000e221e9981 */ /* 0x0000e2000c1e1900 */
[----:B------:R-:W-:-:S03]  /*6560*/  LOP3.LUT P1, RZ, R122, 0x1000000, RZ, 0xc0, !PT ;  /* 0x010000007aff7812 */ /* 0x000fc6000782c0ff */
[----:B------:R-:W-:Y:S10]  /*6570*/  STL [R1+0x47c], R115 ;  /* 0x00047c7301007387 */ /* 0x000ff40000100800 */
[----:B----4-:R-:W-:Y:S01]  /*6580*/  @!P1 SHF.R.U32.HI R31, RZ, 0x10, R123 ;  /* 0x00000010ff1f9819 */ /* 0x010fe2000001167b */
[----:B------:R-:W-:Y:S04]  /*6590*/  STL [R1+0x490], R115 ;  /* 0x0004907301007387 */ /* 0x000fe80000100800 */
[----:B------:R4:W-:Y:S04]  /*65a0*/  STL [R1+0x518], R115 ;  /* 0x0005187301007387 */ /* 0x0009e80000100800 */
[----:B----4-:R-:W4:Y:S01]  /*65b0*/  LDL.LU R115, [R1+0x2f0] ;  /* 0x0002f00001737983 */ /* 0x010f220000300800 */
[----:B--2---:R-:W-:-:S04]  /*65c0*/  PRMT R125, RZ, 0x7610, R125 ;  /* 0x00007610ff7d7816 */ /* 0x004fc8000000007d */
[----:B------:R-:W-:-:S05]  /*65d0*/  @!P1 PRMT R125, R31, 0x7610, R125 ;  /* 0x000076101f7d9816 */ /* 0x000fca000000007d */
[----:B------:R2:W-:Y:S04]  /*65e0*/  STL.S16 [R1+0x256], R125 ;  /* 0x0002567d01007387 */ /* 0x0005e80000100600 */
[----:B--2---:R-:W2:Y:S04]  /*65f0*/  LDL.LU R125, [R1+0x554] ;  /* 0x00055400017d7983 */ /* 0x004ea80000300800 */
        /* <DEDUP_REMOVED lines=8> */
[----:B------:R-:W-:Y:S01]  /*6680*/  STL [R1+0x498], R118 ;  /* 0x0004987601007387 */ /* 0x000fe20000100800 */
[----:B----4-:R-:W-:-:S02]  /*6690*/  @!P1 SHF.R.U32.HI R31, RZ, 0x10, R115 ;  /* 0x00000010ff1f9819 */ /* 0x010fc40000011673 */
[----:B0-----:R-:W-:Y:S01]  /*66a0*/  PRMT R119, RZ, 0x7610, R119 ;  /* 0x00007610ff777816 */ /* 0x001fe20000000077 */
[----:B------:R-:W-:Y:S04]  /*66b0*/  STL [R1+0x4a4], R118 ;  /* 0x0004a47601007387 */ /* 0x000fe80000100800 */
[----:B------:R0:W-:Y:S04]  /*66c0*/  STL [R1+0x4b4], R118 ;  /* 0x0004b47601007387 */ /* 0x0001e80000100800 */
[----:B------:R4:W-:Y:S01]  /*66d0*/  STL.S16 [R1+0x25c], R119 ;  /* 0x00025c7701007387 */ /* 0x0009e20000100600 */
[----:B0-----:R-:W-:-:S03]  /*66e0*/  PRMT R118, R119, 0x7610, R118 ;  /* 0x0000761077767816 */ /* 0x001fc60000000076 */
[----:B----4-:R-:W4:Y:S01]  /*66f0*/  LDL.LU R119, [R1+0x560] ;  /* 0x0005600001777983 */ /* 0x010f220000300800 */
[----:B--2---:R-:W-:-:S04]  /*6700*/  PRMT R125, RZ, 0x7610, R125 ;  /* 0x00007610ff7d7816 */ /* 0x004fc8000000007d */
[----:B------:R-:W-:-:S05]  /*6710*/  @!P1 PRMT R125, R31, 0x7610, R125 ;  /* 0x000076101f7d9816 */ /* 0x000fca000000007d */
[----:B------:R0:W-:Y:S04]  /*6720*/  STL.S16 [R1+0x25a], R125 ;  /* 0x00025a7d01007387 */ /* 0x0001e80000100600 */
[----:B0-----:R-:W2:Y:S04]  /*6730*/  LDL.LU R125, [R1+0x548] ;  /* 0x00054800017d7983 */ /* 0x001ea80000300800 */
[----:B------:R-:W-:Y:S04]  /*6740*/  STL [R1+0x480], R116 ;  /* 0x0004807401007387 */ /* 0x000fe80000100800 */
[----:B------:R-:W-:Y:S04]  /*6750*/  STL [R1+0x48c], R116 ;  /* 0x00048c7401007387 */ /* 0x000fe80000100800 */
[----:B------:R0:W-:Y:S04]  /*6760*/  STL [R1+0x49c], R116 ;  /* 0x00049c7401007387 */ /* 0x0001e80000100800 */
[----:B------:R-:W-:Y:S04]  /*6770*/  STL [R1+0x430], R109 ;  /* 0x0004306d01007387 */ /* 0x000fe80000100800 */
[----:B------:R-:W-:Y:S04]  /*6780*/  STL [R1+0x43c], R109 ;  /* 0x00043c6d01007387 */ /* 0x000fe80000100800 */
[----:B------:R-:W-:Y:S04]  /*6790*/  STL [R1+0x450], R109 ;  /* 0x0004506d01007387 */ /* 0x000fe80000100800 */
[----:B------:R-:W-:Y:S01]  /*67a0*/  STL [R1+0x500], R109 ;  /* 0x0005006d01007387 */ /* 0x000fe20000100800 */
[----:B----4-:R-:W-:-:S04]  /*67b0*/  PRMT R119, RZ, 0x7610, R119 ;  /* 0x00007610ff777816 */ /* 0x010fc80000000077 */
[----:B0-----:R-:W-:-:S04]  /*67c0*/  PRMT R116, R119, 0x7610, R116 ;  /* 0x0000761077747816 */ /* 0x001fc80000000074 */
[----:B------:R-:W-:Y:S01]  /*67d0*/  @!P2 PRMT R116, R117, 0x7610, R116 ;  /* 0x000076107574a816 */ /* 0x000fe20000000074 */
[----:B------:R0:W-:Y:S04]  /*67e0*/  STL.S16 [R1+0x25e], R119 ;  /* 0x00025e7701007387 */ /* 0x0001e80000100600 */
[----:B------:R4:W-:Y:S04]  /*67f0*/  @!P2 STL.S16 [R1+0x25e], R116 ;  /* 0x00025e740100a387 */ /* 0x0009e80000100600 */
[----:B------:R-:W-:Y:S04]  /*6800*/  STL.S16 [R1+0x264], RZ ;  /* 0x000264ff01007387 */ /* 0x000fe80000100600 */
[----:B0-----:R-:W3:Y:S04]  /*6810*/  LDL.LU R119, [R1+0x55c] ;  /* 0x00055c0001777983 */ /* 0x001ee80000300800 */
[----:B----4-:R-:W4:Y:S01]  /*6820*/  LDL.LU R116, [R1+0x2e4] ;  /* 0x0002e40001747983 */ /* 0x010f220000300800 */
[----:B--2---:R-:W-:-:S04]  /*6830*/  PRMT R125, RZ, 0x7610, R125 ;  /* 0x00007610ff7d7816 */ /* 0x004fc8000000007d */
[----:B------:R-:W-:Y:S01]  /*6840*/  PRMT R109, R125, 0x7610, R109 ;  /* 0x000076107d6d7816 */ /* 0x000fe2000000006d */
[----:B------:R0:W-:Y:S04]  /*6850*/  STL.S16 [R1+0x252], R125 ;  /* 0x0002527d01007387 */ /* 0x0001e80000100600 */
[----:B0-----:R-:W4:Y:S02]  /*6860*/  LDL.LU.S16 R125, [R1+0x264] ;  /* 0x00026400017d7983 */ /* 0x001f240000300600 */
[----:B----4-:R-:W-:-:S05]  /*6870*/  @!P0 PRMT R125, R116, 0x7610, R125 ;  /* 0x00007610747d8816 */ /* 0x010fca000000007d */
[----:B------:R0:W-:Y:S04]  /*6880*/  @!P0 STL.S16 [R1+0x264], R125 ;  /* 0x0002647d01008387 */ /* 0x0001e80000100600 */
[----:B0-----:R-:W2:Y:S01]  /*6890*/  LDL.LU R125, [R1+0x540] ;  /* 0x00054000017d7983 */ /* 0x001ea20000300800 */
[----:B---3--:R-:W-:-:S03]  /*68a0*/  PRMT R119, RZ, 0x7610, R119 ;  /* 0x00007610ff777816 */ /* 0x008fc60000000077 */
[----:B------:R-:W-:Y:S04]  /*68b0*/  STL [R1+0x460], R113 ;  /* 0x0004607101007387 */ /* 0x000fe80000100800 */
[----:B------:R-:W-:Y:S04]  /*68c0*/  STL [R1+0x46c], R113 ;  /* 0x00046c7101007387 */ /* 0x000fe80000100800 */
[----:B------:R-:W-:Y:S04]  /*68d0*/  STL [R1+0x478], R113 ;  /* 0x0004787101007387 */ /* 0x000fe80000100800 */
[----:B------:R-:W-:Y:S01]  /*68e0*/  STL [R1+0x510], R113 ;  /* 0x0005107101007387 */ /* 0x000fe20000100800 */
[----:B--2---:R-:W-:-:S04]  /*68f0*/  PRMT R125, RZ, 0x7610, R125 ;  /* 0x00007610ff7d7816 */ /* 0x004fc8000000007d */
[----:B------:R-:W-:Y:S01]  /*6900*/  PRMT R35, R125, 0x7610, R35 ;  /* 0x000076107d237816 */ /* 0x000fe20000000023 */
[----:B------:R0:W-:Y:S04]  /*6910*/  STL.S16 [R1+0x24a], R125 ;  /* 0x00024a7d01007387 */ /* 0x0001e80000100600 */
[----:B0-----:R-:W2:Y:S01]  /*6920*/  LDL.LU R125, [R1+0x53c] ;  /* 0x00053c00017d7983 */ /* 0x001ea20000300800 */
[----:B------:R-:W-:-:S03]  /*6930*/  PRMT R113, R119, 0x7610, R113 ;  /* 0x0000761077717816 */ /* 0x000fc60000000071 */
[----:B------:R0:W-:Y:S01]  /*6940*/  STL.S16 [R1+0x254], R119 ;  /* 0x0002547701007387 */ /* 0x0001e20000100600 */
[----:B------:R-:W-:-:S03]  /*6950*/  @!P2 PRMT R118, R124, 0x7610, R118 ;  /* 0x000076107c76a816 */ /* 0x000fc60000000076 */
[----:B0-----:R-:W3:Y:S04]  /*6960*/  LDL.LU R119, [R1+0x550] ;  /* 0x0005500001777983 */ /* 0x001ee80000300800 */
[----:B------:R0:W-:Y:S04]  /*6970*/  @!P2 STL.S16 [R1+0x25c], R118 ;  /* 0x00025c760100a387 */ /* 0x0001e80000100600 */
[----:B0-----:R-:W4:Y:S01]  /*6980*/  LDL.LU R118, [R1+0x2dc] ;  /* 0x0002dc0001767983 */ /* 0x001f220000300800 */
[----:B--2---:R-:W-:-:S04]  /*6990*/  PRMT R125, RZ, 0x7610, R125 ;  /* 0x00007610ff7d7816 */ /* 0x004fc8000000007d */
[----:B------:R-:W-:Y:S01]  /*69a0*/  PRMT R34, R125, 0x7610, R34 ;  /* 0x000076107d227816 */ /* 0x000fe20000000022 */
[----:B------:R0:W-:Y:S04]  /*69b0*/  STL.S16 [R1+0x24c], R125 ;  /* 0x00024c7d01007387 */ /* 0x0001e80000100600 */
[----:B0-----:R-:W2:Y:S01]  /*69c0*/  LDL.LU R125, [R1+0x538] ;  /* 0x00053800017d7983 */ /* 0x001ea20000300800 */
[----:B------:R-:W-:Y:S02]  /*69d0*/  LOP3.LUT P2, RZ, R2, 0x2, RZ, 0xc0, !PT ;  /* 0x0000000202ff7812 */ /* 0x000fe4000784c0ff */
[----:B---3--:R-:W-:Y:S01]  /*69e0*/  PRMT R119, RZ, 0x7610, R119 ;  /* 0x00007610ff777816 */ /* 0x008fe20000000077 */
[----:B------:R-:W-:Y:S01]  /*69f0*/  STL [R1+0x448], R111 ;  /* 0x0004486f01007387 */ /* 0x000fe20000100800 */
[----:B------:R-:W-:-:S03]  /*6a00*/  IMAD.MOV.U32 R31, RZ, RZ, RZ ;  /* 0x000000ffff1f7224 */ /* 0x000fc600078e00ff */
[----:B------:R-:W-:Y:S04]  /*6a10*/  STL [R1+0x454], R111 ;  /* 0x0004546f01007387 */ /* 0x000fe80000100800 */
[----:B------:R-:W-:Y:S04]  /*6a20*/  STL [R1+0x468], R111 ;  /* 0x0004686f01007387 */ /* 0x000fe80000100800 */
[----:B------:R0:W-:Y:S04]  /*6a30*/  STL [R1+0x508], R111 ;  /* 0x0005086f01007387 */ /* 0x0001e80000100800 */
[----:B------:R3:W-:Y:S01]  /*6a40*/  STL.S16 [R1+0x258], R119 ;  /* 0x0002587701007387 */ /* 0x0007e20000100600 */
[----:B------:R-:W-:-:S03]  /*6a50*/  @!P1 PRMT R113, R123, 0x7610, R113 ;  /* 0x000076107b719816 */ /* 0x000fc60000000071 */
[----:B------:R-:W-:Y:S01]  /*6a60*/  STL [R1+0x470], R114 ;  /* 0x0004707201007387 */ /* 0x000fe20000100800 */
[----:B0-----:R-:W-:-:S03]  /*6a70*/  PRMT R111, R119, 0x7610, R111 ;  /* 0x00007610776f7816 */ /* 0x001fc6000000006f */
[----:B------:R0:W-:Y:S04]  /*6a80*/  STL [R1+0x484], R114 ;  /* 0x0004847201007387 */ /* 0x0001e80000100800 */
[----:B---3--:R-:W3:Y:S04]  /*6a90*/  LDL.LU R119, [R1+0x54c] ;  /* 0x00054c0001777983 */ /* 0x008ee80000300800 */
[----:B------:R4:W5:Y:S01]  /*6aa0*/  @!P2 LDG.E R31, [R26.64] ;  /* 0x0000000e1a1fa981 */ /* 0x000962000c1e1900 */
[----:B0-----:R-:W-:-:S03]  /*6ab0*/  PRMT R114, RZ, 0x7610, R114 ;  /* 0x00007610ff727816 */ /* 0x001fc60000000072 */
[----:B------:R0:W-:Y:S01]  /*6ac0*/  @!P1 STL.S16 [R1+0x254], R113 ;  /* 0x0002547101009387 */ /* 0x0001e20000100600 */
[----:B----4-:R-:W-:Y:S01]  /*6ad0*/  @!P0 SHF.R.U32.HI R27, RZ, 0x10, R118 ;  /* 0x00000010ff1b8819 */ /* 0x010fe20000011676 */
[----:B------:R-:W-:Y:S01]  /*6ae0*/  HFMA2.MMA R26, -RZ, RZ, 0, 0 ;  /* 0x00000000ff1a7435 */ /* 0x000fe200000001ff */
[----:B------:R-:W-:Y:S01]  /*6af0*/  @!P1 PRMT R111, R115, 0x7610, R111 ;  /* 0x00007610736f9816 */ /* 0x000fe2000000006f */
[----:B0-----:R-:W4:Y:S01]  /*6b00*/  LDL.LU R113, [R1+0x2d8] ;  /* 0x0002d80001717983 */ /* 0x001f220000300800 */
[----:B------:R-:W-:-:S03]  /*6b10*/  @!P0 PRMT R114, R27, 0x7610, R114 ;  /* 0x000076101b728816 */ /* 0x000fc60000000072 */
[----:B------:R0:W-:Y:S04]  /*6b20*/  @!P1 STL.S16 [R1+0x258], R111 ;  /* 0x0002586f01009387 */ /* 0x0001e80000100600 */
[----:B------:R1:W-:Y:S04]  /*6b30*/  STL.S16 [R1+0x268], R114 ;  /* 0x0002687201007387 */ /* 0x0003e80000100600 */
[----:B------:R2:W5:Y:S04]  /*6b40*/  @!P2 LDG.E R26, [R36.64] ;  /* 0x0000000e241aa981 */ /* 0x000568000c1e1900 */
[----:B0-----:R-:W5:Y:S04]  /*6b50*/  LDL.LU R111, [R1+0x2e0] ;  /* 0x0002e000016f7983 */ /* 0x001f680000300800 */
[----:B-1----:R-:W5:Y:S01]  /*6b60*/  LDL.LU R114, [R1+0x2c8] ;  /* 0x0002c80001727983 */ /* 0x002f620000300800 */
[----:B--2---:R-:W-:-:S04]  /*6b70*/  PRMT R125, RZ, 0x7610, R125 ;  /* 0x00007610ff7d7816 */ /* 0x004fc8000000007d */
[----:B------:R-:W-:Y:S01]  /*6b80*/  PRMT R37, R125, 0x7610, R37 ;  /* 0x000076107d257816 */ /* 0x000fe20000000025 */
[----:B------:R0:W-:Y:S04]  /*6b90*/  STL.S16 [R1+0x246], R125 ;  /* 0x0002467d01007387 */ /* 0x0001e80000100600 */
[----:B0-----:R-:W2:Y:S01]  /*6ba0*/  LDL.LU R125, [R1+0x534] ;  /* 0x00053400017d7983 */ /* 0x001ea20000300800 */
[C---:B------:R-:W-:Y:S02]  /*6bb0*/  LOP3.LUT P1, RZ, R122.reuse, 0x200000, RZ, 0xc0, !PT ;  /* 0x002000007aff7812 */ /* 0x040fe4000782c0ff */
[----:B------:R-:W-:-:S04]  /*6bc0*/  LOP3.LUT R122, R122, 0x7fffffff, RZ, 0xc0, !PT ;  /* 0x7fffffff7a7a7812 */ /* 0x000fc800078ec0ff */
[----:B------:R-:W-:Y:S02]  /*6bd0*/  @P2 LOP3.LUT R122, R122, 0x80000000, RZ, 0xfc, !PT ;  /* 0x800000007a7a2812 */ /* 0x000fe400078efcff */
[----:B------:R-:W-:Y:S02]  /*6be0*/  LOP3.LUT P3, RZ, R2, 0x4, RZ, 0xc0, !PT ;  /* 0x0000000402ff7812 */ /* 0x000fe4000786c0ff */
[----:B------:R-:W-:Y:S02]  /*6bf0*/  LOP3.LUT P2, RZ, R122, 0x400000, RZ, 0xc0, !PT ;  /* 0x004000007aff7812 */ /* 0x000fe4000784c0ff */
[----:B------:R-:W-:Y:S02]  /*6c00*/  @!P0 SHF.R.U32.HI R27, RZ, 0x10, R116 ;  /* 0x00000010ff1b8819 */ /* 0x000fe40000011674 */
[----:B---3--:R-:W-:-:S04]  /*6c10*/  PRMT R119, RZ, 0x7610, R119 ;  /* 0x00007610ff777816 */ /* 0x008fc80000000077 */
[----:B------:R-:W-:Y:S02]  /*6c20*/  @!P0 PRMT R119, R27, 0x7610, R119 ;  /* 0x000076101b778816 */ /* 0x000fe40000000077 */
[----:B------:R-:W-:Y:S01]  /*6c30*/  MOV R27, RZ ;  /* 0x000000ff001b7202 */ /* 0x000fe20000000f00 */
[----:B------:R-:W-:Y:S04]  /*6c40*/  STL [R1+0x458], R112 ;  /* 0x0004587001007387 */ /* 0x000fe80000100800 */
[----:B------:R-:W-:Y:S04]  /*6c50*/  STL [R1+0x464], R112 ;  /* 0x0004647001007387 */ /* 0x000fe80000100800 */
[----:B------:R0:W-:Y:S01]  /*6c60*/  STL [R1+0x474], R112 ;  /* 0x0004747001007387 */ /* 0x0001e20000100800 */
[----:B----4-:R-:W-:-:S03]  /*6c70*/  @!P2 PRMT R35, R113, 0x7610, R35 ;  /* 0x000076107123a816 */ /* 0x010fc60000000023 */
[----:B------:R1:W3:Y:S01]  /*6c80*/  @!P3 LDG.E R27, [R32.64] ;  /* 0x0000000e201bb981 */ /* 0x0002e2000c1e1900 */
[----:B0-----:R-:W-:Y:S02]  /*6c90*/  PRMT R112, RZ, 0x7610, R112 ;  /* 0x00007610ff707816 */ /* 0x001fe40000000070 */
[----:B-1----:R-:W-:Y:S01]  /*6ca0*/  @!P2 SHF.R.U32.HI R33, RZ, 0x10, R113 ;  /* 0x00000010ff21a819 */ /* 0x002fe20000011671 */
[----:B------:R-:W-:Y:S03]  /*6cb0*/  STL [R1+0x440], R110 ;  /* 0x0004406e01007387 */ /* 0x000fe60000100800 */
[----:B------:R-:W-:Y:S01]  /*6cc0*/  @!P2 PRMT R112, R33, 0x7610, R112 ;  /* 0x000076102170a816 */ /* 0x000fe20000000070 */
[----:B------:R-:W-:Y:S01]  /*6cd0*/  STL [R1+0x44c], R110 ;  /* 0x00044c6e01007387 */ /* 0x000fe20000100800 */
[----:B-----5:R-:W-:-:S03]  /*6ce0*/  @!P2 SHF.R.U32.HI R33, RZ, 0x10, R111 ;  /* 0x00000010ff21a819 */ /* 0x020fc6000001166f */
[----:B------:R0:W-:Y:S04]  /*6cf0*/  STL [R1+0x45c], R110 ;  /* 0x00045c6e01007387 */ /* 0x0001e80000100800 */
[----:B------:R1:W-:Y:S01]  /*6d00*/  @!P2 STL.S16 [R1+0x24a], R35 ;  /* 0x00024a230100a387 */ /* 0x0003e20000100600 */
[----:B------:R-:W-:-:S03]  /*6d10*/  HFMA2.MMA R32, -RZ, RZ, 0, 0 ;  /* 0x00000000ff207435 */ /* 0x000fc600000001ff */
[----:B------:R-:W-:Y:S01]  /*6d20*/  STL [R1+0x42c], R106 ;  /* 0x00042c6a01007387 */ /* 0x000fe20000100800 */
[----:B0-----:R-:W-:-:S03]  /*6d30*/  PRMT R110, RZ, 0x7610, R110 ;  /* 0x00007610ff6e7816 */ /* 0x001fc6000000006e */
[----:B------:R0:W-:Y:S01]  /*6d40*/  STL [R1+0x4f8], R106 ;  /* 0x0004f86a01007387 */ /* 0x0001e20000100800 */
[----:B-1----:R-:W-:-:S03]  /*6d50*/  @!P1 SHF.R.U32.HI R35, RZ, 0x10, R114 ;  /* 0x00000010ff239819 */ /* 0x002fc60000011672 */
[----:B------:R1:W-:Y:S01]  /*6d60*/  STL.S16 [R1+0x26a], R112 ;  /* 0x00026a7001007387 */ /* 0x0003e20000100600 */
[----:B------:R-:W-:Y:S02]  /*6d70*/  @!P0 PRMT R109, R118, 0x7610, R109 ;  /* 0x00007610766d8816 */ /* 0x000fe4000000006d */
[----:B------:R-:W-:Y:S01]  /*6d80*/  @!P1 PRMT R110, R35, 0x7610, R110 ;  /* 0x00007610236e9816 */ /* 0x000fe2000000006e */
[----:B------:R-:W-:Y:S01]  /*6d90*/  STL [R1+0x428], R108 ;  /* 0x0004286c01007387 */ /* 0x000fe20000100800 */
[----:B0-----:R-:W-:-:S03]  /*6da0*/  PRMT R106, RZ, 0x7610, R106 ;  /* 0x00007610ff6a7816 */ /* 0x001fc6000000006a */
[----:B------:R-:W-:Y:S01]  /*6db0*/  STL [R1+0x434], R108 ;  /* 0x0004346c01007387 */ /* 0x000fe20000100800 */
[----:B------:R-:W-:-:S03]  /*6dc0*/  @!P2 PRMT R106, R33, 0x7610, R106 ;  /* 0x00007610216aa816 */ /* 0x000fc6000000006a */
[----:B-1----:R-:W4:Y:S04]  /*6dd0*/  LDL.LU R112, [R1+0x2c4] ;  /* 0x0002c40001707983 */ /* 0x002f280000300800 */
[----:B------:R0:W-:Y:S04]  /*6de0*/  STL [R1+0x444], R108 ;  /* 0x0004446c01007387 */ /* 0x0001e80000100800 */
[----:B------:R1:W-:Y:S04]  /*6df0*/  @!P0 STL.S16 [R1+0x252], R109 ;  /* 0x0002526d01008387 */ /* 0x0003e80000100600 */
[----:B------:R5:W-:Y:S01]  /*6e00*/  STL.S16 [R1+0x26e], R110 ;  /* 0x00026e6e01007387 */ /* 0x000be20000100600 */
[----:B0-----:R-:W-:-:S03]  /*6e10*/  PRMT R108, RZ, 0x7610, R108 ;  /* 0x00007610ff6c7816 */ /* 0x001fc6000000006c */
[----:B------:R0:W-:Y:S04]  /*6e20*/  STL.S16 [R1+0x26c], R106 ;  /* 0x00026c6a01007387 */ /* 0x0001e80000100600 */
[----:B-1----:R-:W3:Y:S04]  /*6e30*/  LDL.LU R109, [R1+0x2d0] ;  /* 0x0002d000016d7983 */ /* 0x002ee80000300800 */
[----:B-----5:R-:W5:Y:S01]  /*6e40*/  LDL.LU R110, [R1+0x2b8] ;  /* 0x0002b800016e7983 */ /* 0x020f620000300800 */
[----:B------:R-:W-:-:S03]  /*6e50*/  PRMT R36, R108, 0x7610, R36 ;  /* 0x000076106c247816 */ /* 0x000fc60000000024 */
[----:B0-----:R-:W5:Y:S04]  /*6e60*/  LDL.LU R106, [R1+0x2cc] ;  /* 0x0002cc00016a7983 */ /* 0x001f680000300800 */
[----:B------:R0:W5:Y:S04]  /*6e70*/  @!P3 LDG.E R32, [R38.64] ;  /* 0x0000000e2620b981 */ /* 0x000168000c1e1900 */
[----:B------:R1:W-:Y:S04]  /*6e80*/  STL.S16 [R1+0x248], R108 ;  /* 0x0002486c01007387 */ /* 0x0003e80000100600 */
[----:B-1----:R-:W5:Y:S01]  /*6e90*/  LDL.LU R108, [R1+0x2c0] ;  /* 0x0002c000016c7983 */ /* 0x002f620000300800 */
[----:B--2---:R-:W-:-:S04]  /*6ea0*/  PRMT R125, RZ, 0x7610, R125 ;  /* 0x00007610ff7d7816 */ /* 0x004fc8000000007d */
[----:B0-----:R-:W-:Y:S01]  /*6eb0*/  PRMT R39, R125, 0x7610, R39 ;  /* 0x000076107d277816 */ /* 0x001fe20000000027 */
[----:B------:R0:W-:Y:S04]  /*6ec0*/  STL.S16 [R1+0x240], R125 ;  /* 0x0002407d01007387 */ /* 0x0001e80000100600 */
[----:B0-----:R-:W2:Y:S01]  /*6ed0*/  LDL.LU R125, [R1+0x530] ;  /* 0x00053000017d7983 */ /* 0x001ea20000300800 */
[----:B------:R-:W-:Y:S02]  /*6ee0*/  LOP3.LUT P0, RZ, R122, 0x100000, RZ, 0xc0, !PT ;  /* 0x001000007aff7812 */ /* 0x000fe4000780c0ff */
[----:B------:R-:W-:-:S04]  /*6ef0*/  LOP3.LUT R2, R2, 0xfffffffe, RZ, 0xc0, !PT ;  /* 0xfffffffe02027812 */ /* 0x000fc800078ec0ff */
[----:B------:R-:W-:Y:S02]  /*6f00*/  @P3 LOP3.LUT R2, R2, 0x1, RZ, 0xfc, !PT ;  /* 0x0000000102023812 */ /* 0x000fe400078efcff */
[----:B------:R-:W-:Y:S02]  /*6f10*/  LOP3.LUT P3, RZ, R122, 0x80000, RZ, 0xc0, !PT ;  /* 0x000800007aff7812 */ /* 0x000fe4000786c0ff */
[----:B------:R-:W-:Y:S01]  /*6f20*/  @!P1 PRMT R37, R114, 0x7610, R37 ;  /* 0x0000761072259816 */ /* 0x000fe20000000025 */
[----:B------:R0:W-:Y:S04]  /*6f30*/  STL [R1+0x4ec], R101 ;  /* 0x0004ec6501007387 */ /* 0x0001e80000100800 */
[----:B------:R-:W-:Y:S04]  /*6f40*/  @!P1 STL.S16 [R1+0x246], R37 ;  /* 0x0002462501009387 */ /* 0x000fe80000100600 */
[----:B------:R-:W-:Y:S01]  /*6f50*/  STL [R1+0x41c], R105 ;  /* 0x00041c6901007387 */ /* 0x000fe20000100800 */
[----:B0-----:R-:W-:-:S03]  /*6f60*/  PRMT R101, RZ, 0x7610, R101 ;  /* 0x00007610ff657816 */ /* 0x001fc60000000065 */
[----:B------:R-:W-:Y:S04]  /*6f70*/  STL [R1+0x4b8], R105 ;  /* 0x0004b86901007387 */ /* 0x000fe80000100800 */
[----:B------:R0:W-:Y:S04]  /*6f80*/  STL [R1+0x528], R105 ;  /* 0x0005286901007387 */ /* 0x0001e80000100800 */
[----:B------:R-:W-:Y:S04]  /*6f90*/  STL [R1+0x420], R107 ;  /* 0x0004206b01007387 */ /* 0x000fe80000100800 */
[----:B------:R-:W-:Y:S01]  /*6fa0*/  STL [R1+0x424], R107 ;  /* 0x0004246b01007387 */ /* 0x000fe20000100800 */
[----:B0-----:R-:W-:-:S03]  /*6fb0*/  PRMT R105, RZ, 0x7610, R105 ;  /* 0x00007610ff697816 */ /* 0x001fc60000000069 */
[----:B------:R0:W-:Y:S04]  /*6fc0*/  STL [R1+0x438], R107 ;  /* 0x0004386b01007387 */ /* 0x0001e80000100800 */
[----:B------:R-:W-:Y:S04]  /*6fd0*/  STL [R1+0x418], R104 ;  /* 0x0004186801007387 */ /* 0x000fe80000100800 */
[----:B------:R-:W-:Y:S01]  /*6fe0*/  STL [R1+0x4cc], R104 ;  /* 0x0004cc6801007387 */ /* 0x000fe20000100800 */
[----:B0-----:R-:W-:-:S03]  /*6ff0*/  PRMT R107, RZ, 0x7610, R107 ;  /* 0x00007610ff6b7816 */ /* 0x001fc6000000006b */
[----:B------:R0:W-:Y:S01]  /*7000*/  STL [R1+0x4dc], R104 ;  /* 0x0004dc6801007387 */ /* 0x0001e20000100800 */
[----:B------:R-:W-:-:S03]  /*7010*/  PRMT R38, R105, 0x7610, R38 ;  /* 0x0000761069267816 */ /* 0x000fc60000000026 */
[----:B------:R1:W-:Y:S01]  /*7020*/  STL [R1+0x4e8], R102 ;  /* 0x0004e86601007387 */ /* 0x0003e20000100800 */
[----:B0-----:R-:W-:Y:S02]  /*7030*/  PRMT R104, RZ, 0x7610, R104 ;  /* 0x00007610ff687816 */ /* 0x001fe40000000068 */
[----:B----4-:R-:W-:Y:S02]  /*7040*/  @!P0 PRMT R39, R112, 0x7610, R39 ;  /* 0x0000761070278816 */ /* 0x010fe40000000027 */
[----:B------:R-:W-:-:S03]  /*7050*/  @!P0 SHF.R.U32.HI R37, RZ, 0x10, R112 ;  /* 0x00000010ff258819 */ /* 0x000fc60000011670 */
[----:B------:R-:W-:Y:S01]  /*7060*/  @!P0 STL.S16 [R1+0x240], R39 ;  /* 0x0002402701008387 */ /* 0x000fe20000100600 */
[----:B------:R-:W-:Y:S02]  /*7070*/  @!P0 PRMT R101, R37, 0x7610, R101 ;  /* 0x0000761025658816 */ /* 0x000fe40000000065 */
[----:B-1----:R-:W-:Y:S02]  /*7080*/  PRMT R102, RZ, 0x7610, R102 ;  /* 0x00007610ff667816 */ /* 0x002fe40000000066 */
[----:B------:R-:W-:Y:S01]  /*7090*/  @!P2 PRMT R34, R111, 0x7610, R34 ;  /* 0x000076106f22a816 */ /* 0x000fe20000000022 */
[----:B------:R0:W-:Y:S01]  /*70a0*/  STL.S16 [R1+0x266], R119 ;  /* 0x0002667701007387 */ /* 0x0001e20000100600 */
[----:B---3--:R-:W-:-:S03]  /*70b0*/  @!P1 SHF.R.U32.HI R35, RZ, 0x10, R109 ;  /* 0x00000010ff239819 */ /* 0x008fc6000001166d */
[----:B0-----:R-:W3:Y:S01]  /*70c0*/  LDL.LU R119, [R1+0x544] ;  /* 0x0005440001777983 */ /* 0x001ee20000300800 */
[----:B-----5:R-:W-:Y:S02]  /*70d0*/  @!P3 SHF.R.U32.HI R39, RZ, 0x10, R110 ;  /* 0x00000010ff27b819 */ /* 0x020fe4000001166e */
[----:B------:R-:W-:Y:S02]  /*70e0*/  @!P1 PRMT R107, R35, 0x7610, R107 ;  /* 0x00007610236b9816 */ /* 0x000fe4000000006b */
[----:B------:R-:W-:Y:S02]  /*70f0*/  @!P0 SHF.R.U32.HI R37, RZ, 0x10, R106 ;  /* 0x00000010ff258819 */ /* 0x000fe4000001166a */
[----:B------:R-:W-:Y:S02]  /*7100*/  @!P3 PRMT R104, R39, 0x7610, R104 ;  /* 0x000076102768b816 */ /* 0x000fe40000000068 */
[----:B------:R-:W-:Y:S02]  /*7110*/  @!P0 PRMT R102, R37, 0x7610, R102 ;  /* 0x0000761025668816 */ /* 0x000fe40000000066 */
[----:B------:R-:W-:-:S02]  /*7120*/  @!P1 PRMT R36, R109, 0x7610, R36 ;  /* 0x000076106d249816 */ /* 0x000fc40000000024 */
[----:B------:R-:W-:Y:S01]  /*7130*/  @!P0 PRMT R38, R106, 0x7610, R38 ;  /* 0x000076106a268816 */ /* 0x000fe20000000026 */
[----:B------:R0:W-:Y:S01]  /*7140*/  STL.S16 [R1+0x270], R107 ;  /* 0x0002706b01007387 */ /* 0x0001e20000100600 */
[----:B------:R-:W-:-:S03]  /*7150*/  @!P3 SHF.R.U32.HI R39, RZ, 0x10, R108 ;  /* 0x00000010ff27b819 */ /* 0x000fc6000001166c */
[----:B0-----:R-:W4:Y:S04]  /*7160*/  LDL.LU R107, [R1+0x2b4] ;  /* 0x0002b400016b7983 */ /* 0x001f280000300800 */
[----:B------:R0:W-:Y:S04]  /*7170*/  STL.S16 [R1+0x242], R101 ;  /* 0x0002426501007387 */ /* 0x0001e80000100600 */
[----:B------:R-:W-:Y:S04]  /*7180*/  STL.S16 [R1+0x244], R105 ;  /* 0x0002446901007387 */ /* 0x000fe80000100600 */
[----:B------:R1:W-:Y:S04]  /*7190*/  STL.S16 [R1+0x272], R102 ;  /* 0x0002726601007387 */ /* 0x0003e80000100600 */
[----:B------:R5:W-:Y:S04]  /*71a0*/  STL.S16 [R1+0x23a], R104 ;  /* 0x00023a6801007387 */ /* 0x000be80000100600 */
        /* <DEDUP_REMOVED lines=39> */
[----:B------:R-:W-:Y:S01]  /*7420*/  STL [R1+0x378], R83 ;  /* 0x0003785301007387 */ /* 0x000fe20000100800 */
[----:B--2---:R-:W-:-:S03]  /*7430*/  PRMT R125, RZ, 0x7610, R125 ;  /* 0x00007610ff7d7816 */ /* 0x004fc6000000007d */
[----:B------:R-:W-:Y:S01]  /*7440*/  STL [R1+0x37c], R83 ;  /* 0x00037c5301007387 */ /* 0x000fe20000100800 */
[----:B------:R-:W-:-:S03]  /*7450*/  @!P3 PRMT R125, R39, 0x7610, R125 ;  /* 0x00007610277db816 */ /* 0x000fc6000000007d */
[----:B------:R-:W-:Y:S04]  /*7460*/  @!P2 STL.S16 [R1+0x24c], R34 ;  /* 0x00024c220100a387 */ /* 0x000fe80000100600 */
[----:B------:R-:W-:Y:S04]  /*7470*/  @!P1 STL.S16 [R1+0x248], R36 ;  /* 0x0002482401009387 */ /* 0x000fe80000100600 */
[----:B0-----:R-:W2:Y:S04]  /*7480*/  LDL.LU R101, [R1+0x2bc] ;  /* 0x0002bc0001657983 */ /* 0x001ea80000300800 */
[----:B-1----:R-:W2:Y:S04]  /*7490*/  LDL.LU R102, [R1+0x2a8] ;  /* 0x0002a80001667983 */ /* 0x002ea80000300800 */
[----:B------:R-:W-:Y:S04]  /*74a0*/  @!P0 STL.S16 [R1+0x244], R38 ;  /* 0x0002442601008387 */ /* 0x000fe80000100600 */
[----:B-----5:R-:W5:Y:S04]  /*74b0*/  LDL.LU R104, [R1+0x2b0] ;  /* 0x0002b00001687983 */ /* 0x020f680000300800 */
[----:B------:R-:W-:Y:S04]  /*74c0*/  STL.S16 [R1+0x23c], RZ ;  /* 0x00023cff01007387 */ /* 0x000fe80000100600 */
[----:B------:R-:W5:Y:S04]  /*74d0*/  LDL.LU.S16 R105, [R1+0x23c] ;  /* 0x00023c0001697983 */ /* 0x000f680000300600 */
[----:B------:R0:W-:Y:S04]  /*74e0*/  STL.S16 [R1+0x23e], R125 ;  /* 0x00023e7d01007387 */ /* 0x0001e80000100600 */
[----:B0-----:R-:W5:Y:S01]  /*74f0*/  LDL.LU R125, [R1+0x52c] ;  /* 0x00052c00017d7983 */ /* 0x001f620000300800 */
[----:B------:R-:W-:-:S02]  /*7500*/  LOP3.LUT P1, RZ, R122, 0x40000, RZ, 0xc0, !PT ;  /* 0x000400007aff7812 */ /* 0x000fc4000782c0ff */
[----:B---3--:R-:W-:-:S11]  /*7510*/  PRMT R119, RZ, 0x7610, R119 ;  /* 0x00007610ff777816 */ /* 0x008fd60000000077 */
[----:B----4-:R-:W-:-:S04]  /*7520*/  @!P1 SHF.R.U32.HI R39, RZ, 0x10, R107 ;  /* 0x00000010ff279819 */ /* 0x010fc8000001166b */
[----:B------:R-:W-:Y:S02]  /*7530*/  @!P1 PRMT R119, R39, 0x7610, R119 ;  /* 0x0000761027779816 */ /* 0x000fe40000000077 */
[----:B--2---:R-:W-:Y:S02]  /*7540*/  @!P1 SHF.R.U32.HI R39, RZ, 0x10, R101 ;  /* 0x00000010ff279819 */ /* 0x004fe40000011665 */
[----:B-----5:R-:W-:-:S05]  /*7550*/  @!P3 PRMT R105, R108, 0x7610, R105 ;  /* 0x000076106c69b816 */ /* 0x020fca0000000069 */
[----:B------:R0:W-:Y:S01]  /*7560*/  @!P3 STL.S16 [R1+0x23c], R105 ;  /* 0x00023c690100b387 */ /* 0x0001e20000100600 */
[----:B------:R-:W-:-:S03]  /*7570*/  PRMT R125, RZ, 0x7610, R125 ;  /* 0x00007610ff7d7816 */ /* 0x000fc6000000007d */
[----:B0-----:R-:W2:Y:S01]  /*7580*/  LDL.LU R105, [R1+0x528] ;  /* 0x0005280001697983 */ /* 0x001ea20000300800 */
[----:B------:R-:W-:-:S05]  /*7590*/  @!P1 PRMT R125, R39, 0x7610, R125 ;  /* 0x00007610277d9816 */ /* 0x000fca000000007d */
[----:B------:R0:W-:Y:S04]  /*75a0*/  STL.S16 [R1+0x276], R125 ;  /* 0x0002767d01007387 */ /* 0x0001e80000100600 */
[----:B0-----:R-:W3:Y:S01]  /*75b0*/  LDL.LU R125, [R1+0x524] ;  /* 0x00052400017d7983 */ /* 0x001ee20000300800 */
[----:B------:R-:W-:-:S03]  /*75c0*/  LOP3.LUT P0, RZ, R122, 0x20000, RZ, 0xc0, !PT ;  /* 0x000200007aff7812 */ /* 0x000fc6000780c0ff */
[----:B------:R0:W-:Y:S10]  /*75d0*/  STL [R1+0x10], R124 ;  /* 0x0000107c01007387 */ /* 0x0001f40000100800 */
[----:B------:R-:W-:Y:S01]  /*75e0*/  @!P0 SHF.R.U32.HI R39, RZ, 0x10, R102 ;  /* 0x00000010ff278819 */ /* 0x000fe20000011666 */
[----:B------:R1:W-:Y:S04]  /*75f0*/  STL [R1+0x110], R117 ;  /* 0x0001107501007387 */ /* 0x0003e80000100800 */
[----:B0-----:R-:W4:Y:S04]  /*7600*/  LDL.LU R124, [R1+0x2a4] ;  /* 0x0002a400017c7983 */ /* 0x001f280000300800 */
[----:B-1----:R-:W5:Y:S04]  /*7610*/  LDL.LU R117, [R1+0x520] ;  /* 0x0005200001757983 */ /* 0x002f680000300800 */
[----:B------:R0:W-:Y:S04]  /*7620*/  STL.S16 [R1+0x274], R119 ;  /* 0x0002747701007387 */ /* 0x0001e80000100600 */
[----:B0-----:R-:W4:Y:S01]  /*7630*/  LDL.LU R119, [R1+0x2ac] ;  /* 0x0002ac0001777983 */ /* 0x001f220000300800 */
[----:B--2---:R-:W-:-:S04]  /*7640*/  PRMT R105, RZ, 0x7610, R105 ;  /* 0x00007610ff697816 */ /* 0x004fc80000000069 */
[----:B------:R-:W-:Y:S02]  /*7650*/  @!P0 PRMT R105, R39, 0x7610, R105 ;  /* 0x0000761027698816 */ /* 0x000fe40000000069 */
[----:B------:R-:W-:Y:S02]  /*7660*/  @!P0 SHF.R.U32.HI R39, RZ, 0x10, R104 ;  /* 0x00000010ff278819 */ /* 0x000fe40000011668 */
[----:B---3--:R-:W-:-:S04]  /*7670*/  PRMT R125, RZ, 0x7610, R125 ;  /* 0x00007610ff7d7816 */ /* 0x008fc8000000007d */
[----:B------:R-:W-:-:S05]  /*7680*/  @!P0 PRMT R125, R39, 0x7610, R125 ;  /* 0x00007610277d8816 */ /* 0x000fca000000007d */
[----:B------:R0:W-:Y:S04]  /*7690*/  STL.S16 [R1+0x27a], R125 ;  /* 0x00027a7d01007387 */ /* 0x0001e80000100600 */
[----:B0-----:R-:W2:Y:S01]  /*76a0*/  LDL.LU R125, [R1+0x51c] ;  /* 0x00051c00017d7983 */ /* 0x001ea20000300800 */
[----:B------:R-:W-:Y:S02]  /*76b0*/  LOP3.LUT P2, RZ, R122, 0x10000, RZ, 0xc0, !PT ;  /* 0x000100007aff7812 */ /* 0x000fe4000784c0ff */
[----:B-----5:R-:W-:-:S11]  /*76c0*/  PRMT R117, RZ, 0x7610, R117 ;  /* 0x00007610ff757816 */ /* 0x020fd60000000075 */
[----:B----4-:R-:W-:-:S04]  /*76d0*/  @!P2 SHF.R.U32.HI R39, RZ, 0x10, R124 ;  /* 0x00000010ff27a819 */ /* 0x010fc8000001167c */
[----:B------:R-:W-:Y:S02]  /*76e0*/  @!P2 PRMT R117, R39, 0x7610, R117 ;  /* 0x000076102775a816 */ /* 0x000fe40000000075 */
[----:B------:R-:W-:Y:S01]  /*76f0*/  @!P2 SHF.R.U32.HI R39, RZ, 0x10, R119 ;  /* 0x00000010ff27a819 */ /* 0x000fe20000011677 */
[----:B------:R0:W-:Y:S04]  /*7700*/  STL [R1+0x14], R123 ;  /* 0x0000147b01007387 */ /* 0x0001e80000100800 */
[----:B------:R1:W-:Y:S04]  /*7710*/  STL [R1+0x114], R115 ;  /* 0x0001147301007387 */ /* 0x0003e80000100800 */
[----:B0-----:R-:W3:Y:S04]  /*7720*/  LDL.LU R123, [R1+0x298] ;  /* 0x00029800017b7983 */ /* 0x001ee80000300800 */
[----:B-1----:R-:W4:Y:S04]  /*7730*/  LDL.LU R115, [R1+0x518] ;  /* 0x0005180001737983 */ /* 0x002f280000300800 */
[----:B------:R0:W-:Y:S04]  /*7740*/  STL.S16 [R1+0x278], R105 ;  /* 0x0002786901007387 */ /* 0x0001e80000100600 */
[----:B0-----:R-:W5:Y:S01]  /*7750*/  LDL.LU R105, [R1+0x2a0] ;  /* 0x0002a00001697983 */ /* 0x001f620000300800 */
[----:B--2---:R-:W-:-:S04]  /*7760*/  PRMT R125, RZ, 0x7610, R125 ;  /* 0x00007610ff7d7816 */ /* 0x004fc8000000007d */
[----:B------:R-:W-:-:S05]  /*7770*/  @!P2 PRMT R125, R39, 0x7610, R125 ;  /* 0x00007610277da816 */ /* 0x000fca000000007d */
[----:B------:R0:W-:Y:S04]  /*7780*/  STL.S16 [R1+0x27e], R125 ;  /* 0x00027e7d01007387 */ /* 0x0001e80000100600 */
[----:B0-----:R-:W2:Y:S01]  /*7790*/  LDL.LU R125, [R1+0x514] ;  /* 0x00051400017d7983 */ /* 0x001ea20000300800 */
[----:B------:R-:W-:-:S06]  /*77a0*/  IMAD.MOV.U32 R34, RZ, RZ, RZ ;  /* 0x000000ffff227224 */ /* 0x000fcc00078e00ff */
[----:B------:R0:W2:Y:S02]  /*77b0*/  @!P4 LDG.E R34, [R46.64] ;  /* 0x0000000e2e22c981 */ /* 0x0000a4000c1e1900 */
[----:B0-----:R-:W-:-:S04]  /*77c0*/  PRMT R46, R46, 0x5410, RZ ;  /* 0x000054102e2e7816 */ /* 0x001fc800000000ff */
[----:B------:R-:W-:Y:S02]  /*77d0*/  @!P3 PRMT R46, R46, 0x5410, R110 ;  /* 0x000054102e2eb816 */ /* 0x000fe4000000006e */
[----:B------:R-:W-:Y:S02]  /*77e0*/  LOP3.LUT P3, RZ, R122, 0x8000, RZ, 0xc0, !PT ;  /* 0x000080007aff7812 */ /* 0x000fe4000786c0ff */
[----:B----4-:R-:W-:Y:S01]  /*77f0*/  PRMT R115, RZ, 0x7610, R115 ;  /* 0x00007610ff737816 */ /* 0x010fe20000000073 */
[----:B------:R0:W-:Y:S10]  /*7800*/  STL [R1+0x18], R118 ;  /* 0x0000187601007387 */ /* 0x0001f40000100800 */
[----:B---3--:R-:W-:Y:S01]  /*7810*/  @!P3 SHF.R.U32.HI R39, RZ, 0x10, R123 ;  /* 0x00000010ff27b819 */ /* 0x008fe2000001167b */
[----:B------:R1:W-:Y:S03]  /*7820*/  STL [R1+0x1c], R113 ;  /* 0x00001c7101007387 */ /* 0x0003e60000100800 */
[----:B------:R-:W-:Y:S01]  /*7830*/  @!P3 PRMT R115, R39, 0x7610, R115 ;  /* 0x000076102773b816 */ /* 0x000fe20000000073 */
[----:B0-----:R-:W3:Y:S01]  /*7840*/  LDL.LU R118, [R1+0x294] ;  /* 0x0002940001767983 */ /* 0x001ee20000300800 */
[----:B-----5:R-:W-:-:S03]  /*7850*/  @!P3 SHF.R.U32.HI R39, RZ, 0x10, R105 ;  /* 0x00000010ff27b819 */ /* 0x020fc60000011669 */
[----:B-1----:R-:W4:Y:S04]  /*7860*/  LDL.LU R113, [R1+0x510] ;  /* 0x0005100001717983 */ /* 0x002f280000300800 */
[----:B------:R0:W-:Y:S04]  /*7870*/  STL.S16 [R1+0x27c], R117 ;  /* 0x00027c7501007387 */ /* 0x0001e80000100600 */
[----:B0-----:R-:W5:Y:S01]  /*7880*/  LDL.LU R117, [R1+0x29c] ;  /* 0x00029c0001757983 */ /* 0x001f620000300800 */
[----:B--2---:R-:W-:-:S04]  /*7890*/  PRMT R125, RZ, 0x7610, R125 ;  /* 0x00007610ff7d7816 */ /* 0x004fc8000000007d */
[----:B------:R-:W-:-:S05]  /*78a0*/  @!P3 PRMT R125, R39, 0x7610, R125 ;  /* 0x00007610277db816 */ /* 0x000fca000000007d */
[----:B------:R0:W-:Y:S04]  /*78b0*/  STL.S16 [R1+0x2da], R125 ;  /* 0x0002da7d01007387 */ /* 0x0001e80000100600 */
[----:B0-----:R-:W2:Y:S01]  /*78c0*/  LDL.LU R125, [R1+0x50c] ;  /* 0x00050c00017d7983 */ /* 0x001ea20000300800 */
[----:B------:R-:W-:-:S10]  /*78d0*/  HFMA2.MMA R37, -RZ, RZ, 0, 0 ;  /* 0x00000000ff257435 */ /* 0x000fd400000001ff */
[----:B------:R0:W2:Y:S02]  /*78e0*/  @!P6 LDG.E R37, [R48.64] ;  /* 0x0000000e3025e981 */ /* 0x0000a4000c1e1900 */
[----:B0-----:R-:W-:-:S04]  /*78f0*/  PRMT R48, RZ, 0x5410, RZ ;  /* 0x00005410ff307816 */ /* 0x001fc800000000ff */
[----:B------:R-:W-:-:S04]  /*7900*/  @!P1 PRMT R48, R107, 0x7610, R48 ;  /* 0x000076106b309816 */ /* 0x000fc80000000030 */
        /* <DEDUP_REMOVED lines=16> */
[----:B------:R-:W-:-:S04]  /*7a10*/  PRMT R49, RZ, 0x5410, RZ ;  /* 0x00005410ff317816 */ /* 0x000fc800000000ff */
[----:B------:R-:W-:-:S04]  /*7a20*/  @!P0 PRMT R49, R102, 0x7610, R49 ;  /* 0x0000761066318816 */ /* 0x000fc80000000031 */
[----:B------:R-:W-:Y:S02]  /*7a30*/  @!P0 PRMT R49, R49, 0x5410, R104 ;  /* 0x0000541031318816 */ /* 0x000fe40000000068 */
[----:B------:R-:W-:Y:S01]  /*7a40*/  LOP3.LUT P0, RZ, R122, 0x2000, RZ, 0xc0, !PT ;  /* 0x000020007aff7812 */ /* 0x000fe2000780c0ff */
[----:B------:R0:W-:Y:S04]  /*7a50*/  STL [R1+0x20], R114 ;  /* 0x0000207201007387 */ /* 0x0001e80000100800 */
[----:B------:R1:W-:Y:S04]  /*7a60*/  STL [R1+0x120], R109 ;  /* 0x0001206d01007387 */ /* 0x0003e80000100800 */
[----:B0-----:R-:W2:Y:S04]  /*7a70*/  LDL.LU R114, [R1+0x284] ;  /* 0x0002840001727983 */ /* 0x001ea80000300800 */
[----:B-1----:R-:W2:Y:S01]  /*7a80*/  LDL.LU R109, [R1+0x500] ;  /* 0x00050000016d7983 */ /* 0x002ea20000300800 */
[----:B---3--:R-:W-:-:S02]  /*7a90*/  @!P0 SHF.R.U32.HI R39, RZ, 0x10, R116 ;  /* 0x00000010ff278819 */ /* 0x008fc40000011674 */
[----:B----4-:R-:W-:-:S04]  /*7aa0*/  PRMT R111, RZ, 0x7610, R111 ;  /* 0x00007610ff6f7816 */ /* 0x010fc8000000006f */
[----:B------:R-:W-:Y:S01]  /*7ab0*/  @!P0 PRMT R111, R39, 0x7610, R111 ;  /* 0x00007610276f8816 */ /* 0x000fe2000000006f */
[----:B------:R0:W-:Y:S01]  /*7ac0*/  STL.S16 [R1+0x2c8], R113 ;  /* 0x0002c87101007387 */ /* 0x0001e20000100600 */
[----:B-----5:R-:W-:-:S03]  /*7ad0*/  @!P0 SHF.R.U32.HI R39, RZ, 0x10, R115 ;  /* 0x00000010ff278819 */ /* 0x020fc60000011673 */
[----:B0-----:R-:W3:Y:S01]  /*7ae0*/  LDL.LU R113, [R1+0x28c] ;  /* 0x00028c0001717983 */ /* 0x001ee20000300800 */
[----:B--2---:R-:W-:-:S04]  /*7af0*/  PRMT R125, RZ, 0x7610, R125 ;  /* 0x00007610ff7d7816 */ /* 0x004fc8000000007d */
[----:B------:R-:W-:-:S05]  /*7b00*/  @!P0 PRMT R125, R39, 0x7610, R125 ;  /* 0x00007610277d8816 */ /* 0x000fca000000007d */
[----:B------:R0:W-:Y:S04]  /*7b10*/  STL.S16 [R1+0x2c6], R125 ;  /* 0x0002c67d01007387 */ /* 0x0001e80000100600 */
[----:B0-----:R-:W2:Y:S01]  /*7b20*/  LDL.LU R125, [R1+0x4fc] ;  /* 0x0004fc00017d7983 */ /* 0x001ea20000300800 */
[----:B------:R-:W-:-:S06]  /*7b30*/  MOV R38, RZ ;  /* 0x000000ff00267202 */ /* 0x000fcc0000000f00 */
[----:B------:R0:W4:Y:S02]  /*7b40*/  @!P6 LDG.E R38, [R58.64] ;  /* 0x0000000e3a26e981 */ /* 0x000124000c1e1900 */
[----:B0-----:R-:W-:-:S04]  /*7b50*/  PRMT R58, RZ, 0x5410, RZ ;  /* 0x00005410ff3a7816 */ /* 0x001fc800000000ff */
[----:B------:R-:W-:-:S04]  /*7b60*/  @!P2 PRMT R58, R124, 0x7610, R58 ;  /* 0x000076107c3aa816 */ /* 0x000fc8000000003a */
[----:B------:R-:W-:Y:S02]  /*7b70*/  @!P2 PRMT R58, R58, 0x5410, R119 ;  /* 0x000054103a3aa816 */ /* 0x000fe40000000077 */
[----:B------:R-:W-:Y:S02]  /*7b80*/  LOP3.LUT P2, RZ, R122, 0x1000, RZ, 0xc0, !PT ;  /* 0x000010007aff7812 */ /* 0x000fe4000784c0ff */
[----:B------:R-:W-:-:S11]  /*7b90*/  PRMT R109, RZ, 0x7610, R109 ;  /* 0x00007610ff6d7816 */ /* 0x000fd6000000006d */
[----:B------:R-:W-:-:S04]  /*7ba0*/  @!P2 SHF.R.U32.HI R39, RZ, 0x10, R114 ;  /* 0x00000010ff27a819 */ /* 0x000fc80000011672 */
[----:B------:R-:W-:Y:S02]  /*7bb0*/  @!P2 PRMT R109, R39, 0x7610, R109 ;  /* 0x00007610276da816 */ /* 0x000fe4000000006d */
[----:B---3--:R-:W-:Y:S01]  /*7bc0*/  @!P2 SHF.R.U32.HI R39, RZ, 0x10, R113 ;  /* 0x00000010ff27a819 */ /* 0x008fe20000011671 */
[----:B------:R0:W-:Y:S04]  /*7bd0*/  STL [R1+0x24], R112 ;  /* 0x0000247001007387 */ /* 0x0001e80000100800 */
[----:B0-----:R-:W3:Y:S01]  /*7be0*/  LDL.LU R112, [R1+0x280] ;  /* 0x0002800001707983 */ /* 0x001ee20000300800 */
        /* <DEDUP_REMOVED lines=8> */
[----:B------:R0:W-:Y:S04]  /*7c70*/  STL.S16 [R1+0x2c4], R111 ;  /* 0x0002c46f01007387 */ /* 0x0001e80000100600 */
[----:B------:R1:W-:Y:S04]  /*7c80*/  STL [R1+0x124], R106 ;  /* 0x0001246a01007387 */ /* 0x0003e80000100800 */
[----:B0-----:R-:W5:Y:S04]  /*7c90*/  LDL.LU R111, [R1+0x224] ;  /* 0x00022400016f7983 */ /* 0x001f680000300800 */
[----:B-1----:R-:W4:Y:S01]  /*7ca0*/  LDL.LU R106, [R1+0x4f8] ;  /* 0x0004f800016a7983 */ /* 0x002f220000300800 */
[----:B---3--:R-:W-:-:S03]  /*7cb0*/  @!P1 SHF.R.U32.HI R39, RZ, 0x10, R112 ;  /* 0x00000010ff279819 */ /* 0x008fc60000011670 */
[----:B------:R0:W-:Y:S04]  /*7cc0*/  STL [R1+0x28], R110 ;  /* 0x0000286e01007387 */ /* 0x0001e80000100800 */
[----:B------:R1:W-:Y:S04]  /*7cd0*/  STL.S16 [R1+0x2b8], R109 ;  /* 0x0002b86d01007387 */ /* 0x0003e80000100600 */
[----:B0-----:R-:W3:Y:S04]  /*7ce0*/  LDL.LU R110, [R1+0x220] ;  /* 0x00022000016e7983 */ /* 0x001ee80000300800 */
[----:B-1----:R-:W3:Y:S01]  /*7cf0*/  LDL.LU R109, [R1+0x21c] ;  /* 0x00021c00016d7983 */ /* 0x002ee20000300800 */
[----:B--2---:R-:W-:-:S04]  /*7d00*/  PRMT R125, RZ, 0x7610, R125 ;  /* 0x00007610ff7d7816 */ /* 0x004fc8000000007d */
[----:B------:R-:W-:-:S05]  /*7d10*/  @!P1 PRMT R125, R39, 0x7610, R125 ;  /* 0x00007610277d9816 */ /* 0x000fca000000007d */
[----:B------:R0:W-:Y:S04]  /*7d20*/  STL.S16 [R1+0x2b4], R125 ;  /* 0x0002b47d01007387 */ /* 0x0001e80000100600 */
[----:B0-----:R-:W2:Y:S01]  /*7d30*/  LDL.LU R125, [R1+0x4f0] ;  /* 0x0004f000017d7983 */ /* 0x001ea20000300800 */
[----:B------:R-:W-:-:S04]  /*7d40*/  PRMT R97, RZ, 0x5410, RZ ;  /* 0x00005410ff617816 */ /* 0x000fc800000000ff */
[----:B------:R-:W-:-:S04]  /*7d50*/  @!P0 PRMT R97, R116, 0x7610, R97 ;  /* 0x0000761074618816 */ /* 0x000fc80000000061 */
[----:B------:R-:W-:Y:S02]  /*7d60*/  @!P0 PRMT R97, R97, 0x5410, R115 ;  /* 0x0000541061618816 */ /* 0x000fe40000000073 */
[----:B------:R-:W-:Y:S02]  /*7d70*/  LOP3.LUT P0, RZ, R122, 0x400, RZ, 0xc0, !PT ;  /* 0x000004007aff7812 */ /* 0x000fe4000780c0ff */
[----:B----4-:R-:W-:Y:S02]  /*7d80*/  PRMT R106, RZ, 0x7610, R106 ;  /* 0x00007610ff6a7816 */ /* 0x010fe4000000006a */
[----:B-----5:R-:W-:-:S04]  /*7d90*/  @!P1 SHF.R.U32.HI R39, RZ, 0x10, R111 ;  /* 0x00000010ff279819 */ /* 0x020fc8000001166f */
[----:B------:R-:W-:Y:S02]  /*7da0*/  @!P1 PRMT R106, R39, 0x7610, R106 ;  /* 0x00007610276a9816 */ /* 0x000fe4000000006a */
[----:B------:R-:W-:-:S03]  /*7db0*/  PRMT R103, RZ, 0x7610, R103 ;  /* 0x00007610ff677816 */ /* 0x000fc60000000067 */
[----:B---3--:R-:W-:Y:S01]  /*7dc0*/  @!P0 SHF.R.U32.HI R39, RZ, 0x10, R110 ;  /* 0x00000010ff278819 */ /* 0x008fe2000001166e */
[----:B------:R-:W-:Y:S04]  /*7dd0*/  STL.S16 [R1+0x228], RZ ;  /* 0x000228ff01007387 */ /* 0x000fe80000100600 */
[----:B------:R0:W-:Y:S04]  /*7de0*/  STL [R1+0x128], R108 ;  /* 0x0001286c01007387 */ /* 0x0001e80000100800 */
[----:B0-----:R-:W3:Y:S01]  /*7df0*/  LDL.LU R108, [R1+0x218] ;  /* 0x00021800016c7983 */ /* 0x001ee20000300800 */
[----:B--2---:R-:W-:-:S04]  /*7e00*/  PRMT R125, RZ, 0x7610, R125 ;  /* 0x00007610ff7d7816 */ /* 0x004fc8000000007d */
[----:B------:R-:W-:Y:S02]  /*7e10*/  @!P0 PRMT R125, R39, 0x7610, R125 ;  /* 0x00007610277d8816 */ /* 0x000fe4000000007d */
[----:B------:R-:W-:-:S04]  /*7e20*/  @!P0 SHF.R.U32.HI R39, RZ, 0x10, R109 ;  /* 0x00000010ff278819 */ /* 0x000fc8000001166d */
[----:B------:R-:W-:Y:S02]  /*7e30*/  @!P0 PRMT R103, R39, 0x7610, R103 ;  /* 0x0000761027678816 */ /* 0x000fe40000000067 */
[----:B------:R-:W2:Y:S04]  /*7e40*/  LDL.LU.S16 R39, [R1+0x228] ;  /* 0x0002280001277983 */ /* 0x000ea80000300600 */
[----:B------:R0:W-:Y:S04]  /*7e50*/  STL.S16 [R1+0x2a8], R125 ;  /* 0x0002a87d01007387 */ /* 0x0001e80000100600 */
[----:B0-----:R-:W4:Y:S01]  /*7e60*/  LDL.LU R125, [R1+0x4e4] ;  /* 0x0004e400017d7983 */ /* 0x001f220000300800 */
[----:B------:R-:W-:-:S04]  /*7e70*/  PRMT R78, RZ, 0x5410, RZ ;  /* 0x00005410ff4e7816 */ /* 0x000fc800000000ff */
[----:B------:R-:W-:-:S04]  /*7e80*/  @!P3 PRMT R78, R123, 0x7610, R78 ;  /* 0x000076107b4eb816 */ /* 0x000fc8000000004e */
[----:B------:R-:W-:Y:S02]  /*7e90*/  @!P3 PRMT R78, R78, 0x5410, R105 ;  /* 0x000054104e4eb816 */ /* 0x000fe40000000069 */
[----:B------:R-:W-:Y:S01]  /*7ea0*/  LOP3.LUT P3, RZ, R122, 0x200, RZ, 0xc0, !PT ;  /* 0x000002007aff7812 */ /* 0x000fe2000786c0ff */
[----:B------:R0:W-:Y:S04]  /*7eb0*/  STL [R1+0x2c], R107 ;  /* 0x00002c6b01007387 */ /* 0x0001e80000100800 */
[----:B0-----:R-:W5:Y:S04]  /*7ec0*/  LDL.LU R107, [R1+0x214] ;  /* 0x00021400016b7983 */ /* 0x001f680000300800 */
[----:B------:R0:W-:Y:S04]  /*7ed0*/  STL [R1+0x130], R104 ;  /* 0x0001306801007387 */ /* 0x0001e80000100800 */
[----:B0-----:R-:W5:Y:S01]  /*7ee0*/  LDL.LU R104, [R1+0x4dc] ;  /* 0x0004dc0001687983 */ /* 0x001f620000300800 */
[----:B--2---:R-:W-:-:S05]  /*7ef0*/  @!P0 PRMT R39, R109, 0x7610, R39 ;  /* 0x000076106d278816 */ /* 0x004fca0000000027 */
[----:B------:R3:W-:Y:S01]  /*7f00*/  @!P0 STL.S16 [R1+0x228], R39 ;  /* 0x0002282701008387 */ /* 0x0007e20000100600 */
[----:B----4-:R-:W-:Y:S02]  /*7f10*/  PRMT R125, RZ, 0x7610, R125 ;  /* 0x00007610ff7d7816 */ /* 0x010fe4000000007d */
[----:B---3--:R-:W-:-:S04]  /*7f20*/  @!P3 SHF.R.U32.HI R39, RZ, 0x10, R108 ;  /* 0x00000010ff27b819 */ /* 0x008fc8000001166c */
[----:B------:R-:W-:-:S05]  /*7f30*/  @!P3 PRMT R125, R39, 0x7610, R125 ;  /* 0x00007610277db816 */ /* 0x000fca000000007d */
[----:B------:R0:W-:Y:S04]  /*7f40*/  STL.S16 [R1+0x2a4], R125 ;  /* 0x0002a47d01007387 */ /* 0x0001e80000100600 */
[----:B0-----:R-:W2:Y:S01]  /*7f50*/  LDL.LU R125, [R1+0x4d4] ;  /* 0x0004d400017d7983 */ /* 0x001ea20000300800 */
[----:B-----5:R-:W-:-:S03]  /*7f60*/  @!P3 SHF.R.U32.HI R39, RZ, 0x10, R107 ;  /* 0x00000010ff27b819 */ /* 0x020fc6000001166b */
[----:B------:R-:W-:Y:S04]  /*7f70*/  STL.S16 [R1+0x230], RZ ;  /* 0x000230ff01007387 */ /* 0x000fe80000100600 */
[----:B------:R0:W-:Y:S04]  /*7f80*/  STL.S16 [R1+0x2b6], R106 ;  /* 0x0002b66a01007387 */ /* 0x0001e80000100600 */
[----:B0-----:R-:W3:Y:S01]  /*7f90*/  LDL.LU R106, [R1+0x210] ;  /* 0x00021000016a7983 */ /* 0x001ee20000300800 */
[----:B--2---:R-:W-:-:S04]  /*7fa0*/  PRMT R125, RZ, 0x7610, R125 ;  /* 0x00007610ff7d7816 */ /* 0x004fc8000000007d */
[----:B------:R-:W-:Y:S02]  /*7fb0*/  @!P3 PRMT R125, R39, 0x7610, R125 ;  /* 0x00007610277db816 */ /* 0x000fe4000000007d */
[----:B------:R-:W-:-:S04]  /*7fc0*/  PRMT R39, RZ, 0x7610, R39 ;  /* 0x00007610ff277816 */ /* 0x000fc80000000027 */
[----:B------:R-:W-:Y:S01]  /*7fd0*/  PRMT R104, R39, 0x7610, R104 ;  /* 0x0000761027687816 */ /* 0x000fe20000000068 */
[----:B------:R0:W-:Y:S04]  /*7fe0*/  STL.S16 [R1+0x22e], R39 ;  /* 0x00022e2701007387 */ /* 0x0001e80000100600 */
[----:B------:R1:W-:Y:S04]  /*7ff0*/  STL.S16 [R1+0x2a6], R125 ;  /* 0x0002a67d01007387 */ /* 0x0003e80000100600 */
[----:B0-----:R-:W2:Y:S04]  /*8000*/  LDL.LU.S16 R39, [R1+0x230] ;  /* 0x0002300001277983 */ /* 0x001ea80000300600 */
[----:B-1----:R-:W4:Y:S01]  /*8010*/  LDL.LU R125, [R1+0x4d0] ;  /* 0x0004d000017d7983 */ /* 0x002f220000300800 */
[----:B------:R-:W-:-:S04]  /*8020*/  PRMT R98, RZ, 0x5410, RZ ;  /* 0x00005410ff627816 */ /* 0x000fc800000000ff */
[----:B------:R-:W-:-:S04]  /*8030*/  @!P2 PRMT R98, R114, 0x7610, R98 ;  /* 0x000076107262a816 */ /* 0x000fc80000000062 */
[----:B------:R-:W-:Y:S02]  /*8040*/  @!P2 PRMT R98, R98, 0x5410, R113 ;  /* 0x000054106262a816 */ /* 0x000fe40000000071 */
[----:B------:R-:W-:Y:S01]  /*8050*/  LOP3.LUT P2, RZ, R122, 0x100, RZ, 0xc0, !PT ;  /* 0x000001007aff7812 */ /* 0x000fe2000784c0ff */
[----:B------:R0:W-:Y:S04]  /*8060*/  STL [R1+0x34], R124 ;  /* 0x0000347c01007387 */ /* 0x0001e80000100800 */
[----:B0-----:R-:W5:Y:S01]  /*8070*/  LDL.LU R124, [R1+0x4d8] ;  /* 0x0004d800017c7983 */ /* 0x001f620000300800 */
[----:B--2---:R-:W-:Y:S02]  /*8080*/  @!P3 PRMT R39, R107, 0x7610, R39 ;  /* 0x000076106b27b816 */ /* 0x004fe40000000027 */
[----:B----4-:R-:W-:-:S03]  /*8090*/  PRMT R125, RZ, 0x7610, R125 ;  /* 0x00007610ff7d7816 */ /* 0x010fc6000000007d */
[----:B------:R3:W-:Y:S02]  /*80a0*/  @!P3 STL.S16 [R1+0x230], R39 ;  /* 0x000230270100b387 */ /* 0x0007e40000100600 */
[----:B---3--:R-:W-:-:S04]  /*80b0*/  @!P2 SHF.R.U32.HI R39, RZ, 0x10, R106 ;  /* 0x00000010ff27a819 */ /* 0x008fc8000001166a */
[----:B------:R-:W-:-:S05]  /*80c0*/  @!P2 PRMT R125, R39, 0x7610, R125 ;  /* 0x00007610277da816 */ /* 0x000fca000000007d */
[----:B------:R0:W-:Y:S04]  /*80d0*/  STL.S16 [R1+0x298], R125 ;  /* 0x0002987d01007387 */ /* 0x0001e80000100600 */
[----:B0-----:R-:W2:Y:S01]  /*80e0*/  LDL.LU R125, [R1+0x4c0] ;  /* 0x0004c000017d7983 */ /* 0x001ea20000300800 */
[----:B-----5:R-:W-:-:S03]  /*80f0*/  PRMT R124, RZ, 0x7610, R124 ;  /* 0x00007610ff7c7816 */ /* 0x020fc6000000007c */
[----:B------:R-:W-:Y:S01]  /*8100*/  STL.S16 [R1+0x236], RZ ;  /* 0x000236ff01007387 */ /* 0x000fe20000100600 */
[----:B--2---:R-:W-:-:S04]  /*8110*/  @!P2 SHF.R.U32.HI R39, RZ, 0x10, R125 ;  /* 0x00000010ff27a819 */ /* 0x004fc8000001167d */
[----:B------:R-:W-:-:S05]  /*8120*/  @!P2 PRMT R124, R39, 0x7610, R124 ;  /* 0x00007610277ca816 */ /* 0x000fca000000007c */
[----:B------:R0:W-:Y:S04]  /*8130*/  STL.S16 [R1+0x29a], R124 ;  /* 0x00029a7c01007387 */ /* 0x0001e80000100600 */
[----:B0-----:R-:W2:Y:S04]  /*8140*/  LDL.LU.S16 R124, [R1+0x236] ;  /* 0x00023600017c7983 */ /* 0x001ea80000300600 */
[----:B------:R0:W-:Y:S04]  /*8150*/  STL [R1+0x38], R123 ;  /* 0x0000387b01007387 */ /* 0x0001e80000100800 */
[----:B0-----:R-:W3:Y:S01]  /*8160*/  LDL.LU R123, [R1+0x4c4] ;  /* 0x0004c400017b7983 */ /* 0x001ee20000300800 */
[----:B------:R-:W-:-:S02]  /*8170*/  PRMT R99, RZ, 0x5410, RZ ;  /* 0x00005410ff637816 */ /* 0x000fc400000000ff */
[----:B--2---:R-:W-:-:S05]  /*8180*/  @!P2 PRMT R124, R106, 0x7610, R124 ;  /* 0x000076106a7ca816 */ /* 0x004fca000000007c */
[----:B------:R0:W-:Y:S04]  /*8190*/  @!P2 STL.S16 [R1+0x236], R124 ;  /* 0x0002367c0100a387 */ /* 0x0001e80000100600 */
[----:B0-----:R-:W2:Y:S01]  /*81a0*/  LDL.LU R124, [R1+0x4bc] ;  /* 0x0004bc00017c7983 */ /* 0x001ea20000300800 */
[----:B------:R-:W-:-:S04]  /*81b0*/  @!P1 PRMT R99, R112, 0x7610, R99 ;  /* 0x0000761070639816 */ /* 0x000fc80000000063 */
[----:B------:R-:W-:Y:S02]  /*81c0*/  @!P1 PRMT R99, R99, 0x5410, R111 ;  /* 0x0000541063639816 */ /* 0x000fe4000000006f */
[----:B------:R-:W-:Y:S02]  /*81d0*/  LOP3.LUT P1, RZ, R122, 0x80, RZ, 0xc0, !PT ;  /* 0x000000807aff7812 */ /* 0x000fe4000782c0ff */
[----:B------:R-:W-:-:S04]  /*81e0*/  PRMT R39, RZ, 0x7610, R39 ;  /* 0x00007610ff277816 */ /* 0x000fc80000000027 */
[----:B------:R-:W-:Y:S02]  /*81f0*/  @!P2 PRMT R39, R125, 0x7610, R39 ;  /* 0x000076107d27a816 */ /* 0x000fe40000000027 */
[----:B---3--:R-:W-:-:S03]  /*8200*/  PRMT R123, RZ, 0x7610, R123 ;  /* 0x00007610ff7b7816 */ /* 0x008fc6000000007b */
[----:B------:R-:W-:Y:S04]  /*8210*/  STL.S16 [R1+0x238], R39 ;  /* 0x0002382701007387 */ /* 0x000fe80000100600 */
[----:B------:R0:W-:Y:S04]  /*8220*/  STL [R1+0x134], R119 ;  /* 0x0001347701007387 */ /* 0x0001e80000100800 */
[----:B0-----:R-:W3:Y:S01]  /*8230*/  LDL.LU R119, [R1+0x4c8] ;  /* 0x0004c80001777983 */ /* 0x001ee20000300800 */
[----:B--2---:R-:W-:-:S04]  /*8240*/  @!P1 SHF.R.U32.HI R39, RZ, 0x10, R124 ;  /* 0x00000010ff279819 */ /* 0x004fc8000001167c */
[----:B------:R-:W-:-:S05]  /*8250*/  @!P1 PRMT R123, R39, 0x7610, R123 ;  /* 0x00007610277b9816 */ /* 0x000fca000000007b */
[----:B------:R0:W-:Y:S04]  /*8260*/  STL.S16 [R1+0x294], R123 ;  /* 0x0002947b01007387 */ /* 0x0001e80000100600 */
[----:B0-----:R-:W2:Y:S04]  /*8270*/  LDL.LU R123, [R1+0x4b0] ;  /* 0x0004b000017b7983 */ /* 0x001ea80000300800 */
[----:B------:R0:W-:Y:S01]  /*8280*/  STL [R1+0x3c], R118 ;  /* 0x00003c7601007387 */ /* 0x0001e20000100800 */
[----:B---3--:R-:W-:-:S03]  /*8290*/  PRMT R119, RZ, 0x7610, R119 ;  /* 0x00007610ff777816 */ /* 0x008fc60000000077 */
[----:B0-----:R-:W3:Y:S01]  /*82a0*/  LDL.LU R118, [R1+0x4b4] ;  /* 0x0004b40001767983 */ /* 0x001ee20000300800 */
[----:B--2---:R-:W-:-:S04]  /*82b0*/  @!P1 SHF.R.U32.HI R39, RZ, 0x10, R123 ;  /* 0x00000010ff279819 */ /* 0x004fc8000001167b */
[----:B------:R-:W-:-:S05]  /*82c0*/  @!P1 PRMT R119, R39, 0x7610, R119 ;  /* 0x0000761027779816 */ /* 0x000fca0000000077 */
[----:B------:R0:W-:Y:S04]  /*82d0*/  STL.S16 [R1+0x296], R119 ;  /* 0x0002967701007387 */ /* 0x0001e80000100600 */
[----:B0-----:R-:W2:Y:S01]  /*82e0*/  LDL.LU R119, [R1+0x4ac] ;  /* 0x0004ac0001777983 */ /* 0x001ea20000300800 */
[----:B---3--:R-:W-:-:S04]  /*82f0*/  PRMT R118, RZ, 0x7610, R118 ;  /* 0x00007610ff767816 */ /* 0x008fc80000000076 */
[----:B------:R-:W-:-:S05]  /*8300*/  @!P1 PRMT R118, R124, 0x7610, R118 ;  /* 0x000076107c769816 */ /* 0x000fca0000000076 */
[----:B------:R0:W-:Y:S04]  /*8310*/  STL.S16 [R1+0x232], R118 ;  /* 0x0002327601007387 */ /* 0x0001e80000100600 */
[----:B0-----:R-:W3:Y:S01]  /*8320*/  LDL.LU R118, [R1+0x4a4] ;  /* 0x0004a40001767983 */ /* 0x001ee20000300800 */
[----:B--2---:R-:W-:-:S04]  /*8330*/  PRMT R119, RZ, 0x7610, R119 ;  /* 0x00007610ff777816 */ /* 0x004fc80000000077 */
[----:B------:R-:W-:-:S05]  /*8340*/  @!P1 PRMT R119, R123, 0x7610, R119 ;  /* 0x000076107b779816 */ /* 0x000fca0000000077 */
[----:B------:R0:W-:Y:S04]  /*8350*/  STL.S16 [R1+0x234], R119 ;  /* 0x0002347701007387 */ /* 0x0001e80000100600 */
[----:B0-----:R-:W2:Y:S01]  /*8360*/  LDL.LU R119, [R1+0x4a0] ;  /* 0x0004a00001777983 */ /* 0x001ea20000300800 */
[----:B------:R-:W-:-:S04]  /*8370*/  PRMT R121, R121, 0x5410, RZ ;  /* 0x0000541079797816 */ /* 0x000fc800000000ff */
[----:B------:R-:W-:Y:S02]  /*8380*/  @!P0 PRMT R121, R121, 0x5410, R110 ;  /* 0x0000541079798816 */ /* 0x000fe4000000006e */
[----:B------:R-:W-:Y:S01]  /*8390*/  LOP3.LUT P0, RZ, R122, 0x40, RZ, 0xc0, !PT ;  /* 0x000000407aff7812 */ /* 0x000fe2000780c0ff */
[----:B------:R-:W-:Y:S01]  /*83a0*/  IMAD.MOV.U32 R39, RZ, RZ, R117 ;  /* 0x000000ffff277224 */ /* 0x000fe200078e0075 */
[----:B---3--:R-:W-:Y:S01]  /*83b0*/  PRMT R118, RZ, 0x7610, R118 ;  /* 0x00007610ff767816 */ /* 0x008fe20000000076 */
[----:B------:R-:W3:Y:S04]  /*83c0*/  LDL.LU R117, [R1+0x4a8] ;  /* 0x0004a80001757983 */ /* 0x000ee80000300800 */
[----:B------:R2:W-:Y:S06]  /*83d0*/  STL [R1+0x13c], R39 ;  /* 0x00013c2701007387 */ /* 0x0005ec0000100800 */
[----:B--2---:R-:W-:-:S04]  /*83e0*/  @!P0 SHF.R.U32.HI R39, RZ, 0x10, R119 ;  /* 0x00000010ff278819 */ /* 0x004fc80000011677 */
[----:B------:R-:W-:-:S05]  /*83f0*/  @!P0 PRMT R118, R39, 0x7610, R118 ;  /* 0x0000761027768816 */ /* 0x000fca0000000076 */
[----:B------:R0:W-:Y:S04]  /*8400*/  STL.S16 [R1+0x288], R118 ;  /* 0x0002887601007387 */ /* 0x0001e80000100600 */
[----:B0-----:R-:W2:Y:S01]  /*8410*/  LDL.LU R118, [R1+0x498] ;  /* 0x0004980001767983 */ /* 0x001ea20000300800 */
[----:B---3--:R-:W-:-:S03]  /*8420*/  PRMT R117, RZ, 0x7610, R117 ;  /* 0x00007610ff757816 */ /* 0x008fc60000000075 */
[----:B------:R0:W-:Y:S04]  /*8430*/  STL [R1+0x40], R116 ;  /* 0x0000407401007387 */ /* 0x0001e80000100800 */
        /* <DEDUP_REMOVED lines=13> */
[----:B------:R-:W-:Y:S02]  /*8510*/  LOP3.LUT P2, RZ, R122, 0x20, RZ, 0xc0, !PT ;  /* 0x000000207aff7812 */ /* 0x000fe4000784c0ff */
[----:B------:R-:W-:Y:S02]  /*8520*/  MOV R39, R115 ;  /* 0x0000007300277202 */ /* 0x000fe40000000f00 */
[----:B---3--:R-:W-:Y:S01]  /*8530*/  PRMT R116, RZ, 0x7610, R116 ;  /* 0x00007610ff747816 */ /* 0x008fe20000000074 */
[----:B------:R-:W3:Y:S04]  /*8540*/  LDL.LU R115, [R1+0x490] ;  /* 0x0004900001737983 */ /* 0x000ee80000300800 */
[----:B------:R2:W-:Y:S04]  /*8550*/  STL [R1+0x140], R39 ;  /* 0x0001402701007387 */ /* 0x0005e80000100800 */
        /* <DEDUP_REMOVED lines=35> */
[----:B------:R-:W-:-:S05]  /*8790*/  @!P3 PRMT R104, R108, 0x7610, R104 ;  /* 0x000076106c68b816 */ /* 0x000fca0000000068 */
[----:B------:R-:W-:Y:S01]  /*87a0*/  @!P3 STL.S16 [R1+0x22e], R104 ;  /* 0x00022e680100b387 */ /* 0x000fe20000100600 */
[C---:B------:R-:W-:Y:S02]  /*87b0*/  LOP3.LUT P3, RZ, R122.reuse, 0x8, RZ, 0xc0, !PT ;  /* 0x000000087aff7812 */ /* 0x040fe4000786c0ff */
[----:B------:R-:W-:Y:S02]  /*87c0*/  MOV R39, R111 ;  /* 0x0000006f00277202 */ /* 0x000fe40000000f00 */
[----:B---3--:R-:W-:Y:S01]  /*87d0*/  PRMT R112, RZ, 0x7610, R112 ;  /* 0x00007610ff707816 */ /* 0x008fe20000000070 */
[----:B------:R-:W3:Y:S04]  /*87e0*/  LDL.LU R111, [R1+0x468] ;  /* 0x00046800016f7983 */ /* 0x000ee80000300800 */
[----:B------:R-:W-:Y:S04]  /*87f0*/  STL [R1+0x148], R39 ;  /* 0x0001482701007387 */ /* 0x000fe80000100800 */
[----:B------:R0:W-:Y:S01]  /*8800*/  STL [R1+0x4c], R110 ;  /* 0x00004c6e01007387 */ /* 0x0001e20000100800 */
[----:B------:R-:W-:-:S03]  /*8810*/  LOP3.LUT P0, RZ, R122, 0x4, RZ, 0xc0, !PT ;  /* 0x000000047aff7812 */ /* 0x000fc6000780c0ff */
[----:B------:R1:W-:Y:S01]  /*8820*/  STL [R1+0x50], R108 ;  /* 0x0000506c01007387 */ /* 0x0003e20000100800 */
[----:B------:R-:W-:-:S03]  /*8830*/  PRMT R120, RZ, 0x5410, RZ ;  /* 0x00005410ff787816 */ /* 0x000fc600000000ff */
[----:B------:R4:W-:Y:S04]  /*8840*/  STL [R1+0x138], R105 ;  /* 0x0001386901007387 */ /* 0x0009e80000100800 */
[----:B0-----:R-:W5:Y:S04]  /*8850*/  LDL.LU R110, [R1+0x45c] ;  /* 0x00045c00016e7983 */ /* 0x001f680000300800 */
[----:B-1----:R-:W5:Y:S04]  /*8860*/  LDL.LU R108, [R1+0x444] ;  /* 0x00044400016c7983 */ /* 0x002f680000300800 */
[----:B------:R0:W-:Y:S01]  /*8870*/  STL [R1+0x54], R106 ;  /* 0x0000546a01007387 */ /* 0x0001e20000100800 */
[----:B------:R-:W-:-:S03]  /*8880*/  LOP3.LUT P1, RZ, R122, 0x1, RZ, 0xc0, !PT ;  /* 0x000000017aff7812 */ /* 0x000fc6000782c0ff */
[----:B------:R-:W-:Y:S04]  /*8890*/  STL [R1+0x154], R125 ;  /* 0x0001547d01007387 */ /* 0x000fe80000100800 */
[----:B------:R-:W5:Y:S01]  /*88a0*/  LDL.LU R104, [R1+0x4cc] ;  /* 0x0004cc0001687983 */ /* 0x000f620000300800 */
[----:B--2---:R-:W-:-:S03]  /*88b0*/  @!P3 SHF.R.U32.HI R39, RZ, 0x10, R113 ;  /* 0x00000010ff27b819 */ /* 0x004fc60000011671 */
[----:B----4-:R-:W2:Y:S01]  /*88c0*/  LDL.LU R105, [R1+0x4b8] ;  /* 0x0004b80001697983 */ /* 0x010ea20000300800 */
[----:B------:R-:W-:-:S03]  /*88d0*/  @!P3 PRMT R112, R39, 0x7610, R112 ;  /* 0x000076102770b816 */ /* 0x000fc60000000070 */
[----:B0-----:R-:W4:Y:S04]  /*88e0*/  LDL.LU R106, [R1+0x42c] ;  /* 0x00042c00016a7983 */ /* 0x001f280000300800 */
[----:B------:R0:W-:Y:S04]  /*88f0*/  STL.S16 [R1+0x224], R112 ;  /* 0x0002247001007387 */ /* 0x0001e80000100600 */
[----:B0-----:R-:W2:Y:S01]  /*8900*/  LDL.LU R112, [R1+0x458] ;  /* 0x0004580001707983 */ /* 0x001ea20000300800 */
[----:B---3--:R-:W-:Y:S02]  /*8910*/  PRMT R111, RZ, 0x7610, R111 ;  /* 0x00007610ff6f7816 */ /* 0x008fe4000000006f */
[----:B--2---:R-:W-:-:S04]  /*8920*/  @!P3 SHF.R.U32.HI R39, RZ, 0x10, R112 ;  /* 0x00000010ff27b819 */ /* 0x004fc80000011670 */
[----:B------:R-:W-:-:S05]  /*8930*/  @!P3 PRMT R111, R39, 0x7610, R111 ;  /* 0x00007610276fb816 */ /* 0x000fca000000006f */
[----:B------:R0:W-:Y:S04]  /*8940*/  STL.S16 [R1+0x226], R111 ;  /* 0x0002266f01007387 */ /* 0x0001e80000100600 */
[----:B0-----:R-:W2:Y:S01]  /*8950*/  LDL.LU R111, [R1+0x454] ;  /* 0x00045400016f7983 */ /* 0x001ea20000300800 */
[----:B-----5:R-:W-:-:S04]  /*8960*/  PRMT R110, RZ, 0x7610, R110 ;  /* 0x00007610ff6e7816 */ /* 0x020fc8000000006e */
[----:B------:R-:W-:-:S05]  /*8970*/  @!P3 PRMT R110, R113, 0x7610, R110 ;  /* 0x00007610716eb816 */ /* 0x000fca000000006e */
[----:B------:R0:W-:Y:S04]  /*8980*/  STL.S16 [R1+0x220], R110 ;  /* 0x0002206e01007387 */ /* 0x0001e80000100600 */
[----:B0-----:R-:W3:Y:S01]  /*8990*/  LDL.LU R110, [R1+0x44c] ;  /* 0x00044c00016e7983 */ /* 0x001ee20000300800 */
[----:B--2---:R-:W-:-:S04]  /*89a0*/  PRMT R111, RZ, 0x7610, R111 ;  /* 0x00007610ff6f7816 */ /* 0x004fc8000000006f */
[----:B------:R-:W-:-:S05]  /*89b0*/  @!P3 PRMT R111, R112, 0x7610, R111 ;  /* 0x00007610706fb816 */ /* 0x000fca000000006f */
[----:B------:R0:W-:Y:S04]  /*89c0*/  STL.S16 [R1+0x222], R111 ;  /* 0x0002226f01007387 */ /* 0x0001e80000100600 */
[----:B0-----:R-:W2:Y:S01]  /*89d0*/  LDL.LU R111, [R1+0x448] ;  /* 0x00044800016f7983 */ /* 0x001ea20000300800 */
[----:B------:R-:W-:Y:S02]  /*89e0*/  MOV R39, R109 ;  /* 0x0000006d00277202 */ /* 0x000fe40000000f00 */
[----:B---3--:R-:W-:Y:S01]  /*89f0*/  PRMT R110, RZ, 0x7610, R110 ;  /* 0x00007610ff6e7816 */ /* 0x008fe2000000006e */
[----:B------:R-:W3:Y:S04]  /*8a00*/  LDL.LU R109, [R1+0x450] ;  /* 0x00045000016d7983 */ /* 0x000ee80000300800 */
[----:B------:R2:W-:Y:S02]  /*8a10*/  STL [R1+0x14c], R39 ;  /* 0x00014c2701007387 */ /* 0x0005e40000100800 */
[----:B--2---:R-:W-:-:S04]  /*8a20*/  @!P0 SHF.R.U32.HI R39, RZ, 0x10, R111 ;  /* 0x00000010ff278819 */ /* 0x004fc8000001166f */
[----:B------:R-:W-:-:S05]  /*8a30*/  @!P0 PRMT R110, R39, 0x7610, R110 ;  /* 0x00007610276e8816 */ /* 0x000fca000000006e */
[----:B------:R0:W-:Y:S04]  /*8a40*/  STL.S16 [R1+0x21c], R110 ;  /* 0x00021c6e01007387 */ /* 0x0001e80000100600 */
[----:B0-----:R-:W2:Y:S01]  /*8a50*/  LDL.LU R110, [R1+0x440] ;  /* 0x00044000016e7983 */ /* 0x001ea20000300800 */
[----:B---3--:R-:W-:Y:S02]  /*8a60*/  PRMT R109, RZ, 0x7610, R109 ;  /* 0x00007610ff6d7816 */ /* 0x008fe4000000006d */
[----:B--2---:R-:W-:-:S04]  /*8a70*/  @!P0 SHF.R.U32.HI R39, RZ, 0x10, R110 ;  /* 0x00000010ff278819 */ /* 0x004fc8000001166e */
[----:B------:R-:W-:-:S05]  /*8a80*/  @!P0 PRMT R109, R39, 0x7610, R109 ;  /* 0x00007610276d8816 */ /* 0x000fca000000006d */
[----:B------:R0:W-:Y:S04]  /*8a90*/  STL.S16 [R1+0x21e], R109 ;  /* 0x00021e6d01007387 */ /* 0x0001e80000100600 */
[----:B0-----:R-:W2:Y:S01]  /*8aa0*/  LDL.LU R109, [R1+0x43c] ;  /* 0x00043c00016d7983 */ /* 0x001ea20000300800 */
[----:B------:R-:W-:-:S04]  /*8ab0*/  PRMT R108, RZ, 0x7610, R108 ;  /* 0x00007610ff6c7816 */ /* 0x000fc8000000006c */
[----:B------:R-:W-:-:S05]  /*8ac0*/  @!P0 PRMT R108, R111, 0x7610, R108 ;  /* 0x000076106f6c8816 */ /* 0x000fca000000006c */
[----:B------:R0:W-:Y:S04]  /*8ad0*/  STL.S16 [R1+0x218], R108 ;  /* 0x0002186c01007387 */ /* 0x0001e80000100600 */
[----:B0-----:R-:W3:Y:S01]  /*8ae0*/  LDL.LU R108, [R1+0x434] ;  /* 0x00043400016c7983 */ /* 0x001ee20000300800 */
[----:B--2---:R-:W-:-:S04]  /*8af0*/  PRMT R109, RZ, 0x7610, R109 ;  /* 0x00007610ff6d7816 */ /* 0x004fc8000000006d */
[----:B------:R-:W-:-:S05]  /*8b00*/  @!P0 PRMT R109, R110, 0x7610, R109 ;  /* 0x000076106e6d8816 */ /* 0x000fca000000006d */
[----:B------:R0:W-:Y:S04]  /*8b10*/  STL.S16 [R1+0x21a], R109 ;  /* 0x00021a6d01007387 */ /* 0x0001e80000100600 */
[----:B0-----:R-:W2:Y:S01]  /*8b20*/  LDL.LU R109, [R1+0x430] ;  /* 0x00043000016d7983 */ /* 0x001ea20000300800 */
[----:B------:R-:W-:-:S04]  /*8b30*/  @!P2 PRMT R120, R117, 0x7610, R120 ;  /* 0x000076107578a816 */ /* 0x000fc80000000078 */
        /* <DEDUP_REMOVED lines=14> */
[----:B0-----:R-:W2:Y:S02]  /*8c20*/  LDL.LU R107, [R1+0x424] ;  /* 0x00042400016b7983 */ /* 0x001ea40000300800 */
[----:B--2---:R-:W-:-:S04]  /*8c30*/  PRMT R107, RZ, 0x7610, R107 ;  /* 0x00007610ff6b7816 */ /* 0x004fc8000000006b */
[----:B------:R-:W-:-:S05]  /*8c40*/  @!P2 PRMT R107, R109, 0x7610, R107 ;  /* 0x000076106d6ba816 */ /* 0x000fca000000006b */
[----:B------:R0:W-:Y:S04]  /*8c50*/  STL.S16 [R1+0x210], R107 ;  /* 0x0002106b01007387 */ /* 0x0001e80000100600 */
[----:B0-----:R-:W2:Y:S01]  /*8c60*/  LDL.LU R107, [R1+0x420] ;  /* 0x00042000016b7983 */ /* 0x001ea20000300800 */
[----:B------:R-:W-:-:S04]  /*8c70*/  PRMT R39, RZ, 0x7610, R39 ;  /* 0x00007610ff277816 */ /* 0x000fc80000000027 */
[----:B------:R-:W-:Y:S02]  /*8c80*/  @!P2 PRMT R39, R108, 0x7610, R39 ;  /* 0x000076106c27a816 */ /* 0x000fe40000000027 */
[----:B------:R-:W-:-:S03]  /*8c90*/  PRMT R125, R125, 0x5410, RZ ;  /* 0x000054107d7d7816 */ /* 0x000fc600000000ff */
[----:B------:R2:W-:Y:S01]  /*8ca0*/  STL.S16 [R1+0x212], R39 ;  /* 0x0002122701007387 */ /* 0x0005e20000100600 */
[----:B------:R-:W-:Y:S02]  /*8cb0*/  PRMT R105, RZ, 0x7610, R105 ;  /* 0x00007610ff697816 */ /* 0x000fe40000000069 */
[----:B--2---:R-:W-:-:S04]  /*8cc0*/  @!P1 SHF.R.U32.HI R39, RZ, 0x10, R107 ;  /* 0x00000010ff279819 */ /* 0x004fc8000001166b */
[----:B------:R-:W-:Y:S02]  /*8cd0*/  @!P1 PRMT R125, R125, 0x5410, R39 ;  /* 0x000054107d7d9816 */ /* 0x000fe40000000027 */
[----:B----4-:R-:W-:-:S04]  /*8ce0*/  @!P1 SHF.R.U32.HI R39, RZ, 0x10, R106 ;  /* 0x00000010ff279819 */ /* 0x010fc8000001166a */
[----:B------:R-:W-:-:S05]  /*8cf0*/  @!P1 PRMT R105, R39, 0x7610, R105 ;  /* 0x0000761027699816 */ /* 0x000fca0000000069 */
[----:B------:R0:W-:Y:S04]  /*8d00*/  STL.S16 [R1+0x28c], R105 ;  /* 0x00028c6901007387 */ /* 0x0001e80000100600 */
[----:B0-----:R-:W2:Y:S01]  /*8d10*/  LDL.LU R105, [R1+0x41c] ;  /* 0x00041c0001697983 */ /* 0x001ea20000300800 */
[----:B------:R-:W-:Y:S02]  /*8d20*/  LOP3.LUT P0, RZ, R3, 0x80000000, RZ, 0xc0, !PT ;  /* 0x8000000003ff7812 */ /* 0x000fe4000780c0ff */
[----:B------:R-:W-:Y:S01]  /*8d30*/  PRMT R104, RZ, 0x7610, R104 ;  /* 0x00007610ff687816 */ /* 0x000fe20000000068 */
[----:B------:R0:W-:Y:S04]  /*8d40*/  STL.S16 [R1+0x2aa], R103 ;  /* 0x0002aa6701007387 */ /* 0x0001e80000100600 */
[----:B------:R1:W-:Y:S04]  /*8d50*/  STL [R1+0x30], R102 ;  /* 0x0000306601007387 */ /* 0x0003e80000100800 */
[----:B0-----:R-:W3:Y:S04]  /*8d60*/  LDL.LU R103, [R1+0x4e0] ;  /* 0x0004e00001677983 */ /* 0x001ee80000300800 */
[----:B-1----:R-:W4:Y:S01]  /*8d70*/  LDL.LU R102, [R1+0x4e8] ;  /* 0x0004e80001667983 */ /* 0x002f220000300800 */
[----:B--2---:R-:W-:-:S04]  /*8d80*/  @!P0 SHF.R.U32.HI R39, RZ, 0x10, R105 ;  /* 0x00000010ff278819 */ /* 0x004fc80000011669 */
[----:B------:R-:W-:-:S05]  /*8d90*/  @!P0 PRMT R104, R39, 0x7610, R104 ;  /* 0x0000761027688816 */ /* 0x000fca0000000068 */
[----:B------:R0:W-:Y:S04]  /*8da0*/  STL.S16 [R1+0x28e], R104 ;  /* 0x00028e6801007387 */ /* 0x0001e80000100600 */
[----:B0-----:R-:W2:Y:S01]  /*8db0*/  LDL.LU R104, [R1+0x418] ;  /* 0x0004180001687983 */ /* 0x001ea20000300800 */
[----:B------:R-:W-:Y:S01]  /*8dc0*/  HFMA2.MMA R35, -RZ, RZ, 0, 0 ;  /* 0x00000000ff237435 */ /* 0x000fe200000001ff */
[----:B------:R-:W-:Y:S02]  /*8dd0*/  LOP3.LUT P2, RZ, R3, 0x40000000, RZ, 0xc0, !PT ;  /* 0x4000000003ff7812 */ /* 0x000fe4000784c0ff */
[----:B------:R-:W-:Y:S01]  /*8de0*/  MOV R33, RZ ;  /* 0x000000ff00217202 */ /* 0x000fe20000000f00 */
[----:B------:R0:W-:Y:S05]  /*8df0*/  STL [R1+0x5c], R119 ;  /* 0x00005c7701007387 */ /* 0x0001ea0000100800 */
[----:B------:R1:W5:Y:S04]  /*8e00*/  @!P4 LDG.E R33, [R40.64] ;  /* 0x0000000e2821c981 */ /* 0x000368000c1e1900 */
[----:B------:R1:W5:Y:S01]  /*8e10*/  @!P5 LDG.E R35, [R42.64] ;  /* 0x0000000e2a23d981 */ /* 0x000362000c1e1900 */
[----:B0-----:R-:W-:-:S02]  /*8e20*/  PRMT R119, RZ, 0x5410, RZ ;  /* 0x00005410ff777816 */ /* 0x001fc400000000ff */
[----:B-1----:R-:W-:Y:S02]  /*8e30*/  PRMT R42, RZ, 0x7610, R42 ;  /* 0x00007610ff2a7816 */ /* 0x002fe4000000002a */
[----:B------:R-:W-:Y:S02]  /*8e40*/  PRMT R41, RZ, 0x7610, R41 ;  /* 0x00007610ff297816 */ /* 0x000fe40000000029 */
[----:B------:R-:W-:Y:S02]  /*8e50*/  PRMT R40, RZ, 0x7610, R40 ;  /* 0x00007610ff287816 */ /* 0x000fe40000000028 */
[----:B---3--:R-:W-:-:S04]  /*8e60*/  @!P2 PRMT R119, R103, 0x7610, R119 ;  /* 0x000076106777a816 */ /* 0x008fc80000000077 */
[----:B----4-:R-:W-:Y:S01]  /*8e70*/  @!P2 PRMT R119, R119, 0x5410, R102 ;  /* 0x000054107777a816 */ /* 0x010fe20000000066 */
[----:B------:R0:W-:Y:S01]  /*8e80*/  STL [R1+0x168], R112 ;  /* 0x0001687001007387 */ /* 0x0001e20000100800 */
[----:B------:R-:W-:Y:S02]  /*8e90*/  PRMT R14, RZ, 0x7610, R14 ;  /* 0x00007610ff0e7816 */ /* 0x000fe4000000000e */
[----:B0-----:R-:W-:Y:S02]  /*8ea0*/  PRMT R112, R112, 0x5410, RZ ;  /* 0x0000541070707816 */ /* 0x001fe400000000ff */
[----:B--2---:R-:W-:-:S04]  /*8eb0*/  @!P0 SHF.R.U32.HI R39, RZ, 0x10, R104 ;  /* 0x00000010ff278819 */ /* 0x004fc80000011668 */
[----:B------:R-:W-:Y:S02]  /*8ec0*/  @!P0 PRMT R42, R39, 0x7610, R42 ;  /* 0x00007610272a8816 */ /* 0x000fe4000000002a */
[----:B------:R-:W-:-:S04]  /*8ed0*/  @!P2 SHF.R.U32.HI R39, RZ, 0x10, R103 ;  /* 0x00000010ff27a819 */ /* 0x000fc80000011667 */
[----:B------:R-:W-:Y:S02]  /*8ee0*/  @!P2 PRMT R41, R39, 0x7610, R41 ;  /* 0x000076102729a816 */ /* 0x000fe40000000029 */
[----:B------:R-:W-:-:S04]  /*8ef0*/  @!P2 SHF.R.U32.HI R39, RZ, 0x10, R102 ;  /* 0x00000010ff27a819 */ /* 0x000fc80000011666 */
[----:B------:R-:W-:Y:S02]  /*8f00*/  @!P2 PRMT R40, R39, 0x7610, R40 ;  /* 0x000076102728a816 */ /* 0x000fe40000000028 */
[----:B------:R-:W-:Y:S01]  /*8f10*/  LOP3.LUT P2, RZ, R3, 0x4000000, RZ, 0xc0, !PT ;  /* 0x0400000003ff7812 */ /* 0x000fe2000784c0ff */
[----:B------:R0:W-:-:S12]  /*8f20*/  STL.S16 [R1+0x290], R42 ;  /* 0x0002902a01007387 */ /* 0x0001d80000100600 */
[----:B0-----:R-:W-:-:S04]  /*8f30*/  @!P2 SHF.R.U32.HI R42, RZ, 0x10, R11 ;  /* 0x00000010ff2aa819 */ /* 0x001fc8000001160b */
[----:B------:R-:W-:Y:S02]  /*8f40*/  @!P2 PRMT R112, R112, 0x5410, R42 ;  /* 0x000054107070a816 */ /* 0x000fe4000000002a */
[----:B------:R-:W-:-:S04]  /*8f50*/  @!P2 SHF.R.U32.HI R42, RZ, 0x10, R13 ;  /* 0x00000010ff2aa819 */ /* 0x000fc8000001160d */
[----:B------:R-:W-:-:S05]  /*8f60*/  @!P2 PRMT R14, R42, 0x7610, R14 ;  /* 0x000076102a0ea816 */ /* 0x000fca000000000e */
[----:B------:R0:W-:Y:S04]  /*8f70*/  STL.S16 [R1+0x29e], R14 ;  /* 0x00029e0e01007387 */ /* 0x0001e80000100600 */
[----:B0-----:R-:W2:Y:S01]  /*8f80*/  LDL.LU R14, [R1+0x414] ;  /* 0x00041400010e7983 */ /* 0x001ea20000300800 */
[----:B------:R-:W-:-:S03]  /*8f90*/  PRMT R125, RZ, 0x7610, R125 ;  /* 0x00007610ff7d7816 */ /* 0x000fc6000000007d */
[----:B------:R0:W-:Y:S01]  /*8fa0*/  STL [R1+0x58], R124 ;  /* 0x0000587c01007387 */ /* 0x0001e20000100800 */
[----:B------:R-:W-:Y:S02]  /*8fb0*/  @!P1 PRMT R125, R106, 0x7610, R125 ;  /* 0x000076106a7d9816 */ /* 0x000fe4000000007d */
[----:B0-----:R-:W-:-:S04]  /*8fc0*/  PRMT R124, R124, 0x5410, RZ ;  /* 0x000054107c7c7816 */ /* 0x001fc800000000ff */
[----:B------:R-:W-:Y:S02]  /*8fd0*/  @!P1 PRMT R124, R124, 0x5410, R107 ;  /* 0x000054107c7c9816 */ /* 0x000fe4000000006b */
[----:B------:R-:W-:Y:S01]  /*8fe0*/  LOP3.LUT P1, RZ, R3, 0x10000000, RZ, 0xc0, !PT ;  /* 0x1000000003ff7812 */ /* 0x000fe2000782c0ff */
[----:B------:R0:W-:Y:S04]  /*8ff0*/  STL.S16 [R1+0x29c], R40 ;  /* 0x00029c2801007387 */ /* 0x0001e80000100600 */
[----:B------:R1:W-:Y:S08]  /*9000*/  STL [R1+0x160], R116 ;  /* 0x0001607401007387 */ /* 0x0003f00000100800 */
[----:B0-----:R-:W-:-:S02]  /*9010*/  @!P1 SHF.R.U32.HI R40, RZ, 0x10, R8 ;  /* 0x00000010ff289819 */ /* 0x001fc40000011608 */
[----:B-1----:R-:W-:-:S04]  /*9020*/  PRMT R116, RZ, 0x7610, R116 ;  /* 0x00007610ff747816 */ /* 0x002fc80000000074 */
[----:B------:R-:W-:Y:S02]  /*9030*/  @!P1 PRMT R116, R40, 0x7610, R116 ;  /* 0x0000761028749816 */ /* 0x000fe40000000074 */
[----:B------:R-:W-:Y:S02]  /*9040*/  @!P1 SHF.R.U32.HI R40, RZ, 0x10, R10 ;  /* 0x00000010ff289819 */ /* 0x000fe4000001160a */
[----:B------:R-:W-:-:S04]  /*9050*/  PRMT R116, R116, 0x5410, RZ ;  /* 0x0000541074747816 */ /* 0x000fc800000000ff */
[----:B------:R-:W-:Y:S02]  /*9060*/  @!P1 PRMT R116, R116, 0x5410, R40 ;  /* 0x0000541074749816 */ /* 0x000fe40000000028 */
[----:B------:R-:W-:-:S04]  /*9070*/  PRMT R40, RZ, 0x5410, RZ ;  /* 0x00005410ff287816 */ /* 0x000fc800000000ff */
[----:B------:R-:W-:-:S04]  /*9080*/  @!P1 PRMT R40, R8, 0x7610, R40 ;  /* 0x0000761008289816 */ /* 0x000fc80000000028 */
[----:B------:R-:W-:Y:S02]  /*9090*/  @!P1 PRMT R40, R40, 0x5410, R10 ;  /* 0x0000541028289816 */ /* 0x000fe4000000000a */
[----:B------:R-:W-:Y:S02]  /*90a0*/  LOP3.LUT P1, RZ, R3, 0x2000000, RZ, 0xc0, !PT ;  /* 0x0200000003ff7812 */ /* 0x000fe4000782c0ff */
[----:B------:R-:W-:-:S11]  /*90b0*/  PRMT R16, RZ, 0x7610, R16 ;  /* 0x00007610ff107816 */ /* 0x000fd60000000010 */
[----:B--2---:R-:W-:-:S04]  /*90c0*/  @!P1 SHF.R.U32.HI R42, RZ, 0x10, R14 ;  /* 0x00000010ff2a9819 */ /* 0x004fc8000001160e */
[----:B------:R-:W-:-:S05]  /*90d0*/  @!P1 PRMT R16, R42, 0x7610, R16 ;  /* 0x000076102a109816 */ /* 0x000fca0000000010 */
[----:B------:R0:W-:Y:S04]  /*90e0*/  STL.S16 [R1+0x2a0], R16 ;  /* 0x0002a01001007387 */ /* 0x0001e80000100600 */
[----:B0-----:R-:W2:Y:S04]  /*90f0*/  LDL.LU R16, [R1+0x410] ;  /* 0x0004100001107983 */ /* 0x001ea80000300800 */
[----:B------:R0:W-:Y:S02]  /*9100*/  STL [R1+0x158], R123 ;  /* 0x0001587b01007387 */ /* 0x0001e40000100800 */
[----:B0-----:R-:W-:-:S04]  /*9110*/  PRMT R123, RZ, 0x5410, RZ ;  /* 0x00005410ff7b7816 */ /* 0x001fc800000000ff */
[----:B------:R-:W-:-:S04]  /*9120*/  @!P0 PRMT R123, R105, 0x7610, R123 ;  /* 0x00007610697b8816 */ /* 0x000fc8000000007b */
        /* <DEDUP_REMOVED lines=8> */
[----:B------:R-:W-:Y:S02]  /*91b0*/  PRMT R111, R111, 0x5410, RZ ;  /* 0x000054106f6f7816 */ /* 0x000fe400000000ff */
[----:B------:R-:W-:Y:S02]  /*91c0*/  PRMT R124, RZ, 0x7610, R124 ;  /* 0x00007610ff7c7816 */ /* 0x000fe4000000007c */
[--C-:B------:R-:W-:Y:S02]  /*91d0*/  @!P0 PRMT R111, R111, 0x5410, R41.reuse ;  /* 0x000054106f6f8816 */ /* 0x100fe40000000029 */
[----:B------:R-:W-:-:S02]  /*91e0*/  PRMT R41, RZ, 0x7610, R41 ;  /* 0x00007610ff297816 */ /* 0x000fc40000000029 */
[----:B------:R-:W-:Y:S02]  /*91f0*/  @!P0 PRMT R124, R12, 0x7610, R124 ;  /* 0x000076100c7c8816 */ /* 0x000fe4000000007c */
[----:B------:R-:W-:Y:S02]  /*9200*/  @!P0 PRMT R41, R9, 0x7610, R41 ;  /* 0x0000761009298816 */ /* 0x000fe40000000029 */
[----:B------:R-:W-:Y:S02]  /*9210*/  LOP3.LUT P0, RZ, R3, 0x1000000, RZ, 0xc0, !PT ;  /* 0x0100000003ff7812 */ /* 0x000fe4000780c0ff */
[----:B------:R-:W-:Y:S02]  /*9220*/  PRMT R43, RZ, 0x7610, R43 ;  /* 0x00007610ff2b7816 */ /* 0x000fe4000000002b */
[----:B------:R-:W-:Y:S02]  /*9230*/  PRMT R17, RZ, 0x7610, R17 ;  /* 0x00007610ff117816 */ /* 0x000fe40000000011 */
[----:B--2---:R-:W-:-:S04]  /*9240*/  @!P1 SHF.R.U32.HI R42, RZ, 0x10, R16 ;  /* 0x00000010ff2a9819 */ /* 0x004fc80000011610 */
[----:B------:R-:W-:-:S05]  /*9250*/  @!P1 PRMT R43, R42, 0x7610, R43 ;  /* 0x000076102a2b9816 */ /* 0x000fca000000002b */
[----:B------:R0:W-:Y:S02]  /*9260*/  STL.S16 [R1+0x2a2], R43 ;  /* 0x0002a22b01007387 */ /* 0x0001e40000100600 */
[----:B0-----:R-:W-:-:S04]  /*9270*/  @!P0 SHF.R.U32.HI R43, RZ, 0x10, R15 ;  /* 0x00000010ff2b8819 */ /* 0x001fc8000001160f */
[----:B------:R-:W-:-:S05]  /*9280*/  @!P0 PRMT R17, R43, 0x7610, R17 ;  /* 0x000076102b118816 */ /* 0x000fca0000000011 */
[----:B------:R0:W-:Y:S04]  /*9290*/  STL.S16 [R1+0x2ac], R17 ;  /* 0x0002ac1101007387 */ /* 0x0001e80000100600 */
[----:B0-----:R-:W2:Y:S04]  /*92a0*/  LDL.LU R17, [R1+0x40c] ;  /* 0x00040c0001117983 */ /* 0x001ea80000300800 */
[----:B------:R0:W-:Y:S04]  /*92b0*/  STL [R1+0x12c], R101 ;  /* 0x00012c6501007387 */ /* 0x0001e80000100800 */
[----:B0-----:R-:W3:Y:S01]  /*92c0*/  LDL.LU R101, [R1+0x4ec] ;  /* 0x0004ec0001657983 */ /* 0x001ee20000300800 */
[----:B------:R-:W-:-:S02]  /*92d0*/  PRMT R18, RZ, 0x7610, R18 ;  /* 0x00007610ff127816 */ /* 0x000fc40000000012 */
[----:B------:R-:W-:Y:S01]  /*92e0*/  LOP3.LUT P3, RZ, R3, 0x20000000, RZ, 0xc0, !PT ;  /* 0x2000000003ff7812 */ /* 0x000fe2000786c0ff */
[----:B------:R-:W-:Y:S01]  /*92f0*/  STL [R1+0x64], R115 ;  /* 0x0000647301007387 */ /* 0x000fe20000100800 */
[----:B--2---:R-:W-:-:S04]  /*9300*/  @!P0 SHF.R.U32.HI R43, RZ, 0x10, R17 ;  /* 0x00000010ff2b8819 */ /* 0x004fc80000011611 */
[----:B------:R-:W-:-:S05]  /*9310*/  @!P0 PRMT R18, R43, 0x7610, R18 ;  /* 0x000076102b128816 */ /* 0x000fca0000000012 */
[----:B------:R0:W-:Y:S04]  /*9320*/  STL.S16 [R1+0x2ae], R18 ;  /* 0x0002ae1201007387 */ /* 0x0001e80000100600 */
[----:B0-----:R-:W2:Y:S01]  /*9330*/  LDL.LU R18, [R1+0x408] ;  /* 0x0004080001127983 */ /* 0x001ea20000300800 */
[----:B------:R-:W-:Y:S02]  /*9340*/  PRMT R115, RZ, 0x7610, R115 ;  /* 0x00007610ff737816 */ /* 0x000fe40000000073 */
[----:B---3--:R-:W-:-:S04]  /*9350*/  @!P3 SHF.R.U32.HI R39, RZ, 0x10, R101 ;  /* 0x00000010ff27b819 */ /* 0x008fc80000011665 */
        /* <DEDUP_REMOVED lines=12> */
[----:B0-----:R-:W2:Y:S01]  /*9420*/  LDL.LU R20, [R1+0x404] ;  /* 0x0004040001147983 */ /* 0x001ea20000300800 */
[----:B------:R-:W-:Y:S02]  /*9430*/  PRMT R19, RZ, 0x7610, R19 ;  /* 0x00007610ff137816 */ /* 0x000fe40000000013 */
[----:B------:R-:W-:Y:S02]  /*9440*/  PRMT R41, R41, 0x5410, RZ ;  /* 0x0000541029297816 */ /* 0x000fe400000000ff */
[----:B------:R-:W-:Y:S02]  /*9450*/  PRMT R112, RZ, 0x7610, R112 ;  /* 0x00007610ff707816 */ /* 0x000fe40000000070 */
[----:B--2---:R-:W-:-:S04]  /*9460*/  @!P3 SHF.R.U32.HI R43, RZ, 0x10, R20 ;  /* 0x00000010ff2bb819 */ /* 0x004fc80000011614 */
[----:B------:R-:W-:-:S05]  /*9470*/  @!P3 PRMT R19, R43, 0x7610, R19 ;  /* 0x000076102b13b816 */ /* 0x000fca0000000013 */
[----:B------:R0:W-:Y:S04]  /*9480*/  STL.S16 [R1+0x2b2], R19 ;  /* 0x0002b21301007387 */ /* 0x0001e80000100600 */
[----:B0-----:R-:W2:Y:S01]  /*9490*/  LDL.LU R19, [R1+0x400] ;  /* 0x0004000001137983 */ /* 0x001ea20000300800 */
[----:B------:R-:W-:Y:S02]  /*94a0*/  @!P2 PRMT R41, R41, 0x5410, R11 ;  /* 0x000054102929a816 */ /* 0x000fe4000000000b */
        /* <DEDUP_REMOVED lines=8> */
[----:B------:R-:W-:Y:S02]  /*9530*/  PRMT R42, RZ, 0x7610, R42 ;  /* 0x00007610ff2a7816 */ /* 0x000fe4000000002a */
[----:B------:R-:W-:Y:S02]  /*9540*/  PRMT R121, RZ, 0x7610, R121 ;  /* 0x00007610ff797816 */ /* 0x000fe40000000079 */
[----:B--2---:R-:W-:-:S04]  /*9550*/  @!P2 SHF.R.U32.HI R43, RZ, 0x10, R22 ;  /* 0x00000010ff2ba819 */ /* 0x004fc80000011616 */
[----:B------:R-:W-:-:S05]  /*9560*/  @!P2 PRMT R21, R43, 0x7610, R21 ;  /* 0x000076102b15a816 */ /* 0x000fca0000000015 */
[----:B------:R0:W-:Y:S04]  /*9570*/  STL.S16 [R1+0x2be], R21 ;  /* 0x0002be1501007387 */ /* 0x0001e80000100600 */
[----:B0-----:R-:W2:Y:S01]  /*9580*/  LDL.LU R21, [R1+0x3f8] ;  /* 0x0003f80001157983 */ /* 0x001ea20000300800 */
[----:B------:R-:W-:Y:S02]  /*9590*/  @!P1 PRMT R42, R14, 0x7610, R42 ;  /* 0x000076100e2a9816 */ /* 0x000fe4000000002a */
[----:B------:R-:W-:Y:S02]  /*95a0*/  @!P1 PRMT R121, R16, 0x7610, R121 ;  /* 0x0000761010799816 */ /* 0x000fe40000000079 */
[----:B------:R-:W-:Y:S01]  /*95b0*/  LOP3.LUT P1, RZ, R3, 0x200000, RZ, 0xc0, !PT ;  /* 0x0020000003ff7812 */ /* 0x000fe2000782c0ff */
[----:B------:R2:W-:Y:S01]  /*95c0*/  STL [R1+0x84], R8 ;  /* 0x0000840801007387 */ /* 0x0005e20000100800 */
        /* <DEDUP_REMOVED lines=20> */
[----:B0-----:R-:W2:Y:S04]  /*9710*/  LDL.LU R25, [R1+0x3ec] ;  /* 0x0003ec0001197983 */ /* 0x001ea80000300800 */
[----:B------:R0:W-:Y:S02]  /*9720*/  STL [R1+0x80], R101 ;  /* 0x0000806501007387 */ /* 0x0001e40000100800 */
[----:B0-----:R-:W-:-:S04]  /*9730*/  PRMT R101, RZ, 0x5410, RZ ;  /* 0x00005410ff657816 */ /* 0x001fc800000000ff */
[----:B------:R-:W-:Y:S01]  /*9740*/  @!P2 PRMT R101, R19, 0x7610, R101 ;  /* 0x000076101365a816 */ /* 0x000fe20000000065 */
[----:B------:R0:W-:Y:S03]  /*9750*/  STL [R1+0x184], R10 ;  /* 0x0001840a01007387 */ /* 0x0001e60000100800 */
[----:B------:R-:W-:Y:S02]  /*9760*/  @!P2 PRMT R101, R101, 0x5410, R22 ;  /* 0x000054106565a816 */ /* 0x000fe40000000016 */
[----:B------:R-:W-:Y:S02]  /*9770*/  LOP3.LUT P2, RZ, R3, 0x80000, RZ, 0xc0, !PT ;  /* 0x0008000003ff7812 */ /* 0x000fe4000784c0ff */
[----:B0-----:R-:W-:Y:S02]  /*9780*/  PRMT R10, RZ, 0x7610, R10 ;  /* 0x00007610ff0a7816 */ /* 0x001fe4000000000a */
[----:B------:R-:W-:-:S02]  /*9790*/  PRMT R29, RZ, 0x7610, R29 ;  /* 0x00007610ff1d7816 */ /* 0x000fc4000000001d */
[----:B--2---:R-:W-:-:S04]  /*97a0*/  @!P0 SHF.R.U32.HI R9, RZ, 0x10, R25 ;  /* 0x00000010ff098819 */ /* 0x004fc80000011619 */
[----:B------:R-:W-:-:S05]  /*97b0*/  @!P0 PRMT R10, R9, 0x7610, R10 ;  /* 0x00007610090a8816 */ /* 0x000fca000000000a */
[----:B------:R0:W-:Y:S02]  /*97c0*/  STL.S16 [R1+0x2ce], R10 ;  /* 0x0002ce0a01007387 */ /* 0x0001e40000100600 */
[----:B0-----:R-:W-:-:S04]  /*97d0*/  @!P2 SHF.R.U32.HI R10, RZ, 0x10, R28 ;  /* 0x00000010ff0aa819 */ /* 0x001fc8000001161c */
[----:B------:R-:W-:-:S05]  /*97e0*/  @!P2 PRMT R29, R10, 0x7610, R29 ;  /* 0x000076100a1da816 */ /* 0x000fca000000001d */
[----:B------:R0:W-:Y:S04]  /*97f0*/  STL.S16 [R1+0x2d0], R29 ;  /* 0x0002d01d01007387 */ /* 0x0001e80000100600 */
[----:B0-----:R-:W2:Y:S01]  /*9800*/  LDL.LU R29, [R1+0x3e8] ;  /* 0x0003e800011d7983 */ /* 0x001ea20000300800 */
[----:B------:R-:W-:Y:S02]  /*9810*/  PRMT R50, RZ, 0x7610, R50 ;  /* 0x00007610ff327816 */ /* 0x000fe40000000032 */
[----:B------:R-:W-:-:S04]  /*9820*/  PRMT R8, RZ, 0x5410, RZ ;  /* 0x00005410ff087816 */ /* 0x000fc800000000ff */
[----:B------:R-:W-:Y:S02]  /*9830*/  @!P1 PRMT R8, R21, 0x7610, R8 ;  /* 0x0000761015089816 */ /* 0x000fe40000000008 */
[----:B--2---:R-:W-:-:S04]  /*9840*/  @!P2 SHF.R.U32.HI R10, RZ, 0x10, R29 ;  /* 0x00000010ff0aa819 */ /* 0x004fc8000001161d */
[----:B------:R-:W-:-:S05]  /*9850*/  @!P2 PRMT R50, R10, 0x7610, R50 ;  /* 0x000076100a32a816 */ /* 0x000fca0000000032 */
[----:B------:R0:W-:Y:S04]  /*9860*/  STL.S16 [R1+0x2d2], R50 ;  /* 0x0002d23201007387 */ /* 0x0001e80000100600 */
[----:B0-----:R-:W2:Y:S01]  /*9870*/  LDL.LU R50, [R1+0x3e4] ;  /* 0x0003e40001327983 */ /* 0x001ea20000300800 */
[----:B------:R-:W-:Y:S02]  /*9880*/  @!P1 PRMT R8, R8, 0x5410, R23 ;  /* 0x0000541008089816 */ /* 0x000fe40000000017 */
[----:B------:R-:W-:Y:S02]  /*9890*/  LOP3.LUT P1, RZ, R3, 0x40000, RZ, 0xc0, !PT ;  /* 0x0004000003ff7812 */ /* 0x000fe4000782c0ff */
[----:B------:R-:W-:-:S11]  /*98a0*/  PRMT R51, RZ, 0x7610, R51 ;  /* 0x00007610ff337816 */ /* 0x000fd60000000033 */
[----:B--2---:R-:W-:-:S04]  /*98b0*/  @!P1 SHF.R.U32.HI R10, RZ, 0x10, R50 ;  /* 0x00000010ff0a9819 */ /* 0x004fc80000011632 */
[----:B------:R-:W-:-:S05]  /*98c0*/  @!P1 PRMT R51, R10, 0x7610, R51 ;  /* 0x000076100a339816 */ /* 0x000fca0000000033 */
[----:B------:R0:W-:Y:S04]  /*98d0*/  STL.S16 [R1+0x2dc], R51 ;  /* 0x0002dc3301007387 */ /* 0x0001e80000100600 */
[----:B0-----:R-:W2:Y:S01]  /*98e0*/  LDL.LU R51, [R1+0x3e0] ;  /* 0x0003e00001337983 */ /* 0x001ea20000300800 */
[----:B------:R-:W-:-:S03]  /*98f0*/  PRMT R66, RZ, 0x7610, R66 ;  /* 0x00007610ff427816 */ /* 0x000fc60000000042 */
[----:B------:R-:W-:Y:S01]  /*9900*/  STL [R1+0x7c], R103 ;  /* 0x00007c6701007387 */ /* 0x000fe20000100800 */
[----:B--2---:R-:W-:-:S04]  /*9910*/  @!P1 SHF.R.U32.HI R10, RZ, 0x10, R51 ;  /* 0x00000010ff0a9819 */ /* 0x004fc80000011633 */
[----:B------:R-:W-:-:S05]  /*9920*/  @!P1 PRMT R66, R10, 0x7610, R66 ;  /* 0x000076100a429816 */ /* 0x000fca0000000042 */
[----:B------:R0:W-:Y:S04]  /*9930*/  STL.S16 [R1+0x2de], R66 ;  /* 0x0002de4201007387 */ /* 0x0001e80000100600 */
[----:B0-----:R-:W2:Y:S01]  /*9940*/  LDL.LU R66, [R1+0x3dc] ;  /* 0x0003dc0001427983 */ /* 0x001ea20000300800 */
        /* <DEDUP_REMOVED lines=143> */
[----:B------:R-:W-:Y:S01]  /*a240*/  MOV R36, RZ ;  /* 0x000000ff00247202 */ /* 0x000fe20000000f00 */
[----:B------:R-:W-:Y:S04]  /*a250*/  STL [R1+0x16c], R110 ;  /* 0x00016c6e01007387 */ /* 0x000fe80000100800 */
[----:B------:R-:W-:Y:S04]  /*a260*/  STL [R1+0x70], R109 ;  /* 0x0000706d01007387 */ /* 0x000fe80000100800 */
[----:B------:R0:W3:Y:S04]  /*a270*/  @!P5 LDG.E R36, [R64.64] ;  /* 0x0000000e4024d981 */ /* 0x0000e8000c1e1900 */
[----:B------:R-:W-:Y:S01]  /*a280*/  STL [R1+0x170], R108 ;  /* 0x0001706c01007387 */ /* 0x000fe20000100800 */
[----:B--2---:R-:W-:-:S04]  /*a290*/  @!P2 SHF.R.U32.HI R10, RZ, 0x10, R73 ;  /* 0x00000010ff0aa819 */ /* 0x004fc80000011649 */
[----:B------:R-:W-:-:S05]  /*a2a0*/  @!P2 PRMT R74, R10, 0x7610, R74 ;  /* 0x000076100a4aa816 */ /* 0x000fca000000004a */
[----:B------:R1:W-:Y:S04]  /*a2b0*/  STL.S16 [R1+0x306], R74 ;  /* 0x0003064a01007387 */ /* 0x0003e80000100600 */
[----:B-1----:R-:W2:Y:S04]  /*a2c0*/  LDL.LU R74, [R1+0x38c] ;  /* 0x00038c00014a7983 */ /* 0x002ea80000300800 */
        /* <DEDUP_REMOVED lines=19> */
[----:B------:R1:W-:Y:S02]  /*a400*/  STL [R1+0x1ac], R51 ;  /* 0x0001ac3301007387 */ /* 0x0003e40000100800 */
[----:B-1----:R-:W-:-:S04]  /*a410*/  PRMT R51, RZ, 0x5410, RZ ;  /* 0x00005410ff337816 */ /* 0x002fc800000000ff */
[----:B------:R-:W-:-:S04]  /*a420*/  @!P1 PRMT R51, R51, 0x5410, R86 ;  /* 0x0000541033339816 */ /* 0x000fc80000000056 */
[----:B------:R-:W-:Y:S02]  /*a430*/  @!P1 PRMT R51, R87, 0x7610, R51 ;  /* 0x0000761057339816 */ /* 0x000fe40000000033 */
[----:B------:R-:W-:Y:S02]  /*a440*/  LOP3.LUT P1, RZ, R3, 0x80, RZ, 0xc0, !PT ;  /* 0x0000008003ff7812 */ /* 0x000fe4000782c0ff */
[----:B------:R-:W-:-:S04]  /*a450*/  PRMT R55, RZ, 0x5410, RZ ;  /* 0x00005410ff377816 */ /* 0x000fc800000000ff */
[----:B------:R-:W-:Y:S01]  /*a460*/  @!P0 PRMT R55, R55, 0x5410, R90 ;  /* 0x0000541037378816 */ /* 0x000fe2000000005a */
[----:B------:R1:W-:Y:S03]  /*a470*/  STL [R1+0x1b8], R81 ;  /* 0x0001b85101007387 */ /* 0x0003e60000100800 */
[----:B------:R-:W-:Y:S02]  /*a480*/  @!P0 PRMT R55, R91, 0x7610, R55 ;  /* 0x000076105b378816 */ /* 0x000fe40000000037 */
[----:B------:R-:W-:Y:S02]  /*a490*/  LOP3.LUT P0, RZ, R3, 0x40, RZ, 0xc0, !PT ;  /* 0x0000004003ff7812 */ /* 0x000fe4000780c0ff */
[----:B-1----:R-:W-:Y:S02]  /*a4a0*/  PRMT R81, RZ, 0x7610, R81 ;  /* 0x00007610ff517816 */ /* 0x002fe40000000051 */
[----:B------:R-:W-:-:S02]  /*a4b0*/  PRMT R89, RZ, 0x7610, R89 ;  /* 0x00007610ff597816 */ /* 0x000fc40000000059 */
[----:B--2---:R-:W-:-:S04]  /*a4c0*/  @!P1 SHF.R.U32.HI R10, RZ, 0x10, R74 ;  /* 0x00000010ff0a9819 */ /* 0x004fc8000001164a */
[----:B------:R-:W-:Y:S02]  /*a4d0*/  @!P1 PRMT R81, R10, 0x7610, R81 ;  /* 0x000076100a519816 */ /* 0x000fe40000000051 */
[----:B------:R-:W-:Y:S02]  /*a4e0*/  @!P1 SHF.R.U32.HI R10, RZ, 0x10, R75 ;  /* 0x00000010ff0a9819 */ /* 0x000fe4000001164b */
[----:B------:R-:W-:-:S04]  /*a4f0*/  PRMT R81, R81, 0x5410, RZ ;  /* 0x0000541051517816 */ /* 0x000fc800000000ff */
[----:B------:R-:W-:Y:S02]  /*a500*/  @!P1 PRMT R81, R81, 0x5410, R10 ;  /* 0x0000541051519816 */ /* 0x000fe4000000000a */
[----:B------:R-:W-:-:S04]  /*a510*/  @!P0 SHF.R.U32.HI R10, RZ, 0x10, R88 ;  /* 0x00000010ff0a8819 */ /* 0x000fc80000011658 */
[----:B------:R-:W-:-:S05]  /*a520*/  @!P0 PRMT R89, R10, 0x7610, R89 ;  /* 0x000076100a598816 */ /* 0x000fca0000000059 */
[----:B------:R1:W-:Y:S04]  /*a530*/  STL.S16 [R1+0x310], R89 ;  /* 0x0003105901007387 */ /* 0x0003e80000100600 */
[----:B-1----:R-:W2:Y:S01]  /*a540*/  LDL.LU R89, [R1+0x388] ;  /* 0x0003880001597983 */ /* 0x002ea20000300800 */
[----:B------:R-:W-:Y:S02]  /*a550*/  PRMT R92, RZ, 0x7610, R92 ;  /* 0x00007610ff5c7816 */ /* 0x000fe4000000005c */
[----:B------:R-:W-:-:S04]  /*a560*/  PRMT R47, RZ, 0x5410, RZ ;  /* 0x00005410ff2f7816 */ /* 0x000fc800000000ff */
[----:B------:R-:W-:Y:S02]  /*a570*/  @!P3 PRMT R47, R47, 0x5410, R63 ;  /* 0x000054102f2fb816 */ /* 0x000fe4000000003f */
[----:B--2---:R-:W-:-:S04]  /*a580*/  @!P0 SHF.R.U32.HI R10, RZ, 0x10, R89 ;  /* 0x00000010ff0a8819 */ /* 0x004fc80000011659 */
[----:B------:R-:W-:-:S05]  /*a590*/  @!P0 PRMT R92, R10, 0x7610, R92 ;  /* 0x000076100a5c8816 */ /* 0x000fca000000005c */
[----:B------:R1:W-:Y:S04]  /*a5a0*/  STL.S16 [R1+0x312], R92 ;  /* 0x0003125c01007387 */ /* 0x0003e80000100600 */
[----:B-1----:R-:W2:Y:S01]  /*a5b0*/  LDL.LU R92, [R1+0x384] ;  /* 0x00038400015c7983 */ /* 0x002ea20000300800 */
[----:B------:R-:W-:Y:S02]  /*a5c0*/  @!P3 PRMT R47, R85, 0x7610, R47 ;  /* 0x00007610552fb816 */ /* 0x000fe4000000002f */
[----:B------:R-:W-:Y:S01]  /*a5d0*/  LOP3.LUT P3, RZ, R3, 0x20, RZ, 0xc0, !PT ;  /* 0x0000002003ff7812 */ /* 0x000fe2000786c0ff */
[----:B------:R1:W-:Y:S01]  /*a5e0*/  STL [R1+0xb4], R76 ;  /* 0x0000b44c01007387 */ /* 0x0003e20000100800 */
[----:B------:R-:W-:Y:S02]  /*a5f0*/  PRMT R59, RZ, 0x5410, RZ ;  /* 0x00005410ff3b7816 */ /* 0x000fe400000000ff */
[----:B------:R-:W-:-:S02]  /*a600*/  PRMT R71, RZ, 0x5410, RZ ;  /* 0x00005410ff477816 */ /* 0x000fc400000000ff */
[----:B------:R-:W-:Y:S02]  /*a610*/  @!P2 PRMT R59, R59, 0x5410, R72 ;  /* 0x000054103b3ba816 */ /* 0x000fe40000000048 */
[----:B-1----:R-:W-:Y:S02]  /*a620*/  PRMT R76, RZ, 0x5410, RZ ;  /* 0x00005410ff4c7816 */ /* 0x002fe400000000ff */
[----:B------:R-:W-:Y:S02]  /*a630*/  @!P0 PRMT R71, R71, 0x5410, R88 ;  /* 0x0000541047478816 */ /* 0x000fe40000000058 */
[----:B------:R-:W-:Y:S02]  /*a640*/  @!P1 PRMT R76, R76, 0x5410, R74 ;  /* 0x000054104c4c9816 */ /* 0x000fe4000000004a */
[----:B------:R-:W-:Y:S02]  /*a650*/  @!P2 PRMT R59, R73, 0x7610, R59 ;  /* 0x00007610493ba816 */ /* 0x000fe4000000003b */
[----:B------:R-:W-:-:S02]  /*a660*/  @!P1 PRMT R76, R75, 0x7610, R76 ;  /* 0x000076104b4c9816 */ /* 0x000fc4000000004c */
[----:B------:R-:W-:Y:S02]  /*a670*/  @!P0 PRMT R71, R89, 0x7610, R71 ;  /* 0x0000761059478816 */ /* 0x000fe40000000047 */
[C---:B------:R-:W-:Y:S02]  /*a680*/  LOP3.LUT P2, RZ, R3.reuse, 0x10, RZ, 0xc0, !PT ;  /* 0x0000001003ff7812 */ /* 0x040fe4000784c0ff */
[C---:B------:R-:W-:Y:S02]  /*a690*/  LOP3.LUT P1, RZ, R3.reuse, 0x8, RZ, 0xc0, !PT ;  /* 0x0000000803ff7812 */ /* 0x040fe4000782c0ff */
[----:B------:R-:W-:Y:S02]  /*a6a0*/  LOP3.LUT P0, RZ, R3, 0x4, RZ, 0xc0, !PT ;  /* 0x0000000403ff7812 */ /* 0x000fe4000780c0ff */
[----:B------:R-:W-:Y:S02]  /*a6b0*/  PRMT R82, RZ, 0x7610, R82 ;  /* 0x00007610ff527816 */ /* 0x000fe40000000052 */
[----:B--2---:R-:W-:-:S04]  /*a6c0*/  @!P3 SHF.R.U32.HI R3, RZ, 0x10, R92 ;  /* 0x00000010ff03b819 */ /* 0x004fc8000001165c */
[----:B------:R-:W-:-:S05]  /*a6d0*/  @!P3 PRMT R82, R3, 0x7610, R82 ;  /* 0x000076100352b816 */ /* 0x000fca0000000052 */
[----:B------:R1:W-:Y:S04]  /*a6e0*/  STL.S16 [R1+0x314], R82 ;  /* 0x0003145201007387 */ /* 0x0003e80000100600 */
[----:B-1----:R-:W2:Y:S01]  /*a6f0*/  LDL.LU R82, [R1+0x380] ;  /* 0x0003800001527983 */ /* 0x002ea20000300800 */
[----:B------:R-:W-:Y:S02]  /*a700*/  PRMT R83, RZ, 0x7610, R83 ;  /* 0x00007610ff537816 */ /* 0x000fe40000000053 */
[----:B--2---:R-:W-:-:S04]  /*a710*/  @!P3 SHF.R.U32.HI R3, RZ, 0x10, R82 ;  /* 0x00000010ff03b819 */ /* 0x004fc80000011652 */
[----:B------:R-:W-:-:S05]  /*a720*/  @!P3 PRMT R83, R3, 0x7610, R83 ;  /* 0x000076100353b816 */ /* 0x000fca0000000053 */
[----:B------:R1:W-:Y:S04]  /*a730*/  STL.S16 [R1+0x316], R83 ;  /* 0x0003165301007387 */ /* 0x0003e80000100600 */
[----:B-1----:R-:W2:Y:S02]  /*a740*/  LDL.LU R83, [R1+0x37c] ;  /* 0x00037c0001537983 */ /* 0x002ea40000300800 */
[----:B--2---:R-:W-:-:S04]  /*a750*/  PRMT R83, RZ, 0x7610, R83 ;  /* 0x00007610ff537816 */ /* 0x004fc80000000053 */
[----:B------:R-:W-:-:S05]  /*a760*/  @!P3 PRMT R83, R92, 0x7610, R83 ;  /* 0x000076105c53b816 */ /* 0x000fca0000000053 */
[----:B------:R1:W-:Y:S04]  /*a770*/  STL.S16 [R1+0x308], R83 ;  /* 0x0003085301007387 */ /* 0x0003e80000100600 */
[----:B-1----:R-:W2:Y:S01]  /*a780*/  LDL.LU R83, [R1+0x378] ;  /* 0x0003780001537983 */ /* 0x002ea20000300800 */
[----:B------:R-:W-:Y:S02]  /*a790*/  PRMT R110, RZ, 0x7610, R110 ;  /* 0x00007610ff6e7816 */ /* 0x000fe4000000006e */
[----:B------:R-:W-:Y:S02]  /*a7a0*/  PRMT R109, RZ, 0x7610, R109 ;  /* 0x00007610ff6d7816 */ /* 0x000fe4000000006d */
[----:B------:R-:W-:Y:S02]  /*a7b0*/  @!P3 PRMT R110, R82, 0x7610, R110 ;  /* 0x00007610526eb816 */ /* 0x000fe4000000006e */
[----:B------:R-:W-:-:S02]  /*a7c0*/  LOP3.LUT P3, RZ, R2, 0x1, RZ, 0xc0, !PT ;  /* 0x0000000102ff7812 */ /* 0x000fc4000786c0ff */
[----:B------:R-:W-:Y:S02]  /*a7d0*/  PRMT R108, RZ, 0x7610, R108 ;  /* 0x00007610ff6c7816 */ /* 0x000fe4000000006c */
[----:B------:R-:W-:Y:S01]  /*a7e0*/  PRMT R104, RZ, 0x7610, R104 ;  /* 0x00007610ff687816 */ /* 0x000fe20000000068 */
[----:B------:R1:W-:Y:S04]  /*a7f0*/  STL [R1+0x1c8], R85 ;  /* 0x0001c85501007387 */ /* 0x0003e80000100800 */
[----:B------:R4:W-:Y:S01]  /*a800*/  STL [R1+0x1b4], R77 ;  /* 0x0001b44d01007387 */ /* 0x0009e20000100800 */
[----:B-1----:R-:W-:Y:S02]  /*a810*/  PRMT R85, RZ, 0x7610, R85 ;  /* 0x00007610ff557816 */ /* 0x002fe40000000055 */
[----:B----4-:R-:W-:Y:S01]  /*a820*/  PRMT R77, RZ, 0x7610, R77 ;  /* 0x00007610ff4d7816 */ /* 0x010fe2000000004d */
[----:B------:R1:W-:Y:S01]  /*a830*/  STL [R1+0xb0], R66 ;  /* 0x0000b04201007387 */ /* 0x0003e20000100800 */
[----:B0-----:R-:W-:-:S03]  /*a840*/  PRMT R65, RZ, 0x7610, R65 ;  /* 0x00007610ff417816 */ /* 0x001fc60000000041 */
[----:B------:R0:W-:Y:S01]  /*a850*/  STL [R1+0x1b0], R67 ;  /* 0x0001b04301007387 */ /* 0x0001e20000100800 */
[----:B------:R-:W-:Y:S02]  /*a860*/  @!P0 PRMT R65, R70, 0x7610, R65 ;  /* 0x0000761046418816 */ /* 0x000fe40000000041 */
[----:B-1----:R-:W-:Y:S02]  /*a870*/  PRMT R66, RZ, 0x7610, R66 ;  /* 0x00007610ff427816 */ /* 0x002fe40000000042 */
[----:B0-----:R-:W-:Y:S02]  /*a880*/  PRMT R67, RZ, 0x7610, R67 ;  /* 0x00007610ff437816 */ /* 0x001fe40000000043 */
[----:B------:R-:W-:Y:S01]  /*a890*/  @!P0 PRMT R66, R96, 0x7610, R66 ;  /* 0x0000761060428816 */ /* 0x000fe20000000042 */
[----:B------:R0:W-:Y:S04]  /*a8a0*/  STL [R1+0xb8], R80 ;  /* 0x0000b85001007387 */ /* 0x0001e80000100800 */
[----:B------:R1:W-:Y:S01]  /*a8b0*/  STL [R1+0xbc], R84 ;  /* 0x0000bc5401007387 */ /* 0x0003e20000100800 */
[----:B0-----:R-:W-:-:S02]  /*a8c0*/  PRMT R80, RZ, 0x7610, R80 ;  /* 0x00007610ff507816 */ /* 0x001fc40000000050 */
[----:B-1----:R-:W-:Y:S02]  /*a8d0*/  PRMT R84, RZ, 0x7610, R84 ;  /* 0x00007610ff547816 */ /* 0x002fe40000000054 */
[----:B------:R-:W-:Y:S02]  /*a8e0*/  @!P1 PRMT R80, R95, 0x7610, R80 ;  /* 0x000076105f509816 */ /* 0x000fe40000000050 */
[----:B------:R-:W-:Y:S02]  /*a8f0*/  @!P1 PRMT R84, R94, 0x7610, R84 ;  /* 0x000076105e549816 */ /* 0x000fe40000000054 */
[----:B------:R-:W-:Y:S01]  /*a900*/  PRMT R64, RZ, 0x7610, R64 ;  /* 0x00007610ff407816 */ /* 0x000fe20000000040 */
[----:B------:R0:W-:Y:S01]  /*a910*/  STL [R1+0xc8], R63 ;  /* 0x0000c83f01007387 */ /* 0x0001e20000100800 */
[----:B------:R-:W-:Y:S02]  /*a920*/  PRMT R12, RZ, 0x7610, R12 ;  /* 0x00007610ff0c7816 */ /* 0x000fe4000000000c */
[----:B------:R-:W-:-:S02]  /*a930*/  PRMT R3, RZ, 0x7610, R3 ;  /* 0x00007610ff037816 */ /* 0x000fc40000000003 */
[----:B0-----:R-:W-:Y:S01]  /*a940*/  PRMT R63, RZ, 0x7610, R63 ;  /* 0x00007610ff3f7816 */ /* 0x001fe2000000003f */
[----:B------:R-:W-:Y:S02]  /*a950*/  UMOV UR8, 0x8 ;  /* 0x0000000800087882 */ /* 0x000fe40000000000 */
[----:B------:R-:W-:Y:S01]  /*a960*/  ULDC.64 UR4, c[0x0][0x198] ;  /* 0x0000660000047ab9 */ /* 0x000fe20000000a00 */
[----:B------:R-:W-:Y:S01]  /*a970*/  PRMT R11, RZ, 0x7610, R11 ;  /* 0x00007610ff0b7816 */ /* 0x000fe2000000000b */
[----:B------:R-:W-:Y:S01]  /*a980*/  UIMAD.WIDE UR4, UR7, UR8, UR4 ;  /* 0x00000008070472a5 */ /* 0x000fe2000f8e0204 */
[----:B------:R0:W-:Y:S01]  /*a990*/  STL [R1+0xc4], R57 ;  /* 0x0000c43901007387 */ /* 0x0001e20000100800 */
[----:B------:R-:W-:-:S03]  /*a9a0*/  PRMT R10, RZ, 0x7610, R10 ;  /* 0x00007610ff0a7816 */ /* 0x000fc6000000000a */
[----:B------:R1:W-:Y:S01]  /*a9b0*/  STL [R1+0x1c4], R62 ;  /* 0x0001c43e01007387 */ /* 0x0003e20000100800 */
[----:B0-----:R-:W-:Y:S02]  /*a9c0*/  PRMT R57, RZ, 0x7610, R57 ;  /* 0x00007610ff397816 */ /* 0x001fe40000000039 */
[----:B-1----:R-:W-:Y:S02]  /*a9d0*/  PRMT R62, RZ, 0x7610, R62 ;  /* 0x00007610ff3e7816 */ /* 0x002fe4000000003e */
[----:B--2---:R-:W-:-:S04]  /*a9e0*/  @!P2 SHF.R.U32.HI R2, RZ, 0x10, R83 ;  /* 0x00000010ff02a819 */ /* 0x004fc80000011653 */
[----:B------:R-:W-:Y:S02]  /*a9f0*/  @!P2 PRMT R109, R2, 0x7610, R109 ;  /* 0x00007610026da816 */ /* 0x000fe4000000006d */
[----:B------:R-:W-:-:S04]  /*aa00*/  @!P2 SHF.R.U32.HI R2, RZ, 0x10, R93 ;  /* 0x00000010ff02a819 */ /* 0x000fc8000001165d */
        /* <DEDUP_REMOVED lines=9> */
[C---:B------:R-:W-:Y:S02]  /*aaa0*/  LOP3.LUT P0, RZ, R122.reuse, 0x20000000, RZ, 0xc0, !PT ;  /* 0x200000007aff7812 */ /* 0x040fe4000780c0ff */
[----:B------:R-:W-:-:S11]  /*aab0*/  LOP3.LUT P1, RZ, R122, 0x40000000, RZ, 0xc0, !PT ;  /* 0x400000007aff7812 */ /* 0x000fd6000782c0ff */
[----:B------:R-:W-:-:S04]  /*aac0*/  @!P0 SHF.R.U32.HI R2, RZ, 0x10, R68 ;  /* 0x00000010ff028819 */ /* 0x000fc80000011644 */
[----:B------:R-:W-:Y:S02]  /*aad0*/  @!P0 PRMT R64, R2, 0x7610, R64 ;  /* 0x0000761002408816 */ /* 0x000fe40000000040 */
[----:B------:R-:W-:-:S04]  /*aae0*/  @!P0 SHF.R.U32.HI R2, RZ, 0x10, R69 ;  /* 0x00000010ff028819 */ /* 0x000fc80000011645 */
[----:B------:R-:W-:Y:S02]  /*aaf0*/  @!P0 PRMT R63, R2, 0x7610, R63 ;  /* 0x00007610023f8816 */ /* 0x000fe4000000003f */
[----:B------:R-:W-:Y:S02]  /*ab00*/  @!P1 SHF.R.U32.HI R2, RZ, 0x10, R54 ;  /* 0x00000010ff029819 */ /* 0x000fe40000011636 */
[----:B------:R-:W-:Y:S02]  /*ab10*/  @!P1 PRMT R3, R30, 0x7610, R3 ;  /* 0x000076101e039816 */ /* 0x000fe40000000003 */
[----:B------:R-:W-:Y:S02]  /*ab20*/  @!P1 PRMT R12, R2, 0x7610, R12 ;  /* 0x00007610020c9816 */ /* 0x000fe4000000000c */
[----:B------:R-:W-:Y:S01]  /*ab30*/  @!P1 SHF.R.U32.HI R2, RZ, 0x10, R30 ;  /* 0x00000010ff029819 */ /* 0x000fe2000001161e */
[----:B------:R0:W-:Y:S03]  /*ab40*/  STL.S16 [R1+0x338], R3 ;  /* 0x0003380301007387 */ /* 0x0001e60000100600 */
[----:B------:R-:W-:-:S02]  /*ab50*/  @!P1 PRMT R11, R2, 0x7610, R11 ;  /* 0x00007610020b9816 */ /* 0x000fc4000000000b */
[----:B------:R-:W-:Y:S02]  /*ab60*/  MOV R2, UR4 ;  /* 0x0000000400027c02 */ /* 0x000fe40008000f00 */
[----:B0-----:R-:W-:-:S06]  /*ab70*/  MOV R3, UR5 ;  /* 0x0000000500037c02 */ /* 0x001fcc0008000f00 */
[----:B------:R-:W2:Y:S01]  /*ab80*/  LDG.E.64 R2, [R2.64] ;  /* 0x0000000e02027981 */ /* 0x000ea2000c1e1b00 */
[----:B------:R-:W-:Y:S02]  /*ab90*/  @!P0 PRMT R62, R68, 0x7610, R62 ;  /* 0x00007610443e8816 */ /* 0x000fe4000000003e */
[----:B------:R-:W-:Y:S02]  /*aba0*/  @!P0 PRMT R57, R69, 0x7610, R57 ;  /* 0x0000761045398816 */ /* 0x000fe40000000039 */
[----:B------:R-:W-:Y:S02]  /*abb0*/  LOP3.LUT P0, RZ, R122, 0x10000000, RZ, 0xc0, !PT ;  /* 0x100000007aff7812 */ /* 0x000fe4000780c0ff */
[----:B------:R-:W-:Y:S01]  /*abc0*/  @!P1 PRMT R10, R54, 0x7610, R10 ;  /* 0x00007610360a9816 */ /* 0x000fe2000000000a */
[----:B------:R-:W-:Y:S04]  /*abd0*/  STL.S16 [R1+0x33a], R11 ;  /* 0x00033a0b01007387 */ /* 0x000fe80000100600 */
[----:B------:R0:W-:Y:S02]  /*abe0*/  STL.S16 [R1+0x334], R10 ;  /* 0x0003340a01007387 */ /* 0x0001e40000100600 */
[----:B0-----:R-:W-:-:S06]  /*abf0*/  CS2R R10, SRZ ;  /* 0x00000000000a7805 */ /* 0x001fcc000001ff00 */
[----:B------:R0:W4:Y:S04]  /*ac00*/  @!P0 LDG.E R11, [R52.64] ;  /* 0x0000000e340b8981 */ /* 0x000128000c1e1900 */
[----:B------:R-:W4:Y:S01]  /*ac10*/  @!P0 LDG.E R10, [R60.64] ;  /* 0x0000000e3c0a8981 */ /* 0x000f22000c1e1900 */
[----:B------:R-:W-:Y:S02]  /*ac20*/  PRMT R107, RZ, 0x7610, R107 ;  /* 0x00007610ff6b7816 */ /* 0x000fe4000000006b */
[----:B------:R-:W-:Y:S02]  /*ac30*/  PRMT R105, RZ, 0x7610, R105 ;  /* 0x00007610ff697816 */ /* 0x000fe40000000069 */
[----:B------:R-:W-:Y:S02]  /*ac40*/  @!P2 PRMT R107, R83, 0x7610, R107 ;  /* 0x00007610536ba816 */ /* 0x000fe4000000006b */
[----:B------:R-:W-:-:S02]  /*ac50*/  @!P2 PRMT R105, R93, 0x7610, R105 ;  /* 0x000076105d69a816 */ /* 0x000fc40000000069 */
[----:B------:R-:W-:Y:S01]  /*ac60*/  LOP3.LUT P2, RZ, R122, 0x80000000, RZ, 0xc0, !PT ;  /* 0x800000007aff7812 */ /* 0x000fe2000784c0ff */
[----:B------:R1:W-:Y:S01]  /*ac70*/  STL [R1+0xac], R50 ;  /* 0x0000ac3201007387 */ /* 0x0003e20000100800 */
[----:B0-----:R-:W-:Y:S02]  /*ac80*/  PRMT R53, RZ, 0x7610, R53 ;  /* 0x00007610ff357816 */ /* 0x001fe40000000035 */
[----:B------:R-:W-:Y:S01]  /*ac90*/  PRMT R52, RZ, 0x7610, R52 ;  /* 0x00007610ff347816 */ /* 0x000fe20000000034 */
[----:B------:R0:W-:Y:S04]  /*aca0*/  STL [R1+0x1c0], R56 ;  /* 0x0001c03801007387 */ /* 0x0001e80000100800 */
[----:B------:R3:W-:Y:S01]  /*acb0*/  STL.S16 [R1+0x336], R12 ;  /* 0x0003360c01007387 */ /* 0x0007e20000100600 */
[----:B-1----:R-:W-:-:S02]  /*acc0*/  PRMT R50, RZ, 0x7610, R50 ;  /* 0x00007610ff327816 */ /* 0x002fc40000000032 */
[----:B0-----:R-:W-:Y:S02]  /*acd0*/  PRMT R56, RZ, 0x7610, R56 ;  /* 0x00007610ff387816 */ /* 0x001fe40000000038 */
[----:B---3--:R-:W-:Y:S02]  /*ace0*/  @!P2 SHF.R.U32.HI R12, RZ, 0x10, R31 ;  /* 0x00000010ff0ca819 */ /* 0x008fe4000001161f */
[----:B------:R-:W-:Y:S02]  /*acf0*/  @!P2 PRMT R53, R31, 0x7610, R53 ;  /* 0x000076101f35a816 */ /* 0x000fe40000000035 */
[----:B------:R-:W-:Y:S02]  /*ad00*/  @!P2 PRMT R56, R12, 0x7610, R56 ;  /* 0x000076100c38a816 */ /* 0x000fe40000000038 */
[----:B------:R-:W-:Y:S02]  /*ad10*/  @!P2 PRMT R52, R26, 0x7610, R52 ;  /* 0x000076101a34a816 */ /* 0x000fe40000000034 */
[----:B------:R-:W-:-:S02]  /*ad20*/  PRMT R28, RZ, 0x7610, R28 ;  /* 0x00007610ff1c7816 */ /* 0x000fc4000000001c */
[----:B------:R-:W-:Y:S02]  /*ad30*/  PRMT R25, RZ, 0x7610, R25 ;  /* 0x00007610ff197816 */ /* 0x000fe40000000019 */
[----:B------:R-:W-:Y:S02]  /*ad40*/  PRMT R23, RZ, 0x7610, R23 ;  /* 0x00007610ff177816 */ /* 0x000fe40000000017 */
[----:B------:R-:W-:Y:S01]  /*ad50*/  PRMT R21, RZ, 0x7610, R21 ;  /* 0x00007610ff157816 */ /* 0x000fe20000000015 */
[----:B------:R0:W-:Y:S01]  /*ad60*/  STL [R1+0xc0], R45 ;  /* 0x0000c02d01007387 */ /* 0x0001e20000100800 */
[----:B------:R-:W-:Y:S02]  /*ad70*/  PRMT R19, RZ, 0x7610, R19 ;  /* 0x00007610ff137816 */ /* 0x000fe40000000013 */
[----:B------:R-:W-:Y:S01]  /*ad80*/  PRMT R17, RZ, 0x7610, R17 ;  /* 0x00007610ff117816 */ /* 0x000fe20000000011 */
[----:B------:R1:W-:Y:S01]  /*ad90*/  STL [R1+0x1a8], R29 ;  /* 0x0001a81d01007387 */ /* 0x0003e20000100800 */
[----:B------:R-:W-:-:S02]  /*ada0*/  PRMT R24, RZ, 0x7610, R24 ;  /* 0x00007610ff187816 */ /* 0x000fc40000000018 */
[----:B0-----:R-:W-:Y:S01]  /*adb0*/  PRMT R45, RZ, 0x7610, R45 ;  /* 0x00007610ff2d7816 */ /* 0x001fe2000000002d */
[----:B------:R0:W-:Y:S01]  /*adc0*/  STL [R1+0x1bc], R44 ;  /* 0x0001bc2c01007387 */ /* 0x0001e20000100800 */
[----:B------:R-:W-:Y:S02]  /*add0*/  @!P6 PRMT R17, R37, 0x7610, R17 ;  /* 0x000076102511e816 */ /* 0x000fe40000000011 */
[----:B------:R-:W-:Y:S01]  /*ade0*/  @!P3 PRMT R45, R27, 0x7610, R45 ;  /* 0x000076101b2db816 */ /* 0x000fe2000000002d */
[----:B------:R-:W-:Y:S01]  /*adf0*/  STL [R1+0x1f8], R26 ;  /* 0x0001f81a01007387 */ /* 0x000fe20000100800 */
[----:B-1----:R-:W-:Y:S02]  /*ae00*/  PRMT R29, RZ, 0x7610, R29 ;  /* 0x00007610ff1d7816 */ /* 0x002fe4000000001d */
[----:B------:R-:W-:Y:S01]  /*ae10*/  PRMT R22, RZ, 0x7610, R22 ;  /* 0x00007610ff167816 */ /* 0x000fe20000000016 */
[----:B------:R1:W-:Y:S01]  /*ae20*/  STL [R1+0xfc], R27 ;  /* 0x0000fc1b01007387 */ /* 0x0003e20000100800 */
[----:B------:R-:W-:-:S02]  /*ae30*/  PRMT R20, RZ, 0x7610, R20 ;  /* 0x00007610ff147816 */ /* 0x000fc40000000014 */
[----:B0-----:R-:W-:Y:S01]  /*ae40*/  PRMT R44, RZ, 0x7610, R44 ;  /* 0x00007610ff2c7816 */ /* 0x001fe2000000002c */
[----:B------:R0:W-:Y:S01]  /*ae50*/  STL [R1+0x108], R37 ;  /* 0x0001082501007387 */ /* 0x0001e20000100800 */
[----:B------:R-:W-:Y:S02]  /*ae60*/  PRMT R16, RZ, 0x7610, R16 ;  /* 0x00007610ff107816 */ /* 0x000fe40000000010 */
[----:B------:R-:W-:Y:S02]  /*ae70*/  PRMT R15, RZ, 0x7610, R15 ;  /* 0x00007610ff0f7816 */ /* 0x000fe4000000000f */
[----:B------:R-:W-:Y:S02]  /*ae80*/  PRMT R14, RZ, 0x7610, R14 ;  /* 0x00007610ff0e7816 */ /* 0x000fe4000000000e */
[----:B-1----:R-:W-:Y:S02]  /*ae90*/  @!P3 SHF.R.U32.HI R27, RZ, 0x10, R27 ;  /* 0x00000010ff1bb819 */ /* 0x002fe4000001161b */
[----:B------:R-:W-:-:S02]  /*aea0*/  PRMT R12, RZ, 0x7610, R12 ;  /* 0x00007610ff0c7816 */ /* 0x000fc4000000000c */
[----:B0-----:R-:W-:Y:S02]  /*aeb0*/  @!P6 SHF.R.U32.HI R37, RZ, 0x10, R37 ;  /* 0x00000010ff25e819 */ /* 0x001fe40000011625 */
[----:B------:R-:W-:Y:S02]  /*aec0*/  PRMT R13, RZ, 0x7610, R13 ;  /* 0x00007610ff0d7816 */ /* 0x000fe4000000000d */
[----:B------:R-:W-:Y:S02]  /*aed0*/  @!P3 PRMT R44, R27, 0x7610, R44 ;  /* 0x000076101b2cb816 */ /* 0x000fe4000000002c */
[----:B------:R-:W-:Y:S02]  /*aee0*/  @!P3 PRMT R29, R32, 0x7610, R29 ;  /* 0x00007610201db816 */ /* 0x000fe4000000001d */
[----:B------:R-:W-:Y:S02]  /*aef0*/  @!P4 PRMT R24, R34, 0x7610, R24 ;  /* 0x000076102218c816 */ /* 0x000fe40000000018 */
[----:B-----5:R-:W-:-:S02]  /*af00*/  @!P5 PRMT R22, R35, 0x7610, R22 ;  /* 0x000076102316d816 */ /* 0x020fc40000000016 */
[----:B------:R-:W-:Y:S02]  /*af10*/  @!P5 PRMT R20, R36, 0x7610, R20 ;  /* 0x000076102414d816 */ /* 0x000fe40000000014 */
[----:B------:R-:W-:Y:S02]  /*af20*/  @!P6 PRMT R16, R37, 0x7610, R16 ;  /* 0x000076102510e816 */ /* 0x000fe40000000010 */
[----:B------:R-:W-:Y:S02]  /*af30*/  @!P6 PRMT R15, R38, 0x7610, R15 ;  /* 0x00007610260fe816 */ /* 0x000fe4000000000f */
[----:B------:R-:W-:Y:S01]  /*af40*/  PRMT R18, RZ, 0x7610, R18 ;  /* 0x00007610ff127816 */ /* 0x000fe20000000012 */
[----:B------:R-:W-:Y:S04]  /*af50*/  STL.S16 [R1+0x30a], R110 ;  /* 0x00030a6e01007387 */ /* 0x000fe80000100600 */
[----:B------:R-:W-:Y:S04]  /*af60*/  STL.S16 [R1+0x318], R109 ;  /* 0x0003186d01007387 */ /* 0x000fe80000100600 */
[----:B------:R-:W-:Y:S04]  /*af70*/  STL.S16 [R1+0x31a], R108 ;  /* 0x00031a6c01007387 */ /* 0x000fe80000100600 */
[----:B------:R-:W-:Y:S04]  /*af80*/  STL.S16 [R1+0x30c], R107 ;  /* 0x00030c6b01007387 */ /* 0x000fe80000100600 */
[----:B------:R-:W-:Y:S04]  /*af90*/  STL [R1+0xcc], R86 ;  /* 0x0000cc5601007387 */ /* 0x000fe80000100800 */
[----:B------:R-:W-:Y:S04]  /*afa0*/  STL.S16 [R1+0x30e], R105 ;  /* 0x00030e6901007387 */ /* 0x000fe80000100600 */
[----:B------:R-:W-:Y:S04]  /*afb0*/  STL.S16 [R1+0x320], R104 ;  /* 0x0003206801007387 */ /* 0x000fe80000100600 */
[----:B------:R-:W-:Y:S04]  /*afc0*/  STL.S16 [R1+0x322], R85 ;  /* 0x0003225501007387 */ /* 0x000fe80000100600 */
[----:B------:R-:W-:Y:S04]  /*afd0*/  STL [R1+0x1cc], R87 ;  /* 0x0001cc5701007387 */ /* 0x000fe80000100800 */
[----:B------:R-:W-:Y:S04]  /*afe0*/  STL.S16 [R1+0x31c], R84 ;  /* 0x00031c5401007387 */ /* 0x000fe80000100600 */
[----:B------:R-:W-:Y:S04]  /*aff0*/  STL [R1+0xd0], R90 ;  /* 0x0000d05a01007387 */ /* 0x000fe80000100800 */
[----:B------:R-:W-:Y:S04]  /*b000*/  STL.S16 [R1+0x31e], R80 ;  /* 0x00031e5001007387 */ /* 0x000fe80000100600 */
[----:B------:R-:W-:Y:S04]  /*b010*/  STL.S16 [R1+0x326], R77 ;  /* 0x0003264d01007387 */ /* 0x000fe80000100600 */
[----:B------:R-:W-:Y:S04]  /*b020*/  STL [R1+0x1d0], R91 ;  /* 0x0001d05b01007387 */ /* 0x000fe80000100800 */
[----:B------:R-:W-:Y:S04]  /*b030*/  STL [R1+0xd4], R72 ;  /* 0x0000d44801007387 */ /* 0x000fe80000100800 */
[----:B------:R-:W-:Y:S04]  /*b040*/  STL.S16 [R1+0x332], R63 ;  /* 0x0003323f01007387 */ /* 0x000fe80000100600 */
[----:B------:R-:W-:Y:S04]  /*b050*/  STL [R1+0x1d4], R73 ;  /* 0x0001d44901007387 */ /* 0x000fe80000100800 */
[----:B------:R-:W-:Y:S04]  /*b060*/  STL.S16 [R1+0x32c], R62 ;  /* 0x00032c3e01007387 */ /* 0x000fe80000100600 */
[----:B------:R-:W-:Y:S04]  /*b070*/  STL [R1+0xd8], R74 ;  /* 0x0000d84a01007387 */ /* 0x000fe80000100800 */
[----:B------:R-:W-:Y:S01]  /*b080*/  STL.S16 [R1+0x330], R57 ;  /* 0x0003303901007387 */ /* 0x000fe20000100600 */
[----:B--2---:R-:W0:Y:S02]  /*b090*/  R2UR UR9, R2 ;  /* 0x00000000020973c2 */ /* 0x004e2400000e0000 */
[----:B0-----:R-:W-:-:S05]  /*b0a0*/  MOV R2, UR9 ;  /* 0x0000000900027c02 */ /* 0x001fca0008000f00 */
[----:B------:R-:W-:Y:S01]  /*b0b0*/  FFMA.FTZ R2, -R2, UR9, R3 ;  /* 0x0000000902027c23 */ /* 0x000fe20008010103 */
[----:B------:R-:W-:-:S04]  /*b0c0*/  @!P2 SHF.R.U32.HI R3, RZ, 0x10, R26 ;  /* 0x00000010ff03a819 */ /* 0x000fc8000001161a */
[----:B------:R-:W-:Y:S02]  /*b0d0*/  @!P2 PRMT R50, R3, 0x7610, R50 ;  /* 0x000076100332a816 */ /* 0x000fe40000000032 */
[----:B------:R-:W-:-:S13]  /*b0e0*/  FSETP.GTU.FTZ.AND P2, PT, R2, RZ, PT ;  /* 0x000000ff0200720b */ /* 0x000fda0003f5c000 */
[----:B------:R-:W-:Y:S01]  /*b0f0*/  VOTEU.ANY UP0, P2 ;  /* 0x00000000003f7886 */ /* 0x000fe20001000100 */
[----:B------:R-:W-:Y:S02]  /*b100*/  PLOP3.LUT P2, PT, PT, PT, UP0, 0x80, 0x0 ;  /* 0x000000000000781c */ /* 0x000fe40003f4f008 */
[----:B------:R-:W-:-:S04]  /*b110*/  @!P3 SHF.R.U32.HI R3, RZ, 0x10, R32 ;  /* 0x00000010ff03b819 */ /* 0x000fc80000011620 */
[----:B------:R-:W-:Y:S02]  /*b120*/  @!P3 PRMT R28, R3, 0x7610, R28 ;  /* 0x00007610031cb816 */ /* 0x000fe4000000001c */
[----:B------:R-:W-:-:S05]  /*b130*/  @!P4 SHF.R.U32.HI R3, RZ, 0x10, R33 ;  /* 0x00000010ff03c819 */ /* 0x000fca0000011621 */
[----:B------:R-:W-:Y:S01]  /*b140*/  @P2 FADD.FTZ R2, R2, c[0x0][0x1a0] ;  /* 0x0000680002022621 */ /* 0x000fe20000010000 */
[----:B------:R-:W-:Y:S02]  /*b150*/  @!P4 PRMT R25, R3, 0x7610, R25 ;  /* 0x000076100319c816 */ /* 0x000fe40000000019 */
[----:B------:R-:W-:-:S03]  /*b160*/  @!P4 SHF.R.U32.HI R3, RZ, 0x10, R34 ;  /* 0x00000010ff03c819 */ /* 0x000fc60000011622 */
[----:B------:R-:W0:Y:S01]  /*b170*/  @P2 MUFU.RSQ R2, R2 ;  /* 0x0000000200022308 */ /* 0x000e220000001400 */
[----:B------:R-:W-:Y:S02]  /*b180*/  @!P4 PRMT R23, R3, 0x7610, R23 ;  /* 0x000076100317c816 */ /* 0x000fe40000000017 */
[----:B------:R-:W-:-:S04]  /*b190*/  @!P5 SHF.R.U32.HI R3, RZ, 0x10, R35 ;  /* 0x00000010ff03d819 */ /* 0x000fc80000011623 */
[----:B------:R-:W-:Y:S02]  /*b1a0*/  @!P5 PRMT R21, R3, 0x7610, R21 ;  /* 0x000076100315d816 */ /* 0x000fe40000000015 */
[----:B------:R-:W-:Y:S02]  /*b1b0*/  @!P5 SHF.R.U32.HI R3, RZ, 0x10, R36 ;  /* 0x00000010ff03d819 */ /* 0x000fe40000011624 */
[----:B------:R-:W-:Y:S02]  /*b1c0*/  PRMT R26, RZ, 0x7610, R26 ;  /* 0x00007610ff1a7816 */ /* 0x000fe4000000001a */
[----:B------:R-:W-:Y:S02]  /*b1d0*/  @!P5 PRMT R19, R3, 0x7610, R19 ;  /* 0x000076100313d816 */ /* 0x000fe40000000013 */
[----:B----4-:R-:W-:Y:S01]  /*b1e0*/  @!P0 SHF.R.U32.HI R3, RZ, 0x10, R11 ;  /* 0x00000010ff038819 */ /* 0x010fe2000001160b */
[----:B0-----:R0:W1:Y:S01]  /*b1f0*/  @P2 R2UR UR4, R2 ;  /* 0x00000000020423c2 */ /* 0x00106200000e0000 */
[----:B------:R-:W-:-:S02]  /*b200*/  @!P4 PRMT R26, R33, 0x7610, R26 ;  /* 0x00007610211ac816 */ /* 0x000fc4000000001a */
[----:B------:R-:W-:Y:S02]  /*b210*/  @!P0 PRMT R13, R11, 0x7610, R13 ;  /* 0x000076100b0d8816 */ /* 0x000fe4000000000d */
[----:B0-----:R-:W-:Y:S02]  /*b220*/  @!P6 SHF.R.U32.HI R2, RZ, 0x10, R38 ;  /* 0x00000010ff02e819 */ /* 0x001fe40000011626 */
[----:B------:R-:W-:Y:S02]  /*b230*/  @!P0 PRMT R12, R3, 0x7610, R12 ;  /* 0x00007610030c8816 */ /* 0x000fe4000000000c */
[----:B------:R-:W-:Y:S01]  /*b240*/  @!P6 PRMT R14, R2, 0x7610, R14 ;  /* 0x00007610020ee816 */ /* 0x000fe2000000000e */
        /* <DEDUP_REMOVED lines=11> */
[----:B------:R-:W-:Y:S04]  /*b300*/  STL.S16 [R1+0x33e], R56 ;  /* 0x00033e3801007387 */ /* 0x000fe80000100600 */
[----:B------:R-:W-:Y:S04]  /*b310*/  STL.S16 [R1+0x33c], R53 ;  /* 0x00033c3501007387 */ /* 0x000fe80000100600 */
[----:B------:R-:W-:Y:S04]  /*b320*/  STL [R1+0xf0], R68 ;  /* 0x0000f04401007387 */ /* 0x000fe80000100800 */
[----:B------:R-:W-:Y:S04]  /*b330*/  STL.S16 [R1+0x340], R52 ;  /* 0x0003403401007387 */ /* 0x000fe80000100600 */
[----:B------:R-:W-:Y:S04]  /*b340*/  STL [R1+0x1f0], R69 ;  /* 0x0001f04501007387 */ /* 0x000fe80000100800 */
[----:B------:R-:W-:Y:S04]  /*b350*/  STL.S16 [R1+0x342], R50 ;  /* 0x0003423201007387 */ /* 0x000fe80000100600 */
[----:B------:R-:W-:Y:S04]  /*b360*/  STL [R1+0xf4], R54 ;  /* 0x0000f43601007387 */ /* 0x000fe80000100800 */
[----:B------:R-:W-:Y:S04]  /*b370*/  STL [R1+0x1f4], R30 ;  /* 0x0001f41e01007387 */ /* 0x000fe80000100800 */
[----:B------:R-:W-:Y:S04]  /*b380*/  STL [R1+0xf8], R31 ;  /* 0x0000f81f01007387 */ /* 0x000fe80000100800 */
[----:B------:R-:W-:Y:S04]  /*b390*/  STL.S16 [R1+0x346], R45 ;  /* 0x0003462d01007387 */ /* 0x000fe80000100600 */
[----:B------:R-:W-:Y:S04]  /*b3a0*/  STL.S16 [R1+0x344], R44 ;  /* 0x0003442c01007387 */ /* 0x000fe80000100600 */
        /* <DEDUP_REMOVED lines=17> */
[----:B------:R-:W-:Y:S04]  /*b4c0*/  STL [R1+0x10c], R11 ;  /* 0x00010c0b01007387 */ /* 0x000fe80000100800 */
[----:B------:R-:W-:Y:S04]  /*b4d0*/  STL [R1+0x20c], R10 ;  /* 0x00020c0a01007387 */ /* 0x000fe80000100800 */
[----:B------:R-:W-:Y:S04]  /*b4e0*/  STL.S16 [R1+0x35c], R16 ;  /* 0x00035c1001007387 */ /* 0x000fe80000100600 */
[----:B------:R-:W-:Y:S04]  /*b4f0*/  STL.S16 [R1+0x360], R15 ;  /* 0x0003600f01007387 */ /* 0x000fe80000100600 */
[----:B------:R-:W-:Y:S04]  /*b500*/  STL.S16 [R1+0x362], R14 ;  /* 0x0003620e01007387 */ /* 0x000fe80000100600 */
[----:B------:R-:W-:Y:S04]  /*b510*/  STL.S16 [R1+0x366], R13 ;  /* 0x0003660d01007387 */ /* 0x000fe80000100600 */
[----:B------:R-:W-:Y:S04]  /*b520*/  STL.S16 [R1+0x36a], R12 ;  /* 0x00036a0c01007387 */ /* 0x000fe80000100600 */
[----:B------:R-:W-:Y:S01]  /*b530*/  STL.S16 [R1+0x368], R18 ;  /* 0x0003681201007387 */ /* 0x000fe20000100600 */
[----:B------:R-:W-:Y:S01]  /*b540*/  LOP3.LUT P1, RZ, R122, 0x8000000, RZ, 0xc0, !PT ;  /* 0x080000007aff7812 */ /* 0x000fe2000782c0ff */
[----:B------:R-:W-:Y:S01]  /*b550*/  UMOV UR5, 0x3f800000 ;  /* 0x3f80000000057882 */ /* 0x000fe20000000000 */
[----:B------:R-:W-:Y:S01]  /*b560*/  BSSY B0, `(.L_x_304) ;  /* 0x0000014000007945 */ /* 0x000fe20003800000 */
[----:B-1----:R-:W-:Y:S01]  /*b570*/  @UP0 UMOV UR5, UR4 ;  /* 0x0000000400050c82 */ /* 0x002fe20008000000 */
[----:B------:R-:W-:Y:S04]  /*b580*/  STL.S16 [R1+0x32a], R67 ;  /* 0x00032a4301007387 */ /* 0x000fe80000100600 */
[----:B------:R0:W-:Y:S04]  /*b590*/  STL.S16 [R1+0x324], R66 ;  /* 0x0003244201007387 */ /* 0x0001e80000100600 */
[----:B------:R-:W-:Y:S04]  /*b5a0*/  STL.S16 [R1+0x328], R65 ;  /* 0x0003284101007387 */ /* 0x000fe80000100600 */
[----:B------:R1:W-:Y:S01]  /*b5b0*/  STL.S16 [R1+0x32e], R64 ;  /* 0x00032e4001007387 */ /* 0x0003e20000100600 */
[----:B0-----:R-:W-:Y:S01]  /*b5c0*/  CS2R R66, SRZ ;  /* 0x0000000000427805 */ /* 0x001fe2000001ff00 */
[----:B-1----:R-:W-:Y:S01]  /*b5d0*/  CS2R R64, SRZ ;  /* 0x0000000000407805 */ /* 0x002fe2000001ff00 */
[----:B------:R-:W-:Y:S05]  /*b5e0*/  @P1 BRA `(.L_x_305) ;  /* 0x000000b000001947 */ /* 0x000fea0003800000 */
[----:B------:R-:W2:Y:S01]  /*b5f0*/  LDL R110, [R1+0x370] ;  /* 0x00037000016e7983 */ /* 0x000ea20000100800 */
[----:B------:R-:W-:-:S02]  /*b600*/  ISETP.NE.AND P2, PT, RZ, UR19, PT ;  /* 0x00000013ff007c0c */ /* 0x000fc4000bf45270 */
[----:B------:R-:W-:Y:S01]  /*b610*/  MOV R66, UR17 ;  /* 0x0000001100427c02 */ /* 0x000fe20008000f00 */
[----:B------:R-:W-:-:S04]  /*b620*/  IMAD.MOV.U32 R67, RZ, RZ, 0x4 ;  /* 0x00000004ff437424 */ /* 0x000fc800078e00ff */
[----:B--2---:R-:W-:-:S06]  /*b630*/  IMAD R66, R66, 0x62, R110 ;  /* 0x0000006242427824 */ /* 0x004fcc00078e026e */
[----:B------:R-:W-:Y:S02]  /*b640*/  @P2 SHF.R.S32.HI R3, RZ, 0x1f, R66 ;  /* 0x0000001fff032819 */ /* 0x000fe40000011442 */
[----:B------:R-:W-:-:S04]  /*b650*/  @P2 LEA R2, P3, R66, c[0x0][0x190], 0x2 ;  /* 0x0000640042022a11 */ /* 0x000fc800078610ff */
[C---:B------:R-:W-:Y:S01]  /*b660*/  @P2 LEA.HI.X R3, R66.reuse, c[0x0][0x194], R3, 0x2, P3 ;  /* 0x0000650042032a11 */ /* 0x040fe200018f1403 */
[----:B------:R-:W-:-:S04]  /*b670*/  IMAD.WIDE R66, R66, R67, c[0x0][0x188] ;  /* 0x0000620042427625 */ /* 0x000fc800078e0243 */
[----:B------:R0:W5:Y:S04]  /*b680*/  @P2 LDG.E.64 R64, [R2.64] ;  /* 0x0000000e02402981 */ /* 0x000168000c1e1b00 */
[----:B------:R-:W5:Y:S02]  /*b690*/  LDG.E.64 R66, [R66.64] ;  /* 0x0000000e42427981 */ /* 0x000f64000c1e1b00 */
.L_x_305:
[----:B------:R-:W-:Y:S05]  /*b6a0*/  BSYNC B0 ;  /* 0x0000000000007941 */ /* 0x000fea0003800000 */
.L_x_304:
[----:B------:R-:W2:Y:S02]  /*b6b0*/  LDL.S16 R14, [R1+0x25c] ;  /* 0x00025c00010e7983 */ /* 0x000ea40000100600 */
[----:B--2---:R-:W-:Y:S02]  /*b6c0*/  PRMT R21, R14, 0x7610, R21 ;  /* 0x000076100e157816 */ /* 0x004fe40000000015 */
[----:B------:R-:W2:Y:S01]  /*b6d0*/  LDL.S16 R14, [R1+0x262] ;  /* 0x00026200010e7983 */ /* 0x000ea20000100600 */
[----:B------:R-:W-:Y:S02]  /*b6e0*/  PRMT R13, R18, 0x7610, R13 ;  /* 0x00007610120d7816 */ /* 0x000fe4000000000d */
[----:B------:R-:W-:-:S02]  /*b6f0*/  PRMT R22, RZ, 0x7610, R22 ;  /* 0x00007610ff167816 */ /* 0x000fc40000000016 */
[----:B------:R-:W-:Y:S02]  /*b700*/  PRMT R20, R21, 0x7610, R20 ;  /* 0x0000761015147816 */ /* 0x000fe40000000014 */
[----:B--2---:R-:W-:Y:S02]  /*b710*/  PRMT R19, R14, 0x7610, R19 ;  /* 0x000076100e137816 */ /* 0x004fe40000000013 */
[----:B------:R-:W2:Y:S01]  /*b720*/  LDL.LU.S16 R14, [R1+0x25e] ;  /* 0x00025e00010e7983 */ /* 0x000ea20000300600 */
[----:B------:R-:W-:Y:S01]  /*b730*/  @!P0 PRMT R13, R10, 0x7610, R13 ;  /* 0x000076100a0d8816 */ /* 0x000fe2000000000d */
[----:B------:R-:W-:Y:S01]  /*b740*/  ULDC.U8 UR19, c[0x0][0x1f4] ;  /* 0x00007d0000137ab9 */ /* 0x000fe20000000000 */
[----:B------:R-:W-:Y:S01]  /*b750*/  PRMT R17, R20, 0x7610, R17 ;  /* 0x0000761014117816 */ /* 0x000fe20000000011 */
[----:B------:R1:W-:Y:S01]  /*b760*/  STL.S16 [R1+0x364], R22 ;  /* 0x0003641601007387 */ /* 0x0003e20000100600 */
[----:B------:R-:W-:-:S03]  /*b770*/  PRMT R16, R19, 0x7610, R16 ;  /* 0x0000761013107816 */ /* 0x000fc60000000010 */
[----:B------:R1:W-:Y:S01]  /*b780*/  @!P0 STL.S16 [R1+0x368], R13 ;  /* 0x0003680d01008387 */ /* 0x0003e20000100600 */
[----:B------:R-:W-:Y:S02]  /*b790*/  ISETP.NE.AND P2, PT, RZ, UR19, PT ;  /* 0x00000013ff007c0c */ /* 0x000fe4000bf45270 */
[----:B--2---:R-:W-:Y:S02]  /*b7a0*/  PRMT R15, R14, 0x7610, R15 ;  /* 0x000076100e0f7816 */ /* 0x004fe4000000000f */
[----:B------:R-:W2:Y:S01]  /*b7b0*/  LDL.LU.S16 R14, [R1+0x260] ;  /* 0x00026000010e7983 */ /* 0x000ea20000300600 */
[----:B------:R-:W-:Y:S02]  /*b7c0*/  PRMT R11, R17, 0x7610, R11 ;  /* 0x00007610110b7816 */ /* 0x000fe4000000000b */
[----:B0-----:R-:W-:Y:S02]  /*b7d0*/  PRMT R3, R16, 0x7610, R3 ;  /* 0x0000761010037816 */ /* 0x001fe40000000003 */
[----:B------:R-:W-:-:S02]  /*b7e0*/  PRMT R11, RZ, 0x5410, R11 ;  /* 0x00005410ff0b7816 */ /* 0x000fc4000000000b */
[----:B------:R-:W-:Y:S02]  /*b7f0*/  PRMT R3, RZ, 0x5410, R3 ;  /* 0x00005410ff037816 */ /* 0x000fe40000000003 */
[----:B------:R-:W-:Y:S01]  /*b800*/  PRMT R2, R15, 0x7610, R2 ;  /* 0x000076100f027816 */ /* 0x000fe20000000002 */
[----:B------:R-:W-:Y:S01]  /*b810*/  FADD.FTZ R11, R11, -UR9 ;  /* 0x800000090b0b7e21 */ /* 0x000fe20008010000 */
[----:B------:R-:W-:Y:S01]  /*b820*/  @!P0 SHF.R.U32.HI R10, RZ, 0x10, R10 ;  /* 0x00000010ff0a8819 */ /* 0x000fe2000001160a */
[----:B------:R-:W-:Y:S01]  /*b830*/  FADD.FTZ R3, R3, -UR9 ;  /* 0x8000000903037e21 */ /* 0x000fe20008010000 */
[----:B------:R-:W-:Y:S01]  /*b840*/  PRMT R2, RZ, 0x5410, R2 ;  /* 0x00005410ff027816 */ /* 0x000fe20000000002 */
[----:B------:R-:W-:Y:S02]  /*b850*/  FMUL.FTZ R11, R11, UR5 ;  /* 0x000000050b0b7c20 */ /* 0x000fe40008410000 */
[----:B------:R-:W-:Y:S01]  /*b860*/  FMUL.FTZ R3, R3, UR5 ;  /* 0x0000000503037c20 */ /* 0x000fe20008410000 */
[----:B--2---:R-:W-:-:S04]  /*b870*/  PRMT R12, R14, 0x7610, R12 ;  /* 0x000076100e0c7816 */ /* 0x004fc8000000000c */
[----:B------:R-:W-:Y:S01]  /*b880*/  PRMT R12, RZ, 0x5410, R12 ;  /* 0x00005410ff0c7816 */ /* 0x000fe2000000000c */
[----:B------:R-:W-:Y:S05]  /*b890*/  @!P2 BRA `(.L_x_306) ;  /* 0x000001200000a947 */ /* 0x000fea0003800000 */
[----:B-1---5:R-:W-:-:S04]  /*b8a0*/  FFMA.FTZ R13, R11, R66, R64 ;  /* 0x000000420b0d7223 */ /* 0x022fc80000010040 */
        /* <DEDUP_REMOVED lines=17> */
.L_x_306:
[----:B-1----:R-:W2:Y:S02]  /*b9c0*/  LDL.S16 R13, [R1+0x254] ;  /* 0x00025400010d7983 */ /* 0x002ea40000100600 */
[----:B--2---:R-:W-:Y:S02]  /*b9d0*/  PRMT R25, R13, 0x7610, R25 ;  /* 0x000076100d197816 */ /* 0x004fe40000000019 */
[----:B------:R-:W2:Y:S01]  /*b9e0*/  LDL.LU.S16 R13, [R1+0x256] ;  /* 0x00025600010d7983 */ /* 0x000ea20000300600 */
[----:B------:R-:W-:Y:S02]  /*b9f0*/  PRMT R18, R22, 0x7610, R18 ;  /* 0x0000761016127816 */ /* 0x000fe40000000012 */
[----:B------:R-:W-:Y:S02]  /*ba00*/  PRMT R24, R25, 0x7610, R24 ;  /* 0x0000761019187816 */ /* 0x000fe40000000018 */
[----:B--2---:R-:W-:Y:S02]  /*ba10*/  PRMT R23, R13, 0x7610, R23 ;  /* 0x000076100d177816 */ /* 0x004fe40000000017 */
[----:B------:R-:W2:Y:S01]  /*ba20*/  LDL.S16 R13, [R1+0x258] ;  /* 0x00025800010d7983 */ /* 0x000ea20000100600 */
[----:B------:R-:W-:-:S02]  /*ba30*/  @!P0 PRMT R18, R10, 0x7610, R18 ;  /* 0x000076100a128816 */ /* 0x000fc40000000012 */
[----:B------:R-:W-:Y:S02]  /*ba40*/  PRMT R21, R24, 0x7610, R21 ;  /* 0x0000761018157816 */ /* 0x000fe40000000015 */
[----:B------:R-:W-:Y:S02]  /*ba50*/  PRMT R20, R23, 0x7610, R20 ;  /* 0x0000761017147816 */ /* 0x000fe40000000014 */
[----:B--2---:R-:W-:Y:S02]  /*ba60*/  PRMT R19, R13, 0x7610, R19 ;  /* 0x000076100d137816 */ /* 0x004fe40000000013 */
[----:B------:R-:W2:Y:S01]  /*ba70*/  LDL.LU.S16 R13, [R1+0x25a] ;  /* 0x00025a00010d7983 */ /* 0x000ea20000300600 */
[----:B------:R-:W-:Y:S02]  /*ba80*/  PRMT R16, R21, 0x7610, R16 ;  /* 0x0000761015107816 */ /* 0x000fe40000000010 */
[----:B------:R-:W-:Y:S01]  /*ba90*/  PRMT R17, R20, 0x7610, R17 ;  /* 0x0000761014117816 */ /* 0x000fe20000000011 */
[----:B------:R0:W-:Y:S01]  /*baa0*/  @!P0 STL.S16 [R1+0x364], R18 ;  /* 0x0003641201008387 */ /* 0x0001e20000100600 */
[----:B------:R-:W-:-:S02]  /*bab0*/  PRMT R16, RZ, 0x5410, R16 ;  /* 0x00005410ff107816 */ /* 0x000fc40000000010 */
[----:B------:R-:W-:-:S03]  /*bac0*/  PRMT R14, R19, 0x7610, R14 ;  /* 0x00007610130e7816 */ /* 0x000fc6000000000e */
[----:B------:R-:W-:Y:S01]  /*bad0*/  FADD.FTZ R16, R16, -UR9 ;  /* 0x8000000910107e21 */ /* 0x000fe20008010000 */
[----:B------:R-:W-:-:S03]  /*bae0*/  PRMT R14, RZ, 0x5410, R14 ;  /* 0x00005410ff0e7816 */ /* 0x000fc6000000000e */
[----:B------:R-:W-:Y:S01]  /*baf0*/  FMUL.FTZ R16, R16, UR5 ;  /* 0x0000000510107c20 */ /* 0x000fe20008410000 */
[----:B--2---:R-:W-:Y:S01]  /*bb00*/  PRMT R15, R13, 0x7610, R15 ;  /* 0x000076100d0f7816 */ /* 0x004fe2000000000f */
[----:B-----5:R-:W-:-:S03]  /*bb10*/  FMUL.FTZ R13, R2, R66 ;  /* 0x00000042020d7220 */ /* 0x020fc60000410000 */
[----:B------:R-:W-:Y:S01]  /*bb20*/  PRMT R15, RZ, 0x5410, R15 ;  /* 0x00005410ff0f7816 */ /* 0x000fe2000000000f */
[C---:B------:R-:W-:Y:S02]  /*bb30*/  FFMA.FTZ R10, R11.reuse, R13, RZ ;  /* 0x0000000d0b0a7223 */ /* 0x040fe400000100ff */
[----:B------:R-:W-:Y:S02]  /*bb40*/  FMUL.FTZ R13, R12, R67 ;  /* 0x000000430c0d7220 */ /* 0x000fe40000410000 */
[----:B------:R-:W-:Y:S02]  /*bb50*/  FFMA.FTZ R11, R11, R2, RZ ;  /* 0x000000020b0b7223 */ /* 0x000fe400000100ff */
[----:B------:R-:W-:Y:S01]  /*bb60*/  FFMA.FTZ R10, R3, R13, R10 ;  /* 0x0000000d030a7223 */ /* 0x000fe2000001000a */
[----:B------:R-:W-:-:S05]  /*bb70*/  PRMT R13, RZ, 0x5410, R17 ;  /* 0x00005410ff0d7816 */ /* 0x000fca0000000011 */
[----:B------:R-:W-:-:S04]  /*bb80*/  FADD.FTZ R13, R13, -UR9 ;  /* 0x800000090d0d7e21 */ /* 0x000fc80008010000 */
        /* <DEDUP_REMOVED lines=20> */
.L_x_307:
[----:B0-----:R-:W2:Y:S02]  /*bcd0*/  LDL.S16 R17, [R1+0x252] ;  /* 0x0002520001117983 */ /* 0x001ea40000100600 */
[----:B--2---:R-:W-:Y:S02]  /*bce0*/  PRMT R27, R17, 0x7610, R27 ;  /* 0x00007610111b7816 */ /* 0x004fe4000000001b */
[----:B------:R-:W2:Y:S01]  /*bcf0*/  LDL.S16 R17, [R1+0x268] ;  /* 0x0002680001117983 */ /* 0x000ea20000100600 */
[----:B------:R-:W-:Y:S01]  /*bd00*/  FFMA.FTZ R11, R16, R14, R11 ;  /* 0x0000000e100b7223 */ /* 0x000fe2000001000b */
[----:B------:R-:W-:Y:S02]  /*bd10*/  PRMT R26, R27, 0x7610, R26 ;  /* 0x000076101b1a7816 */ /* 0x000fe4000000001a */
[----:B--2---:R-:W-:Y:S02]  /*bd20*/  PRMT R25, R17, 0x7610, R25 ;  /* 0x0000761011197816 */ /* 0x004fe40000000019 */
[----:B------:R-:W2:Y:S01]  /*bd30*/  LDL.S16 R17, [R1+0x264] ;  /* 0x0002640001117983 */ /* 0x000ea20000100600 */
[----:B------:R-:W-:-:S02]  /*bd40*/  PRMT R24, R26, 0x7610, R24 ;  /* 0x000076101a187816 */ /* 0x000fc40000000018 */
[----:B------:R-:W-:Y:S02]  /*bd50*/  PRMT R23, R25, 0x7610, R23 ;  /* 0x0000761019177816 */ /* 0x000fe40000000017 */
[----:B--2---:R-:W-:Y:S02]  /*bd60*/  PRMT R22, R17, 0x7610, R22 ;  /* 0x0000761011167816 */ /* 0x004fe40000000016 */
[----:B------:R-:W2:Y:S01]  /*bd70*/  LDL.LU.S16 R17, [R1+0x266] ;  /* 0x0002660001117983 */ /* 0x000ea20000300600 */
[----:B------:R-:W-:Y:S01]  /*bd80*/  FFMA.FTZ R3, R3, R12, RZ ;  /* 0x0000000c03037223 */ /* 0x000fe200000100ff */
[----:B------:R-:W-:Y:S02]  /*bd90*/  PRMT R21, R24, 0x7610, R21 ;  /* 0x0000761018157816 */ /* 0x000fe40000000015 */
[----:B------:R-:W-:Y:S01]  /*bda0*/  PRMT R20, R23, 0x7610, R20 ;  /* 0x0000761017147816 */ /* 0x000fe20000000014 */
[----:B------:R-:W-:Y:S01]  /*bdb0*/  FFMA.FTZ R3, R13, R15, R3 ;  /* 0x0000000f0d037223 */ /* 0x000fe20000010003 */
[----:B------:R-:W-:-:S02]  /*bdc0*/  PRMT R19, R22, 0x7610, R19 ;  /* 0x0000761016137816 */ /* 0x000fc40000000013 */
[----:B--2---:R-:W-:Y:S01]  /*bdd0*/  PRMT R18, R17, 0x7610, R18 ;  /* 0x0000761011127816 */ /* 0x004fe20000000012 */
[----:B------:R-:W-:Y:S02]  /*bde0*/  FADD.FTZ R17, RZ, R2 ;  /* 0x00000002ff117221 */ /* 0x000fe40000010000 */
[-C--:B------:R-:W-:Y:S02]  /*bdf0*/  FFMA.FTZ R2, R2, R66.reuse, RZ ;  /* 0x0000004202027223 */ /* 0x080fe400000100ff */
[----:B------:R-:W-:Y:S02]  /*be00*/  FADD.FTZ R17, R17, R14 ;  /* 0x0000000e11117221 */ /* 0x000fe40000010000 */
[----:B------:R-:W-:Y:S02]  /*be10*/  FMUL.FTZ R14, R14, R66 ;  /* 0x000000420e0e7220 */ /* 0x000fe40000410000 */
[----:B------:R-:W-:Y:S02]  /*be20*/  FFMA.FTZ R2, R12, R67, R2 ;  /* 0x000000430c027223 */ /* 0x000fe40000010002 */
[----:B------:R-:W-:Y:S01]  /*be30*/  FFMA.FTZ R10, R16, R14, R10 ;  /* 0x0000000e100a7223 */ /* 0x000fe2000001000a */
[----:B------:R-:W-:Y:S01]  /*be40*/  PRMT R16, RZ, 0x5410, R18 ;  /* 0x00005410ff107816 */ /* 0x000fe20000000012 */
[----:B------:R-:W-:-:S02]  /*be50*/  FADD.FTZ R2, R2, R14 ;  /* 0x0000000e02027221 */ /* 0x000fc40000010000 */
[----:B------:R-:W-:Y:S02]  /*be60*/  FADD.FTZ R12, RZ, R12 ;  /* 0x0000000cff0c7221 */ /* 0x000fe40000010000 */
[----:B------:R-:W-:Y:S02]  /*be70*/  FMUL.FTZ R14, R15, R67 ;  /* 0x000000430f0e7220 */ /* 0x000fe40000410000 */
[----:B------:R-:W-:Y:S01]  /*be80*/  FADD.FTZ R12, R12, R15 ;  /* 0x0000000f0c0c7221 */ /* 0x000fe20000010000 */
[----:B------:R-:W-:Y:S01]  /*be90*/  PRMT R15, RZ, 0x5410, R21 ;  /* 0x00005410ff0f7816 */ /* 0x000fe20000000015 */
[----:B------:R-:W-:Y:S01]  /*bea0*/  FFMA.FTZ R10, R13, R14, R10 ;  /* 0x0000000e0d0a7223 */ /* 0x000fe2000001000a */
[----:B------:R-:W-:Y:S01]  /*beb0*/  PRMT R13, RZ, 0x5410, R19 ;  /* 0x00005410ff0d7816 */ /* 0x000fe20000000013 */
[----:B------:R-:W-:Y:S01]  /*bec0*/  FADD.FTZ R2, R14, R2 ;  /* 0x000000020e027221 */ /* 0x000fe20000010000 */
[----:B------:R-:W-:Y:S01]  /*bed0*/  PRMT R14, RZ, 0x5410, R20 ;  /* 0x00005410ff0e7816 */ /* 0x000fe20000000014 */
[----:B------:R-:W-:-:S04]  /*bee0*/  FADD.FTZ R15, R15, -UR9 ;  /* 0x800000090f0f7e21 */ /* 0x000fc80008010000 */
        /* <DEDUP_REMOVED lines=22> */
.L_x_308:
[----:B------:R-:W2:Y:S02]  /*c050*/  LDL.S16 R18, [R1+0x24a] ;  /* 0x00024a0001127983 */ /* 0x000ea40000100600 */
[----:B--2---:R-:W-:Y:S02]  /*c060*/  PRMT R28, R18, 0x7610, R28 ;  /* 0x00007610121c7816 */ /* 0x004fe4000000001c */
[----:B------:R-:W2:Y:S02]  /*c070*/  LDL.LU.S16 R18, [R1+0x26a] ;  /* 0x00026a0001127983 */ /* 0x000ea40000300600 */
[----:B------:R-:W-:Y:S02]  /*c080*/  PRMT R27, R28, 0x7610, R27 ;  /* 0x000076101c1b7816 */ /* 0x000fe4000000001b */
[----:B--2---:R-:W-:Y:S02]  /*c090*/  PRMT R26, R18, 0x7610, R26 ;  /* 0x00007610121a7816 */ /* 0x004fe4000000001a */
[----:B------:R-:W2:Y:S01]  /*c0a0*/  LDL.S16 R18, [R1+0x24c] ;  /* 0x00024c0001127983 */ /* 0x000ea20000100600 */
[----:B------:R-:W-:-:S02]  /*c0b0*/  PRMT R25, R27, 0x7610, R25 ;  /* 0x000076101b197816 */ /* 0x000fc40000000019 */
[----:B------:R-:W-:Y:S02]  /*c0c0*/  PRMT R24, R26, 0x7610, R24 ;  /* 0x000076101a187816 */ /* 0x000fe40000000018 */
[----:B--2---:R-:W-:Y:S02]  /*c0d0*/  PRMT R23, R18, 0x7610, R23 ;  /* 0x0000761012177816 */ /* 0x004fe40000000017 */
[----:B------:R-:W2:Y:S01]  /*c0e0*/  LDL.S16 R18, [R1+0x26c] ;  /* 0x00026c0001127983 */ /* 0x000ea20000100600 */
[----:B------:R-:W-:Y:S01]  /*c0f0*/  PRMT R19, R25, 0x7610, R19 ;  /* 0x0000761019137816 */ /* 0x000fe20000000013 */
[----:B------:R-:W-:Y:S01]  /*c100*/  FFMA.FTZ R11, R15, R13, R11 ;  /* 0x0000000d0f0b7223 */ /* 0x000fe2000001000b */
[----:B------:R-:W-:Y:S01]  /*c110*/  PRMT R22, R24, 0x7610, R22 ;  /* 0x0000761018167816 */ /* 0x000fe20000000016 */
[----:B------:R-:W-:Y:S01]  /*c120*/  FADD.FTZ R17, R17, R13 ;  /* 0x0000000d11117221 */ /* 0x000fe20000010000 */
[----:B------:R-:W-:Y:S01]  /*c130*/  PRMT R19, RZ, 0x5410, R19 ;  /* 0x00005410ff137816 */ /* 0x000fe20000000013 */
[----:B------:R-:W-:Y:S01]  /*c140*/  FFMA.FTZ R3, R14, R16, R3 ;  /* 0x000000100e037223 */ /* 0x000fe20000010003 */
[----:B------:R-:W-:-:S03]  /*c150*/  PRMT R21, R23, 0x7610, R21 ;  /* 0x0000761017157816 */ /* 0x000fc60000000015 */
[----:B------:R-:W-:-:S04]  /*c160*/  FADD.FTZ R19, R19, -UR9 ;  /* 0x8000000913137e21 */ /* 0x000fc80008010000 */
[----:B------:R-:W-:Y:S01]  /*c170*/  FMUL.FTZ R19, R19, UR5 ;  /* 0x0000000513137c20 */ /* 0x000fe20008410000 */
[----:B--2---:R-:W-:Y:S01]  /*c180*/  PRMT R20, R18, 0x7610, R20 ;  /* 0x0000761012147816 */ /* 0x004fe20000000014 */
[----:B------:R-:W-:-:S03]  /*c190*/  FMUL.FTZ R18, R13, R66 ;  /* 0x000000420d127220 */ /* 0x000fc60000410000 */
[----:B------:R-:W-:Y:S01]  /*c1a0*/  PRMT R13, RZ, 0x5410, R20 ;  /* 0x00005410ff0d7816 */ /* 0x000fe20000000014 */
[----:B------:R-:W-:Y:S02]  /*c1b0*/  FFMA.FTZ R10, R15, R18, R10 ;  /* 0x000000120f0a7223 */ /* 0x000fe4000001000a */
[----:B------:R-:W-:Y:S01]  /*c1c0*/  FADD.FTZ R2, R2, R18 ;  /* 0x0000001202027221 */ /* 0x000fe20000010000 */
[----:B------:R-:W-:Y:S01]  /*c1d0*/  PRMT R18, RZ, 0x5410, R22 ;  /* 0x00005410ff127816 */ /* 0x000fe20000000016 */
[----:B------:R-:W-:-:S04]  /*c1e0*/  FMUL.FTZ R15, R16, R67 ;  /* 0x00000043100f7220 */ /* 0x000fc80000410000 */
[----:B------:R-:W-:Y:S02]  /*c1f0*/  FADD.FTZ R18, R18, -UR9 ;  /* 0x8000000912127e21 */ /* 0x000fe40008010000 */
[----:B------:R-:W-:Y:S02]  /*c200*/  FFMA.FTZ R10, R14, R15, R10 ;  /* 0x0000000f0e0a7223 */ /* 0x000fe4000001000a */
[----:B------:R-:W-:Y:S01]  /*c210*/  FADD.FTZ R15, R15, R2 ;  /* 0x000000020f0f7221 */ /* 0x000fe20000010000 */
        /* <DEDUP_REMOVED lines=21> */
.L_x_309:
[----:B------:R-:W2:Y:S02]  /*c370*/  LDL.S16 R14, [R1+0x246] ;  /* 0x00024600010e7983 */ /* 0x000ea40000100600 */
[----:B--2---:R-:W-:Y:S02]  /*c380*/  PRMT R29, R14, 0x7610, R29 ;  /* 0x000076100e1d7816 */ /* 0x004fe4000000001d */
[----:B------:R-:W2:Y:S02]  /*c390*/  LDL.LU.S16 R14, [R1+0x26e] ;  /* 0x00026e00010e7983 */ /* 0x000ea40000300600 */
[----:B------:R-:W-:Y:S02]  /*c3a0*/  PRMT R28, R29, 0x7610, R28 ;  /* 0x000076101d1c7816 */ /* 0x000fe4000000001c */
[----:B--2---:R-:W-:Y:S02]  /*c3b0*/  PRMT R27, R14, 0x7610, R27 ;  /* 0x000076100e1b7816 */ /* 0x004fe4000000001b */
[----:B------:R-:W2:Y:S01]  /*c3c0*/  LDL.LU.S16 R14, [R1+0x248] ;  /* 0x00024800010e7983 */ /* 0x000ea20000300600 */
[----:B------:R-:W-:-:S02]  /*c3d0*/  PRMT R26, R28, 0x7610, R26 ;  /* 0x000076101c1a7816 */ /* 0x000fc4000000001a */
[----:B------:R-:W-:Y:S02]  /*c3e0*/  PRMT R25, R27, 0x7610, R25 ;  /* 0x000076101b197816 */ /* 0x000fe40000000019 */
[----:B--2---:R-:W-:Y:S02]  /*c3f0*/  PRMT R24, R14, 0x7610, R24 ;  /* 0x000076100e187816 */ /* 0x004fe40000000018 */
[----:B------:R-:W2:Y:S01]  /*c400*/  LDL.S16 R14, [R1+0x270] ;  /* 0x00027000010e7983 */ /* 0x000ea20000100600 */
[----:B------:R-:W-:Y:S01]  /*c410*/  PRMT R20, R26, 0x7610, R20 ;  /* 0x000076101a147816 */ /* 0x000fe20000000014 */
[----:B------:R-:W-:Y:S01]  /*c420*/  FADD.FTZ R16, R12, R16 ;  /* 0x000000100c107221 */ /* 0x000fe20000010000 */
[----:B------:R-:W-:Y:S02]  /*c430*/  PRMT R23, R25, 0x7610, R23 ;  /* 0x0000761019177816 */ /* 0x000fe40000000017 */
[----:B------:R-:W-:Y:S02]  /*c440*/  PRMT R20, RZ, 0x5410, R20 ;  /* 0x00005410ff147816 */ /* 0x000fe40000000014 */
[----:B------:R-:W-:-:S02]  /*c450*/  PRMT R12, RZ, 0x5410, R23 ;  /* 0x00005410ff0c7816 */ /* 0x000fc40000000017 */
[----:B------:R-:W-:Y:S01]  /*c460*/  PRMT R22, R24, 0x7610, R22 ;  /* 0x0000761018167816 */ /* 0x000fe20000000016 */
[----:B------:R-:W-:Y:S02]  /*c470*/  FADD.FTZ R20, R20, -UR9 ;  /* 0x8000000914147e21 */ /* 0x000fe40008010000 */
[----:B------:R-:W-:Y:S02]  /*c480*/  FADD.FTZ R12, R12, -UR9 ;  /* 0x800000090c0c7e21 */ /* 0x000fe40008010000 */
[----:B------:R-:W-:Y:S02]  /*c490*/  FMUL.FTZ R20, R20, UR5 ;  /* 0x0000000514147c20 */ /* 0x000fe40008410000 */
[----:B------:R-:W-:Y:S01]  /*c4a0*/  FMUL.FTZ R12, R12, UR5 ;  /* 0x000000050c0c7c20 */ /* 0x000fe20008410000 */
[----:B--2---:R-:W-:Y:S01]  /*c4b0*/  PRMT R21, R14, 0x7610, R21 ;  /* 0x000076100e157816 */ /* 0x004fe20000000015 */
[----:B------:R-:W-:-:S04]  /*c4c0*/  FMUL.FTZ R14, R2, R66 ;  /* 0x00000042020e7220 */ /* 0x000fc80000410000 */
[----:B------:R-:W-:Y:S02]  /*c4d0*/  FFMA.FTZ R10, R19, R14, R10 ;  /* 0x0000000e130a7223 */ /* 0x000fe4000001000a */
[----:B------:R-:W-:Y:S02]  /*c4e0*/  FADD.FTZ R15, R15, R14 ;  /* 0x0000000e0f0f7221 */ /* 0x000fe40000010000 */
[----:B------:R-:W-:Y:S02]  /*c4f0*/  FMUL.FTZ R14, R13, R67 ;  /* 0x000000430d0e7220 */ /* 0x000fe40000410000 */
[----:B------:R-:W-:Y:S02]  /*c500*/  FFMA.FTZ R19, R19, R2, R11 ;  /* 0x0000000213137223 */ /* 0x000fe4000001000b */
[----:B------:R-:W-:Y:S01]  /*c510*/  FFMA.FTZ R11, R18, R14, R10 ;  /* 0x0000000e120b7223 */ /* 0x000fe2000001000a */
[----:B------:R-:W-:Y:S01]  /*c520*/  PRMT R10, RZ, 0x5410, R21 ;  /* 0x00005410ff0a7816 */ /* 0x000fe20000000015 */
[----:B------:R-:W-:Y:S01]  /*c530*/  FADD.FTZ R15, R14, R15 ;  /* 0x0000000f0e0f7221 */ /* 0x000fe20000010000 */
[----:B------:R-:W-:Y:S01]  /*c540*/  PRMT R14, RZ, 0x5410, R22 ;  /* 0x00005410ff0e7816 */ /* 0x000fe20000000016 */
        /* <DEDUP_REMOVED lines=19> */
.L_x_310:
        /* <DEDUP_REMOVED lines=9> */
[----:B------:R-:W2:Y:S01]  /*c710*/  LDL.LU.S16 R21, [R1+0x272] ;  /* 0x0002720001157983 */ /* 0x000ea20000300600 */
[----:B------:R-:W-:Y:S01]  /*c720*/  PRMT R26, R28, 0x7610, R26 ;  /* 0x000076101c1a7816 */ /* 0x000fe2000000001a */
[----:B------:R-:W-:Y:S01]  /*c730*/  FADD.FTZ R17, R17, R2 ;  /* 0x0000000211117221 */ /* 0x000fe20000010000 */
[----:B------:R-:W-:Y:S01]  /*c740*/  PRMT R25, R27, 0x7610, R25 ;  /* 0x000076101b197816 */ /* 0x000fe20000000019 */
[----:B------:R-:W-:Y:S01]  /*c750*/  FFMA.FTZ R18, R18, R13, R3 ;  /* 0x0000000d12127223 */ /* 0x000fe20000010003 */
[----:B------:R-:W-:-:S04]  /*c760*/  PRMT R24, R22, 0x7610, R24 ;  /* 0x0000761016187816 */ /* 0x000fc80000000018 */
[----:B------:R-:W-:Y:S02]  /*c770*/  PRMT R3, RZ, 0x5410, R24 ;  /* 0x00005410ff037816 */ /* 0x000fe40000000018 */
[----:B--2---:R-:W-:Y:S01]  /*c780*/  PRMT R23, R21, 0x7610, R23 ;  /* 0x0000761015177816 */ /* 0x004fe20000000017 */
[----:B------:R-:W-:-:S03]  /*c790*/  FMUL.FTZ R21, R14, R66 ;  /* 0x000000420e157220 */ /* 0x000fc60000410000 */
[----:B------:R-:W-:Y:S01]  /*c7a0*/  PRMT R2, RZ, 0x5410, R23 ;  /* 0x00005410ff027816 */ /* 0x000fe20000000017 */
[----:B------:R-:W-:Y:S02]  /*c7b0*/  FFMA.FTZ R11, R20, R21, R11 ;  /* 0x00000015140b7223 */ /* 0x000fe4000001000b */
[----:B------:R-:W-:Y:S02]  /*c7c0*/  FADD.FTZ R15, R15, R21 ;  /* 0x000000150f0f7221 */ /* 0x000fe40000010000 */
[----:B------:R-:W-:-:S04]  /*c7d0*/  FMUL.FTZ R21, R10, R67 ;  /* 0x000000430a157220 */ /* 0x000fc80000410000 */
[----:B------:R-:W-:Y:S01]  /*c7e0*/  FFMA.FTZ R22, R12, R21, R11 ;  /* 0x000000150c167223 */ /* 0x000fe2000001000b */
[----:B------:R-:W-:Y:S01]  /*c7f0*/  PRMT R11, RZ, 0x5410, R25 ;  /* 0x00005410ff0b7816 */ /* 0x000fe20000000019 */
[----:B------:R-:W-:Y:S01]  /*c800*/  FADD.FTZ R21, R21, R15 ;  /* 0x0000000f15157221 */ /* 0x000fe20000010000 */
[----:B------:R-:W-:-:S03]  /*c810*/  PRMT R15, RZ, 0x5410, R26 ;  /* 0x00005410ff0f7816 */ /* 0x000fc6000000001a */
        /* <DEDUP_REMOVED lines=23> */
.L_x_311:
[----:B------:R-:W2:Y:S02]  /*c990*/  LDL.S16 R23, [R1+0x23a] ;  /* 0x00023a0001177983 */ /* 0x000ea40000100600 */
[----:B--2---:R-:W-:Y:S02]  /*c9a0*/  PRMT R29, R23, 0x7610, R29 ;  /* 0x00007610171d7816 */ /* 0x004fe4000000001d */
[----:B------:R-:W2:Y:S02]  /*c9b0*/  LDL.S16 R23, [R1+0x23c] ;  /* 0x00023c0001177983 */ /* 0x000ea40000100600 */
[----:B------:R-:W-:Y:S02]  /*c9c0*/  PRMT R28, R29, 0x7610, R28 ;  /* 0x000076101d1c7816 */ /* 0x000fe4000000001c */
[----:B--2---:R-:W-:Y:S02]  /*c9d0*/  PRMT R25, R23, 0x7610, R25 ;  /* 0x0000761017197816 */ /* 0x004fe40000000019 */
[----:B------:R-:W2:Y:S01]  /*c9e0*/  LDL.LU.S16 R23, [R1+0x23e] ;  /* 0x00023e0001177983 */ /* 0x000ea20000300600 */
[----:B------:R-:W-:Y:S01]  /*c9f0*/  PRMT R24, R28, 0x7610, R24 ;  /* 0x000076101c187816 */ /* 0x000fe20000000018 */
[----:B------:R-:W-:Y:S01]  /*ca00*/  FADD.FTZ R16, R16, R13 ;  /* 0x0000000d10107221 */ /* 0x000fe20000010000 */
[----:B------:R-:W-:Y:S01]  /*ca10*/  PRMT R27, R25, 0x7610, R27 ;  /* 0x00007610191b7816 */ /* 0x000fe2000000001b */
[----:B------:R-:W-:Y:S01]  /*ca20*/  FFMA.FTZ R20, R20, R14, R19 ;  /* 0x0000000e14147223 */ /* 0x000fe20000010013 */
[----:B------:R-:W-:-:S02]  /*ca30*/  PRMT R25, RZ, 0x7610, R46 ;  /* 0x00007610ff197816 */ /* 0x000fc4000000002e */
[----:B------:R-:W-:Y:S02]  /*ca40*/  PRMT R24, RZ, 0x5410, R24 ;  /* 0x00005410ff187816 */ /* 0x000fe40000000018 */
[----:B------:R-:W-:Y:S01]  /*ca50*/  PRMT R19, RZ, 0x5410, R27 ;  /* 0x00005410ff137816 */ /* 0x000fe2000000001b */
        /* <DEDUP_REMOVED lines=8> */
[----:B------:R-:W-:-:S04]  /*cae0*/  FMUL.FTZ R23, R2, R67 ;  /* 0x0000004302177220 */ /* 0x000fc80000410000 */
[----:B------:R-:W-:Y:S01]  /*caf0*/  FFMA.FTZ R13, R11, R23, R22 ;  /* 0x000000170b0d7223 */ /* 0x000fe20000010016 */
[----:B------:R-:W-:Y:S01]  /*cb00*/  PRMT R22, RZ, 0x5410, R26 ;  /* 0x00005410ff167816 */ /* 0x000fe2000000001a */
[----:B------:R-:W-:Y:S01]  /*cb10*/  FADD.FTZ R21, R23, R21 ;  /* 0x0000001517157221 */ /* 0x000fe20000010000 */
        /* <DEDUP_REMOVED lines=19> */
.L_x_312:
[----:B------:R-:W2:Y:S02]  /*cc50*/  LDL.S16 R23, [R1+0x274] ;  /* 0x0002740001177983 */ /* 0x000ea40000100600 */
[----:B--2---:R-:W-:Y:S02]  /*cc60*/  PRMT R26, R23, 0x7610, R26 ;  /* 0x00007610171a7816 */ /* 0x004fe4000000001a */
[----:B------:R-:W2:Y:S01]  /*cc70*/  LDL.LU.S16 R23, [R1+0x276] ;  /* 0x0002760001177983 */ /* 0x000ea20000300600 */
[----:B------:R-:W-:Y:S01]  /*cc80*/  FFMA.FTZ R12, R12, R10, R18 ;  /* 0x0000000a0c0c7223 */ /* 0x000fe20000010012 */
[----:B------:R-:W-:Y:S01]  /*cc90*/  PRMT R28, R26, 0x7610, R28 ;  /* 0x000076101a1c7816 */ /* 0x000fe2000000001c */
[----:B------:R-:W-:-:S04]  /*cca0*/  FMUL.FTZ R26, R19, R66 ;  /* 0x00000042131a7220 */ /* 0x000fc80000410000 */
[----:B------:R-:W-:Y:S01]  /*ccb0*/  FADD.FTZ R21, R21, R26 ;  /* 0x0000001a15157221 */ /* 0x000fe20000010000 */
[----:B--2---:R-:W-:Y:S01]  /*ccc0*/  PRMT R27, R23, 0x7610, R27 ;  /* 0x00007610171b7816 */ /* 0x004fe2000000001b */
[----:B------:R-:W-:Y:S02]  /*ccd0*/  FFMA.FTZ R23, R25, R26, R13 ;  /* 0x0000001a19177223 */ /* 0x000fe4000001000d */
[----:B------:R-:W-:Y:S01]  /*cce0*/  FMUL.FTZ R26, R22, R67 ;  /* 0x00000043161a7220 */ /* 0x000fe20000410000 */
[----:B------:R-:W-:Y:S01]  /*ccf0*/  PRMT R18, RZ, 0x5410, R27 ;  /* 0x00005410ff127816 */ /* 0x000fe2000000001b */
[----:B------:R-:W-:Y:S02]  /*cd00*/  FADD.FTZ R13, R17, R14 ;  /* 0x0000000e110d7221 */ /* 0x000fe40000010000 */
[----:B------:R-:W-:Y:S01]  /*cd10*/  FFMA.FTZ R14, R24, R26, R23 ;  /* 0x0000001a180e7223 */ /* 0x000fe20000010017 */
        /* <DEDUP_REMOVED lines=27> */
.L_x_313:
[----:B------:R-:W2:Y:S02]  /*ced0*/  LDL.S16 R17, [R1+0x278] ;  /* 0x0002780001117983 */ /* 0x000ea40000100600 */
[----:B--2---:R-:W-:Y:S02]  /*cee0*/  PRMT R27, R17, 0x7610, R27 ;  /* 0x00007610111b7816 */ /* 0x004fe4000000001b */
[----:B------:R-:W2:Y:S01]  /*cef0*/  LDL.LU.S16 R17, [R1+0x27a] ;  /* 0x00027a0001117983 */ /* 0x000ea20000300600 */
[----:B------:R-:W-:Y:S01]  /*cf00*/  FMUL.FTZ R28, R18, R67 ;  /* 0x00000043121c7220 */ /* 0x000fe20000410000 */
[----:B------:R-:W-:Y:S01]  /*cf10*/  PRMT R30, R27, 0x7610, R30 ;  /* 0x000076101b1e7816 */ /* 0x000fe2000000001e */
[----:B------:R-:W-:Y:S01]  /*cf20*/  FFMA.FTZ R27, R15, R3, R20 ;  /* 0x000000030f1b7223 */ /* 0x000fe20000010014 */
[----:B------:R-:W-:-:S05]  /*cf30*/  PRMT R20, RZ, 0x5410, R49 ;  /* 0x00005410ff147816 */ /* 0x000fca0000000031 */
[----:B------:R-:W-:-:S04]  /*cf40*/  FADD.FTZ R20, R20, -UR9 ;  /* 0x8000000914147e21 */ /* 0x000fc80008010000 */
[----:B------:R-:W-:Y:S01]  /*cf50*/  FMUL.FTZ R20, R20, UR5 ;  /* 0x0000000514147c20 */ /* 0x000fe20008410000 */
[----:B--2---:R-:W-:Y:S01]  /*cf60*/  PRMT R29, R17, 0x7610, R29 ;  /* 0x00007610111d7816 */ /* 0x004fe2000000001d */
[----:B------:R-:W-:-:S04]  /*cf70*/  FMUL.FTZ R17, R48, R66 ;  /* 0x0000004230117220 */ /* 0x000fc80000410000 */
[----:B------:R-:W-:Y:S02]  /*cf80*/  FFMA.FTZ R14, R23, R17, R14 ;  /* 0x00000011170e7223 */ /* 0x000fe4000001000e */
[----:B------:R-:W-:Y:S02]  /*cf90*/  FADD.FTZ R17, R26, R17 ;  /* 0x000000111a117221 */ /* 0x000fe40000010000 */
[----:B------:R-:W-:Y:S01]  /*cfa0*/  FADD.FTZ R26, R16, R10 ;  /* 0x0000000a101a7221 */ /* 0x000fe20000010000 */
[----:B------:R-:W-:Y:S01]  /*cfb0*/  PRMT R16, RZ, 0x7610, R49 ;  /* 0x00007610ff107816 */ /* 0x000fe20000000031 */
[----:B------:R-:W-:Y:S01]  /*cfc0*/  FFMA.FTZ R10, R21, R28, R14 ;  /* 0x0000001c150a7223 */ /* 0x000fe2000001000e */
[----:B------:R-:W-:Y:S01]  /*cfd0*/  PRMT R14, RZ, 0x5410, R29 ;  /* 0x00005410ff0e7816 */ /* 0x000fe2000000001d */
[----:B------:R-:W-:Y:S01]  /*cfe0*/  FADD.FTZ R28, R28, R17 ;  /* 0x000000111c1c7221 */ /* 0x000fe20000010000 */
[----:B------:R-:W-:-:S05]  /*cff0*/  PRMT R17, RZ, 0x5410, R30 ;  /* 0x00005410ff117816 */ /* 0x000fca000000001e */
[----:B------:R-:W-:-:S04]  /*d000*/  FADD.FTZ R17, R17, -UR9 ;  /* 0x8000000911117e21 */ /* 0x000fc80008010000 */
        /* <DEDUP_REMOVED lines=20> */
.L_x_314:
[----:B------:R-:W2:Y:S02]  /*d150*/  LDL.S16 R15, [R1+0x27c] ;  /* 0x00027c00010f7983 */ /* 0x000ea40000100600 */
[----:B--2---:R-:W-:Y:S02]  /*d160*/  PRMT R29, R15, 0x7610, R29 ;  /* 0x000076100f1d7816 */ /* 0x004fe4000000001d */
[----:B------:R-:W2:Y:S01]  /*d170*/  LDL.LU.S16 R15, [R1+0x27e] ;  /* 0x00027e00010f7983 */ /* 0x000ea20000300600 */
[----:B------:R-:W-:Y:S01]  /*d180*/  FMUL.FTZ R30, R14, R67 ;  /* 0x000000430e1e7220 */ /* 0x000fe20000410000 */
[----:B------:R-:W-:Y:S01]  /*d190*/  PRMT R32, R29, 0x7610, R32 ;  /* 0x000076101d207816 */ /* 0x000fe20000000020 */
[----:B------:R-:W-:Y:S01]  /*d1a0*/  FFMA.FTZ R29, R11, R2, R12 ;  /* 0x000000020b1d7223 */ /* 0x000fe2000001000c */
[----:B------:R-:W-:Y:S02]  /*d1b0*/  PRMT R12, RZ, 0x7610, R58 ;  /* 0x00007610ff0c7816 */ /* 0x000fe4000000003a */
        /* <DEDUP_REMOVED lines=33> */
.L_x_315:
[----:B------:R-:W2:Y:S02]  /*d3d0*/  LDL.S16 R11, [R1+0x2d8] ;  /* 0x0002d800010b7983 */ /* 0x000ea40000100600 */
[----:B--2---:R-:W-:Y:S02]  /*d3e0*/  PRMT R33, R11, 0x7610, R33 ;  /* 0x000076100b217816 */ /* 0x004fe40000000021 */
[----:B------:R-:W2:Y:S01]  /*d3f0*/  LDL.LU.S16 R11, [R1+0x2da] ;  /* 0x0002da00010b7983 */ /* 0x000ea20000300600 */
[----:B------:R-:W-:Y:S01]  /*d400*/  FFMA.FTZ R27, R25, R19, R27 ;  /* 0x00000013191b7223 */ /* 0x000fe2000001001b */
[----:B------:R-:W-:Y:S01]  /*d410*/  PRMT R32, R33, 0x7610, R32 ;  /* 0x0000761021207816 */ /* 0x000fe20000000020 */
[----:B------:R-:W-:-:S03]  /*d420*/  FADD.FTZ R26, R26, R2 ;  /* 0x000000021a1a7221 */ /* 0x000fc60000010000 */
[----:B------:R-:W-:-:S05]  /*d430*/  PRMT R2, RZ, 0x5410, R32 ;  /* 0x00005410ff027816 */ /* 0x000fca0000000020 */
[----:B------:R-:W-:-:S04]  /*d440*/  FADD.FTZ R2, R2, -UR9 ;  /* 0x8000000902027e21 */ /* 0x000fc80008010000 */
        /* <DEDUP_REMOVED lines=9> */
[--C-:B------:R-:W-:Y:S02]  /*d4e0*/  PRMT R11, RZ, 0x5410, R78.reuse ;  /* 0x00005410ff0b7816 */ /* 0x100fe4000000004e */
[----:B------:R-:W-:-:S03]  /*d4f0*/  PRMT R78, RZ, 0x7610, R78 ;  /* 0x00007610ff4e7816 */ /* 0x000fc6000000004e */
        /* <DEDUP_REMOVED lines=21> */
.L_x_316:
[----:B------:R-:W2:Y:S02]  /*d650*/  LDL.S16 R31, [R1+0x2c8] ;  /* 0x0002c800011f7983 */ /* 0x000ea40000100600 */
[----:B--2---:R-:W-:Y:S02]  /*d660*/  PRMT R34, R31, 0x7610, R34 ;  /* 0x000076101f227816 */ /* 0x004fe40000000022 */
[----:B------:R-:W2:Y:S01]  /*d670*/  LDL.LU.S16 R31, [R1+0x2ca] ;  /* 0x0002ca00011f7983 */ /* 0x000ea20000300600 */
[----:B------:R-:W-:Y:S01]  /*d680*/  FADD.FTZ R28, R28, R19 ;  /* 0x000000131c1c7221 */ /* 0x000fe20000010000 */
[----:B------:R-:W-:Y:S01]  /*d690*/  PRMT R33, R34, 0x7610, R33 ;  /* 0x0000761022217816 */ /* 0x000fe20000000021 */
[----:B------:R-:W-:Y:S01]  /*d6a0*/  FFMA.FTZ R29, R24, R22, R29 ;  /* 0x00000016181d7223 */ /* 0x000fe2000001001d */
[----:B------:R-:W-:Y:S02]  /*d6b0*/  PRMT R19, RZ, 0x5410, R79 ;  /* 0x00005410ff137816 */ /* 0x000fe4000000004f */
[----:B------:R-:W-:-:S02]  /*d6c0*/  PRMT R24, RZ, 0x5410, R33 ;  /* 0x00005410ff187816 */ /* 0x000fc40000000021 */
[----:B------:R-:W-:Y:S01]  /*d6d0*/  PRMT R79, RZ, 0x7610, R79 ;  /* 0x00007610ff4f7816 */ /* 0x000fe2000000004f */
[----:B------:R-:W-:Y:S02]  /*d6e0*/  FADD.FTZ R19, R19, -UR9 ;  /* 0x8000000913137e21 */ /* 0x000fe40008010000 */
[----:B------:R-:W-:Y:S02]  /*d6f0*/  FADD.FTZ R24, R24, -UR9 ;  /* 0x8000000918187e21 */ /* 0x000fe40008010000 */
[----:B------:R-:W-:Y:S02]  /*d700*/  FMUL.FTZ R19, R19, UR5 ;  /* 0x0000000513137c20 */ /* 0x000fe40008410000 */
[----:B------:R-:W-:Y:S01]  /*d710*/  FMUL.FTZ R24, R24, UR5 ;  /* 0x0000000518187c20 */ /* 0x000fe20008410000 */
[----:B--2---:R-:W-:Y:S01]  /*d720*/  PRMT R32, R31, 0x7610, R32 ;  /* 0x000076101f207816 */ /* 0x004fe20000000020 */
[----:B------:R-:W-:-:S03]  /*d730*/  FMUL.FTZ R31, R78, R66 ;  /* 0x000000424e1f7220 */ /* 0x000fc60000410000 */
[----:B------:R-:W-:Y:S01]  /*d740*/  PRMT R32, RZ, 0x5410, R32 ;  /* 0x00005410ff207816 */ /* 0x000fe20000000020 */
[----:B------:R-:W-:Y:S02]  /*d750*/  FFMA.FTZ R25, R11, R31, R25 ;  /* 0x0000001f0b197223 */ /* 0x000fe40000010019 */
[----:B------:R-:W-:Y:S02]  /*d760*/  FADD.FTZ R30, R30, R31 ;  /* 0x0000001f1e1e7221 */ /* 0x000fe40000010000 */
[----:B------:R-:W-:-:S04]  /*d770*/  FMUL.FTZ R31, R3, R67 ;  /* 0x00000043031f7220 */ /* 0x000fc80000410000 */
[----:B------:R-:W-:Y:S02]  /*d780*/  FFMA.FTZ R25, R2, R31, R25 ;  /* 0x0000001f02197223 */ /* 0x000fe40000010019 */
        /* <DEDUP_REMOVED lines=20> */
.L_x_317:
        /* <DEDUP_REMOVED lines=40> */
.L_x_318:
[----:B------:R-:W2:Y:S02]  /*db50*/  LDL.S16 R22, [R1+0x2b8] ;  /* 0x0002b80001167983 */ /* 0x000ea40000100600 */
[----:B--2---:R-:W-:Y:S02]  /*db60*/  PRMT R33, R22, 0x7610, R33 ;  /* 0x0000761016217816 */ /* 0x004fe40000000021 */
[----:B------:R-:W2:Y:S01]  /*db70*/  LDL.LU.S16 R22, [R1+0x2ba] ;  /* 0x0002ba0001167983 */ /* 0x000ea20000300600 */
[----:B------:R-:W-:Y:S01]  /*db80*/  PRMT R52, RZ, 0x5410, R98 ;  /* 0x00005410ff347816 */ /* 0x000fe20000000062 */
[----:B------:R-:W-:Y:S01]  /*db90*/  FADD.FTZ R28, R28, R48 ;  /* 0x000000301c1c7221 */ /* 0x000fe20000010000 */
[----:B------:R-:W-:Y:S01]  /*dba0*/  PRMT R31, R33, 0x7610, R31 ;  /* 0x00007610211f7816 */ /* 0x000fe2000000001f */
[----:B------:R-:W-:Y:S01]  /*dbb0*/  FFMA.FTZ R29, R21, R18, R29 ;  /* 0x00000012151d7223 */ /* 0x000fe2000001001d */
[----:B------:R-:W-:Y:S01]  /*dbc0*/  PRMT R98, RZ, 0x7610, R98 ;  /* 0x00007610ff627816 */ /* 0x000fe20000000062 */
[----:B------:R-:W-:Y:S01]  /*dbd0*/  FADD.FTZ R52, R52, -UR9 ;  /* 0x8000000934347e21 */ /* 0x000fe20008010000 */
[----:B------:R-:W-:-:S03]  /*dbe0*/  PRMT R57, RZ, 0x5410, R31 ;  /* 0x00005410ff397816 */ /* 0x000fc6000000001f */
[----:B------:R-:W-:Y:S02]  /*dbf0*/  FMUL.FTZ R52, R52, UR5 ;  /* 0x0000000534347c20 */ /* 0x000fe40008410000 */
[----:B------:R-:W-:-:S04]  /*dc00*/  FADD.FTZ R57, R57, -UR9 ;  /* 0x8000000939397e21 */ /* 0x000fc80008010000 */
        /* <DEDUP_REMOVED lines=28> */
.L_x_319:
        /* <DEDUP_REMOVED lines=40> */
.L_x_320:
        /* <DEDUP_REMOVED lines=8> */
[----:B------:R-:W-:Y:S01]  /*e0d0*/  PRMT R58, RZ, 0x7610, R121 ;  /* 0x00007610ff3a7816 */ /* 0x000fe20000000079 */
[----:B------:R-:W-:Y:S01]  /*e0e0*/  FFMA.FTZ R16, R17, R14, R29 ;  /* 0x0000000e11107223 */ /* 0x000fe2000001001d */
[----:B------:R-:W-:-:S02]  /*e0f0*/  PRMT R37, RZ, 0x5410, R22 ;  /* 0x00005410ff257816 */ /* 0x000fc40000000016 */
[----:B------:R-:W-:Y:S01]  /*e100*/  PRMT R21, R23, 0x7610, R21 ;  /* 0x0000761017157816 */ /* 0x000fe20000000015 */
[----:B------:R-:W-:Y:S02]  /*e110*/  FADD.FTZ R58, R58, -UR9 ;  /* 0x800000093a3a7e21 */ /* 0x000fe40008010000 */
[----:B------:R-:W-:Y:S01]  /*e120*/  FADD.FTZ R37, R37, -UR9 ;  /* 0x8000000925257e21 */ /* 0x000fe20008010000 */
[----:B------:R-:W-:Y:S01]  /*e130*/  PRMT R34, RZ, 0x5410, R21 ;  /* 0x00005410ff227816 */ /* 0x000fe20000000015 */
[----:B------:R-:W-:Y:S02]  /*e140*/  FMUL.FTZ R58, R58, UR5 ;  /* 0x000000053a3a7c20 */ /* 0x000fe40008410000 */
[----:B------:R-:W-:Y:S01]  /*e150*/  FMUL.FTZ R37, R37, UR5 ;  /* 0x0000000525257c20 */ /* 0x000fe20008410000 */
[----:B--2---:R-:W-:Y:S01]  /*e160*/  PRMT R20, R18, 0x7610, R20 ;  /* 0x0000761012147816 */ /* 0x004fe20000000014 */
[----:B------:R-:W-:-:S04]  /*e170*/  FMUL.FTZ R18, R99, R66 ;  /* 0x0000004263127220 */ /* 0x000fc80000410000 */
[----:B------:R-:W-:Y:S02]  /*e180*/  FFMA.FTZ R25, R69, R18, R25 ;  /* 0x0000001245197223 */ /* 0x000fe40000010019 */
[----:B------:R-:W-:Y:S02]  /*e190*/  FADD.FTZ R30, R30, R18 ;  /* 0x000000121e1e7221 */ /* 0x000fe40000010000 */
[----:B------:R-:W-:-:S04]  /*e1a0*/  FMUL.FTZ R18, R38, R67 ;  /* 0x0000004326127220 */ /* 0x000fc80000410000 */
[----:B------:R-:W-:Y:S02]  /*e1b0*/  FFMA.FTZ R25, R62, R18, R25 ;  /* 0x000000123e197223 */ /* 0x000fe40000010019 */
        /* <DEDUP_REMOVED lines=21> */
.L_x_321:
[----:B------:R-:W2:Y:S02]  /*e310*/  LDL.S16 R17, [R1+0x22e] ;  /* 0x00022e0001117983 */ /* 0x000ea40000100600 */
[----:B--2---:R-:W-:Y:S02]  /*e320*/  PRMT R48, R17, 0x7610, R48 ;  /* 0x0000761011307816 */ /* 0x004fe40000000030 */
[----:B------:R-:W2:Y:S02]  /*e330*/  LDL.S16 R17, [R1+0x2a4] ;  /* 0x0002a40001117983 */ /* 0x000ea40000100600 */
[----:B------:R-:W-:Y:S02]  /*e340*/  PRMT R45, R48, 0x7610, R45 ;  /* 0x00007610302d7816 */ /* 0x000fe4000000002d */
[----:B--2---:R-:W-:Y:S02]  /*e350*/  PRMT R36, R17, 0x7610, R36 ;  /* 0x0000761011247816 */ /* 0x004fe40000000024 */
[----:B------:R-:W2:Y:S01]  /*e360*/  LDL.S16 R17, [R1+0x230] ;  /* 0x0002300001117983 */ /* 0x000ea20000100600 */
        /* <DEDUP_REMOVED lines=8> */
[----:B------:R-:W-:Y:S02]  /*e3f0*/  PRMT R21, R29, 0x7610, R21 ;  /* 0x000076101d157816 */ /* 0x000fe40000000015 */
        /* <DEDUP_REMOVED lines=34> */
.L_x_322:
[----:B------:R-:W2:Y:S02]  /*e620*/  LDL.S16 R15, [R1+0x236] ;  /* 0x00023600010f7983 */ /* 0x000ea40000100600 */
[----:B--2---:R-:W-:Y:S02]  /*e630*/  PRMT R53, R15, 0x7610, R53 ;  /* 0x000076100f357816 */ /* 0x004fe40000000035 */
[----:B------:R-:W2:Y:S02]  /*e640*/  LDL.S16 R15, [R1+0x298] ;  /* 0x00029800010f7983 */ /* 0x000ea40000100600 */
        /* <DEDUP_REMOVED lines=10> */
[----:B------:R-:W-:Y:S01]  /*e6f0*/  FMUL.FTZ R20, R17, R67 ;  /* 0x0000004311147220 */ /* 0x000fe20000410000 */
[----:B------:R-:W-:Y:S02]  /*e700*/  PRMT R23, R36, 0x7610, R23 ;  /* 0x0000761024177816 */ /* 0x000fe40000000017 */
[----:B--2---:R-:W-:Y:S01]  /*e710*/  PRMT R21, R15, 0x7610, R21 ;  /* 0x000076100f157816 */ /* 0x004fe20000000015 */
[----:B------:R-:W-:-:S03]  /*e720*/  FMUL.FTZ R15, R26, R66 ;  /* 0x000000421a0f7220 */ /* 0x000fc60000410000 */
[----:B------:R-:W-:Y:S01]  /*e730*/  PRMT R12, RZ, 0x5410, R21 ;  /* 0x00005410ff0c7816 */ /* 0x000fe20000000015 */
[----:B------:R-:W-:Y:S02]  /*e740*/  FFMA.FTZ R25, R33, R15, R25 ;  /* 0x0000000f21197223 */ /* 0x000fe40000010019 */
[----:B------:R-:W-:Y:S02]  /*e750*/  FADD.FTZ R15, R18, R15 ;  /* 0x0000000f120f7221 */ /* 0x000fe40000010000 */
[----:B------:R-:W-:Y:S01]  /*e760*/  FFMA.FTZ R18, R13, R10, R16 ;  /* 0x0000000a0d127223 */ /* 0x000fe20000010010 */
[----:B------:R-:W-:Y:S01]  /*e770*/  PRMT R16, RZ, 0x5410, R23 ;  /* 0x00005410ff107816 */ /* 0x000fe20000000017 */
[----:B------:R-:W-:Y:S01]  /*e780*/  FFMA.FTZ R13, R29, R20, R25 ;  /* 0x000000141d0d7223 */ /* 0x000fe20000010019 */
[----:B------:R-:W-:Y:S01]  /*e790*/  PRMT R25, RZ, 0x5410, R31 ;  /* 0x00005410ff197816 */ /* 0x000fe2000000001f */
[----:B------:R-:W-:Y:S01]  /*e7a0*/  FADD.FTZ R20, R20, R15 ;  /* 0x0000000f14147221 */ /* 0x000fe20000010000 */
[----:B------:R-:W-:Y:S01]  /*e7b0*/  PRMT R15, RZ, 0x5410, R22 ;  /* 0x00005410ff0f7816 */ /* 0x000fe20000000016 */
[----:B------:R-:W-:-:S02]  /*e7c0*/  FADD.FTZ R16, R16, -UR9 ;  /* 0x8000000910107e21 */ /* 0x000fc40008010000 */
        /* <DEDUP_REMOVED lines=22> */
.L_x_323:
[----:B------:R-:W2:Y:S02]  /*e930*/  LDL.LU.S16 R21, [R1+0x232] ;  /* 0x0002320001157983 */ /* 0x000ea40000300600 */
        /* <DEDUP_REMOVED lines=10> */
[----:B------:R-:W-:Y:S01]  /*e9e0*/  FFMA.FTZ R27, R11, R78, R27 ;  /* 0x0000004e0b1b7223 */ /* 0x000fe2000001001b */
[----:B------:R-:W-:Y:S01]  /*e9f0*/  PRMT R36, R22, 0x7610, R36 ;  /* 0x0000761016247816 */ /* 0x000fe20000000024 */
[----:B------:R-:W-:Y:S01]  /*ea00*/  FMUL.FTZ R22, R12, R67 ;  /* 0x000000430c167220 */ /* 0x000fe20000410000 */
[----:B------:R-:W-:Y:S02]  /*ea10*/  PRMT R45, R23, 0x7610, R45 ;  /* 0x00007610172d7816 */ /* 0x000fe4000000002d */
[----:B------:R-:W-:-:S02]  /*ea20*/  PRMT R11, RZ, 0x5410, R36 ;  /* 0x00005410ff0b7816 */ /* 0x000fc40000000024 */
        /* <DEDUP_REMOVED lines=33> */
.L_x_324:
[----:B------:R-:W2:Y:S04]  /*ec40*/  LDL.LU.S16 R22, [R1+0x22a] ;  /* 0x00022a0001167983 */ /* 0x000ea80000300600 */
[----:B------:R-:W3:Y:S04]  /*ec50*/  LDL.LU.S16 R48, [R1+0x22c] ;  /* 0x00022c0001307983 */ /* 0x000ee80000300600 */
[----:B------:R-:W4:Y:S01]  /*ec60*/  LDL.LU.S16 R45, [R1+0x28a] ;  /* 0x00028a00012d7983 */ /* 0x000f220000300600 */
[----:B--2---:R-:W-:-:S03]  /*ec70*/  PRMT R31, R22, 0x7610, R31 ;  /* 0x00007610161f7816 */ /* 0x004fc6000000001f */
[----:B------:R-:W2:Y:S01]  /*ec80*/  LDL.S16 R22, [R1+0x288] ;  /* 0x0002880001167983 */ /* 0x000ea20000100600 */
[----:B------:R-:W-:Y:S01]  /*ec90*/  PRMT R53, R31, 0x7610, R53 ;  /* 0x000076101f357816 */ /* 0x000fe20000000035 */
[----:B------:R-:W-:Y:S01]  /*eca0*/  FFMA.FTZ R31, R2, R3, R18 ;  /* 0x00000003021f7223 */ /* 0x000fe20000010012 */
[----:B---3--:R-:W-:Y:S01]  /*ecb0*/  PRMT R18, RZ, 0x5410, R48 ;  /* 0x00005410ff127816 */ /* 0x008fe20000000030 */
[----:B------:R-:W-:Y:S01]  /*ecc0*/  FADD.FTZ R28, R28, R78 ;  /* 0x0000004e1c1c7221 */ /* 0x000fe20000010000 */
[----:B----4-:R-:W-:Y:S02]  /*ecd0*/  PRMT R2, RZ, 0x5410, R45 ;  /* 0x00005410ff027816 */ /* 0x010fe4000000002d */
[----:B--2---:R-:W-:Y:S01]  /*ece0*/  PRMT R50, R22, 0x7610, R50 ;  /* 0x0000761016327816 */ /* 0x004fe20000000032 */
[----:B------:R-:W-:-:S04]  /*ecf0*/  FMUL.FTZ R22, R11, R66 ;  /* 0x000000420b167220 */ /* 0x000fc80000410000 */
[----:B------:R-:W-:Y:S02]  /*ed00*/  FFMA.FTZ R23, R14, R22, R23 ;  /* 0x000000160e177223 */ /* 0x000fe40000010017 */
[----:B------:R-:W-:Y:S02]  /*ed10*/  FADD.FTZ R21, R21, R22 ;  /* 0x0000001615157221 */ /* 0x000fe40000010000 */
[----:B------:R-:W-:-:S04]  /*ed20*/  FMUL.FTZ R22, R10, R67 ;  /* 0x000000430a167220 */ /* 0x000fc80000410000 */
[----:B------:R-:W-:Y:S02]  /*ed30*/  FFMA.FTZ R23, R13, R22, R23 ;  /* 0x000000160d177223 */ /* 0x000fe40000010017 */
[----:B------:R-:W-:Y:S01]  /*ed40*/  FADD.FTZ R36, R22, R21 ;  /* 0x0000001516247221 */ /* 0x000fe20000010000 */
[----:B------:R-:W-:Y:S02]  /*ed50*/  PRMT R22, RZ, 0x5410, R53 ;  /* 0x00005410ff167816 */ /* 0x000fe40000000035 */
        /* <DEDUP_REMOVED lines=24> */
.L_x_325:
[----:B------:R-:W2:Y:S04]  /*eee0*/  LDL.S16 R54, [R1+0x284] ;  /* 0x0002840001367983 */ /* 0x000ea80000100600 */
[----:B------:R-:W3:Y:S01]  /*eef0*/  LDL.LU.S16 R53, [R1+0x286] ;  /* 0x0002860001357983 */ /* 0x000ee20000300600 */
[----:B------:R-:W-:Y:S02]  /*ef00*/  FMUL.FTZ R48, R18, R66 ;  /* 0x0000004212307220 */ /* 0x000fe40000410000 */
[----:B------:R-:W-:Y:S02]  /*ef10*/  FMUL.FTZ R50, R2, R67 ;  /* 0x0000004302327220 */ /* 0x000fe40000410000 */
[----:B------:R-:W-:Y:S02]  /*ef20*/  FFMA.FTZ R23, R22, R48, R23 ;  /* 0x0000003016177223 */ /* 0x000fe40000010017 */
[----:B------:R-:W-:-:S02]  /*ef30*/  FADD.FTZ R48, R36, R48 ;  /* 0x0000003024307221 */ /* 0x000fc40000010000 */
[----:B------:R-:W-:Y:S01]  /*ef40*/  FADD.FTZ R36, R20, R3 ;  /* 0x0000000314247221 */ /* 0x000fe20000010000 */
[--C-:B------:R-:W-:Y:S01]  /*ef50*/  PRMT R3, RZ, 0x5410, R120.reuse ;  /* 0x00005410ff037816 */ /* 0x100fe20000000078 */
[----:B------:R-:W-:Y:S01]  /*ef60*/  FFMA.FTZ R45, R19, R79, R27 ;  /* 0x0000004f132d7223 */ /* 0x000fe2000001001b */
[----:B------:R-:W-:Y:S01]  /*ef70*/  PRMT R19, RZ, 0x7610, R120 ;  /* 0x00007610ff137816 */ /* 0x000fe20000000078 */
[----:B------:R-:W-:Y:S02]  /*ef80*/  FFMA.FTZ R27, R21, R50, R23 ;  /* 0x00000032151b7223 */ /* 0x000fe40000010017 */
[----:B------:R-:W-:Y:S02]  /*ef90*/  FADD.FTZ R3, R3, -UR9 ;  /* 0x8000000903037e21 */ /* 0x000fe40008010000 */
[----:B------:R-:W-:Y:S02]  /*efa0*/  FADD.FTZ R48, R50, R48 ;  /* 0x0000003032307221 */ /* 0x000fe40000010000 */
[----:B------:R-:W-:Y:S01]  /*efb0*/  FMUL.FTZ R3, R3, UR5 ;  /* 0x0000000503037c20 */ /* 0x000fe20008410000 */
[----:B--2---:R-:W-:-:S02]  /*efc0*/  PRMT R20, RZ, 0x5410, R54 ;  /* 0x00005410ff147816 */ /* 0x004fc40000000036 */
[----:B---3--:R-:W-:-:S03]  /*efd0*/  PRMT R23, RZ, 0x5410, R53 ;  /* 0x00005410ff177816 */ /* 0x008fc60000000035 */
        /* <DEDUP_REMOVED lines=21> */
.L_x_326:
[----:B------:R-:W2:Y:S04]  /*f130*/  LDL.LU.S16 R63, [R1+0x24e] ;  /* 0x00024e00013f7983 */ /* 0x000ea80000300600 */
[----:B------:R-:W3:Y:S04]  /*f140*/  LDL.S16 R61, [R1+0x280] ;  /* 0x00028000013d7983 */ /* 0x000ee80000100600 */
[----:B------:R-:W4:Y:S04]  /*f150*/  LDL.LU.S16 R60, [R1+0x250] ;  /* 0x00025000013c7983 */ /* 0x000f280000300600 */
[----:B------:R-:W5:Y:S01]  /*f160*/  LDL.LU.S16 R56, [R1+0x282] ;  /* 0x0002820001387983 */ /* 0x000f620000300600 */
[----:B------:R-:W-:-:S02]  /*f170*/  FMUL.FTZ R50, R19, R66 ;  /* 0x0000004213327220 */ /* 0x000fc40000410000 */
[----:B------:R-:W-:Y:S02]  /*f180*/  FADD.FTZ R79, R28, R79 ;  /* 0x0000004f1c4f7221 */ /* 0x000fe40000010000 */
[----:B------:R-:W-:Y:S02]  /*f190*/  FFMA.FTZ R27, R3, R50, R27 ;  /* 0x00000032031b7223 */ /* 0x000fe4000001001b */
[----:B------:R-:W-:Y:S02]  /*f1a0*/  FADD.FTZ R50, R48, R50 ;  /* 0x0000003230327221 */ /* 0x000fe40000010000 */
[----:B------:R-:W-:Y:S02]  /*f1b0*/  FFMA.FTZ R48, R24, R32, R31 ;  /* 0x0000002018307223 */ /* 0x000fe4000001001f */
[----:B------:R-:W-:-:S04]  /*f1c0*/  FMUL.FTZ R53, R23, R67 ;  /* 0x0000004317357220 */ /* 0x000fc80000410000 */
[----:B------:R-:W-:Y:S02]  /*f1d0*/  FFMA.FTZ R54, R20, R53, R27 ;  /* 0x0000003514367223 */ /* 0x000fe4000001001b */
[----:B------:R-:W-:Y:S01]  /*f1e0*/  FADD.FTZ R50, R53, R50 ;  /* 0x0000003235327221 */ /* 0x000fe20000010000 */
[----:B--2---:R-:W-:Y:S02]  /*f1f0*/  PRMT R24, RZ, 0x5410, R63 ;  /* 0x00005410ff187816 */ /* 0x004fe4000000003f */
[----:B---3--:R-:W-:-:S03]  /*f200*/  PRMT R28, RZ, 0x5410, R61 ;  /* 0x00005410ff1c7816 */ /* 0x008fc6000000003d */
[----:B------:R-:W-:Y:S01]  /*f210*/  FADD.FTZ R24, R24, -UR9 ;  /* 0x8000000918187e21 */ /* 0x000fe20008010000 */
[----:B----4-:R-:W-:Y:S01]  /*f220*/  PRMT R27, RZ, 0x5410, R60 ;  /* 0x00005410ff1b7816 */ /* 0x010fe2000000003c */
[----:B------:R-:W-:Y:S02]  /*f230*/  FADD.FTZ R28, R28, -UR9 ;  /* 0x800000091c1c7e21 */ /* 0x000fe40008010000 */
[----:B------:R-:W-:Y:S01]  /*f240*/  FMUL.FTZ R24, R24, UR5 ;  /* 0x0000000518187c20 */ /* 0x000fe20008410000 */
[----:B-----5:R-:W-:Y:S01]  /*f250*/  PRMT R31, RZ, 0x5410, R56 ;  /* 0x00005410ff1f7816 */ /* 0x020fe20000000038 */
        /* <DEDUP_REMOVED lines=20> */
.L_x_327:
[----:B------:R-:W2:Y:S04]  /*f3a0*/  LDL.S16 R72, [R1+0x220] ;  /* 0x0002200001487983 */ /* 0x000ea80000100600 */
[----:B------:R-:W3:Y:S04]  /*f3b0*/  LDL.S16 R70, [R1+0x224] ;  /* 0x0002240001467983 */ /* 0x000ee80000100600 */
[----:B------:R-:W4:Y:S04]  /*f3c0*/  LDL.LU.S16 R63, [R1+0x222] ;  /* 0x00022200013f7983 */ /* 0x000f280000300600 */
[----:B------:R-:W5:Y:S01]  /*f3d0*/  LDL.LU.S16 R61, [R1+0x226] ;  /* 0x00022600013d7983 */ /* 0x000f620000300600 */
[----:B------:R-:W-:-:S02]  /*f3e0*/  FMUL.FTZ R53, R27, R66 ;  /* 0x000000421b357220 */ /* 0x000fc40000410000 */
[----:B------:R-:W-:Y:S02]  /*f3f0*/  FMUL.FTZ R60, R31, R67 ;  /* 0x000000431f3c7220 */ /* 0x000fe40000410000 */
[----:B------:R-:W-:Y:S02]  /*f400*/  FFMA.FTZ R54, R24, R53, R54 ;  /* 0x0000003518367223 */ /* 0x000fe40000010036 */
[----:B------:R-:W-:Y:S02]  /*f410*/  FADD.FTZ R50, R50, R53 ;  /* 0x0000003532327221 */ /* 0x000fe40000010000 */
[----:B------:R-:W-:Y:S02]  /*f420*/  FADD.FTZ R53, R36, R32 ;  /* 0x0000002024357221 */ /* 0x000fe40000010000 */
[----:B------:R-:W-:Y:S02]  /*f430*/  FFMA.FTZ R54, R28, R60, R54 ;  /* 0x0000003c1c367223 */ /* 0x000fe40000010036 */
[----:B------:R-:W-:-:S02]  /*f440*/  FFMA.FTZ R56, R35, R97, R45 ;  /* 0x0000006123387223 */ /* 0x000fc4000001002d */
        /* <DEDUP_REMOVED lines=28> */
.L_x_328:
        /* <DEDUP_REMOVED lines=8> */
[----:B------:R-:W-:Y:S02]  /*f690*/  FFMA.FTZ R63, R36, R61, R54 ;  /* 0x0000003d243f7223 */ /* 0x000fe40000010036 */
[----:B------:R-:W-:Y:S02]  /*f6a0*/  FADD.FTZ R61, R61, R45 ;  /* 0x0000002d3d3d7221 */ /* 0x000fe40000010000 */
        /* <DEDUP_REMOVED lines=29> */
.L_x_329:
        /* <DEDUP_REMOVED lines=39> */
.L_x_330:
[----:B------:R-:W2:Y:S01]  /*faf0*/  LDL.S16 R77, [R1+0x28c] ;  /* 0x00028c00014d7983 */ /* 0x000ea20000100600 */
[----:B------:R-:W-:Y:S02]  /*fb00*/  FMUL.FTZ R73, R52, R66 ;  /* 0x0000004234497220 */ /* 0x000fe40000410000 */
[----:B------:R-:W-:Y:S01]  /*fb10*/  FFMA.FTZ R74, R57, R68, R60 ;  /* 0x00000044394a7223 */ /* 0x000fe2000001003c */
[----:B------:R-:W-:Y:S01]  /*fb20*/  PRMT R57, RZ, 0x7610, R124 ;  /* 0x00007610ff397816 */ /* 0x000fe2000000007c */
[----:B------:R-:W-:Y:S01]  /*fb30*/  FFMA.FTZ R63, R49, R73, R63 ;  /* 0x00000049313f7223 */ /* 0x000fe2000001003f */
[----:B------:R-:W-:Y:S01]  /*fb40*/  PRMT R60, RZ, 0x5410, R125 ;  /* 0x00005410ff3c7816 */ /* 0x000fe2000000007d */
[----:B------:R-:W-:Y:S02]  /*fb50*/  FADD.FTZ R61, R61, R73 ;  /* 0x000000493d3d7221 */ /* 0x000fe40000010000 */
[----:B------:R-:W-:Y:S02]  /*fb60*/  FMUL.FTZ R73, R56, R67 ;  /* 0x0000004338497220 */ /* 0x000fe40000410000 */
[----:B------:R-:W-:-:S02]  /*fb70*/  FADD.FTZ R57, R57, -UR9 ;  /* 0x8000000939397e21 */ /* 0x000fc40008010000 */
[----:B------:R-:W-:Y:S02]  /*fb80*/  FFMA.FTZ R75, R53, R73, R63 ;  /* 0x00000049354b7223 */ /* 0x000fe4000001003f */
[----:B------:R-:W-:Y:S01]  /*fb90*/  FADD.FTZ R73, R73, R61 ;  /* 0x0000003d49497221 */ /* 0x000fe20000010000 */
[----:B------:R-:W-:Y:S01]  /*fba0*/  PRMT R61, RZ, 0x7610, R125 ;  /* 0x00007610ff3d7816 */ /* 0x000fe2000000007d */
[----:B------:R-:W-:Y:S02]  /*fbb0*/  FADD.FTZ R79, R79, R98 ;  /* 0x000000624f4f7221 */ /* 0x000fe40000010000 */
[----:B------:R-:W-:Y:S02]  /*fbc0*/  FMUL.FTZ R57, R57, UR5 ;  /* 0x0000000539397c20 */ /* 0x000fe40008410000 */
[----:B------:R-:W-:-:S04]  /*fbd0*/  FADD.FTZ R61, R61, -UR9 ;  /* 0x800000093d3d7e21 */ /* 0x000fc80008010000 */
[----:B------:R-:W-:Y:S01]  /*fbe0*/  FMUL.FTZ R61, R61, UR5 ;  /* 0x000000053d3d7c20 */ /* 0x000fe20008410000 */
[----:B--2---:R-:W-:Y:S01]  /*fbf0*/  PRMT R63, RZ, 0x5410, R77 ;  /* 0x00005410ff3f7816 */ /* 0x004fe2000000004d */
        /* <DEDUP_REMOVED lines=19> */
.L_x_331:
[----:B------:R-:W2:Y:S04]  /*fd30*/  LDL.LU.S16 R82, [R1+0x28e] ;  /* 0x00028e0001527983 */ /* 0x000ea80000300600 */
[----:B------:R-:W3:Y:S01]  /*fd40*/  LDL.S16 R80, [R1+0x290] ;  /* 0x0002900001507983 */ /* 0x000ee20000100600 */
[----:B------:R-:W-:Y:S02]  /*fd50*/  FMUL.FTZ R77, R60, R66 ;  /* 0x000000423c4d7220 */ /* 0x000fe40000410000 */
[----:B------:R-:W-:Y:S01]  /*fd60*/  FADD.FTZ R70, R70, R68 ;  /* 0x0000004446467221 */ /* 0x000fe20000010000 */
[----:B------:R-:W-:Y:S01]  /*fd70*/  PRMT R68, RZ, 0x5410, R123 ;  /* 0x00005410ff447816 */ /* 0x000fe2000000007b */
[----:B------:R-:W-:Y:S02]  /*fd80*/  FFMA.FTZ R75, R57, R77, R75 ;  /* 0x0000004d394b7223 */ /* 0x000fe4000001004b */
[----:B------:R-:W-:-:S02]  /*fd90*/  FADD.FTZ R73, R73, R77 ;  /* 0x0000004d49497221 */ /* 0x000fc40000010000 */
[----:B------:R-:W-:Y:S02]  /*fda0*/  FMUL.FTZ R77, R63, R67 ;  /* 0x000000433f4d7220 */ /* 0x000fe40000410000 */
[----:B------:R-:W-:Y:S02]  /*fdb0*/  FADD.FTZ R68, R68, -UR9 ;  /* 0x8000000944447e21 */ /* 0x000fe40008010000 */
[----:B------:R-:W-:Y:S02]  /*fdc0*/  FFMA.FTZ R78, R61, R77, R75 ;  /* 0x0000004d3d4e7223 */ /* 0x000fe4000001004b */
[----:B------:R-:W-:Y:S02]  /*fdd0*/  FADD.FTZ R77, R77, R73 ;  /* 0x000000494d4d7221 */ /* 0x000fe40000010000 */
[----:B------:R-:W-:Y:S01]  /*fde0*/  FFMA.FTZ R69, R69, R99, R72 ;  /* 0x0000006345457223 */ /* 0x000fe20000010048 */
[----:B------:R-:W-:Y:S01]  /*fdf0*/  PRMT R72, RZ, 0x7610, R123 ;  /* 0x00007610ff487816 */ /* 0x000fe2000000007b */
        /* <DEDUP_REMOVED lines=24> */
.L_x_332:
[----:B------:R-:W2:Y:S04]  /*ff80*/  LDL.LU.S16 R83, [R1+0x292] ;  /* 0x0002920001537983 */ /* 0x000ea80000300600 */
[----:B------:R-:W3:Y:S01]  /*ff90*/  LDL.S16 R82, [R1+0x29c] ;  /* 0x00029c0001527983 */ /* 0x000ee20000100600 */
[----:B------:R-:W-:Y:S02]  /*ffa0*/  FMUL.FTZ R80, R72, R66 ;  /* 0x0000004248507220 */ /* 0x000fe40000410000 */
[----:B------:R-:W-:Y:S02]  /*ffb0*/  FFMA.FTZ R74, R62, R38, R74 ;  /* 0x000000263e4a7223 */ /* 0x000fe4000001004a */
[----:B------:R-:W-:Y:S02]  /*ffc0*/  FFMA.FTZ R78, R68, R80, R78 ;  /* 0x00000050444e7223 */ /* 0x000fe4000001004e */
[----:B------:R-:W-:-:S02]  /*ffd0*/  FADD.FTZ R77, R77, R80 ;  /* 0x000000504d4d7221 */ /* 0x000fc40000010000 */
[----:B------:R-:W-:Y:S02]  /*ffe0*/  FMUL.FTZ R80, R75, R67 ;  /* 0x000000434b507220 */ /* 0x000fe40000410000 */
[----:B------:R-:W-:Y:S01]  /*fff0*/  FADD.FTZ R99, R79, R99 ;  /* 0x000000634f637221 */ /* 0x000fe20000010000 */
[----:B------:R-:W-:Y:S01]  /*10000*/  PRMT R79, RZ, 0x7610, R119 ;  /* 0x00007610ff4f7816 */ /* 0x000fe20000000077 */
[----:B------:R-:W-:Y:S02]  /*10010*/  FFMA.FTZ R78, R73, R80, R78 ;  /* 0x00000050494e7223 */ /* 0x000fe4000001004e */
[----:B------:R-:W-:Y:S01]  /*10020*/  FADD.FTZ R62, R80, R77 ;  /* 0x0000004d503e7221 */ /* 0x000fe20000010000 */
[----:B------:R-:W-:-:S05]  /*10030*/  PRMT R77, RZ, 0x5410, R119 ;  /* 0x00005410ff4d7816 */ /* 0x000fca0000000077 */
[----:B------:R-:W-:-:S04]  /*10040*/  FADD.FTZ R77, R77, -UR9 ;  /* 0x800000094d4d7e21 */ /* 0x000fc80008010000 */
[----:B------:R-:W-:Y:S01]  /*10050*/  FMUL.FTZ R77, R77, UR5 ;  /* 0x000000054d4d7c20 */ /* 0x000fe20008410000 */
[----:B--2---:R-:W-:Y:S02]  /*10060*/  PRMT R80, RZ, 0x5410, R83 ;  /* 0x00005410ff507816 */ /* 0x004fe40000000053 */
        /* <DEDUP_REMOVED lines=22> */
.L_x_333:
[----:B------:R-:W-:Y:S01]  /*101d0*/  FMUL.FTZ R82, R79, R66 ;  /* 0x000000424f527220 */ /* 0x000fe20000410000 */
[----:B------:R-:W-:Y:S01]  /*101e0*/  PRMT R84, RZ, 0x5410, R39 ;  /* 0x00005410ff547816 */ /* 0x000fe20000000027 */
[----:B------:R-:W-:Y:S01]  /*101f0*/  FADD.FTZ R70, R70, R38 ;  /* 0x0000002646467221 */ /* 0x000fe20000010000 */
[----:B------:R-:W-:Y:S01]  /*10200*/  PRMT R88, RZ, 0x5410, R115 ;  /* 0x00005410ff587816 */ /* 0x000fe20000000073 */
[----:B------:R-:W-:Y:S01]  /*10210*/  FFMA.FTZ R78, R77, R82, R78 ;  /* 0x000000524d4e7223 */ /* 0x000fe2000001004e */
[----:B------:R-:W-:Y:S01]  /*10220*/  PRMT R87, RZ, 0x7610, R39 ;  /* 0x00007610ff577816 */ /* 0x000fe20000000027 */
[----:B------:R-:W-:Y:S01]  /*10230*/  FADD.FTZ R62, R62, R82 ;  /* 0x000000523e3e7221 */ /* 0x000fe20000010000 */
[----:B------:R-:W-:Y:S01]  /*10240*/  PRMT R91, RZ, 0x7610, R115 ;  /* 0x00007610ff5b7816 */ /* 0x000fe20000000073 */
[----:B------:R-:W-:Y:S02]  /*10250*/  FMUL.FTZ R82, R83, R67 ;  /* 0x0000004353527220 */ /* 0x000fe40000410000 */
[----:B------:R-:W-:-:S02]  /*10260*/  FADD.FTZ R84, R84, -UR9 ;  /* 0x8000000954547e21 */ /* 0x000fc40008010000 */
[----:B------:R-:W-:Y:S02]  /*10270*/  FADD.FTZ R88, R88, -UR9 ;  /* 0x8000000958587e21 */ /* 0x000fe40008010000 */
[----:B------:R-:W-:Y:S02]  /*10280*/  FFMA.FTZ R69, R58, R34, R69 ;  /* 0x000000223a457223 */ /* 0x000fe40000010045 */
[----:B------:R-:W-:Y:S02]  /*10290*/  FFMA.FTZ R78, R80, R82, R78 ;  /* 0x00000052504e7223 */ /* 0x000fe4000001004e */
[----:B------:R-:W-:Y:S02]  /*102a0*/  FADD.FTZ R62, R82, R62 ;  /* 0x0000003e523e7221 */ /* 0x000fe40000010000 */
        /* <DEDUP_REMOVED lines=21> */
.L_x_334:
        /* <DEDUP_REMOVED lines=35> */
.L_x_335:
[----:B------:R-:W-:Y:S01]  /*10630*/  FMUL.FTZ R34, R105, R66 ;  /* 0x0000004269227220 */ /* 0x000fe20000410000 */
[----:B------:R-:W-:Y:S01]  /*10640*/  PRMT R110, RZ, 0x5410, R41 ;  /* 0x00005410ff6e7816 */ /* 0x000fe20000000029 */
[----:B------:R-:W-:Y:S01]  /*10650*/  FADD.FTZ R70, R70, R30 ;  /* 0x0000001e46467221 */ /* 0x000fe20000010000 */
[--C-:B------:R-:W-:Y:S01]  /*10660*/  PRMT R122, RZ, 0x5410, R111.reuse ;  /* 0x00005410ff7a7816 */ /* 0x100fe2000000006f */
        /* <DEDUP_REMOVED lines=31> */
.L_x_336:
[----:B------:R-:W2:Y:S01]  /*10860*/  LDL.LU.S16 R33, [R1+0x29e] ;  /* 0x00029e0001217983 */ /* 0x000ea20000300600 */
[----:B------:R-:W-:Y:S01]  /*10870*/  FMUL.FTZ R30, R124, R66 ;  /* 0x000000427c1e7220 */ /* 0x000fe20000410000 */
[----:B------:R-:W-:Y:S01]  /*10880*/  PRMT R41, RZ, 0x7610, R41 ;  /* 0x00007610ff297816 */ /* 0x000fe20000000029 */
[----:B------:R-:W-:Y:S01]  /*10890*/  FADD.FTZ R99, R99, R26 ;  /* 0x0000001a63637221 */ /* 0x000fe20000010000 */
[----:B------:R-:W-:Y:S01]  /*108a0*/  PRMT R111, RZ, 0x7610, R112 ;  /* 0x00007610ff6f7816 */ /* 0x000fe20000000070 */
[----:B------:R-:W-:Y:S01]  /*108b0*/  FFMA.FTZ R78, R110, R30, R78 ;  /* 0x0000001e6e4e7223 */ /* 0x000fe2000001004e */
[----:B------:R-:W-:Y:S01]  /*108c0*/  PRMT R112, RZ, 0x5410, R112 ;  /* 0x00005410ff707816 */ /* 0x000fe20000000070 */
[----:B------:R-:W-:Y:S02]  /*108d0*/  FADD.FTZ R62, R62, R30 ;  /* 0x0000001e3e3e7221 */ /* 0x000fe40000010000 */
        /* <DEDUP_REMOVED lines=28> */
.L_x_337:
[----:B------:R-:W2:Y:S04]  /*10aa0*/  LDL.S16 R30, [R1+0x2a0] ;  /* 0x0002a000011e7983 */ /* 0x000ea80000100600 */
[----:B------:R-:W3:Y:S01]  /*10ab0*/  LDL.LU.S16 R29, [R1+0x2a2] ;  /* 0x0002a200011d7983 */ /* 0x000ee20000300600 */
[----:B------:R-:W-:Y:S01]  /*10ac0*/  FMUL.FTZ R26, R112, R66 ;  /* 0x00000042701a7220 */ /* 0x000fe20000410000 */
[----:B------:R-:W-:Y:S01]  /*10ad0*/  PRMT R116, RZ, 0x5410, R42 ;  /* 0x00005410ff747816 */ /* 0x000fe2000000002a */
[----:B------:R-:W-:Y:S01]  /*10ae0*/  FADD.FTZ R70, R70, R17 ;  /* 0x0000001146467221 */ /* 0x000fe20000010000 */
[----:B------:R-:W-:Y:S01]  /*10af0*/  PRMT R121, RZ, 0x5410, R121 ;  /* 0x00005410ff797816 */ /* 0x000fe20000000079 */
[----:B------:R-:W-:Y:S02]  /*10b00*/  FFMA.FTZ R78, R108, R26, R78 ;  /* 0x0000001a6c4e7223 */ /* 0x000fe4000001004e */
[----:B------:R-:W-:-:S02]  /*10b10*/  FADD.FTZ R62, R62, R26 ;  /* 0x0000001a3e3e7221 */ /* 0x000fc40000010000 */
[----:B------:R-:W-:Y:S02]  /*10b20*/  FMUL.FTZ R26, R115, R67 ;  /* 0x00000043731a7220 */ /* 0x000fe40000410000 */
[----:B------:R-:W-:Y:S02]  /*10b30*/  FADD.FTZ R116, R116, -UR9 ;  /* 0x8000000974747e21 */ /* 0x000fe40008010000 */
[----:B------:R-:W-:Y:S02]  /*10b40*/  FFMA.FTZ R69, R25, R15, R69 ;  /* 0x0000000f19457223 */ /* 0x000fe40000010045 */
[----:B------:R-:W-:Y:S02]  /*10b50*/  FFMA.FTZ R78, R111, R26, R78 ;  /* 0x0000001a6f4e7223 */ /* 0x000fe4000001004e */
        /* <DEDUP_REMOVED lines=25> */
.L_x_338:
[----:B------:R-:W2:Y:S04]  /*10cf0*/  LDL.S16 R29, [R1+0x2ac] ;  /* 0x0002ac00011d7983 */ /* 0x000ea80000100600 */
[----:B------:R-:W3:Y:S01]  /*10d00*/  LDL.LU.S16 R26, [R1+0x2ae] ;  /* 0x0002ae00011a7983 */ /* 0x000ee20000300600 */
[----:B------:R-:W-:Y:S01]  /*10d10*/  FADD.FTZ R99, R99, R15 ;  /* 0x0000000f63637221 */ /* 0x000fe20000010000 */
[----:B------:R-:W-:Y:S01]  /*10d20*/  PRMT R25, RZ, 0x7610, R42 ;  /* 0x00007610ff197816 */ /* 0x000fe2000000002a */
[----:B------:R-:W-:Y:S02]  /*10d30*/  FMUL.FTZ R17, R121, R66 ;  /* 0x0000004279117220 */ /* 0x000fe40000410000 */
[----:B------:R-:W-:Y:S02]  /*10d40*/  FFMA.FTZ R74, R16, R12, R74 ;  /* 0x0000000c104a7223 */ /* 0x000fe4000001004a */
[----:B------:R-:W-:-:S02]  /*10d50*/  FADD.FTZ R25, R25, -UR9 ;  /* 0x8000000919197e21 */ /* 0x000fc40008010000 */
[----:B------:R-:W-:Y:S02]  /*10d60*/  FFMA.FTZ R78, R116, R17, R78 ;  /* 0x00000011744e7223 */ /* 0x000fe4000001004e */
[----:B------:R-:W-:Y:S02]  /*10d70*/  FMUL.FTZ R33, R25, UR5 ;  /* 0x0000000519217c20 */ /* 0x000fe40008410000 */
[----:B------:R-:W-:Y:S02]  /*10d80*/  FADD.FTZ R62, R62, R17 ;  /* 0x000000113e3e7221 */ /* 0x000fe40000010000 */
[----:B------:R-:W-:Y:S01]  /*10d90*/  FMUL.FTZ R17, R119, R67 ;  /* 0x0000004377117220 */ /* 0x000fe20000410000 */
[----:B------:R0:W-:Y:S03]  /*10da0*/  STL [R1+0x21c], R33 ;  /* 0x00021c2101007387 */ /* 0x0001e60000100800 */
[----:B------:R-:W-:-:S02]  /*10db0*/  FFMA.FTZ R78, R120, R17, R78 ;  /* 0x00000011784e7223 */ /* 0x000fc4000001004e */
[----:B------:R-:W-:Y:S01]  /*10dc0*/  FADD.FTZ R62, R17, R62 ;  /* 0x0000003e113e7221 */ /* 0x000fe20000010000 */
[----:B------:R-:W-:Y:S02]  /*10dd0*/  PRMT R17, RZ, 0x5410, R46 ;  /* 0x00005410ff117816 */ /* 0x000fe4000000002e */
[----:B--2---:R-:W-:Y:S02]  /*10de0*/  PRMT R15, RZ, 0x5410, R29 ;  /* 0x00005410ff0f7816 */ /* 0x004fe4000000001d */
[----:B---3--:R-:W-:-:S03]  /*10df0*/  PRMT R16, RZ, 0x5410, R26 ;  /* 0x00005410ff107816 */ /* 0x008fc6000000001a */
[----:B------:R-:W-:-:S04]  /*10e00*/  FADD.FTZ R15, R15, -UR9 ;  /* 0x800000090f0f7e21 */ /* 0x000fc80008010000 */
[----:B------:R-:W-:-:S05]  /*10e10*/  FMUL.FTZ R30, R15, UR5 ;  /* 0x000000050f1e7c20 */ /* 0x000fca0008410000 */
[----:B------:R0:W-:Y:S01]  /*10e20*/  STL [R1+0x254], R30 ;  /* 0x0002541e01007387 */ /* 0x0001e20000100800 */
[----:B------:R-:W-:Y:S05]  /*10e30*/  @!P2 BRA `(.L_x_339) ;  /* 0x000001200000a947 */ /* 0x000fea0003800000 */
[----:B------:R-:W-:-:S04]  /*10e40*/  FFMA.FTZ R15, R33, R66, R64 ;  /* 0x00000042210f7223 */ /* 0x000fc80000010040 */
[----:B------:R-:W-:-:S06]  /*10e50*/  FMUL.FTZ R25, R15, -1.4426950216293334961 ;  /* 0xbfb8aa3b0f197820 */ /* 0x000fcc0000410000 */
[----:B------:R-:W1:Y:S02]  /*10e60*/  MUFU.EX2 R25, R25 ;  /* 0x0000001900197308 */ /* 0x000e640000000800 */
[----:B-1----:R-:W-:-:S06]  /*10e70*/  FADD.FTZ R25, R25, 1 ;  /* 0x3f80000019197421 */ /* 0x002fcc0000010000 */
[----:B------:R-:W1:Y:S02]  /*10e80*/  MUFU.RCP R25, R25 ;  /* 0x0000001900197308 */ /* 0x000e640000001000 */
[----:B-1----:R-:W-:Y:S02]  /*10e90*/  FMUL.FTZ R17, R17, R25 ;  /* 0x0000001911117220 */ /* 0x002fe40000410000 */
[----:B------:R-:W-:-:S04]  /*10ea0*/  FADD.FTZ R25, -R25, 1 ;  /* 0x3f80000019197421 */ /* 0x000fc80000010100 */
[----:B------:R-:W-:Y:S02]  /*10eb0*/  FFMA.FTZ R25, R15, R25, 1 ;  /* 0x3f8000000f197423 */ /* 0x000fe40000010019 */
[----:B------:R-:W-:Y:S02]  /*10ec0*/  FFMA.FTZ R15, R30, R67, R65 ;  /* 0x000000431e0f7223 */ /* 0x000fe40000010041 */
[----:B------:R-:W-:Y:S02]  /*10ed0*/  FMUL.FTZ R17, R17, R25 ;  /* 0x0000001911117220 */ /* 0x000fe40000410000 */
[----:B------:R-:W-:-:S06]  /*10ee0*/  FMUL.FTZ R25, R15, -1.4426950216293334961 ;  /* 0xbfb8aa3b0f197820 */ /* 0x000fcc0000410000 */
[----:B------:R-:W1:Y:S02]  /*10ef0*/  MUFU.EX2 R25, R25 ;  /* 0x0000001900197308 */ /* 0x000e640000000800 */
[----:B-1----:R-:W-:-:S06]  /*10f00*/  FADD.FTZ R25, R25, 1 ;  /* 0x3f80000019197421 */ /* 0x002fcc0000010000 */
[----:B------:R-:W1:Y:S02]  /*10f10*/  MUFU.RCP R25, R25 ;  /* 0x0000001900197308 */ /* 0x000e640000001000 */
[----:B-1----:R-:W-:Y:S02]  /*10f20*/  FMUL.FTZ R16, R16, R25 ;  /* 0x0000001910107220 */ /* 0x002fe40000410000 */
[----:B------:R-:W-:-:S04]  /*10f30*/  FADD.FTZ R25, -R25, 1 ;  /* 0x3f80000019197421 */ /* 0x000fc80000010100 */
[----:B------:R-:W-:-:S04]  /*10f40*/  FFMA.FTZ R25, R15, R25, 1 ;  /* 0x3f8000000f197423 */ /* 0x000fc80000010019 */
[----:B------:R-:W-:Y:S02]  /*10f50*/  FMUL.FTZ R16, R16, R25 ;  /* 0x0000001910107220 */ /* 0x000fe40000410000 */
.L_x_339:
[----:B------:R-:W2:Y:S04]  /*10f60*/  LDL.S16 R29, [R1+0x2b0] ;  /* 0x0002b000011d7983 */ /* 0x000ea80000100600 */
[----:B------:R-:W3:Y:S01]  /*10f70*/  LDL.LU.S16 R26, [R1+0x2b2] ;  /* 0x0002b200011a7983 */ /* 0x000ee20000300600 */
[----:B------:R-:W-:Y:S01]  /*10f80*/  FMUL.FTZ R15, R17, R66 ;  /* 0x00000042110f7220 */ /* 0x000fe20000410000 */
[----:B------:R-:W-:Y:S01]  /*10f90*/  PRMT R25, RZ, 0x5410, R103 ;  /* 0x00005410ff197816 */ /* 0x000fe20000000067 */
[----:B------:R-:W-:Y:S02]  /*10fa0*/  FADD.FTZ R70, R70, R12 ;  /* 0x0000000c46467221 */ /* 0x000fe40000010000 */
[----:B------:R-:W-:Y:S02]  /*10fb0*/  FFMA.FTZ R78, R33, R15, R78 ;  /* 0x0000000f214e7223 */ /* 0x000fe4000001004e */
[----:B------:R-:W-:-:S02]  /*10fc0*/  FADD.FTZ R62, R62, R15 ;  /* 0x0000000f3e3e7221 */ /* 0x000fc40000010000 */
[----:B------:R-:W-:Y:S02]  /*10fd0*/  FMUL.FTZ R15, R16, R67 ;  /* 0x00000043100f7220 */ /* 0x000fe40000410000 */
[----:B------:R-:W-:Y:S02]  /*10fe0*/  FADD.FTZ R25, R25, -UR9 ;  /* 0x8000000919197e21 */ /* 0x000fe40008010000 */
[----:B------:R-:W-:Y:S02]  /*10ff0*/  FFMA.FTZ R78, R30, R15, R78 ;  /* 0x0000000f1e4e7223 */ /* 0x000fe4000001004e */
[----:B0-----:R-:W-:Y:S02]  /*11000*/  FMUL.FTZ R33, R25, UR5 ;  /* 0x0000000519217c20 */ /* 0x001fe40008410000 */
[----:B------:R-:W-:Y:S02]  /*11010*/  FFMA.FTZ R69, R14, R11, R69 ;  /* 0x0000000b0e457223 */ /* 0x000fe40000010045 */
[----:B------:R-:W-:Y:S01]  /*11020*/  FADD.FTZ R62, R15, R62 ;  /* 0x0000003e0f3e7221 */ /* 0x000fe20000010000 */
[----:B------:R0:W-:Y:S01]  /*11030*/  STL [R1+0x244], R33 ;  /* 0x0002442101007387 */ /* 0x0001e20000100800 */
[----:B------:R-:W-:-:S02]  /*11040*/  PRMT R15, RZ, 0x7610, R103 ;  /* 0x00007610ff0f7816 */ /* 0x000fc40000000067 */
        /* <DEDUP_REMOVED lines=24> */
.L_x_340:
        /* <DEDUP_REMOVED lines=11> */
[----:B------:R-:W-:Y:S01]  /*11280*/  FFMA.FTZ R74, R13, R10, R74 ;  /* 0x0000000a0d4a7223 */ /* 0x000fe2000001004a */
[----:B------:R-:W-:Y:S01]  /*11290*/  PRMT R13, RZ, 0x7610, R101 ;  /* 0x00007610ff0d7816 */ /* 0x000fe20000000065 */
[----:B------:R-:W-:Y:S01]  /*112a0*/  FADD.FTZ R62, R12, R62 ;  /* 0x0000003e0c3e7221 */ /* 0x000fe20000010000 */
[----:B------:R0:W-:Y:S01]  /*112b0*/  STL [R1+0x23c], R33 ;  /* 0x00023c2101007387 */ /* 0x0001e20000100800 */
[----:B--2---:R-:W-:-:S02]  /*112c0*/  PRMT R11, RZ, 0x5410, R29 ;  /* 0x00005410ff0b7816 */ /* 0x004fc4000000001d */
        /* <DEDUP_REMOVED lines=23> */
.L_x_341:
[----:B------:R-:W2:Y:S04]  /*11440*/  LDL.S16 R29, [R1+0x2c0] ;  /* 0x0002c000011d7983 */ /* 0x000ea80000100600 */
[----:B------:R-:W3:Y:S01]  /*11450*/  LDL.LU.S16 R26, [R1+0x2c2] ;  /* 0x0002c200011a7983 */ /* 0x000ee20000300600 */
[----:B------:R-:W-:Y:S01]  /*11460*/  FFMA.FTZ R69, R22, R18, R69 ;  /* 0x0000001216457223 */ /* 0x000fe20000010045 */
[----:B------:R-:W-:Y:S01]  /*11470*/  PRMT R25, RZ, 0x5410, R8 ;  /* 0x00005410ff197816 */ /* 0x000fe20000000008 */
[----:B------:R-:W-:Y:S02]  /*11480*/  FADD.FTZ R70, R70, R10 ;  /* 0x0000000a46467221 */ /* 0x000fe40000010000 */
[----:B------:R-:W-:Y:S02]  /*11490*/  FMUL.FTZ R11, R13, R66 ;  /* 0x000000420d0b7220 */ /* 0x000fe40000410000 */
[----:B------:R-:W-:-:S02]  /*114a0*/  FADD.FTZ R25, R25, -UR9 ;  /* 0x8000000919197e21 */ /* 0x000fc40008010000 */
[----:B------:R-:W-:Y:S02]  /*114b0*/  FFMA.FTZ R78, R33, R11, R78 ;  /* 0x0000000b214e7223 */ /* 0x000fe4000001004e */
[----:B------:R-:W-:Y:S02]  /*114c0*/  FADD.FTZ R62, R62, R11 ;  /* 0x0000000b3e3e7221 */ /* 0x000fe40000010000 */
[----:B------:R-:W-:-:S04]  /*114d0*/  FMUL.FTZ R11, R12, R67 ;  /* 0x000000430c0b7220 */ /* 0x000fc80000410000 */
[----:B------:R-:W-:Y:S02]  /*114e0*/  FFMA.FTZ R78, R30, R11, R78 ;  /* 0x0000000b1e4e7223 */ /* 0x000fe4000001004e */
[----:B------:R-:W-:Y:S01]  /*114f0*/  FADD.FTZ R62, R11, R62 ;  /* 0x0000003e0b3e7221 */ /* 0x000fe20000010000 */
[----:B------:R-:W-:Y:S02]  /*11500*/  PRMT R11, RZ, 0x7610, R8 ;  /* 0x00007610ff0b7816 */ /* 0x000fe40000000008 */
[----:B--2---:R-:W-:Y:S01]  /*11510*/  PRMT R22, RZ, 0x5410, R29 ;  /* 0x00005410ff167816 */ /* 0x004fe2000000001d */
[----:B------:R-:W-:Y:S01]  /*11520*/  FMUL.FTZ R29, R25, UR5 ;  /* 0x00000005191d7c20 */ /* 0x000fe20008410000 */
[----:B---3--:R-:W-:-:S03]  /*11530*/  PRMT R10, RZ, 0x5410, R26 ;  /* 0x00005410ff0a7816 */ /* 0x008fc6000000001a */
[----:B------:R-:W-:Y:S01]  /*11540*/  FADD.FTZ R22, R22, -UR9 ;  /* 0x8000000916167e21 */ /* 0x000fe20008010000 */
[----:B------:R1:W-:Y:S03]  /*11550*/  STL [R1+0x238], R29 ;  /* 0x0002381d01007387 */ /* 0x0003e60000100800 */
[----:B------:R-:W-:-:S05]  /*11560*/  FMUL.FTZ R26, R22, UR5 ;  /* 0x00000005161a7c20 */ /* 0x000fca0008410000 */
[----:B------:R1:W-:Y:S01]  /*11570*/  STL [R1+0x248], R26 ;  /* 0x0002481a01007387 */ /* 0x0003e20000100800 */
[----:B------:R-:W-:Y:S05]  /*11580*/  @!P2 BRA `(.L_x_342) ;  /* 0x000001200000a947 */ /* 0x000fea0003800000 */
[----:B------:R-:W-:-:S04]  /*11590*/  FFMA.FTZ R8, R29, R66, R64 ;  /* 0x000000421d087223 */ /* 0x000fc80000010040 */
[----:B------:R-:W-:-:S06]  /*115a0*/  FMUL.FTZ R22, R8, -1.4426950216293334961 ;  /* 0xbfb8aa3b08167820 */ /* 0x000fcc0000410000 */
[----:B------:R-:W2:Y:S02]  /*115b0*/  MUFU.EX2 R22, R22 ;  /* 0x0000001600167308 */ /* 0x000ea40000000800 */
[----:B--2---:R-:W-:-:S06]  /*115c0*/  FADD.FTZ R22, R22, 1 ;  /* 0x3f80000016167421 */ /* 0x004fcc0000010000 */
[----:B------:R-:W2:Y:S02]  /*115d0*/  MUFU.RCP R22, R22 ;  /* 0x0000001600167308 */ /* 0x000ea40000001000 */
[----:B--2---:R-:W-:Y:S02]  /*115e0*/  FMUL.FTZ R11, R11, R22 ;  /* 0x000000160b0b7220 */ /* 0x004fe40000410000 */
[----:B------:R-:W-:-:S04]  /*115f0*/  FADD.FTZ R22, -R22, 1 ;  /* 0x3f80000016167421 */ /* 0x000fc80000010100 */
[----:B------:R-:W-:Y:S02]  /*11600*/  FFMA.FTZ R22, R8, R22, 1 ;  /* 0x3f80000008167423 */ /* 0x000fe40000010016 */
[----:B------:R-:W-:Y:S02]  /*11610*/  FFMA.FTZ R8, R26, R67, R65 ;  /* 0x000000431a087223 */ /* 0x000fe40000010041 */
[----:B------:R-:W-:Y:S02]  /*11620*/  FMUL.FTZ R11, R11, R22 ;  /* 0x000000160b0b7220 */ /* 0x000fe40000410000 */
[----:B------:R-:W-:-:S06]  /*11630*/  FMUL.FTZ R22, R8, -1.4426950216293334961 ;  /* 0xbfb8aa3b08167820 */ /* 0x000fcc0000410000 */
[----:B------:R-:W2:Y:S02]  /*11640*/  MUFU.EX2 R22, R22 ;  /* 0x0000001600167308 */ /* 0x000ea40000000800 */
[----:B--2---:R-:W-:-:S06]  /*11650*/  FADD.FTZ R22, R22, 1 ;  /* 0x3f80000016167421 */ /* 0x004fcc0000010000 */
[----:B------:R-:W2:Y:S02]  /*11660*/  MUFU.RCP R22, R22 ;  /* 0x0000001600167308 */ /* 0x000ea40000001000 */
[----:B--2---:R-:W-:Y:S02]  /*11670*/  FMUL.FTZ R10, R10, R22 ;  /* 0x000000160a0a7220 */ /* 0x004fe40000410000 */
[----:B------:R-:W-:-:S04]  /*11680*/  FADD.FTZ R22, -R22, 1 ;  /* 0x3f80000016167421 */ /* 0x000fc80000010100 */
[----:B------:R-:W-:-:S04]  /*11690*/  FFMA.FTZ R22, R8, R22, 1 ;  /* 0x3f80000008167423 */ /* 0x000fc80000010016 */
[----:B------:R-:W-:Y:S02]  /*116a0*/  FMUL.FTZ R10, R10, R22 ;  /* 0x000000160a0a7220 */ /* 0x000fe40000410000 */
.L_x_342:
[----:B------:R-:W2:Y:S04]  /*116b0*/  LDL.S16 R25, [R1+0x2cc] ;  /* 0x0002cc0001197983 */ /* 0x000ea80000100600 */
[----:B------:R-:W3:Y:S01]  /*116c0*/  LDL.LU.S16 R22, [R1+0x2ce] ;  /* 0x0002ce0001167983 */ /* 0x000ee20000300600 */
[----:B------:R-:W-:Y:S02]  /*116d0*/  FMUL.FTZ R8, R11, R66 ;  /* 0x000000420b087220 */ /* 0x000fe40000410000 */
[----:B------:R-:W-:Y:S02]  /*116e0*/  FADD.FTZ R99, R99, R18 ;  /* 0x0000001263637221 */ /* 0x000fe40000010000 */
[----:B------:R-:W-:Y:S01]  /*116f0*/  FFMA.FTZ R74, R21, R2, R74 ;  /* 0x00000002154a7223 */ /* 0x000fe2000001004a */
[--C-:B------:R-:W-:Y:S01]  /*11700*/  PRMT R21, RZ, 0x5410, R9.reuse ;  /* 0x00005410ff157816 */ /* 0x100fe20000000009 */
[----:B------:R-:W-:Y:S01]  /*11710*/  FFMA.FTZ R78, R29, R8, R78 ;  /* 0x000000081d4e7223 */ /* 0x000fe2000001004e */
[----:B------:R-:W-:Y:S01]  /*11720*/  PRMT R9, RZ, 0x7610, R9 ;  /* 0x00007610ff097816 */ /* 0x000fe20000000009 */
[----:B------:R-:W-:-:S02]  /*11730*/  FADD.FTZ R62, R62, R8 ;  /* 0x000000083e3e7221 */ /* 0x000fc40000010000 */
[----:B------:R-:W-:Y:S02]  /*11740*/  FMUL.FTZ R8, R10, R67 ;  /* 0x000000430a087220 */ /* 0x000fe40000410000 */
[----:B------:R-:W-:Y:S02]  /*11750*/  FADD.FTZ R21, R21, -UR9 ;  /* 0x8000000915157e21 */ /* 0x000fe40008010000 */
[----:B------:R-:W-:Y:S02]  /*11760*/  FFMA.FTZ R78, R26, R8, R78 ;  /* 0x000000081a4e7223 */ /* 0x000fe4000001004e */
[----:B-1----:R-:W-:Y:S02]  /*11770*/  FMUL.FTZ R29, R21, UR5 ;  /* 0x00000005151d7c20 */ /* 0x002fe40008410000 */
[----:B------:R-:W-:-:S03]  /*11780*/  FADD.FTZ R62, R8, R62 ;  /* 0x0000003e083e7221 */ /* 0x000fc60000010000 */
[----:B------:R1:W-:Y:S01]  /*11790*/  STL [R1+0x218], R29 ;  /* 0x0002181d01007387 */ /* 0x0003e20000100800 */
        /* <DEDUP_REMOVED lines=24> */
.L_x_343:
        /* <DEDUP_REMOVED lines=10> */
[----:B-1----:R-:W-:Y:S02]  /*119c0*/  FMUL.FTZ R26, R21, UR5 ;  /* 0x00000005151a7c20 */ /* 0x002fe40008410000 */
[----:B------:R-:W-:Y:S02]  /*119d0*/  FADD.FTZ R62, R18, R62 ;  /* 0x0000003e123e7221 */ /* 0x000fe40000010000 */
[----:B------:R-:W-:Y:S01]  /*119e0*/  FFMA.FTZ R69, R3, R19, R69 ;  /* 0x0000001303457223 */ /* 0x000fe20000010045 */
[----:B------:R1:W-:Y:S01]  /*119f0*/  STL [R1+0x210], R26 ;  /* 0x0002101a01007387 */ /* 0x0003e20000100800 */
[----:B------:R-:W-:-:S02]  /*11a00*/  PRMT R3, RZ, 0x7610, R100 ;  /* 0x00007610ff037816 */ /* 0x000fc40000000064 */
[----:B--2---:R-:W-:Y:S02]  /*11a10*/  PRMT R18, RZ, 0x5410, R25 ;  /* 0x00005410ff127816 */ /* 0x004fe40000000019 */
[----:B---3--:R-:W-:-:S03]  /*11a20*/  PRMT R2, RZ, 0x5410, R22 ;  /* 0x00005410ff027816 */ /* 0x008fc60000000016 */
[----:B------:R-:W-:-:S04]  /*11a30*/  FADD.FTZ R18, R18, -UR9 ;  /* 0x8000000912127e21 */ /* 0x000fc80008010000 */
[----:B------:R-:W-:Y:S01]  /*11a40*/  FMUL.FTZ R18, R18, UR5 ;  /* 0x0000000512127c20 */ /* 0x000fe20008410000 */
[----:B------:R-:W-:Y:S05]  /*11a50*/  @!P2 BRA `(.L_x_344) ;  /* 0x000001200000a947 */ /* 0x000fea0003800000 */
[----:B-1----:R-:W-:-:S04]  /*11a60*/  FFMA.FTZ R21, R26, R66, R64 ;  /* 0x000000421a157223 */ /* 0x002fc80000010040 */
        /* <DEDUP_REMOVED lines=17> */
.L_x_344:
[----:B-1----:R-:W2:Y:S04]  /*11b80*/  LDL.S16 R22, [R1+0x2dc] ;  /* 0x0002dc0001167983 */ /* 0x002ea80000100600 */
[----:B------:R-:W3:Y:S01]  /*11b90*/  LDL.LU.S16 R25, [R1+0x2de] ;  /* 0x0002de0001197983 */ /* 0x000ee20000300600 */
[----:B------:R-:W-:Y:S02]  /*11ba0*/  FMUL.FTZ R21, R3, R66 ;  /* 0x0000004203157220 */ /* 0x000fe40000410000 */
[----:B------:R-:W-:Y:S01]  /*11bb0*/  FADD.FTZ R99, R99, R19 ;  /* 0x0000001363637221 */ /* 0x000fe20000010000 */
[----:B------:R-:W-:Y:S01]  /*11bc0*/  PRMT R19, RZ, 0x7610, R102 ;  /* 0x00007610ff137816 */ /* 0x000fe20000000066 */
[----:B------:R-:W-:Y:S02]  /*11bd0*/  FFMA.FTZ R78, R26, R21, R78 ;  /* 0x000000151a4e7223 */ /* 0x000fe4000001004e */
[----:B------:R-:W-:-:S02]  /*11be0*/  FADD.FTZ R62, R62, R21 ;  /* 0x000000153e3e7221 */ /* 0x000fc40000010000 */
[----:B------:R-:W-:Y:S02]  /*11bf0*/  FMUL.FTZ R21, R2, R67 ;  /* 0x0000004302157220 */ /* 0x000fe40000410000 */
[----:B------:R-:W-:Y:S02]  /*11c00*/  FFMA.FTZ R74, R20, R23, R74 ;  /* 0x00000017144a7223 */ /* 0x000fe4000001004a */
        /* <DEDUP_REMOVED lines=28> */
.L_x_345:
[----:B------:R-:W2:Y:S04]  /*11dd0*/  LDL.S16 R26, [R1+0x2e0] ;  /* 0x0002e000011a7983 */ /* 0x000ea80000100600 */
        /* <DEDUP_REMOVED lines=19> */
[----:B0-----:R-:W-:-:S06]  /*11f10*/  FMUL.FTZ R30, R29, -1.4426950216293334961 ;  /* 0xbfb8aa3b1d1e7820 */ /* 0x001fcc0000410000 */
        /* <DEDUP_REMOVED lines=16> */
.L_x_346:
[----:B0-----:R-:W2:Y:S04]  /*12020*/  LDL.S16 R30, [R1+0x2e4] ;  /* 0x0002e400011e7983 */ /* 0x001ea80000100600 */
        /* <DEDUP_REMOVED lines=36> */
.L_x_347:
        /* <DEDUP_REMOVED lines=37> */
.L_x_348:
        /* <DEDUP_REMOVED lines=37> */
.L_x_349:
        /* <DEDUP_REMOVED lines=10> */
[----:B------:R-:W-:Y:S01]  /*127b0*/  FADD.FTZ R62, R39, R62 ;  /* 0x0000003e273e7221 */ /* 0x000fe20000010000 */
[----:B------:R-:W-:Y:S01]  /*127c0*/  PRMT R39, RZ, 0x7610, R118 ;  /* 0x00007610ff277816 */ /* 0x000fe20000000076 */
[----:B------:R-:W-:Y:S02]  /*127d0*/  FFMA.FTZ R69, R54, R44, R69 ;  /* 0x0000002c36457223 */ /* 0x000fe40000010045 */
        /* <DEDUP_REMOVED lines=24> */
.L_x_350:
[----:B------:R-:W2:Y:S04]  /*12960*/  LDL.S16 R54, [R1+0x2f4] ;  /* 0x0002f40001367983 */ /* 0x000ea80000100600 */
[----:B------:R-:W3:Y:S01]  /*12970*/  LDL.LU.S16 R50, [R1+0x2f6] ;  /* 0x0002f60001327983 */ /* 0x000ee20000300600 */
[----:B------:R-:W-:Y:S02]  /*12980*/  FMUL.FTZ R46, R39, R66 ;  /* 0x00000042272e7220 */ /* 0x000fe40000410000 */
        /* <DEDUP_REMOVED lines=8> */
[----:B------:R-:W-:Y:S02]  /*12a10*/  FADD.FTZ R62, R46, R62 ;  /* 0x0000003e2e3e7221 */ /* 0x000fe40000010000 */
        /* <DEDUP_REMOVED lines=25> */
.L_x_351:
        /* <DEDUP_REMOVED lines=37> */
.L_x_352:
        /* <DEDUP_REMOVED lines=37> */
.L_x_353:
        /* <DEDUP_REMOVED lines=37> */
.L_x_354:
        /* <DEDUP_REMOVED lines=37> */
.L_x_355:
[----:B------:R-:W-:Y:S02]  /*134f0*/  FMUL.FTZ R86, R59, R66 ;  /* 0x000000423b567220 */ /* 0x000fe40000410000 */
[----:B------:R-:W-:Y:S02]  /*13500*/  FMUL.FTZ R89, R60, R67 ;  /* 0x000000433c597220 */ /* 0x000fe40000410000 */
[----:B------:R-:W-:Y:S02]  /*13510*/  FFMA.FTZ R85, R61, R86, R78 ;  /* 0x000000563d557223 */ /* 0x000fe4000001004e */
[----:B------:R-:W-:Y:S02]  /*13520*/  FADD.FTZ R86, R82, R86 ;  /* 0x0000005652567221 */ /* 0x000fe40000010000 */
[----:B------:R-:W-:Y:S01]  /*13530*/  FADD.FTZ R78, R70, R63 ;  /* 0x0000003f464e7221 */ /* 0x000fe20000010000 */
[----:B------:R-:W-:Y:S01]  /*13540*/  PRMT R70, RZ, 0x5410, R81 ;  /* 0x00005410ff467816 */ /* 0x000fe20000000051 */
[----:B------:R-:W-:Y:S01]  /*13550*/  FFMA.FTZ R82, R68, R72, R69 ;  /* 0x0000004844527223 */ /* 0x000fe20000010045 */
[--C-:B------:R-:W-:Y:S01]  /*13560*/  PRMT R69, RZ, 0x7610, R76.reuse ;  /* 0x00007610ff457816 */ /* 0x100fe2000000004c */
[----:B------:R-:W-:Y:S01]  /*13570*/  FFMA.FTZ R85, R62, R89, R85 ;  /* 0x000000593e557223 */ /* 0x000fe20000010055 */
[----:B------:R-:W-:Y:S01]  /*13580*/  PRMT R63, RZ, 0x5410, R76 ;  /* 0x00005410ff3f7816 */ /* 0x000fe2000000004c */
[----:B------:R-:W-:Y:S01]  /*13590*/  FADD.FTZ R70, R70, -UR9 ;  /* 0x8000000946467e21 */ /* 0x000fe20008010000 */
[----:B------:R-:W-:Y:S01]  /*135a0*/  PRMT R68, RZ, 0x7610, R81 ;  /* 0x00007610ff447816 */ /* 0x000fe20000000051 */
[----:B------:R-:W-:-:S02]  /*135b0*/  FADD.FTZ R69, R69, -UR9 ;  /* 0x8000000945457e21 */ /* 0x000fc40008010000 */
        /* <DEDUP_REMOVED lines=22> */
.L_x_356:
[----:B------:R-:W2:Y:S04]  /*13720*/  LDL.S16 R89, [R1+0x310] ;  /* 0x0003100001597983 */ /* 0x000ea80000100600 */
[----:B------:R-:W3:Y:S01]  /*13730*/  LDL.LU.S16 R81, [R1+0x312] ;  /* 0x0003120001517983 */ /* 0x000ee20000300600 */
[----:B------:R-:W-:Y:S01]  /*13740*/  FFMA.FTZ R95, R73, R75, R74 ;  /* 0x0000004b495f7223 */ /* 0x000fe2000001004a */
[--C-:B------:R-:W-:Y:S01]  /*13750*/  PRMT R73, RZ, 0x7610, R71.reuse ;  /* 0x00007610ff497816 */ /* 0x100fe20000000047 */
[----:B------:R-:W-:Y:S01]  /*13760*/  FMUL.FTZ R76, R63, R66 ;  /* 0x000000423f4c7220 */ /* 0x000fe20000410000 */
[----:B------:R-:W-:Y:S01]  /*13770*/  PRMT R71, RZ, 0x5410, R71 ;  /* 0x00005410ff477816 */ /* 0x000fe20000000047 */
[----:B------:R-:W-:Y:S02]  /*13780*/  FADD.FTZ R96, R99, R72 ;  /* 0x0000004863607221 */ /* 0x000fe40000010000 */
[----:B------:R-:W-:-:S02]  /*13790*/  FFMA.FTZ R85, R69, R76, R85 ;  /* 0x0000004c45557223 */ /* 0x000fc40000010055 */
[----:B------:R-:W-:Y:S02]  /*137a0*/  FADD.FTZ R86, R86, R76 ;  /* 0x0000004c56567221 */ /* 0x000fe40000010000 */
[----:B------:R-:W-:Y:S02]  /*137b0*/  FMUL.FTZ R76, R68, R67 ;  /* 0x00000043444c7220 */ /* 0x000fe40000410000 */
[----:B------:R-:W-:Y:S02]  /*137c0*/  FADD.FTZ R73, R73, -UR9 ;  /* 0x8000000949497e21 */ /* 0x000fe40008010000 */
        /* <DEDUP_REMOVED lines=26> */
.L_x_357:
[----:B------:R-:W2:Y:S04]  /*13970*/  LDL.S16 R93, [R1+0x308] ;  /* 0x00030800015d7983 */ /* 0x000ea80000100600 */
[----:B------:R-:W3:Y:S04]  /*13980*/  LDL.S16 R90, [R1+0x314] ;  /* 0x00031400015a7983 */ /* 0x000ee80000100600 */
[----:B------:R-:W4:Y:S04]  /*13990*/  LDL.LU.S16 R89, [R1+0x30a] ;  /* 0x00030a0001597983 */ /* 0x000f280000300600 */
[----:B------:R-:W5:Y:S01]  /*139a0*/  LDL.LU.S16 R81, [R1+0x316] ;  /* 0x0003160001517983 */ /* 0x000f620000300600 */
[----:B------:R-:W-:-:S02]  /*139b0*/  FMUL.FTZ R76, R71, R66 ;  /* 0x00000042474c7220 */ /* 0x000fc40000410000 */
[----:B------:R-:W-:Y:S02]  /*139c0*/  FADD.FTZ R100, R78, R75 ;  /* 0x0000004b4e647221 */ /* 0x000fe40000010000 */
[----:B------:R-:W-:Y:S02]  /*139d0*/  FFMA.FTZ R99, R77, R79, R82 ;  /* 0x0000004f4d637223 */ /* 0x000fe40000010052 */
[----:B------:R-:W-:Y:S02]  /*139e0*/  FFMA.FTZ R85, R73, R76, R85 ;  /* 0x0000004c49557223 */ /* 0x000fe40000010055 */
[----:B------:R-:W-:Y:S02]  /*139f0*/  FADD.FTZ R86, R86, R76 ;  /* 0x0000004c56567221 */ /* 0x000fe40000010000 */
        /* <DEDUP_REMOVED lines=30> */
.L_x_358:
[----:B------:R-:W2:Y:S04]  /*13be0*/  LDL.S16 R93, [R1+0x30c] ;  /* 0x00030c00015d7983 */ /* 0x000ea80000100600 */
[----:B------:R-:W3:Y:S04]  /*13bf0*/  LDL.S16 R82, [R1+0x318] ;  /* 0x0003180001527983 */ /* 0x000ee80000100600 */
[----:B------:R-:W4:Y:S04]  /*13c00*/  LDL.LU.S16 R90, [R1+0x30e] ;  /* 0x00030e00015a7983 */ /* 0x000f280000300600 */
[----:B------:R-:W5:Y:S01]  /*13c10*/  LDL.LU.S16 R89, [R1+0x31a] ;  /* 0x00031a0001597983 */ /* 0x000f620000300600 */
[----:B------:R-:W-:-:S02]  /*13c20*/  FMUL.FTZ R81, R75, R66 ;  /* 0x000000424b517220 */ /* 0x000fc40000410000 */
[----:B------:R-:W-:Y:S02]  /*13c30*/  FADD.FTZ R96, R96, R79 ;  /* 0x0000004f60607221 */ /* 0x000fe40000010000 */
[----:B------:R-:W-:Y:S02]  /*13c40*/  FFMA.FTZ R85, R77, R81, R85 ;  /* 0x000000514d557223 */ /* 0x000fe40000010055 */
[----:B------:R-:W-:Y:S02]  /*13c50*/  FADD.FTZ R86, R86, R81 ;  /* 0x0000005156567221 */ /* 0x000fe40000010000 */
[----:B------:R-:W-:Y:S02]  /*13c60*/  FMUL.FTZ R81, R76, R67 ;  /* 0x000000434c517220 */ /* 0x000fe40000410000 */
        /* <DEDUP_REMOVED lines=30> */
.L_x_359:
        /* <DEDUP_REMOVED lines=39> */
.L_x_360:
[----:B------:R-:W2:Y:S04]  /*140c0*/  LDL.S16 R97, [R1+0x324] ;  /* 0x0003240001617983 */ /* 0x000ea80000100600 */
[----:B------:R-:W3:Y:S04]  /*140d0*/  LDL.LU.S16 R90, [R1+0x326] ;  /* 0x00032600015a7983 */ /* 0x000ee80000300600 */
[----:B------:R-:W4:Y:S04]  /*140e0*/  LDL.S16 R94, [R1+0x328] ;  /* 0x00032800015e7983 */ /* 0x000f280000100600 */
        /* <DEDUP_REMOVED lines=36> */
.L_x_361:
        /* <DEDUP_REMOVED lines=39> */
.L_x_362:
        /* <DEDUP_REMOVED lines=39> */
.L_x_363:
        /* <DEDUP_REMOVED lines=39> */
.L_x_364:
        /* <DEDUP_REMOVED lines=39> */
.L_x_365:
[----:B------:R-:W-:Y:S01]  /*14cf0*/  FADD.FTZ R125, R109, R107 ;  /* 0x0000006b6d7d7221 */ /* 0x000fe20000010000 */
[----:B------:R-:W2:Y:S04]  /*14d00*/  LDL.S16 R123, [R1+0x350] ;  /* 0x00035000017b7983 */ /* 0x000ea80000100600 */
[----:B------:R-:W3:Y:S04]  /*14d10*/  LDL.S16 R109, [R1+0x34c] ;  /* 0x00034c00016d7983 */ /* 0x000ee80000100600 */
[----:B------:R-:W4:Y:S04]  /*14d20*/  LDL.LU.S16 R107, [R1+0x34e] ;  /* 0x00034e00016b7983 */ /* 0x000f280000300600 */
[----:B------:R-:W5:Y:S01]  /*14d30*/  LDL.LU.S16 R118, [R1+0x352] ;  /* 0x0003520001767983 */ /* 0x000f620000300600 */
[----:B------:R-:W-:-:S03]  /*14d40*/  FMUL.FTZ R117, R103, R66 ;  /* 0x0000004267757220 */ /* 0x000fc60000410000 */
[----:B------:R0:W-:Y:S01]  /*14d50*/  STL [R1+0x220], R125 ;  /* 0x0002207d01007387 */ /* 0x0001e20000100800 */
[----:B------:R-:W-:Y:S02]  /*14d60*/  FFMA.FTZ R113, R105, R117, R113 ;  /* 0x0000007569717223 */ /* 0x000fe40000010071 */
[----:B------:R-:W-:Y:S02]  /*14d70*/  FADD.FTZ R114, R114, R117 ;  /* 0x0000007572727221 */ /* 0x000fe40000010000 */
[----:B------:R-:W-:Y:S02]  /*14d80*/  FMUL.FTZ R117, R104, R67 ;  /* 0x0000004368757220 */ /* 0x000fe40000410000 */
[----:B0-----:R-:W-:Y:S02]  /*14d90*/  FFMA.FTZ R125, R108, R112, R110 ;  /* 0x000000706c7d7223 */ /* 0x001fe4000001006e */
[----:B------:R-:W-:Y:S02]  /*14da0*/  FFMA.FTZ R113, R106, R117, R113 ;  /* 0x000000756a717223 */ /* 0x000fe40000010071 */
[----:B------:R-:W-:Y:S01]  /*14db0*/  FADD.FTZ R114, R117, R114 ;  /* 0x0000007275727221 */ /* 0x000fe20000010000 */
[----:B---3--:R-:W-:-:S02]  /*14dc0*/  PRMT R109, RZ, 0x5410, R109 ;  /* 0x00005410ff6d7816 */ /* 0x008fc4000000006d */
[----:B----4-:R-:W-:-:S03]  /*14dd0*/  PRMT R110, RZ, 0x5410, R107 ;  /* 0x00005410ff6e7816 */ /* 0x010fc6000000006b */
[----:B------:R-:W-:Y:S02]  /*14de0*/  FADD.FTZ R109, R109, -UR9 ;  /* 0x800000096d6d7e21 */ /* 0x000fe40008010000 */
[----:B------:R-:W-:Y:S01]  /*14df0*/  FADD.FTZ R110, R110, -UR9 ;  /* 0x800000096e6e7e21 */ /* 0x000fe20008010000 */
[----:B--2---:R-:W-:Y:S01]  /*14e00*/  PRMT R107, RZ, 0x5410, R123 ;  /* 0x00005410ff6b7816 */ /* 0x004fe2000000007b */
        /* <DEDUP_REMOVED lines=22> */
.L_x_366:
[----:B------:R-:W-:Y:S01]  /*14f70*/  FADD.FTZ R112, R124, R112 ;  /* 0x000000707c707221 */ /* 0x000fe20000010000 */
[----:B------:R-:W2:Y:S01]  /*14f80*/  LDL.S16 R118, [R1+0x35a] ;  /* 0x00035a0001767983 */ /* 0x000ea20000100600 */
[----:B------:R-:W-:-:S03]  /*14f90*/  FMUL.FTZ R117, R107, R66 ;  /* 0x000000426b757220 */ /* 0x000fc60000410000 */
[----:B------:R0:W-:Y:S01]  /*14fa0*/  STL [R1+0x224], R112 ;  /* 0x0002247001007387 */ /* 0x0001e20000100800 */
[----:B------:R-:W-:Y:S02]  /*14fb0*/  FFMA.FTZ R113, R109, R117, R113 ;  /* 0x000000756d717223 */ /* 0x000fe40000010071 */
[----:B------:R-:W-:Y:S01]  /*14fc0*/  FADD.FTZ R114, R114, R117 ;  /* 0x0000007572727221 */ /* 0x000fe20000010000 */
[----:B------:R-:W3:Y:S04]  /*14fd0*/  LDL.S16 R124, [R1+0x354] ;  /* 0x00035400017c7983 */ /* 0x000ee80000100600 */
[----:B------:R-:W4:Y:S01]  /*14fe0*/  LDL.LU.S16 R117, [R1+0x358] ;  /* 0x0003580001757983 */ /* 0x000f220000300600 */
[----:B------:R-:W-:-:S03]  /*14ff0*/  FMUL.FTZ R123, R108, R67 ;  /* 0x000000436c7b7220 */ /* 0x000fc60000410000 */
[----:B0-----:R-:W5:Y:S01]  /*15000*/  LDL.LU.S16 R112, [R1+0x356] ;  /* 0x0003560001707983 */ /* 0x001f620000300600 */
[----:B------:R-:W-:Y:S02]  /*15010*/  FFMA.FTZ R111, R111, R115, R122 ;  /* 0x000000736f6f7223 */ /* 0x000fe4000001007a */
[----:B------:R-:W-:Y:S02]  /*15020*/  FFMA.FTZ R122, R110, R123, R113 ;  /* 0x0000007b6e7a7223 */ /* 0x000fe40000010071 */
[----:B------:R-:W-:Y:S01]  /*15030*/  FADD.FTZ R123, R123, R114 ;  /* 0x000000727b7b7221 */ /* 0x000fe20000010000 */
[----:B------:R4:W-:Y:S01]  /*15040*/  STL [R1+0x22c], R111 ;  /* 0x00022c6f01007387 */ /* 0x0009e20000100800 */
[----:B---3--:R-:W-:Y:S02]  /*15050*/  PRMT R113, RZ, 0x5410, R124 ;  /* 0x00005410ff717816 */ /* 0x008fe4000000007c */
[----:B-----5:R-:W-:-:S03]  /*15060*/  PRMT R114, RZ, 0x5410, R112 ;  /* 0x00005410ff727816 */ /* 0x020fc60000000070 */
[----:B------:R-:W-:Y:S02]  /*15070*/  FADD.FTZ R113, R113, -UR9 ;  /* 0x8000000971717e21 */ /* 0x000fe40008010000 */
[----:B------:R-:W-:Y:S01]  /*15080*/  FADD.FTZ R114, R114, -UR9 ;  /* 0x8000000972727e21 */ /* 0x000fe20008010000 */
[----:B----4-:R-:W-:Y:S01]  /*15090*/  PRMT R111, RZ, 0x5410, R117 ;  /* 0x00005410ff6f7816 */ /* 0x010fe20000000075 */
[----:B------:R-:W-:Y:S01]  /*150a0*/  FMUL.FTZ R113, R113, UR5 ;  /* 0x0000000571717c20 */ /* 0x000fe20008410000 */
[----:B--2---:R-:W-:Y:S01]  /*150b0*/  PRMT R112, RZ, 0x5410, R118 ;  /* 0x00005410ff707816 */ /* 0x004fe20000000076 */
        /* <DEDUP_REMOVED lines=20> */
.L_x_367:
[----:B------:R-:W2:Y:S01]  /*15200*/  LDL.LU R124, [R1+0x220] ;  /* 0x00022000017c7983 */ /* 0x000ea20000300800 */
[----:B------:R-:W-:Y:S02]  /*15210*/  FMUL.FTZ R117, R111, R66 ;  /* 0x000000426f757220 */ /* 0x000fe40000410000 */
[----:B------:R-:W-:Y:S02]  /*15220*/  FMUL.FTZ R118, R112, R67 ;  /* 0x0000004370767220 */ /* 0x000fe40000410000 */
[----:B------:R-:W-:Y:S02]  /*15230*/  FFMA.FTZ R122, R113, R117, R122 ;  /* 0x00000075717a7223 */ /* 0x000fe4000001007a */
[----:B------:R-:W-:Y:S02]  /*15240*/  FADD.FTZ R117, R123, R117 ;  /* 0x000000757b757221 */ /* 0x000fe40000010000 */
[----:B------:R-:W3:Y:S01]  /*15250*/  LDL.S16 R123, [R1+0x362] ;  /* 0x00036200017b7983 */ /* 0x000ee20000100600 */
[----:B--2---:R-:W-:-:S03]  /*15260*/  FADD.FTZ R124, R124, R115 ;  /* 0x000000737c7c7221 */ /* 0x004fc60000010000 */
[----:B------:R-:W2:Y:S04]  /*15270*/  LDL.LU.S16 R115, [R1+0x360] ;  /* 0x0003600001737983 */ /* 0x000ea80000300600 */
[----:B------:R0:W-:Y:S02]  /*15280*/  STL [R1+0x220], R124 ;  /* 0x0002207c01007387 */ /* 0x0001e40000100800 */
[----:B0-----:R-:W-:Y:S02]  /*15290*/  FFMA.FTZ R124, R116, R121, R125 ;  /* 0x00000079747c7223 */ /* 0x001fe4000001007d */
[----:B------:R-:W-:Y:S01]  /*152a0*/  FFMA.FTZ R125, R114, R118, R122 ;  /* 0x00000076727d7223 */ /* 0x000fe2000001007a */
[----:B------:R-:W4:Y:S04]  /*152b0*/  LDL.S16 R116, [R1+0x35c] ;  /* 0x00035c0001747983 */ /* 0x000f280000100600 */
[----:B------:R-:W5:Y:S04]  /*152c0*/  LDL.LU.S16 R122, [R1+0x35e] ;  /* 0x00035e00017a7983 */ /* 0x000f680000300600 */
[----:B------:R0:W-:Y:S02]  /*152d0*/  STL [R1+0x240], R124 ;  /* 0x0002407c01007387 */ /* 0x0001e40000100800 */
[----:B0-----:R-:W-:Y:S01]  /*152e0*/  FADD.FTZ R124, R118, R117 ;  /* 0x00000075767c7221 */ /* 0x001fe20000010000 */
[----:B--2---:R-:W-:-:S02]  /*152f0*/  PRMT R115, RZ, 0x5410, R115 ;  /* 0x00005410ff737816 */ /* 0x004fc40000000073 */
[----:B----4-:R-:W-:Y:S02]  /*15300*/  PRMT R118, RZ, 0x5410, R116 ;  /* 0x00005410ff767816 */ /* 0x010fe40000000074 */
[----:B-----5:R-:W-:-:S03]  /*15310*/  PRMT R117, RZ, 0x5410, R122 ;  /* 0x00005410ff757816 */ /* 0x020fc6000000007a */
[----:B------:R-:W-:Y:S02]  /*15320*/  FADD.FTZ R118, R118, -UR9 ;  /* 0x8000000976767e21 */ /* 0x000fe40008010000 */
[----:B------:R-:W-:Y:S01]  /*15330*/  FADD.FTZ R117, R117, -UR9 ;  /* 0x8000000975757e21 */ /* 0x000fe20008010000 */
[----:B---3--:R-:W-:Y:S01]  /*15340*/  PRMT R116, RZ, 0x5410, R123 ;  /* 0x00005410ff747816 */ /* 0x008fe2000000007b */
        /* <DEDUP_REMOVED lines=21> */
.L_x_368:
[----:B------:R0:W-:Y:S04]  /*154a0*/  STL [R1+0x37c], R2 ;  /* 0x00037c0201007387 */ /* 0x0001e80000100800 */
[----:B------:R1:W-:Y:S04]  /*154b0*/  STL [R1+0x378], R0 ;  /* 0x0003780001007387 */ /* 0x0003e80000100800 */
[----:B------:R-:W2:Y:S04]  /*154c0*/  LDL.LU R123, [R1+0x224] ;  /* 0x00022400017b7983 */ /* 0x000ea80000300800 */
[----:B0-----:R-:W3:Y:S04]  /*154d0*/  LDL.LU R2, [R1+0x22c] ;  /* 0x00022c0001027983 */ /* 0x001ee80000300800 */
[----:B-1----:R-:W4:Y:S01]  /*154e0*/  LDL.LU R0, [R1+0x220] ;  /* 0x0002200001007983 */ /* 0x002f220000300800 */
[----:B------:R-:W-:-:S02]  /*154f0*/  FMUL.FTZ R122, R115, R66 ;  /* 0x00000042737a7220 */ /* 0x000fc40000410000 */
[----:B--2---:R-:W-:Y:S02]  /*15500*/  FADD.FTZ R121, R123, R121 ;  /* 0x000000797b797221 */ /* 0x004fe40000010000 */
[----:B------:R-:W-:Y:S02]  /*15510*/  FFMA.FTZ R123, R117, R122, R125 ;  /* 0x0000007a757b7223 */ /* 0x000fe4000001007d */
[----:B---3--:R-:W-:Y:S01]  /*15520*/  FFMA.FTZ R120, R120, R119, R2 ;  /* 0x0000007778787223 */ /* 0x008fe20000010002 */
[----:B------:R-:W2:Y:S01]  /*15530*/  LDL.S16 R125, [R1+0x364] ;  /* 0x00036400017d7983 */ /* 0x000ea20000100600 */
[----:B------:R-:W-:Y:S02]  /*15540*/  FADD.FTZ R122, R124, R122 ;  /* 0x0000007a7c7a7221 */ /* 0x000fe40000010000 */
[----:B----4-:R-:W-:Y:S01]  /*15550*/  FADD.FTZ R119, R0, R119 ;  /* 0x0000007700777221 */ /* 0x010fe20000010000 */
[----:B------:R0:W-:Y:S04]  /*15560*/  STL [R1+0x234], R120 ;  /* 0x0002347801007387 */ /* 0x0001e80000100800 */
[----:B------:R1:W-:Y:S04]  /*15570*/  STL [R1+0x230], R119 ;  /* 0x0002307701007387 */ /* 0x0003e80000100800 */
[----:B------:R-:W3:Y:S04]  /*15580*/  LDL.S16 R124, [R1+0x368] ;  /* 0x00036800017c7983 */ /* 0x000ee80000100600 */
[----:B0-----:R-:W4:Y:S04]  /*15590*/  LDL.LU.S16 R120, [R1+0x36a] ;  /* 0x00036a0001787983 */ /* 0x001f280000300600 */
[----:B-1----:R-:W2:Y:S04]  /*155a0*/  LDL.LU.S16 R119, [R1+0x366] ;  /* 0x0003660001777983 */ /* 0x002ea80000300600 */
[----:B------:R0:W5:Y:S04]  /*155b0*/  LDL.LU R2, [R1+0x37c] ;  /* 0x00037c0001027983 */ /* 0x0001680000300800 */
[----:B------:R0:W5:Y:S04]  /*155c0*/  LDL.LU R0, [R1+0x378] ;  /* 0x0003780001007983 */ /* 0x0001680000300800 */
[----:B------:R1:W-:Y:S02]  /*155d0*/  STL [R1+0x228], R121 ;  /* 0x0002287901007387 */ /* 0x0003e40000100800 */
[----:B-1----:R-:W-:-:S04]  /*155e0*/  FMUL.FTZ R121, R116, R67 ;  /* 0x0000004374797220 */ /* 0x002fc80000410000 */
[----:B------:R-:W-:-:S05]  /*155f0*/  FFMA.FTZ R123, R118, R121, R123 ;  /* 0x00000079767b7223 */ /* 0x000fca000001007b */
[----:B------:R1:W-:Y:S02]  /*15600*/  STL [R1+0x220], R123 ;  /* 0x0002207b01007387 */ /* 0x0003e40000100800 */
[----:B-1----:R-:W-:-:S05]  /*15610*/  FADD.FTZ R123, R121, R122 ;  /* 0x0000007a797b7221 */ /* 0x002fca0000010000 */
[----:B------:R0:W-:Y:S01]  /*15620*/  STL [R1+0x224], R123 ;  /* 0x0002247b01007387 */ /* 0x0001e20000100800 */
[----:B----4-:R-:W-:Y:S02]  /*15630*/  PRMT R122, RZ, 0x5410, R120 ;  /* 0x00005410ff7a7816 */ /* 0x010fe40000000078 */
[----:B--2---:R-:W-:-:S03]  /*15640*/  PRMT R121, RZ, 0x5410, R119 ;  /* 0x00005410ff797816 */ /* 0x004fc60000000077 */
[----:B------:R-:W-:Y:S02]  /*15650*/  FADD.FTZ R122, R122, -UR9 ;  /* 0x800000097a7a7e21 */ /* 0x000fe40008010000 */
[----:B------:R-:W-:Y:S01]  /*15660*/  FADD.FTZ R121, R121, -UR9 ;  /* 0x8000000979797e21 */ /* 0x000fe20008010000 */
[----:B---3--:R-:W-:Y:S01]  /*15670*/  PRMT R119, RZ, 0x5410, R124 ;  /* 0x00005410ff777816 */ /* 0x008fe2000000007c */
[----:B------:R-:W-:Y:S01]  /*15680*/  FMUL.FTZ R122, R122, UR5 ;  /* 0x000000057a7a7c20 */ /* 0x000fe20008410000 */
[----:B------:R-:W-:Y:S01]  /*15690*/  PRMT R120, RZ, 0x5410, R125 ;  /* 0x00005410ff787816 */ /* 0x000fe2000000007d */
        /* <DEDUP_REMOVED lines=20> */
.L_x_369:
[----:B0-----:R0:W-:Y:S04]  /*157e0*/  STL [R1+0x39c], R115 ;  /* 0x00039c7301007387 */ /* 0x0011e80000100800 */
[----:B------:R1:W-:Y:S04]  /*157f0*/  STL [R1+0x394], R116 ;  /* 0x0003947401007387 */ /* 0x0003e80000100800 */
[----:B------:R2:W-:Y:S04]  /*15800*/  STL [R1+0x38c], R64 ;  /* 0x00038c4001007387 */ /* 0x0005e80000100800 */
[----:B0-----:R-:W3:Y:S04]  /*15810*/  LDL.LU R115, [R1+0x234] ;  /* 0x0002340001737983 */ /* 0x001ee80000300800 */
[----:B-1----:R-:W3:Y:S04]  /*15820*/  LDL.LU R116, [R1+0x254] ;  /* 0x0002540001747983 */ /* 0x002ee80000300800 */
[----:B--2---:R-:W2:Y:S04]  /*15830*/  LDL.LU R64, [R1+0x230] ;  /* 0x0002300001407983 */ /* 0x004ea80000300800 */
[----:B------:R0:W-:Y:S04]  /*15840*/  STL [R1+0x398], R118 ;  /* 0x0003987601007387 */ /* 0x0001e80000100800 */
[----:B------:R1:W-:Y:S04]  /*15850*/  STL [R1+0x380], R5 ;  /* 0x0003800501007387 */ /* 0x0003e80000100800 */
[----:B------:R4:W-:Y:S04]  /*15860*/  STL [R1+0x3a0], R117 ;  /* 0x0003a07501007387 */ /* 0x0009e80000100800 */
[----:B0-----:R-:W2:Y:S04]  /*15870*/  LDL.LU R118, [R1+0x21c] ;  /* 0x00021c0001767983 */ /* 0x001ea80000300800 */
[----:B-1----:R-:W2:Y:S04]  /*15880*/  LDL.LU R5, [R1+0x240] ;  /* 0x0002400001057983 */ /* 0x002ea80000300800 */
[----:B----4-:R-:W4:Y:S04]  /*15890*/  LDL.LU R117, [R1+0x228] ;  /* 0x0002280001757983 */ /* 0x010f280000300800 */
[----:B------:R-:W4:Y:S04]  /*158a0*/  LDL.LU R125, [R1+0x220] ;  /* 0x00022000017d7983 */ /* 0x000f280000300800 */
[----:B------:R-:W4:Y:S04]  /*158b0*/  LDL.LU R124, [R1+0x224] ;  /* 0x00022400017c7983 */ /* 0x000f280000300800 */
[----:B------:R-:W-:Y:S01]  /*158c0*/  STL [R1+0x3a4], R112 ;  /* 0x0003a47001007387 */ /* 0x000fe20000100800 */
[----:B---3--:R-:W-:-:S03]  /*158d0*/  FFMA.FTZ R116, R116, R16, R115 ;  /* 0x0000001074747223 */ /* 0x008fc60000010073 */
[----:B-----5:R0:W-:Y:S01]  /*158e0*/  STL [R1+0x378], R0 ;  /* 0x0003780001007387 */ /* 0x0201e20000100800 */
[----:B--2---:R-:W-:-:S03]  /*158f0*/  FADD.FTZ R64, R64, R16 ;  /* 0x0000001040407221 */ /* 0x004fc60000010000 */
[----:B------:R1:W-:Y:S04]  /*15900*/  STL [R1+0x388], R7 ;  /* 0x0003880701007387 */ /* 0x0003e80000100800 */
[----:B------:R-:W2:Y:S04]  /*15910*/  LDL.LU R16, [R1+0x244] ;  /* 0x0002440001107983 */ /* 0x000ea80000300800 */
[----:B0-----:R-:W3:Y:S01]  /*15920*/  LDL R0, [R1+0x374] ;  /* 0x0003740001007983 */ /* 0x001ee20000100800 */
[----:B------:R-:W-:-:S03]  /*15930*/  FFMA.FTZ R118, R118, R17, R5 ;  /* 0x0000001176767223 */ /* 0x000fc60000010005 */
[----:B------:R-:W-:Y:S01]  /*15940*/  STL [R1+0x37c], R4 ;  /* 0x00037c0401007387 */ /* 0x000fe20000100800 */
[----:B----4-:R-:W-:-:S03]  /*15950*/  FADD.FTZ R17, R117, R17 ;  /* 0x0000001175117221 */ /* 0x010fc60000010000 */
[----:B------:R0:W-:Y:S01]  /*15960*/  STL [R1+0x390], R65 ;  /* 0x0003904101007387 */ /* 0x0001e20000100800 */
[----:B------:R-:W-:Y:S01]  /*15970*/  FADD.FTZ R64, R64, R14 ;  /* 0x0000000e40407221 */ /* 0x000fe20000010000 */
[----:B-1----:R-:W-:Y:S02]  /*15980*/  MOV R7, 0xffffffe0 ;  /* 0xffffffe000077802 */ /* 0x002fe40000000f00 */
[----:B------:R1:W-:Y:S01]  /*15990*/  STL [R1+0x384], R6 ;  /* 0x0003840601007387 */ /* 0x0003e20000100800 */
[----:B------:R-:W-:-:S03]  /*159a0*/  FMUL.FTZ R123, R119, R66 ;  /* 0x00000042777b7220 */ /* 0x000fc60000410000 */
[----:B------:R-:W4:Y:S04]  /*159b0*/  LDL.LU R115, [R1+0x39c] ;  /* 0x00039c0001737983 */ /* 0x000f280000300800 */
[----:B0-----:R-:W4:Y:S04]  /*159c0*/  LDL R65, [R1+0x2d4] ;  /* 0x0002d40001417983 */ /* 0x001f280000100800 */
[----:B-1----:R-:W4:Y:S01]  /*159d0*/  LDL.LU R6, [R1+0x248] ;  /* 0x0002480001067983 */ /* 0x002f220000300800 */
[----:B--2---:R-:W-:Y:S02]  /*159e0*/  FFMA.FTZ R16, R16, R15, R118 ;  /* 0x0000000f10107223 */ /* 0x004fe40000010076 */
[----:B------:R-:W-:Y:S01]  /*159f0*/  FADD.FTZ R15, R17, R15 ;  /* 0x0000000f110f7221 */ /* 0x000fe20000010000 */
[----:B------:R-:W2:Y:S04]  /*15a00*/  LDL.LU R118, [R1+0x398] ;  /* 0x0003980001767983 */ /* 0x000ea80000300800 */
[----:B------:R-:W2:Y:S01]  /*15a10*/  LDL.LU R17, [R1+0x250] ;  /* 0x0002500001117983 */ /* 0x000ea20000300800 */
[----:B---3--:R-:W-:-:S03]  /*15a20*/  IMAD R4, R0, R7, 0x187 ;  /* 0x0000018700047424 */ /* 0x008fc600078e0207 */
[----:B------:R-:W3:Y:S01]  /*15a30*/  LDL.LU R7, [R1+0x238] ;  /* 0x0002380001077983 */ /* 0x000ee20000300800 */
[----:B--2---:R-:W-:-:S03]  /*15a40*/  FFMA.FTZ R17, R17, R14, R116 ;  /* 0x0000000e11117223 */ /* 0x004fc60000010074 */
[----:B------:R-:W2:Y:S01]  /*15a50*/  LDL.LU R14, [R1+0x23c] ;  /* 0x00023c00010e7983 */ /* 0x000ea20000300800 */
[----:B------:R-:W-:Y:S01]  /*15a60*/  FADD.FTZ R15, R15, R13 ;  /* 0x0000000d0f0f7221 */ /* 0x000fe20000010000 */
[----:B----4-:R-:W-:Y:S01]  /*15a70*/  ISETP.GT.AND P0, PT, R65, 0x17f, PT ;  /* 0x0000017f4100780c */ /* 0x010fe20003f04270 */
[----:B------:R-:W-:Y:S01]  /*15a80*/  FFMA.FTZ R112, R121, R123, R125 ;  /* 0x0000007b79707223 */ /* 0x000fe2000001007d */
[----:B------:R-:W4:Y:S01]  /*15a90*/  LDL.LU R116, [R1+0x394] ;  /* 0x0003940001747983 */ /* 0x000f220000300800 */
[----:B------:R-:W-:Y:S02]  /*15aa0*/  FADD.FTZ R15, R15, R11 ;  /* 0x0000000b0f0f7221 */ /* 0x000fe40000010000 */
[----:B--2---:R-:W-:Y:S02]  /*15ab0*/  FFMA.FTZ R14, R14, R13, R16 ;  /* 0x0000000d0e0e7223 */ /* 0x004fe40000010010 */
[----:B------:R-:W2:Y:S02]  /*15ac0*/  LDL.LU R13, [R1+0x24c] ;  /* 0x00024c00010d7983 */ /* 0x000ea40000300800 */
[----:B---3--:R-:W-:-:S02]  /*15ad0*/  FFMA.FTZ R14, R7, R11, R14 ;  /* 0x0000000b070e7223 */ /* 0x008fc4000001000e */
[----:B------:R-:W3:Y:S04]  /*15ae0*/  LDL.LU R11, [R1+0x218] ;  /* 0x00021800010b7983 */ /* 0x000ee80000300800 */
[----:B------:R-:W4:Y:S04]  /*15af0*/  LDL.LU R16, [R1+0x210] ;  /* 0x0002100001107983 */ /* 0x000f280000300800 */
[----:B------:R-:W0:Y:S01]  /*15b00*/  S2R R65, SR_LANEID ;  /* 0x0000000000417919 */ /* 0x000e220000000000 */
[----:B------:R-:W-:Y:S02]  /*15b10*/  FADD.FTZ R125, R124, R123 ;  /* 0x0000007b7c7d7221 */ /* 0x000fe40000010000 */
[----:B------:R-:W-:Y:S01]  /*15b20*/  FMUL.FTZ R124, R120, R67 ;  /* 0x00000043787c7220 */ /* 0x000fe20000410000 */
[----:B------:R1:W5:Y:S03]  /*15b30*/  LDL.LU R7, [R1+0x388] ;  /* 0x0003880001077983 */ /* 0x0003660000300800 */
[----:B------:R-:W-:-:S02]  /*15b40*/  FFMA.FTZ R123, R122, R124, R112 ;  /* 0x0000007c7a7b7223 */ /* 0x000fc40000010070 */
[----:B------:R-:W-:Y:S01]  /*15b50*/  FADD.FTZ R124, R124, R125 ;  /* 0x0000007d7c7c7221 */ /* 0x000fe20000010000 */
[----:B------:R-:W-:Y:S02]  /*15b60*/  SEL R125, R4, 0x1f, P0 ;  /* 0x0000001f047d7807 */ /* 0x000fe40000000000 */
[C---:B0-----:R-:W-:Y:S02]  /*15b70*/  IADD3 R112, R65.reuse, 0x4, RZ ;  /* 0x0000000441707810 */ /* 0x041fe40007ffe0ff */
[----:B------:R-:W-:Y:S02]  /*15b80*/  IADD3 R117, R65, 0x10, RZ ;  /* 0x0000001041757810 */ /* 0x000fe40007ffe0ff */
[-C--:B------:R-:W-:Y:S02]  /*15b90*/  ISETP.GT.AND P2, PT, R112, R125.reuse, PT ;  /* 0x0000007d7000720c */ /* 0x080fe40003f44270 */
[----:B------:R-:W4:Y:S01]  /*15ba0*/  LDL.LU R112, [R1+0x3a4] ;  /* 0x0003a40001707983 */ /* 0x000f220000300800 */
[----:B------:R-:W-:-:S03]  /*15bb0*/  ISETP.GT.AND P4, PT, R117, R125, PT ;  /* 0x0000007d7500720c */ /* 0x000fc60003f84270 */
[----:B------:R-:W4:Y:S01]  /*15bc0*/  LDL.LU R117, [R1+0x3a0] ;  /* 0x0003a00001757983 */ /* 0x000f220000300800 */
[----:B--2---:R-:W-:-:S03]  /*15bd0*/  FFMA.FTZ R13, R13, R12, R17 ;  /* 0x0000000c0d0d7223 */ /* 0x004fc60000010011 */
[----:B------:R-:W2:Y:S01]  /*15be0*/  LDL.LU R17, [R1+0x214] ;  /* 0x0002140001117983 */ /* 0x000ea20000300800 */
[----:B---3--:R-:W-:-:S04]  /*15bf0*/  FFMA.FTZ R14, R11, R9, R14 ;  /* 0x000000090b0e7223 */ /* 0x008fc8000001000e */
[----:B----4-:R-:W-:-:S04]  /*15c00*/  FFMA.FTZ R14, R16, R3, R14 ;  /* 0x00000003100e7223 */ /* 0x010fc8000001000e */
[----:B------:R-:W-:-:S04]  /*15c10*/  FFMA.FTZ R14, R21, R19, R14 ;  /* 0x00000013150e7223 */ /* 0x000fc8000001000e */
[----:B------:R-:W-:-:S04]  /*15c20*/  FFMA.FTZ R14, R25, R23, R14 ;  /* 0x00000017190e7223 */ /* 0x000fc8000001000e */
[----:B------:R-:W-:-:S04]  /*15c30*/  FFMA.FTZ R14, R29, R27, R14 ;  /* 0x0000001b1d0e7223 */ /* 0x000fc8000001000e */
[----:B------:R-:W-:-:S04]  /*15c40*/  FFMA.FTZ R14, R33, R31, R14 ;  /* 0x0000001f210e7223 */ /* 0x000fc8000001000e */
[----:B------:R-:W-:-:S04]  /*15c50*/  FFMA.FTZ R14, R37, R35, R14 ;  /* 0x00000023250e7223 */ /* 0x000fc8000001000e */
[----:B------:R-:W-:-:S04]  /*15c60*/  FFMA.FTZ R14, R41, R39, R14 ;  /* 0x00000027290e7223 */ /* 0x000fc8000001000e */
[----:B------:R-:W-:Y:S02]  /*15c70*/  FFMA.FTZ R14, R45, R43, R14 ;  /* 0x0000002b2d0e7223 */ /* 0x000fe4000001000e */
[----:B------:R-:W3:Y:S01]  /*15c80*/  LDL R45, [R1+0x2d4] ;  /* 0x0002d400012d7983 */ /* 0x000ee20000100800 */
[----:B------:R-:W-:-:S04]  /*15c90*/  IADD3 R4, R65, 0x2, RZ ;  /* 0x0000000241047810 */ /* 0x000fc80007ffe0ff */
[-C--:B------:R-:W-:Y:S02]  /*15ca0*/  ISETP.GT.AND P0, PT, R4, R125.reuse, PT ;  /* 0x0000007d0400720c */ /* 0x080fe40003f04270 */
[C---:B------:R-:W-:Y:S01]  /*15cb0*/  IADD3 R4, R65.reuse, 0x8, RZ ;  /* 0x0000000841047810 */ /* 0x040fe20007ffe0ff */
[----:B------:R-:W0:Y:S03]  /*15cc0*/  SHFL.DOWN PT, R5, R123, 0x1, R125 ;  /* 0x082000007b057989 */ /* 0x000e2600000e007d */
[-C--:B------:R-:W-:Y:S02]  /*15cd0*/  ISETP.GT.AND P3, PT, R4, R125.reuse, PT ;  /* 0x0000007d0400720c */ /* 0x080fe40003f64270 */
[----:B------:R-:W4:Y:S01]  /*15ce0*/  SHFL.DOWN PT, R4, R124, 0x1, R125 ;  /* 0x082000007c047989 */ /* 0x000f2200000e007d */
[----:B------:R-:W-:Y:S01]  /*15cf0*/  ISETP.GE.AND P5, PT, R65, R125, PT ;  /* 0x0000007d4100720c */ /* 0x000fe20003fa6270 */
[----:B------:R-:W-:-:S02]  /*15d00*/  FADD.FTZ R12, R64, R12 ;  /* 0x0000000c400c7221 */ /* 0x000fc40000010000 */
[----:B------:R-:W-:Y:S02]  /*15d10*/  FFMA.FTZ R13, R6, R10, R13 ;  /* 0x0000000a060d7223 */ /* 0x000fe4000001000d */
[----:B------:R-:W-:Y:S01]  /*15d20*/  FADD.FTZ R15, R15, R9 ;  /* 0x000000090f0f7221 */ /* 0x000fe20000010000 */
[----:B------:R-:W1:Y:S01]  /*15d30*/  S2R R16, SR_LANEID ;  /* 0x0000000000107919 */ /* 0x000e620000000000 */
[----:B------:R-:W-:Y:S02]  /*15d40*/  FADD.FTZ R12, R12, R10 ;  /* 0x0000000a0c0c7221 */ /* 0x000fe40000010000 */
[----:B------:R-:W-:Y:S01]  /*15d50*/  FFMA.FTZ R14, R49, R47, R14 ;  /* 0x0000002f310e7223 */ /* 0x000fe2000001000e */
[----:B------:R0:W5:Y:S01]  /*15d60*/  LDL.LU R65, [R1+0x390] ;  /* 0x0003900001417983 */ /* 0x0001620000300800 */
[----:B------:R-:W-:-:S03]  /*15d70*/  FADD.FTZ R12, R12, R8 ;  /* 0x000000080c0c7221 */ /* 0x000fc60000010000 */
[----:B------:R1:W5:Y:S01]  /*15d80*/  LDL.LU R64, [R1+0x38c] ;  /* 0x00038c0001407983 */ /* 0x0003620000300800 */
[----:B0-----:R-:W-:-:S03]  /*15d90*/  @!P5 FADD.FTZ R123, R123, R5 ;  /* 0x000000057b7bd221 */ /* 0x001fc60000010000 */
[----:B------:R0:W5:Y:S01]  /*15da0*/  LDL.LU R6, [R1+0x384] ;  /* 0x0003840001067983 */ /* 0x0001620000300800 */
[----:B----4-:R-:W-:-:S03]  /*15db0*/  @!P5 FADD.FTZ R124, R124, R4 ;  /* 0x000000047c7cd221 */ /* 0x010fc60000010000 */
[----:B------:R-:W4:Y:S01]  /*15dc0*/  SHFL.DOWN PT, R10, R123, 0x2, R125 ;  /* 0x084000007b0a7989 */ /* 0x000f2200000e007d */
[----:B------:R-:W-:Y:S02]  /*15dd0*/  FADD.FTZ R9, R12, R2 ;  /* 0x000000020c097221 */ /* 0x000fe40000010000 */
[----:B------:R-:W-:Y:S01]  /*15de0*/  FFMA.FTZ R14, R53, R51, R14 ;  /* 0x00000033350e7223 */ /* 0x000fe2000001000e */
[----:B------:R0:W5:Y:S01]  /*15df0*/  LDL.LU R5, [R1+0x380] ;  /* 0x0003800001057983 */ /* 0x0001620000300800 */
[----:B------:R-:W-:-:S03]  /*15e00*/  FADD.FTZ R9, R9, R20 ;  /* 0x0000001409097221 */ /* 0x000fc60000010000 */
[----:B------:R0:W5:Y:S01]  /*15e10*/  LDL.LU R4, [R1+0x37c] ;  /* 0x00037c0001047983 */ /* 0x0001620000300800 */
[----:B------:R-:W-:-:S04]  /*15e20*/  FADD.FTZ R9, R9, R24 ;  /* 0x0000001809097221 */ /* 0x000fc80000010000 */
[----:B------:R-:W-:-:S04]  /*15e30*/  FADD.FTZ R9, R9, R28 ;  /* 0x0000001c09097221 */ /* 0x000fc80000010000 */
[----:B------:R-:W-:Y:S02]  /*15e40*/  FADD.FTZ R9, R9, R32 ;  /* 0x0000002009097221 */ /* 0x000fe40000010000 */
[----:B----4-:R-:W-:Y:S02]  /*15e50*/  @!P0 FADD.FTZ R123, R123, R10 ;  /* 0x0000000a7b7b8221 */ /* 0x010fe40000010000 */
[----:B------:R-:W-:-:S04]  /*15e60*/  FADD.FTZ R9, R9, R36 ;  /* 0x0000002409097221 */ /* 0x000fc80000010000 */
[----:B------:R-:W-:-:S04]  /*15e70*/  FADD.FTZ R9, R9, R40 ;  /* 0x0000002809097221 */ /* 0x000fc80000010000 */
[----:B------:R-:W-:-:S04]  /*15e80*/  FADD.FTZ R9, R9, R44 ;  /* 0x0000002c09097221 */ /* 0x000fc80000010000 */
[----:B------:R-:W-:-:S04]  /*15e90*/  FADD.FTZ R9, R9, R48 ;  /* 0x0000003009097221 */ /* 0x000fc80000010000 */
[----:B------:R-:W-:Y:S02]  /*15ea0*/  FADD.FTZ R9, R9, R52 ;  /* 0x0000003409097221 */ /* 0x000fe40000010000 */
[----:B------:R-:W-:Y:S02]  /*15eb0*/  FFMA.FTZ R14, R57, R55, R14 ;  /* 0x00000037390e7223 */ /* 0x000fe4000001000e */
[----:B------:R-:W-:Y:S02]  /*15ec0*/  FADD.FTZ R9, R9, R56 ;  /* 0x0000003809097221 */ /* 0x000fe40000010000 */
[----:B------:R-:W-:Y:S02]  /*15ed0*/  FFMA.FTZ R14, R61, R59, R14 ;  /* 0x0000003b3d0e7223 */ /* 0x000fe4000001000e */
[----:B------:R-:W-:Y:S02]  /*15ee0*/  FADD.FTZ R9, R9, R60 ;  /* 0x0000003c09097221 */ /* 0x000fe40000010000 */
[----:B------:R-:W-:-:S02]  /*15ef0*/  FFMA.FTZ R14, R69, R63, R14 ;  /* 0x0000003f450e7223 */ /* 0x000fc4000001000e */
        /* <DEDUP_REMOVED lines=26> */
[----:B--2---:R-:W-:Y:S02]  /*160a0*/  FFMA.FTZ R13, R17, R8, R13 ;  /* 0x00000008110d7223 */ /* 0x004fe4000001000d */
[----:B------:R-:W-:Y:S02]  /*160b0*/  FADD.FTZ R8, R15, R3 ;  /* 0x000000030f087221 */ /* 0x000fe40000010000 */
[----:B------:R-:W2:Y:S01]  /*160c0*/  SHFL.DOWN PT, R3, R124, 0x2, R125 ;  /* 0x084000007c037989 */ /* 0x000ea200000e007d */
[----:B------:R-:W-:Y:S02]  /*160d0*/  FFMA.FTZ R13, R18, R2, R13 ;  /* 0x00000002120d7223 */ /* 0x000fe4000001000d */
[----:B------:R-:W-:-:S02]  /*160e0*/  FADD.FTZ R8, R8, R19 ;  /* 0x0000001308087221 */ /* 0x000fc40000010000 */
[----:B------:R-:W-:Y:S02]  /*160f0*/  FFMA.FTZ R13, R22, R20, R13 ;  /* 0x00000014160d7223 */ /* 0x000fe4000001000d */
[----:B------:R-:W-:Y:S02]  /*16100*/  FADD.FTZ R8, R8, R23 ;  /* 0x0000001708087221 */ /* 0x000fe40000010000 */
[----:B------:R-:W-:Y:S02]  /*16110*/  FFMA.FTZ R13, R26, R24, R13 ;  /* 0x000000181a0d7223 */ /* 0x000fe4000001000d */
[----:B------:R-:W-:Y:S02]  /*16120*/  FADD.FTZ R8, R8, R27 ;  /* 0x0000001b08087221 */ /* 0x000fe40000010000 */
[----:B------:R-:W-:Y:S01]  /*16130*/  FFMA.FTZ R13, R30, R28, R13 ;  /* 0x0000001c1e0d7223 */ /* 0x000fe2000001000d */
[----:B------:R-:W4:Y:S01]  /*16140*/  SHFL.DOWN PT, R2, R123, 0x4, R125 ;  /* 0x088000007b027989 */ /* 0x000f2200000e007d */
[----:B------:R-:W-:-:S02]  /*16150*/  FADD.FTZ R8, R8, R31 ;  /* 0x0000001f08087221 */ /* 0x000fc40000010000 */
[----:B------:R-:W-:Y:S02]  /*16160*/  FFMA.FTZ R13, R34, R32, R13 ;  /* 0x00000020220d7223 */ /* 0x000fe4000001000d */
[----:B--2---:R-:W-:-:S05]  /*16170*/  @!P0 FADD.FTZ R124, R124, R3 ;  /* 0x000000037c7c8221 */ /* 0x004fca0000010000 */
[----:B------:R-:W2:Y:S01]  /*16180*/  SHFL.DOWN PT, R3, R124, 0x4, R125 ;  /* 0x088000007c037989 */ /* 0x000ea200000e007d */
        /* <DEDUP_REMOVED lines=10> */
[----:B----4-:R-:W-:Y:S02]  /*16230*/  @!P2 FADD.FTZ R123, R123, R2 ;  /* 0x000000027b7ba221 */ /* 0x010fe40000010000 */
[----:B--2---:R-:W-:-:S02]  /*16240*/  @!P2 FADD.FTZ R124, R124, R3 ;  /* 0x000000037c7ca221 */ /* 0x004fc40000010000 */
[----:B------:R-:W-:Y:S02]  /*16250*/  FADD.FTZ R8, R8, R55 ;  /* 0x0000003708087221 */ /* 0x000fe40000010000 */
[----:B------:R-:W-:Y:S01]  /*16260*/  FFMA.FTZ R13, R58, R56, R13 ;  /* 0x000000383a0d7223 */ /* 0x000fe2000001000d */
[----:B------:R-:W2:Y:S01]  /*16270*/  SHFL.DOWN PT, R2, R123, 0x8, R125 ;  /* 0x090000007b027989 */ /* 0x000ea200000e007d */
[----:B------:R-:W-:Y:S02]  /*16280*/  FADD.FTZ R8, R8, R59 ;  /* 0x0000003b08087221 */ /* 0x000fe40000010000 */
[----:B------:R-:W-:Y:S01]  /*16290*/  FFMA.FTZ R13, R62, R60, R13 ;  /* 0x0000003c3e0d7223 */ /* 0x000fe2000001000d */
[----:B------:R-:W4:Y:S01]  /*162a0*/  SHFL.DOWN PT, R3, R124, 0x8, R125 ;  /* 0x090000007c037989 */ /* 0x000f2200000e007d */
        /* <DEDUP_REMOVED lines=10> */
[----:B--2---:R-:W-:Y:S02]  /*16350*/  @!P3 FADD.FTZ R123, R123, R2 ;  /* 0x000000027b7bb221 */ /* 0x004fe40000010000 */
[----:B------:R-:W-:Y:S02]  /*16360*/  FADD.FTZ R8, R8, R87 ;  /* 0x0000005708087221 */ /* 0x000fe40000010000 */
[----:B----4-:R-:W-:Y:S02]  /*16370*/  @!P3 FADD.FTZ R124, R124, R3 ;  /* 0x000000037c7cb221 */ /* 0x010fe40000010000 */
[----:B------:R-:W-:Y:S01]  /*16380*/  FFMA.FTZ R13, R90, R88, R13 ;  /* 0x000000585a0d7223 */ /* 0x000fe2000001000d */
[----:B------:R-:W2:Y:S01]  /*16390*/  SHFL.DOWN PT, R2, R123, 0x10, R125 ;  /* 0x0a0000007b027989 */ /* 0x000ea200000e007d */
[----:B------:R-:W-:-:S02]  /*163a0*/  FADD.FTZ R8, R8, R91 ;  /* 0x0000005b08087221 */ /* 0x000fc40000010000 */
[----:B------:R-:W-:Y:S01]  /*163b0*/  FFMA.FTZ R13, R94, R92, R13 ;  /* 0x0000005c5e0d7223 */ /* 0x000fe2000001000d */
[----:B------:R-:W4:Y:S01]  /*163c0*/  SHFL.DOWN PT, R3, R124, 0x10, R125 ;  /* 0x0a0000007c037989 */ /* 0x000f2200000e007d */
[----:B------:R-:W-:Y:S02]  /*163d0*/  FADD.FTZ R8, R8, R95 ;  /* 0x0000005f08087221 */ /* 0x000fe40000010000 */
[----:B------:R-:W-:Y:S02]  /*163e0*/  FFMA.FTZ R13, R98, R96, R13 ;  /* 0x00000060620d7223 */ /* 0x000fe4000001000d */
[----:B------:R-:W-:Y:S02]  /*163f0*/  FADD.FTZ R8, R8, R99 ;  /* 0x0000006308087221 */ /* 0x000fe40000010000 */
[----:B------:R-:W-:Y:S02]  /*16400*/  FFMA.FTZ R13, R102, R100, R13 ;  /* 0x00000064660d7223 */ /* 0x000fe4000001000d */
[----:B------:R-:W-:-:S02]  /*16410*/  FADD.FTZ R8, R8, R103 ;  /* 0x0000006708087221 */ /* 0x000fc40000010000 */
[----:B------:R-:W-:Y:S02]  /*16420*/  FFMA.FTZ R13, R106, R104, R13 ;  /* 0x000000686a0d7223 */ /* 0x000fe4000001000d */
[----:B------:R-:W-:Y:S02]  /*16430*/  FADD.FTZ R8, R8, R107 ;  /* 0x0000006b08087221 */ /* 0x000fe40000010000 */
[----:B------:R-:W-:Y:S01]  /*16440*/  FFMA.FTZ R13, R110, R108, R13 ;  /* 0x0000006c6e0d7223 */ /* 0x000fe2000001000d */
[----:B-1----:R-:W-:Y:S01]  /*16450*/  ISETP.NE.AND P3, PT, R16, RZ, PT ;  /* 0x000000ff1000720c */ /* 0x002fe20003f65270 */
[----:B------:R-:W-:Y:S02]  /*16460*/  FADD.FTZ R8, R8, R111 ;  /* 0x0000006f08087221 */ /* 0x000fe40000010000 */
[----:B------:R-:W-:Y:S02]  /*16470*/  FFMA.FTZ R13, R114, R112, R13 ;  /* 0x00000070720d7223 */ /* 0x000fe4000001000d */
[----:B------:R-:W-:-:S02]  /*16480*/  FADD.FTZ R8, R8, R115 ;  /* 0x0000007308087221 */ /* 0x000fc40000010000 */
[----:B------:R-:W-:Y:S02]  /*16490*/  FFMA.FTZ R13, R118, R116, R13 ;  /* 0x00000074760d7223 */ /* 0x000fe4000001000d */
[----:B--2---:R-:W-:Y:S02]  /*164a0*/  @!P4 FADD.FTZ R123, R123, R2 ;  /* 0x000000027b7bc221 */ /* 0x004fe40000010000 */
[----:B----4-:R-:W-:Y:S02]  /*164b0*/  @!P4 FADD.FTZ R124, R124, R3 ;  /* 0x000000037c7cc221 */ /* 0x010fe40000010000 */
[----:B------:R-:W-:Y:S02]  /*164c0*/  FFMA.FTZ R13, R122, R120, R13 ;  /* 0x000000787a0d7223 */ /* 0x000fe4000001000d */
[----:B------:R-:W-:Y:S01]  /*164d0*/  FADD.FTZ R14, R8, R119 ;  /* 0x00000077080e7221 */ /* 0x000fe20000010000 */
[----:B------:R-:W-:Y:S01]  /*164e0*/  MOV R8, R123 ;  /* 0x0000007b00087202 */ /* 0x000fe20000000f00 */
[----:B------:R-:W-:Y:S01]  /*164f0*/  FADD.FTZ R15, R9, R120 ;  /* 0x00000078090f7221 */ /* 0x000fe20000010000 */
[----:B------:R-:W-:-:S04]  /*16500*/  MOV R9, R124 ;  /* 0x0000007c00097202 */ /* 0x000fc80000000f00 */
[----:B---3--:R-:W-:Y:S04]  /*16510*/  STS.128 [R45.X16+0x90], R12 ;  /* 0x0000900c2d007388 */ /* 0x008fe8000000cc00 */
[----:B------:R1:W-:Y:S04]  /*16520*/  @!P3 STS.64 [R0.X8+0x10], R8 ;  /* 0x000010080000b388 */ /* 0x0003e80000008a00 */
[----:B-1----:R0:W5:Y:S04]  /*16530*/  LDL.LU R0, [R1+0x378] ;  /* 0x0003780001007983 */ /* 0x0021680000300800 */
[----:B------:R-:W-:Y:S01]  /*16540*/  BAR.SYNC.DEFER_BLOCKING 0x0 ;  /* 0x0000000000007b1d */ /* 0x000fe20000010000 */
[----:B------:R-:W-:-:S02]  /*16550*/  ISETP.NE.AND P2, PT, R45, RZ, PT ;  /* 0x000000ff2d00720c */ /* 0x000fc40003f45270 */
[----:B------:R-:W-:-:S03]  /*16560*/  MOV R10, c[0x0][0xc] ;  /* 0x00000300000a7a02 */ /* 0x000fc60000000f00 */
[----:B------:R-:W-:Y:S01]  /*16570*/  BSSY B0, `(.L_x_370) ;  /* 0x0000023000007945 */ /* 0x000fe20003800000 */
[----:B------:R-:W-:Y:S02]  /*16580*/  ISETP.GT.U32.AND P4, PT, R45, 0x30, PT ;  /* 0x000000302d00780c */ /* 0x000fe40003f84070 */
[----:B------:R-:W-:-:S05]  /*16590*/  ISETP.GE.U32.AND P0, PT, R10, 0x2, PT ;  /* 0x000000020a00780c */ /* 0x000fca0003f06070 */
[----:B------:R-:W-:Y:S05]  /*165a0*/  @P2 BRA `(.L_x_371) ;  /* 0x000001f000002947 */ /* 0x000fea0003800000 */
[----:B0-----:R-:W0:Y:S04]  /*165b0*/  LDS.64 R2, [0x18] ;  /* 0x00001800ff027984 */ /* 0x001e280000000a00 */
[----:B------:R-:W1:Y:S04]  /*165c0*/  LDS.128 R28, [0x20] ;  /* 0x00002000ff1c7984 */ /* 0x000e680000000c00 */
[----:B------:R-:W2:Y:S04]  /*165d0*/  LDS.128 R32, [0x30] ;  /* 0x00003000ff207984 */ /* 0x000ea80000000c00 */
[----:B------:R-:W3:Y:S04]  /*165e0*/  LDS.128 R24, [0x40] ;  /* 0x00004000ff187984 */ /* 0x000ee80000000c00 */
[----:B------:R-:W4:Y:S04]  /*165f0*/  LDS.128 R20, [0x50] ;  /* 0x00005000ff147984 */ /* 0x000f280000000c00 */
[----:B------:R-:W3:Y:S04]  /*16600*/  LDS.128 R16, [0x60] ;  /* 0x00006000ff107984 */ /* 0x000ee80000000c00 */
[----:B------:R-:W4:Y:S01]  /*16610*/  LDS.64 R36, [0x70] ;  /* 0x00007000ff247984 */ /* 0x000f220000000a00 */
[----:B0-----:R-:W-:-:S02]  /*16620*/  FADD.FTZ R2, R8, R2 ;  /* 0x0000000208027221 */ /* 0x001fc40000010000 */
[----:B------:R-:W-:Y:S02]  /*16630*/  FADD.FTZ R3, R9, R3 ;  /* 0x0000000309037221 */ /* 0x000fe40000010000 */
[----:B-1----:R-:W-:Y:S02]  /*16640*/  FADD.FTZ R9, R2, R28 ;  /* 0x0000001c02097221 */ /* 0x002fe40000010000 */
[----:B------:R-:W-:Y:S02]  /*16650*/  FADD.FTZ R2, R3, R29 ;  /* 0x0000001d03027221 */ /* 0x000fe40000010000 */
[----:B------:R-:W-:Y:S02]  /*16660*/  FADD.FTZ R9, R9, R30 ;  /* 0x0000001e09097221 */ /* 0x000fe40000010000 */
        /* <DEDUP_REMOVED lines=13> */
[----:B------:R-:W-:-:S02]  /*16740*/  FADD.FTZ R9, R9, R16 ;  /* 0x0000001009097221 */ /* 0x000fc40000010000 */
[----:B------:R-:W-:Y:S02]  /*16750*/  FADD.FTZ R2, R2, R17 ;  /* 0x0000001102027221 */ /* 0x000fe40000010000 */
[----:B------:R-:W-:Y:S02]  /*16760*/  FADD.FTZ R9, R9, R18 ;  /* 0x0000001209097221 */ /* 0x000fe40000010000 */
[----:B------:R-:W-:Y:S02]  /*16770*/  FADD.FTZ R2, R2, R19 ;  /* 0x0000001302027221 */ /* 0x000fe40000010000 */
[----:B------:R-:W-:Y:S02]  /*16780*/  FADD.FTZ R8, R9, R36 ;  /* 0x0000002409087221 */ /* 0x000fe40000010000 */
[----:B------:R-:W-:Y:S02]  /*16790*/  FADD.FTZ R9, R2, R37 ;  /* 0x0000002502097221 */ /* 0x000fe40000010000 */
.L_x_371:
[----:B0-----:R-:W-:Y:S05]  /*167a0*/  BSYNC B0 ;  /* 0x0000000000007941 */ /* 0x001fea0003800000 */
.L_x_370:
[----:B------:R-:W-:Y:S01]  /*167b0*/  BAR.SYNC.DEFER_BLOCKING 0x0 ;  /* 0x0000000000007b1d */ /* 0x000fe20000010000 */
[----:B------:R-:W-:-:S05]  /*167c0*/  LEA R44, R45, 0x90, 0x4 ;  /* 0x000000902d2c7811 */ /* 0x000fca00078e20ff */
[----:B------:R-:W-:Y:S01]  /*167d0*/  BSSY B0, `(.L_x_372) ;  /* 0x0000025000007945 */ /* 0x000fe20003800000 */
[----:B------:R-:W-:Y:S05]  /*167e0*/  @P4 BRA `(.L_x_373) ;  /* 0x0000023000004947 */ /* 0x000fea0003800000 */
[----:B------:R-:W0:Y:S04]  /*167f0*/  LDS.128 R36, [R44+0x310] ;  /* 0x000310002c247984 */ /* 0x000e280000000c00 */
[----:B------:R-:W1:Y:S04]  /*16800*/  LDS.128 R40, [R44+0x620] ;  /* 0x000620002c287984 */ /* 0x000e680000000c00 */
[----:B------:R-:W2:Y:S04]  /*16810*/  LDS.128 R32, [R44+0x930] ;  /* 0x000930002c207984 */ /* 0x000ea80000000c00 */
[----:B------:R-:W3:Y:S04]  /*16820*/  LDS.128 R28, [R44+0xc40] ;  /* 0x000c40002c1c7984 */ /* 0x000ee80000000c00 */
[----:B------:R-:W4:Y:S04]  /*16830*/  LDS.128 R24, [R44+0xf50] ;  /* 0x000f50002c187984 */ /* 0x000f280000000c00 */
[----:B------:R-:W3:Y:S04]  /*16840*/  LDS.128 R20, [R44+0x1260] ;  /* 0x001260002c147984 */ /* 0x000ee80000000c00 */
        /* <DEDUP_REMOVED lines=21> */
[----:B------:R-:W-:Y:S02]  /*169a0*/  FADD.FTZ R3, R3, R20 ;  /* 0x0000001403037221 */ /* 0x000fe40000010000 */
[----:B------:R-:W-:Y:S02]  /*169b0*/  FADD.FTZ R2, R2, R21 ;  /* 0x0000001502027221 */ /* 0x000fe40000010000 */
[----:B------:R-:W-:Y:S02]  /*169c0*/  FADD.FTZ R11, R11, R22 ;  /* 0x000000160b0b7221 */ /* 0x000fe40000010000 */
[----:B------:R-:W-:Y:S02]  /*169d0*/  FADD.FTZ R20, R12, R23 ;  /* 0x000000170c147221 */ /* 0x000fe40000010000 */
[----:B------:R-:W-:-:S02]  /*169e0*/  FADD.FTZ R12, R3, R16 ;  /* 0x00000010030c7221 */ /* 0x000fc40000010000 */
[----:B------:R-:W-:Y:S02]  /*169f0*/  FADD.FTZ R13, R2, R17 ;  /* 0x00000011020d7221 */ /* 0x000fe40000010000 */
[----:B------:R-:W-:Y:S02]  /*16a00*/  FADD.FTZ R14, R11, R18 ;  /* 0x000000120b0e7221 */ /* 0x000fe40000010000 */
[----:B------:R-:W-:Y:S02]  /*16a10*/  FADD.FTZ R15, R20, R19 ;  /* 0x00000013140f7221 */ /* 0x000fe40000010000 */
.L_x_373:
[----:B------:R-:W-:Y:S05]  /*16a20*/  BSYNC B0 ;  /* 0x0000000000007941 */ /* 0x000fea0003800000 */
.L_x_372:
[----:B------:R-:W-:Y:S01]  /*16a30*/  BSSY B0, `(.L_x_374) ;  /* 0x0000014000007945 */ /* 0x000fe20003800000 */
[----:B------:R-:W-:Y:S01]  /*16a40*/  IMAD.MOV.U32 R23, RZ, RZ, 0x4 ;  /* 0x00000004ff177424 */ /* 0x000fe200078e00ff */
[----:B------:R-:W-:Y:S05]  /*16a50*/  @P4 BRA `(.L_x_375) ;  /* 0x0000011000004947 */ /* 0x000fea0003800000 */
[----:B------:R-:W-:Y:S01]  /*16a60*/  MOV R20, UR17 ;  /* 0x0000001100147c02 */ /* 0x000fe20008000f00 */
[----:B------:R-:W-:Y:S01]  /*16a70*/  IMAD.MOV.U32 R17, RZ, RZ, c[0x0][0x1dc] ;  /* 0x00007700ff117624 */ /* 0x000fe200078e00ff */
[----:B------:R-:W-:Y:S02]  /*16a80*/  MOV R3, UR16 ;  /* 0x0000001000037c02 */ /* 0x000fe40008000f00 */
[----:B------:R-:W-:Y:S01]  /*16a90*/  MOV R11, c[0x0][0x1d8] ;  /* 0x00007600000b7a02 */ /* 0x000fe20000000f00 */
[----:B------:R-:W-:Y:S01]  /*16aa0*/  IMAD R20, R20, 0x31, R45 ;  /* 0x0000003114147824 */ /* 0x000fe200078e022d */
[----:B------:R-:W-:-:S03]  /*16ab0*/  MOV R19, UR13 ;  /* 0x0000000d00137c02 */ /* 0x000fc60008000f00 */
[----:B------:R-:W-:-:S05]  /*16ac0*/  IMAD.WIDE R20, R20, R23, c[0x0][0x1b8] ;  /* 0x00006e0014147625 */ /* 0x000fca00078e0217 */
[-C--:B------:R-:W-:Y:S01]  /*16ad0*/  LEA R2, P3, R3, R20.reuse, 0x2 ;  /* 0x0000001403027211 */ /* 0x080fe200078610ff */
[----:B------:R0:W-:Y:S01]  /*16ae0*/  RED.E.ADD.F32.FTZ.RN.STRONG.GPU [R20.64], R12 ;  /* 0x0000000c1400798e */ /* 0x0001e2000c10e78e */
[-C--:B------:R-:W-:Y:S02]  /*16af0*/  LEA R16, P4, R11, R20.reuse, 0x2 ;  /* 0x000000140b107211 */ /* 0x080fe400078810ff */
[----:B------:R-:W-:Y:S02]  /*16b00*/  LEA R18, P5, R19, R20, 0x2 ;  /* 0x0000001413127211 */ /* 0x000fe400078a10ff */
[----:B------:R-:W-:Y:S02]  /*16b10*/  IADD3.X R3, R21, UR12, RZ, P3, !PT ;  /* 0x0000000c15037c10 */ /* 0x000fe40009ffe4ff */
[----:B------:R-:W-:Y:S02]  /*16b20*/  LEA.HI.X R17, R11, R21, R17, 0x2, P4 ;  /* 0x000000150b117211 */ /* 0x000fe400020f1411 */
[----:B------:R-:W-:Y:S01]  /*16b30*/  IADD3.X R19, R21, UR11, RZ, P5, !PT ;  /* 0x0000000b15137c10 */ /* 0x000fe2000affe4ff */
[----:B------:R0:W-:Y:S04]  /*16b40*/  RED.E.ADD.F32.FTZ.RN.STRONG.GPU [R2.64], R13 ;  /* 0x0000000d0200798e */ /* 0x0001e8000c10e78e */
[----:B------:R0:W-:Y:S04]  /*16b50*/  RED.E.ADD.F32.FTZ.RN.STRONG.GPU [R16.64], R14 ;  /* 0x0000000e1000798e */ /* 0x0001e8000c10e78e */
[----:B------:R0:W-:Y:S02]  /*16b60*/  RED.E.ADD.F32.FTZ.RN.STRONG.GPU [R18.64], R15 ;  /* 0x0000000f1200798e */ /* 0x0001e4000c10e78e */
.L_x_375:
[----:B------:R-:W-:Y:S05]  /*16b70*/  BSYNC B0 ;  /* 0x0000000000007941 */ /* 0x000fea0003800000 */
.L_x_374:
[----:B------:R-:W-:Y:S05]  /*16b80*/  @!P0 BRA `(.L_x_376) ;  /* 0x0000129000008947 */ /* 0x000fea0003800000 */
[----:B0-----:R-:W2:Y:S04]  /*16b90*/  LDL R17, [R1+0x36c] ;  /* 0x00036c0001117983 */ /* 0x001ea80000100800 */
[----:B------:R-:W0:Y:S01]  /*16ba0*/  S2R R11, SR_CTAID.Y ;  /* 0x00000000000b7919 */ /* 0x000e220000002600 */
[----:B--2---:R-:W-:-:S05]  /*16bb0*/  LOP3.LUT R2, R17, 0x1, RZ, 0xc0, !PT ;  /* 0x0000000111027812 */ /* 0x004fca00078ec0ff */
[----:B------:R-:W-:-:S04]  /*16bc0*/  IMAD R2, R2, c[0x0][0x10], RZ ;  /* 0x0000040002027a24 */ /* 0x000fc800078e02ff */
[C---:B------:R-:W-:Y:S01]  /*16bd0*/  IMAD R3, R2.reuse, c[0x0][0xc], RZ ;  /* 0x0000030002037a24 */ /* 0x040fe200078e02ff */
[----:B0-----:R-:W-:-:S04]  /*16be0*/  IADD3 R14, R2, R11, RZ ;  /* 0x0000000b020e7210 */ /* 0x001fc80007ffe0ff */
[----:B------:R-:W-:Y:S01]  /*16bf0*/  SHF.L.U32 R3, R3, 0x1, RZ ;  /* 0x0000000103037819 */ /* 0x000fe200000006ff */
[----:B------:R-:W-:-:S04]  /*16c00*/  IMAD.WIDE.U32 R14, R14, R23, c[0x0][0x1a8] ;  /* 0x00006a000e0e7625 */ /* 0x000fc800078e0017 */
[----:B------:R-:W-:Y:S01]  /*16c10*/  IMAD.WIDE R12, R3, R23, c[0x0][0x1b0] ;  /* 0x00006c00030c7625 */ /* 0x000fe200078e0217 */
[----:B------:R-:W-:Y:S05]  /*16c20*/  @P2 BRA `(.L_x_377) ;  /* 0x000001c000002947 */ /* 0x000fea0003800000 */
[----:B------:R-:W0:Y:S02]  /*16c30*/  S2R R16, SR_CTAID.X ;  /* 0x0000000000107919 */ /* 0x000e240000002500 */
[----:B0-----:R-:W-:Y:S02]  /*16c40*/  IMAD R3, R16, c[0x0][0x10], R11 ;  /* 0x0000040010037a24 */ /* 0x001fe400078e020b */
[----:B------:R-:W0:Y:S02]  /*16c50*/  S2R R16, SR_LANEID ;  /* 0x0000000000107919 */ /* 0x000e240000000000 */
[----:B------:R-:W-:-:S05]  /*16c60*/  IMAD.WIDE.U32 R2, R3, 0x8, R12 ;  /* 0x0000000803027825 */ /* 0x000fca00078e000c */
[----:B------:R1:W-:Y:S01]  /*16c70*/  STG.E.64 [R2.64], R8 ;  /* 0x0000000802007986 */ /* 0x0003e2000c101b0e */
[----:B------:R-:W-:Y:S06]  /*16c80*/  MEMBAR.ALL.GPU ;  /* 0x0000000000007992 */ /* 0x000fec000000a000 */
[----:B-1----:R-:W-:Y:S01]  /*16c90*/  HFMA2.MMA R2, -RZ, RZ, 0, 5.9604644775390625e-08 ;  /* 0x00000001ff027435 */ /* 0x002fe200000001ff */
[----:B------:R-:W-:Y:S01]  /*16ca0*/  VOTEU.ANY UR4, UPT, PT ;  /* 0x0000000000047886 */ /* 0x000fe200038e0100 */
[----:B------:R-:W-:Y:S01]  /*16cb0*/  LOP3.LUT P0, RZ, R17, 0x2, RZ, 0xc0, !PT ;  /* 0x0000000211ff7812 */ /* 0x000fe2000780c0ff */
[----:B------:R-:W-:Y:S01]  /*16cc0*/  UFLO.U32 UR8, UR4 ;  /* 0x00000004000872bd */ /* 0x000fe200080e0000 */
[----:B------:R-:W-:-:S00]  /*16cd0*/  ERRBAR ;  /* 0x00000000000079ab */ /* 0x000fc00000000000 */
[----:B------:R-:W-:Y:S01]  /*16ce0*/  UPOPC UR4, UR4 ;  /* 0x00000004000472bf */ /* 0x000fe20008000000 */
[----:B------:R-:W-:-:S03]  /*16cf0*/  SEL R3, RZ, c[0x0][0xc], P0 ;  /* 0x00000300ff037a07 */ /* 0x000fc60000000000 */
[----:B0-----:R-:W-:Y:S02]  /*16d00*/  ISETP.EQ.U32.AND P3, PT, R16, UR8, PT ;  /* 0x0000000810007c0c */ /* 0x001fe4000bf62070 */
[----:B------:R-:W-:-:S05]  /*16d10*/  SEL R2, R2, 0xffffffff, !P0 ;  /* 0xffffffff02027807 */ /* 0x000fca0004000000 */
[----:B------:R-:W-:Y:S01]  /*16d20*/  IMAD R17, R2, UR4, RZ ;  /* 0x0000000402117c24 */ /* 0x000fe2000f8e02ff */
[----:B------:R-:W-:Y:S01]  /*16d30*/  MOV R2, 0xffffffff ;  /* 0xffffffff00027802 */ /* 0x000fe20000000f00 */
[----:B------:R-:W-:-:S04]  /*16d40*/  UMOV UR4, 0xffffffff ;  /* 0xffffffff00047882 */ /* 0x000fc80000000000 */
[----:B------:R0:W-:Y:S01]  /*16d50*/  STL [R1], R2 ;  /* 0x0000000201007387 */ /* 0x0001e20000100800 */
[----:B------:R-:W-:-:S03]  /*16d60*/  ISETP.NE.AND P0, PT, R3, UR4, PT ;  /* 0x0000000403007c0c */ /* 0x000fc6000bf05270 */
[----:B------:R0:W-:Y:S10]  /*16d70*/  @P3 RED.E.ADD.S32.STRONG.GPU [R14.64], R17 ;  /* 0x000000110e00398e */ /* 0x0001f4000c10e38e */
[----:B------:R-:W-:Y:S05]  /*16d80*/  @!P0 BRA `(.L_x_377) ;  /* 0x0000006000008947 */ /* 0x000fea0003800000 */
.L_x_378:
[----:B0-----:R-:W2:Y:S01]  /*16d90*/  LDG.E.STRONG.GPU R2, [R14.64] ;  /* 0x0000000e0e027981 */ /* 0x001ea2000c1ef900 */
[----:B------:R-:W-:Y:S01]  /*16da0*/  YIELD ;  /* 0x0000000000007946 */ /* 0x000fe20003800000 */
[----:B--2---:R-:W-:-:S05]  /*16db0*/  CCTL.IVALL ;  /* 0x00000000ff00798f */ /* 0x004fca0002000000 */
[----:B------:R0:W-:Y:S01]  /*16dc0*/  STL [R1], R2 ;  /* 0x0000000201007387 */ /* 0x0001e20000100800 */
[----:B------:R-:W-:-:S13]  /*16dd0*/  ISETP.NE.AND P0, PT, R2, R3, PT ;  /* 0x000000030200720c */ /* 0x000fda0003f05270 */
[----:B0-----:R-:W-:Y:S05]  /*16de0*/  @P0 BRA `(.L_x_378) ;  /* 0xffffffa000000947 */ /* 0x001fea000383ffff */
.L_x_377:
[----:B------:R-:W-:Y:S01]  /*16df0*/  ISETP.NE.AND P0, PT, RZ, c[0x0][0xc], PT ;  /* 0x00000300ff007a0c */ /* 0x000fe20003f05270 */
[----:B------:R-:W-:Y:S01]  /*16e00*/  WARPSYNC 0xffffffff ;  /* 0xffffffff00007948 */ /* 0x000fe20003800000 */
[----:B------:R-:W-:Y:S11]  /*16e10*/  BAR.SYNC.DEFER_BLOCKING 0x0 ;  /* 0x0000000000007b1d */ /* 0x000ff60000010000 */
[----:B------:R-:W-:Y:S05]  /*16e20*/  @!P0 BRA `(.L_x_376) ;  /* 0x00000ff000008947 */ /* 0x000fea0003800000 */
[----:B0-----:R-:W-:Y:S01]  /*16e30*/  IADD3 R2, R10, -0x1, RZ ;  /* 0xffffffff0a027810 */ /* 0x001fe20007ffe0ff */
[----:B------:R-:W-:-:S03]  /*16e40*/  IMAD.MOV.U32 R14, RZ, RZ, RZ ;  /* 0x000000ffff0e7224 */ /* 0x000fc600078e00ff */
[----:B------:R-:W-:-:S13]  /*16e50*/  ISETP.GE.U32.AND P0, PT, R2, 0x3, PT ;  /* 0x000000030200780c */ /* 0x000fda0003f06070 */
[----:B------:R-:W-:Y:S05]  /*16e60*/  @!P0 BRA `(.L_x_379) ;  /* 0x00000dd000008947 */ /* 0x000fea0003800000 */
[----:B------:R-:W-:Y:S01]  /*16e70*/  LOP3.LUT R2, R10, 0x3, RZ, 0xc0, !PT ;  /* 0x000000030a027812 */ /* 0x000fe200078ec0ff */
[----:B------:R-:W-:-:S03]  /*16e80*/  HFMA2.MMA R14, -RZ, RZ, 0, 0 ;  /* 0x00000000ff0e7435 */ /* 0x000fc600000001ff */
[----:B------:R-:W-:-:S04]  /*16e90*/  IADD3 R2, -R2, c[0x0][0xc], RZ ;  /* 0x0000030002027a10 */ /* 0x000fc80007ffe1ff */
[----:B------:R-:W-:-:S13]  /*16ea0*/  ISETP.GT.AND P0, PT, R2, RZ, PT ;  /* 0x000000ff0200720c */ /* 0x000fda0003f04270 */
[----:B------:R-:W-:Y:S05]  /*16eb0*/  @!P0 BRA `(.L_x_380) ;  /* 0x00000b8000008947 */ /* 0x000fea0003800000 */
[----:B------:R-:W-:Y:S02]  /*16ec0*/  ISETP.GT.AND P3, PT, R2, 0xc, PT ;  /* 0x0000000c0200780c */ /* 0x000fe40003f64270 */
[----:B------:R-:W-:-:S11]  /*16ed0*/  PLOP3.LUT P0, PT, PT, PT, PT, 0x80, 0x0 ;  /* 0x000000000000781c */ /* 0x000fd60003f0f070 */
[----:B------:R-:W-:Y:S05]  /*16ee0*/  @!P3 BRA `(.L_x_381) ;  /* 0x000007500000b947 */ /* 0x000fea0003800000 */
[----:B------:R-:W-:Y:S02]  /*16ef0*/  PLOP3.LUT P0, PT, PT, PT, PT, 0x8, 0x0 ;  /* 0x000000000000781c */ /* 0x000fe40003f0e170 */
.L_x_382:
[----:B------:R-:W0:Y:S01]  /*16f00*/  S2R R3, SR_CTAID.X ;  /* 0x0000000000037919 */ /* 0x000e220000002500 */
[C---:B------:R-:W-:Y:S02]  /*16f10*/  IADD3 R10, R14.reuse, 0x1, RZ ;  /* 0x000000010e0a7810 */ /* 0x040fe40007ffe0ff */
[C---:B------:R-:W-:Y:S02]  /*16f20*/  IADD3 R20, R14.reuse, 0x2, RZ ;  /* 0x000000020e147810 */ /* 0x040fe40007ffe0ff */
[C---:B------:R-:W-:Y:S02]  /*16f30*/  IADD3 R22, R14.reuse, 0x3, RZ ;  /* 0x000000030e167810 */ /* 0x040fe40007ffe0ff */
[-C--:B0-----:R-:W-:Y:S02]  /*16f40*/  ISETP.EQ.OR P3, PT, R14, R3.reuse, P2 ;  /* 0x000000030e00720c */ /* 0x081fe40001762670 */
[-C--:B------:R-:W-:Y:S02]  /*16f50*/  ISETP.EQ.OR P4, PT, R10, R3.reuse, P2 ;  /* 0x000000030a00720c */ /* 0x080fe40001782670 */
[----:B------:R-:W-:-:S02]  /*16f60*/  ISETP.EQ.OR P6, PT, R20, R3, P2 ;  /* 0x000000031400720c */ /* 0x000fc400017c2670 */
[----:B------:R-:W-:-:S07]  /*16f70*/  ISETP.EQ.OR P5, PT, R22, R3, P2 ;  /* 0x000000031600720c */ /* 0x000fce00017a2670 */
[--C-:B------:R-:W-:Y:S02]  /*16f80*/  @!P3 IMAD R17, R14, c[0x0][0x10], R11.reuse ;  /* 0x000004000e11ba24 */ /* 0x100fe400078e020b */
[----:B------:R-:W-:Y:S02]  /*16f90*/  @!P4 IMAD R19, R10, c[0x0][0x10], R11 ;  /* 0x000004000a13ca24 */ /* 0x000fe400078e020b */
[----:B------:R-:W-:-:S04]  /*16fa0*/  @!P3 IMAD.WIDE.U32 R16, R17, 0x8, R12 ;  /* 0x000000081110b825 */ /* 0x000fc800078e000c */
[----:B------:R-:W-:Y:S02]  /*16fb0*/  @!P4 IMAD.WIDE.U32 R18, R19, 0x8, R12 ;  /* 0x000000081312c825 */ /* 0x000fe400078e000c */
[----:B------:R-:W2:Y:S02]  /*16fc0*/  @!P3 LDG.E.64 R16, [R16.64] ;  /* 0x0000000e1010b981 */ /* 0x000ea4000c1e1b00 */
[--C-:B------:R-:W-:Y:S02]  /*16fd0*/  @!P6 IMAD R21, R20, c[0x0][0x10], R11.reuse ;  /* 0x000004001415ea24 */ /* 0x100fe400078e020b */
[----:B------:R-:W-:Y:S01]  /*16fe0*/  @!P5 IMAD R23, R22, c[0x0][0x10], R11 ;  /* 0x000004001617da24 */ /* 0x000fe200078e020b */
[----:B------:R-:W3:Y:S01]  /*16ff0*/  @!P4 LDG.E.64 R18, [R18.64] ;  /* 0x0000000e1212c981 */ /* 0x000ee2000c1e1b00 */
[----:B------:R-:W-:-:S04]  /*17000*/  @!P6 IMAD.WIDE.U32 R20, R21, 0x8, R12 ;  /* 0x000000081514e825 */ /* 0x000fc800078e000c */
[----:B------:R-:W-:Y:S02]  /*17010*/  @!P5 IMAD.WIDE.U32 R22, R23, 0x8, R12 ;  /* 0x000000081716d825 */ /* 0x000fe400078e000c */
[----:B------:R-:W4:Y:S04]  /*17020*/  @!P6 LDG.E.64 R20, [R20.64] ;  /* 0x0000000e1414e981 */ /* 0x000f28000c1e1b00 */
[----:B------:R-:W4:Y:S01]  /*17030*/  @!P5 LDG.E.64 R22, [R22.64] ;  /* 0x0000000e1616d981 */ /* 0x000f22000c1e1b00 */
[----:B------:R-:W-:Y:S01]  /*17040*/  IADD3 R10, R14, 0x4, RZ ;  /* 0x000000040e0a7810 */ /* 0x000fe20007ffe0ff */
[----:B--2---:R-:W-:Y:S01]  /*17050*/  @!P3 FADD.FTZ R8, R8, R16 ;  /* 0x000000100808b221 */ /* 0x004fe20000010000 */
[----:B------:R-:W-:Y:S01]  /*17060*/  IADD3 R16, R14, 0x5, RZ ;  /* 0x000000050e107810 */ /* 0x000fe20007ffe0ff */
[----:B------:R-:W-:Y:S01]  /*17070*/  @!P3 FADD.FTZ R9, R9, R17 ;  /* 0x000000110909b221 */ /* 0x000fe20000010000 */
[-C--:B------:R-:W-:Y:S01]  /*17080*/  ISETP.EQ.OR P3, PT, R10, R3.reuse, P2 ;  /* 0x000000030a00720c */ /* 0x080fe20001762670 */
[----:B---3--:R-:W-:Y:S01]  /*17090*/  @!P4 FADD.FTZ R8, R8, R18 ;  /* 0x000000120808c221 */ /* 0x008fe20000010000 */
[----:B------:R-:W-:Y:S01]  /*170a0*/  IADD3 R18, R14, 0x6, RZ ;  /* 0x000000060e127810 */ /* 0x000fe20007ffe0ff */
[----:B------:R-:W-:Y:S01]  /*170b0*/  @!P4 FADD.FTZ R9, R9, R19 ;  /* 0x000000130909c221 */ /* 0x000fe20000010000 */
[-C--:B------:R-:W-:Y:S01]  /*170c0*/  ISETP.EQ.OR P4, PT, R16, R3.reuse, P2 ;  /* 0x000000031000720c */ /* 0x080fe20001782670 */
[----:B----4-:R-:W-:Y:S01]  /*170d0*/  @!P6 FADD.FTZ R8, R8, R20 ;  /* 0x000000140808e221 */ /* 0x010fe20000010000 */
[----:B------:R-:W-:Y:S01]  /*170e0*/  IADD3 R20, R14, 0x7, RZ ;  /* 0x000000070e147810 */ /* 0x000fe20007ffe0ff */
[----:B------:R-:W-:Y:S01]  /*170f0*/  @!P6 FADD.FTZ R9, R9, R21 ;  /* 0x000000150909e221 */ /* 0x000fe20000010000 */
[----:B------:R-:W-:Y:S01]  /*17100*/  ISETP.EQ.OR P6, PT, R18, R3, P2 ;  /* 0x000000031200720c */ /* 0x000fe200017c2670 */
[----:B------:R-:W-:-:S02]  /*17110*/  @!P5 FADD.FTZ R8, R8, R22 ;  /* 0x000000160808d221 */ /* 0x000fc40000010000 */
[----:B------:R-:W-:Y:S01]  /*17120*/  @!P5 FADD.FTZ R9, R9, R23 ;  /* 0x000000170909d221 */ /* 0x000fe20000010000 */
[----:B------:R-:W-:Y:S01]  /*17130*/  ISETP.EQ.OR P5, PT, R20, R3, P2 ;  /* 0x000000031400720c */ /* 0x000fe200017a2670 */
[----:B------:R-:W-:-:S04]  /*17140*/  @!P3 IMAD R17, R10, c[0x0][0x10], R11 ;  /* 0x000004000a11ba24 */ /* 0x000fc800078e020b */
[----:B------:R-:W-:Y:S02]  /*17150*/  @!P4 IMAD R19, R16, c[0x0][0x10], R11 ;  /* 0x000004001013ca24 */ /* 0x000fe400078e020b */
[----:B------:R-:W-:-:S04]  /*17160*/  @!P3 IMAD.WIDE.U32 R16, R17, 0x8, R12 ;  /* 0x000000081110b825 */ /* 0x000fc800078e000c */
[----:B------:R-:W-:Y:S02]  /*17170*/  @!P6 IMAD R21, R18, c[0x0][0x10], R11 ;  /* 0x000004001215ea24 */ /* 0x000fe400078e020b */
[----:B------:R-:W-:Y:S01]  /*17180*/  @!P4 IMAD.WIDE.U32 R18, R19, 0x8, R12 ;  /* 0x000000081312c825 */ /* 0x000fe200078e000c */
[----:B------:R-:W2:Y:S03]  /*17190*/  @!P3 LDG.E.64 R16, [R16.64] ;  /* 0x0000000e1010b981 */ /* 0x000ea6000c1e1b00 */
[----:B------:R-:W-:Y:S02]  /*171a0*/  @!P5 IMAD R23, R20, c[0x0][0x10], R11 ;  /* 0x000004001417da24 */ /* 0x000fe400078e020b */
[--C-:B------:R-:W-:Y:S01]  /*171b0*/  @!P6 IMAD.WIDE.U32 R20, R21, 0x8, R12.reuse ;  /* 0x000000081514e825 */ /* 0x100fe200078e000c */
[----:B------:R-:W3:Y:S03]  /*171c0*/  @!P4 LDG.E.64 R18, [R18.64] ;  /* 0x0000000e1212c981 */ /* 0x000ee6000c1e1b00 */
[----:B------:R-:W-:-:S02]  /*171d0*/  @!P5 IMAD.WIDE.U32 R22, R23, 0x8, R12 ;  /* 0x000000081716d825 */ /* 0x000fc400078e000c */
[----:B------:R-:W4:Y:S04]  /*171e0*/  @!P6 LDG.E.64 R20, [R20.64] ;  /* 0x0000000e1414e981 */ /* 0x000f28000c1e1b00 */
[----:B------:R-:W4:Y:S01]  /*171f0*/  @!P5 LDG.E.64 R22, [R22.64] ;  /* 0x0000000e1616d981 */ /* 0x000f22000c1e1b00 */
[C---:B------:R-:W-:Y:S02]  /*17200*/  IADD3 R10, R14.reuse, 0x8, RZ ;  /* 0x000000080e0a7810 */ /* 0x040fe40007ffe0ff */
[C---:B------:R-:W-:Y:S02]  /*17210*/  IADD3 R24, R14.reuse, 0x9, RZ ;  /* 0x000000090e187810 */ /* 0x040fe40007ffe0ff */
[----:B------:R-:W-:Y:S01]  /*17220*/  IADD3 R26, R14, 0xb, RZ ;  /* 0x0000000b0e1a7810 */ /* 0x000fe20007ffe0ff */
[----:B--2---:R-:W-:-:S02]  /*17230*/  @!P3 FADD.FTZ R8, R8, R16 ;  /* 0x000000100808b221 */ /* 0x004fc40000010000 */
[----:B------:R-:W-:Y:S01]  /*17240*/  @!P3 FADD.FTZ R9, R9, R17 ;  /* 0x000000110909b221 */ /* 0x000fe20000010000 */
[-C--:B------:R-:W-:Y:S01]  /*17250*/  ISETP.EQ.OR P3, PT, R10, R3.reuse, P2 ;  /* 0x000000030a00720c */ /* 0x080fe20001762670 */
[----:B---3--:R-:W-:Y:S02]  /*17260*/  @!P4 FADD.FTZ R8, R8, R18 ;  /* 0x000000120808c221 */ /* 0x008fe40000010000 */
[----:B------:R-:W-:Y:S01]  /*17270*/  @!P4 FADD.FTZ R9, R9, R19 ;  /* 0x000000130909c221 */ /* 0x000fe20000010000 */
[-C--:B------:R-:W-:Y:S01]  /*17280*/  ISETP.EQ.OR P4, PT, R24, R3.reuse, P2 ;  /* 0x000000031800720c */ /* 0x080fe20001782670 */
[----:B----4-:R-:W-:Y:S01]  /*17290*/  @!P6 FADD.FTZ R8, R8, R20 ;  /* 0x000000140808e221 */ /* 0x010fe20000010000 */
[----:B------:R-:W-:Y:S01]  /*172a0*/  IADD3 R20, R14, 0xa, RZ ;  /* 0x0000000a0e147810 */ /* 0x000fe20007ffe0ff */
[----:B------:R-:W-:Y:S02]  /*172b0*/  @!P6 FADD.FTZ R9, R9, R21 ;  /* 0x000000150909e221 */ /* 0x000fe40000010000 */
[----:B------:R-:W-:Y:S01]  /*172c0*/  @!P5 FADD.FTZ R8, R8, R22 ;  /* 0x000000160808d221 */ /* 0x000fe20000010000 */
[----:B------:R-:W-:-:S03]  /*172d0*/  ISETP.EQ.OR P6, PT, R20, R3, P2 ;  /* 0x000000031400720c */ /* 0x000fc600017c2670 */
[----:B------:R-:W-:Y:S02]  /*172e0*/  @!P3 IMAD R17, R10, c[0x0][0x10], R11 ;  /* 0x000004000a11ba24 */ /* 0x000fe400078e020b */
[----:B------:R-:W-:Y:S01]  /*172f0*/  @!P5 FADD.FTZ R9, R9, R23 ;  /* 0x000000170909d221 */ /* 0x000fe20000010000 */
[----:B------:R-:W-:Y:S01]  /*17300*/  ISETP.EQ.OR P5, PT, R26, R3, P2 ;  /* 0x000000031a00720c */ /* 0x000fe200017a2670 */
[----:B------:R-:W-:-:S04]  /*17310*/  @!P3 IMAD.WIDE.U32 R16, R17, 0x8, R12 ;  /* 0x000000081110b825 */ /* 0x000fc800078e000c */
[----:B------:R-:W-:Y:S02]  /*17320*/  @!P4 IMAD R19, R24, c[0x0][0x10], R11 ;  /* 0x000004001813ca24 */ /* 0x000fe400078e020b */
[----:B------:R-:W2:Y:S02]  /*17330*/  @!P3 LDG.E.64 R16, [R16.64] ;  /* 0x0000000e1010b981 */ /* 0x000ea4000c1e1b00 */
[----:B------:R-:W-:-:S04]  /*17340*/  @!P4 IMAD.WIDE.U32 R18, R19, 0x8, R12 ;  /* 0x000000081312c825 */ /* 0x000fc800078e000c */
[--C-:B------:R-:W-:Y:S02]  /*17350*/  @!P6 IMAD R21, R20, c[0x0][0x10], R11.reuse ;  /* 0x000004001415ea24 */ /* 0x100fe400078e020b */
[----:B------:R-:W3:Y:S01]  /*17360*/  @!P4 LDG.E.64 R18, [R18.64] ;  /* 0x0000000e1212c981 */ /* 0x000ee2000c1e1b00 */
[----:B------:R-:W-:Y:S02]  /*17370*/  @!P5 IMAD R23, R26, c[0x0][0x10], R11 ;  /* 0x000004001a17da24 */ /* 0x000fe400078e020b */
        /* <DEDUP_REMOVED lines=8> */
[----:B------:R-:W-:Y:S01]  /*17400*/  ISETP.EQ.OR P3, PT, R10, R3, P2 ;  /* 0x000000030a00720c */ /* 0x000fe20001762670 */
[----:B---3--:R-:W-:-:S02]  /*17410*/  @!P4 FADD.FTZ R8, R8, R18 ;  /* 0x000000120808c221 */ /* 0x008fc40000010000 */
[----:B------:R-:W-:Y:S01]  /*17420*/  @!P4 FADD.FTZ R9, R9, R19 ;  /* 0x000000130909c221 */ /* 0x000fe20000010000 */
[-C--:B------:R-:W-:Y:S02]  /*17430*/  ISETP.EQ.OR P4, PT, R16, R3.reuse, P2 ;  /* 0x000000031000720c */ /* 0x080fe40001782670 */
[----:B------:R-:W-:Y:S01]  /*17440*/  IADD3 R18, R14, 0xe, RZ ;  /* 0x0000000e0e127810 */ /* 0x000fe20007ffe0ff */
[----:B----4-:R-:W-:Y:S01]  /*17450*/  @!P6 FADD.FTZ R8, R8, R20 ;  /* 0x000000140808e221 */ /* 0x010fe20000010000 */
[----:B------:R-:W-:Y:S01]  /*17460*/  IADD3 R20, R14, 0xf, RZ ;  /* 0x0000000f0e147810 */ /* 0x000fe20007ffe0ff */
[----:B------:R-:W-:Y:S01]  /*17470*/  @!P6 FADD.FTZ R9, R9, R21 ;  /* 0x000000150909e221 */ /* 0x000fe20000010000 */
[----:B------:R-:W-:-:S03]  /*17480*/  ISETP.EQ.OR P6, PT, R18, R3, P2 ;  /* 0x000000031200720c */ /* 0x000fc600017c2670 */
[----:B------:R-:W-:Y:S02]  /*17490*/  @!P3 IMAD R17, R10, c[0x0][0x10], R11 ;  /* 0x000004000a11ba24 */ /* 0x000fe400078e020b */
[----:B------:R-:W-:Y:S02]  /*174a0*/  @!P5 FADD.FTZ R8, R8, R22 ;  /* 0x000000160808d221 */ /* 0x000fe40000010000 */
[----:B------:R-:W-:Y:S01]  /*174b0*/  @!P5 FADD.FTZ R9, R9, R23 ;  /* 0x000000170909d221 */ /* 0x000fe20000010000 */
[----:B------:R-:W-:Y:S01]  /*174c0*/  ISETP.EQ.OR P5, PT, R20, R3, P2 ;  /* 0x000000031400720c */ /* 0x000fe200017a2670 */
[----:B------:R-:W-:Y:S02]  /*174d0*/  @!P4 IMAD R19, R16, c[0x0][0x10], R11 ;  /* 0x000004001013ca24 */ /* 0x000fe400078e020b */
[----:B------:R-:W-:-:S04]  /*174e0*/  @!P3 IMAD.WIDE.U32 R16, R17, 0x8, R12 ;  /* 0x000000081110b825 */ /* 0x000fc800078e000c */
[----:B------:R-:W-:Y:S02]  /*174f0*/  @!P6 IMAD R21, R18, c[0x0][0x10], R11 ;  /* 0x000004001215ea24 */ /* 0x000fe400078e020b */
[----:B------:R-:W2:Y:S01]  /*17500*/  @!P3 LDG.E.64 R16, [R16.64] ;  /* 0x0000000e1010b981 */ /* 0x000ea2000c1e1b00 */
[----:B------:R-:W-:-:S04]  /*17510*/  @!P4 IMAD.WIDE.U32 R18, R19, 0x8, R12 ;  /* 0x000000081312c825 */ /* 0x000fc800078e000c */
[----:B------:R-:W-:Y:S02]  /*17520*/  @!P5 IMAD R23, R20, c[0x0][0x10], R11 ;  /* 0x000004001417da24 */ /* 0x000fe400078e020b */
[--C-:B------:R-:W-:Y:S01]  /*17530*/  @!P6 IMAD.WIDE.U32 R20, R21, 0x8, R12.reuse ;  /* 0x000000081514e825 */ /* 0x100fe200078e000c */
[----:B------:R-:W3:Y:S03]  /*17540*/  @!P4 LDG.E.64 R18, [R18.64] ;  /* 0x0000000e1212c981 */ /* 0x000ee6000c1e1b00 */
[----:B------:R-:W-:Y:S02]  /*17550*/  @!P5 IMAD.WIDE.U32 R22, R23, 0x8, R12 ;  /* 0x000000081716d825 */ /* 0x000fe400078e000c */
[----:B------:R-:W4:Y:S04]  /*17560*/  @!P6 LDG.E.64 R20, [R20.64] ;  /* 0x0000000e1414e981 */ /* 0x000f28000c1e1b00 */
[----:B------:R-:W4:Y:S01]  /*17570*/  @!P5 LDG.E.64 R22, [R22.64] ;  /* 0x0000000e1616d981 */ /* 0x000f22000c1e1b00 */
[----:B------:R-:W-:-:S02]  /*17580*/  IADD3 R2, R2, -0x10, RZ ;  /* 0xfffffff002027810 */ /* 0x000fc40007ffe0ff */
[----:B------:R-:W-:Y:S01]  /*17590*/  IADD3 R14, R14, 0x10, RZ ;  /* 0x000000100e0e7810 */ /* 0x000fe20007ffe0ff */
[----:B--2---:R-:W-:Y:S02]  /*175a0*/  @!P3 FADD.FTZ R8, R8, R16 ;  /* 0x000000100808b221 */ /* 0x004fe40000010000 */
[----:B------:R-:W-:Y:S01]  /*175b0*/  @!P3 FADD.FTZ R9, R9, R17 ;  /* 0x000000110909b221 */ /* 0x000fe20000010000 */
[----:B------:R-:W-:Y:S01]  /*175c0*/  ISETP.GT.AND P3, PT, R2, 0xc, PT ;  /* 0x0000000c0200780c */ /* 0x000fe20003f64270 */
[----:B---3--:R-:W-:Y:S02]  /*175d0*/  @!P4 FADD.FTZ R8, R8, R18 ;  /* 0x000000120808c221 */ /* 0x008fe40000010000 */
[----:B------:R-:W-:Y:S02]  /*175e0*/  @!P4 FADD.FTZ R9, R9, R19 ;  /* 0x000000130909c221 */ /* 0x000fe40000010000 */
[----:B----4-:R-:W-:Y:S02]  /*175f0*/  @!P6 FADD.FTZ R8, R8, R20 ;  /* 0x000000140808e221 */ /* 0x010fe40000010000 */
[----:B------:R-:W-:-:S02]  /*17600*/  @!P6 FADD.FTZ R9, R9, R21 ;  /* 0x000000150909e221 */ /* 0x000fc40000010000 */
[----:B------:R-:W-:Y:S02]  /*17610*/  @!P5 FADD.FTZ R8, R8, R22 ;  /* 0x000000160808d221 */ /* 0x000fe40000010000 */
[----:B------:R-:W-:Y:S02]  /*17620*/  @!P5 FADD.FTZ R9, R9, R23 ;  /* 0x000000170909d221 */ /* 0x000fe40000010000 */
[----:B------:R-:W-:Y:S05]  /*17630*/  @P3 BRA `(.L_x_382) ;  /* 0xfffff8c000003947 */ /* 0x000fea000383ffff */
.L_x_381:
[----:B------:R-:W-:-:S13]  /*17640*/  ISETP.GT.AND P3, PT, R2, 0x4, PT ;  /* 0x000000040200780c */ /* 0x000fda0003f64270 */
[----:B------:R-:W-:Y:S05]  /*17650*/  @!P3 BRA `(.L_x_383) ;  /* 0x000003c00000b947 */ /* 0x000fea0003800000 */
[----:B------:R-:W0:Y:S01]  /*17660*/  S2R R3, SR_CTAID.X ;  /* 0x0000000000037919 */ /* 0x000e220000002500 */
[C---:B------:R-:W-:Y:S02]  /*17670*/  IADD3 R10, R14.reuse, 0x1, RZ ;  /* 0x000000010e0a7810 */ /* 0x040fe40007ffe0ff */
[C---:B------:R-:W-:Y:S02]  /*17680*/  IADD3 R18, R14.reuse, 0x2, RZ ;  /* 0x000000020e127810 */ /* 0x040fe40007ffe0ff */
[-C--:B0-----:R-:W-:Y:S02]  /*17690*/  ISETP.EQ.OR P5, PT, R14, R3.reuse, P2 ;  /* 0x000000030e00720c */ /* 0x081fe400017a2670 */
[-C--:B------:R-:W-:Y:S02]  /*176a0*/  ISETP.EQ.OR P6, PT, R10, R3.reuse, P2 ;  /* 0x000000030a00720c */ /* 0x080fe400017c2670 */
[----:B------:R-:W-:-:S09]  /*176b0*/  ISETP.EQ.OR P3, PT, R18, R3, P2 ;  /* 0x000000031200720c */ /* 0x000fd20001762670 */
[--C-:B------:R-:W-:Y:S02]  /*176c0*/  @!P5 IMAD R17, R14, c[0x0][0x10], R11.reuse ;  /* 0x000004000e11da24 */ /* 0x100fe400078e020b */
[----:B------:R-:W-:Y:S02]  /*176d0*/  @!P6 IMAD R19, R10, c[0x0][0x10], R11 ;  /* 0x000004000a13ea24 */ /* 0x000fe400078e020b */
[----:B------:R-:W-:-:S04]  /*176e0*/  @!P5 IMAD.WIDE.U32 R16, R17, 0x8, R12 ;  /* 0x000000081110d825 */ /* 0x000fc800078e000c */
[----:B------:R-:W-:Y:S02]  /*176f0*/  @!P3 IMAD R21, R18, c[0x0][0x10], R11 ;  /* 0x000004001215ba24 */ /* 0x000fe400078e020b */
[--C-:B------:R-:W-:Y:S01]  /*17700*/  @!P6 IMAD.WIDE.U32 R18, R19, 0x8, R12.reuse ;  /* 0x000000081312e825 */ /* 0x100fe200078e000c */
[----:B------:R-:W2:Y:S03]  /*17710*/  @!P5 LDG.E.64 R16, [R16.64] ;  /* 0x0000000e1010d981 */ /* 0x000ea6000c1e1b00 */
[----:B------:R-:W-:Y:S02]  /*17720*/  @!P3 IMAD.WIDE.U32 R20, R21, 0x8, R12 ;  /* 0x000000081514b825 */ /* 0x000fe400078e000c */
[----:B------:R-:W3:Y:S04]  /*17730*/  @!P6 LDG.E.64 R18, [R18.64] ;  /* 0x0000000e1212e981 */ /* 0x000ee8000c1e1b00 */
[----:B------:R-:W4:Y:S01]  /*17740*/  @!P3 LDG.E.64 R20, [R20.64] ;  /* 0x0000000e1414b981 */ /* 0x000f22000c1e1b00 */
[----:B------:R-:W-:-:S02]  /*17750*/  IADD3 R10, R14, 0x3, RZ ;  /* 0x000000030e0a7810 */ /* 0x000fc40007ffe0ff */
[----:B------:R-:W-:Y:S02]  /*17760*/  IADD3 R24, R14, 0x4, RZ ;  /* 0x000000040e187810 */ /* 0x000fe40007ffe0ff */
[-C--:B------:R-:W-:Y:S02]  /*17770*/  ISETP.EQ.OR P0, PT, R10, R3.reuse, P2 ;  /* 0x000000030a00720c */ /* 0x080fe40001702670 */
[C---:B------:R-:W-:Y:S02]  /*17780*/  ISETP.EQ.OR P4, PT, R24.reuse, R3, P2 ;  /* 0x000000031800720c */ /* 0x040fe40001782670 */
[C---:B------:R-:W-:Y:S02]  /*17790*/  IADD3 R22, R24.reuse, 0x1, RZ ;  /* 0x0000000118167810 */ /* 0x040fe40007ffe0ff */
[C---:B------:R-:W-:Y:S02]  /*177a0*/  IADD3 R26, R24.reuse, 0x2, RZ ;  /* 0x00000002181a7810 */ /* 0x040fe40007ffe0ff */
[----:B------:R-:W-:-:S05]  /*177b0*/  IADD3 R28, R24, 0x3, RZ ;  /* 0x00000003181c7810 */ /* 0x000fca0007ffe0ff */
[----:B------:R-:W-:-:S04]  /*177c0*/  @!P0 IMAD R15, R10, c[0x0][0x10], R11 ;  /* 0x000004000a0f8a24 */ /* 0x000fc800078e020b */
[----:B------:R-:W-:-:S06]  /*177d0*/  @!P0 IMAD.WIDE.U32 R14, R15, 0x8, R12 ;  /* 0x000000080f0e8825 */ /* 0x000fcc00078e000c */
[----:B------:R-:W4:Y:S01]  /*177e0*/  @!P0 LDG.E.64 R14, [R14.64] ;  /* 0x0000000e0e0e8981 */ /* 0x000f22000c1e1b00 */
[----:B--2---:R-:W-:Y:S02]  /*177f0*/  @!P5 FADD.FTZ R8, R8, R16 ;  /* 0x000000100808d221 */ /* 0x004fe40000010000 */
[----:B------:R-:W-:Y:S01]  /*17800*/  @!P5 FADD.FTZ R9, R9, R17 ;  /* 0x000000110909d221 */ /* 0x000fe20000010000 */
[-C--:B------:R-:W-:Y:S01]  /*17810*/  ISETP.EQ.OR P5, PT, R22, R3.reuse, P2 ;  /* 0x000000031600720c */ /* 0x080fe200017a2670 */
[----:B------:R-:W-:Y:S02]  /*17820*/  @!P4 IMAD R17, R24, c[0x0][0x10], R11 ;  /* 0x000004001811ca24 */ /* 0x000fe400078e020b */
[----:B---3--:R-:W-:Y:S02]  /*17830*/  @!P6 FADD.FTZ R8, R8, R18 ;  /* 0x000000120808e221 */ /* 0x008fe40000010000 */
[----:B------:R-:W-:Y:S01]  /*17840*/  @!P6 FADD.FTZ R9, R9, R19 ;  /* 0x000000130909e221 */ /* 0x000fe20000010000 */
[----:B------:R-:W-:Y:S01]  /*17850*/  ISETP.EQ.OR P6, PT, R26, R3, P2 ;  /* 0x000000031a00720c */ /* 0x000fe200017c2670 */
[----:B----4-:R-:W-:-:S02]  /*17860*/  @!P3 FADD.FTZ R8, R8, R20 ;  /* 0x000000140808b221 */ /* 0x010fc40000010000 */
[----:B------:R-:W-:Y:S01]  /*17870*/  @!P3 FADD.FTZ R9, R9, R21 ;  /* 0x000000150909b221 */ /* 0x000fe20000010000 */
[----:B------:R-:W-:Y:S01]  /*17880*/  ISETP.EQ.OR P3, PT, R28, R3, P2 ;  /* 0x000000031c00720c */ /* 0x000fe20001762670 */
[----:B------:R-:W-:-:S04]  /*17890*/  @!P4 IMAD.WIDE.U32 R16, R17, 0x8, R12 ;  /* 0x000000081110c825 */ /* 0x000fc800078e000c */
[--C-:B------:R-:W-:Y:S02]  /*178a0*/  @!P5 IMAD R19, R22, c[0x0][0x10], R11.reuse ;  /* 0x000004001613da24 */ /* 0x100fe400078e020b */
[----:B------:R-:W2:Y:S02]  /*178b0*/  @!P4 LDG.E.64 R16, [R16.64] ;  /* 0x0000000e1010c981 */ /* 0x000ea4000c1e1b00 */
[----:B------:R-:W-:Y:S02]  /*178c0*/  @!P6 IMAD R21, R26, c[0x0][0x10], R11 ;  /* 0x000004001a15ea24 */ /* 0x000fe400078e020b */
[----:B------:R-:W-:-:S04]  /*178d0*/  @!P5 IMAD.WIDE.U32 R18, R19, 0x8, R12 ;  /* 0x000000081312d825 */ /* 0x000fc800078e000c */
[----:B------:R-:W-:Y:S02]  /*178e0*/  @!P3 IMAD R23, R28, c[0x0][0x10], R11 ;  /* 0x000004001c17ba24 */ /* 0x000fe400078e020b */
[--C-:B------:R-:W-:Y:S01]  /*178f0*/  @!P6 IMAD.WIDE.U32 R20, R21, 0x8, R12.reuse ;  /* 0x000000081514e825 */ /* 0x100fe200078e000c */
[----:B------:R-:W3:Y:S03]  /*17900*/  @!P5 LDG.E.64 R18, [R18.64] ;  /* 0x0000000e1212d981 */ /* 0x000ee6000c1e1b00 */
[----:B------:R-:W-:Y:S02]  /*17910*/  @!P3 IMAD.WIDE.U32 R22, R23, 0x8, R12 ;  /* 0x000000081716b825 */ /* 0x000fe400078e000c */
[----:B------:R-:W4:Y:S04]  /*17920*/  @!P6 LDG.E.64 R20, [R20.64] ;  /* 0x0000000e1414e981 */ /* 0x000f28000c1e1b00 */
[----:B------:R-:W4:Y:S01]  /*17930*/  @!P3 LDG.E.64 R22, [R22.64] ;  /* 0x0000000e1616b981 */ /* 0x000f22000c1e1b00 */
[----:B------:R-:W-:-:S02]  /*17940*/  @!P0 FADD.FTZ R8, R8, R14 ;  /* 0x0000000e08088221 */ /* 0x000fc40000010000 */
[----:B------:R-:W-:Y:S01]  /*17950*/  @!P0 FADD.FTZ R9, R9, R15 ;  /* 0x0000000f09098221 */ /* 0x000fe20000010000 */
[----:B------:R-:W-:Y:S02]  /*17960*/  IADD3 R2, R2, -0x4, RZ ;  /* 0xfffffffc02027810 */ /* 0x000fe40007ffe0ff */
[----:B------:R-:W-:Y:S02]  /*17970*/  PLOP3.LUT P0, PT, PT, PT, PT, 0x8, 0x0 ;  /* 0x000000000000781c */ /* 0x000fe40003f0e170 */
[----:B------:R-:W-:Y:S02]  /*17980*/  IADD3 R2, R2, -0x4, RZ ;  /* 0xfffffffc02027810 */ /* 0x000fe40007ffe0ff */
[----:B------:R-:W-:Y:S01]  /*17990*/  IADD3 R14, R24, 0x4, RZ ;  /* 0x00000004180e7810 */ /* 0x000fe20007ffe0ff */
[----:B--2---:R-:W-:Y:S02]  /*179a0*/  @!P4 FADD.FTZ R8, R8, R16 ;  /* 0x000000100808c221 */ /* 0x004fe40000010000 */
[----:B------:R-:W-:-:S02]  /*179b0*/  @!P4 FADD.FTZ R9, R9, R17 ;  /* 0x000000110909c221 */ /* 0x000fc40000010000 */
[----:B---3--:R-:W-:Y:S02]  /*179c0*/  @!P5 FADD.FTZ R8, R8, R18 ;  /* 0x000000120808d221 */ /* 0x008fe40000010000 */
[----:B------:R-:W-:Y:S02]  /*179d0*/  @!P5 FADD.FTZ R9, R9, R19 ;  /* 0x000000130909d221 */ /* 0x000fe40000010000 */
[----:B----4-:R-:W-:Y:S02]  /*179e0*/  @!P6 FADD.FTZ R8, R8, R20 ;  /* 0x000000140808e221 */ /* 0x010fe40000010000 */
[----:B------:R-:W-:Y:S02]  /*179f0*/  @!P6 FADD.FTZ R9, R9, R21 ;  /* 0x000000150909e221 */ /* 0x000fe40000010000 */
[----:B------:R-:W-:Y:S02]  /*17a00*/  @!P3 FADD.FTZ R8, R8, R22 ;  /* 0x000000160808b221 */ /* 0x000fe40000010000 */
[----:B------:R-:W-:-:S02]  /*17a10*/  @!P3 FADD.FTZ R9, R9, R23 ;  /* 0x000000170909b221 */ /* 0x000fc40000010000 */
.L_x_383:
[----:B------:R-:W-:-:S13]  /*17a20*/  ISETP.NE.OR P0, PT, R2, RZ, P0 ;  /* 0x000000ff0200720c */ /* 0x000fda0000705670 */
[----:B------:R-:W-:Y:S05]  /*17a30*/  @!P0 BRA `(.L_x_379) ;  /* 0x0000020000008947 */ /* 0x000fea0003800000 */
.L_x_380:
        /* <DEDUP_REMOVED lines=24> */
[----:B------:R-:W-:Y:S01]  /*17bc0*/  ISETP.NE.AND P0, PT, R2, RZ, PT ;  /* 0x000000ff0200720c */ /* 0x000fe20003f05270 */
[----:B---3--:R-:W-:Y:S02]  /*17bd0*/  @!P3 FADD.FTZ R8, R8, R18 ;  /* 0x000000120808b221 */ /* 0x008fe40000010000 */
[----:B------:R-:W-:Y:S02]  /*17be0*/  @!P3 FADD.FTZ R9, R9, R19 ;  /* 0x000000130909b221 */ /* 0x000fe40000010000 */
[----:B----4-:R-:W-:Y:S02]  /*17bf0*/  @!P4 FADD.FTZ R8, R8, R20 ;  /* 0x000000140808c221 */ /* 0x010fe40000010000 */
[----:B------:R-:W-:-:S02]  /*17c00*/  @!P4 FADD.FTZ R9, R9, R21 ;  /* 0x000000150909c221 */ /* 0x000fc40000010000 */
[----:B------:R-:W-:Y:S02]  /*17c10*/  @!P5 FADD.FTZ R8, R8, R22 ;  /* 0x000000160808d221 */ /* 0x000fe40000010000 */
[----:B------:R-:W-:Y:S02]  /*17c20*/  @!P5 FADD.FTZ R9, R9, R23 ;  /* 0x000000170909d221 */ /* 0x000fe40000010000 */
[----:B-----5:R-:W-:Y:S05]  /*17c30*/  @P0 BRA `(.L_x_380) ;  /* 0xfffffe0000000947 */ /* 0x020fea000383ffff */
.L_x_379:
[----:B------:R-:W-:-:S04]  /*17c40*/  MOV R10, c[0x0][0xc] ;  /* 0x00000300000a7a02 */ /* 0x000fc80000000f00 */
[----:B------:R-:W-:-:S13]  /*17c50*/  LOP3.LUT P0, R10, R10, 0x3, RZ, 0xc0, !PT ;  /* 0x000000030a0a7812 */ /* 0x000fda000780c0ff */
[----:B------:R-:W-:Y:S05]  /*17c60*/  @!P0 BRA `(.L_x_376) ;  /* 0x000001b000008947 */ /* 0x000fea0003800000 */
[----:B------:R-:W0:Y:S01]  /*17c70*/  S2R R15, SR_CTAID.X ;  /* 0x00000000000f7919 */ /* 0x000e220000002500 */
[----:B------:R-:W-:Y:S01]  /*17c80*/  BSSY B0, `(.L_x_384) ;  /* 0x0000009000007945 */ /* 0x000fe20003800000 */
[----:B------:R-:W-:Y:S02]  /*17c90*/  ISETP.NE.AND P3, PT, R10, 0x1, PT ;  /* 0x000000010a00780c */ /* 0x000fe40003f65270 */
[----:B0-----:R-:W-:-:S13]  /*17ca0*/  ISETP.EQ.OR P0, PT, R14, R15, P2 ;  /* 0x0000000f0e00720c */ /* 0x001fda0001702670 */
[----:B------:R-:W-:Y:S05]  /*17cb0*/  @P0 BRA `(.L_x_385) ;  /* 0x0000005000000947 */ /* 0x000fea0003800000 */
[----:B------:R-:W-:-:S04]  /*17cc0*/  IMAD R3, R14, c[0x0][0x10], R11 ;  /* 0x000004000e037a24 */ /* 0x000fc800078e020b */
[----:B------:R-:W-:-:S06]  /*17cd0*/  IMAD.WIDE.U32 R2, R3, 0x8, R12 ;  /* 0x0000000803027825 */ /* 0x000fcc00078e000c */
[----:B------:R-:W2:Y:S02]  /*17ce0*/  LDG.E.64 R2, [R2.64] ;  /* 0x0000000e02027981 */ /* 0x000ea4000c1e1b00 */
[----:B--2---:R-:W-:Y:S02]  /*17cf0*/  FADD.FTZ R8, R8, R2 ;  /* 0x0000000208087221 */ /* 0x004fe40000010000 */
[----:B------:R-:W-:Y:S02]  /*17d00*/  FADD.FTZ R9, R9, R3 ;  /* 0x0000000309097221 */ /* 0x000fe40000010000 */
.L_x_385:
[----:B------:R-:W-:Y:S05]  /*17d10*/  BSYNC B0 ;  /* 0x0000000000007941 */ /* 0x000fea0003800000 */
.L_x_384:
[----:B------:R-:W-:Y:S05]  /*17d20*/  @!P3 BRA `(.L_x_376) ;  /* 0x000000f00000b947 */ /* 0x000fea0003800000 */
[C---:B------:R-:W-:Y:S02]  /*17d30*/  IADD3 R2, R14.reuse, 0x2, RZ ;  /* 0x000000020e027810 */ /* 0x040fe40007ffe0ff */
[----:B------:R-:W-:Y:S02]  /*17d40*/  IADD3 R14, R14, 0x1, RZ ;  /* 0x000000010e0e7810 */ /* 0x000fe40007ffe0ff */
[-C--:B------:R-:W-:Y:S02]  /*17d50*/  ISETP.EQ.OR P0, PT, R2, R15.reuse, P2 ;  /* 0x0000000f0200720c */ /* 0x080fe40001702670 */
[----:B------:R-:W-:-:S02]  /*17d60*/  ISETP.EQ.OR P3, PT, R14, R15, P2 ;  /* 0x0000000f0e00720c */ /* 0x000fc40001762670 */
[----:B------:R-:W-:-:S11]  /*17d70*/  ISETP.EQ.OR P0, PT, R10, 0x2, P0 ;  /* 0x000000020a00780c */ /* 0x000fd60000702670 */
[--C-:B------:R-:W-:Y:S02]  /*17d80*/  @!P3 IMAD R3, R14, c[0x0][0x10], R11.reuse ;  /* 0x000004000e03ba24 */ /* 0x100fe400078e020b */
[----:B------:R-:W-:Y:S02]  /*17d90*/  @!P0 IMAD R11, R2, c[0x0][0x10], R11 ;  /* 0x00000400020b8a24 */ /* 0x000fe400078e020b */
[----:B------:R-:W-:-:S04]  /*17da0*/  @!P3 IMAD.WIDE.U32 R2, R3, 0x8, R12 ;  /* 0x000000080302b825 */ /* 0x000fc800078e000c */
[----:B------:R-:W-:Y:S02]  /*17db0*/  @!P0 IMAD.WIDE.U32 R12, R11, 0x8, R12 ;  /* 0x000000080b0c8825 */ /* 0x000fe400078e000c */
[----:B------:R-:W2:Y:S04]  /*17dc0*/  @!P3 LDG.E.64 R2, [R2.64] ;  /* 0x0000000e0202b981 */ /* 0x000ea8000c1e1b00 */
[----:B------:R-:W3:Y:S01]  /*17dd0*/  @!P0 LDG.E.64 R12, [R12.64] ;  /* 0x0000000e0c0c8981 */ /* 0x000ee2000c1e1b00 */
[----:B--2---:R-:W-:Y:S02]  /*17de0*/  @!P3 FADD.FTZ R8, R8, R2 ;  /* 0x000000020808b221 */ /* 0x004fe40000010000 */
[----:B------:R-:W-:Y:S02]  /*17df0*/  @!P3 FADD.FTZ R9, R9, R3 ;  /* 0x000000030909b221 */ /* 0x000fe40000010000 */
[----:B---3--:R-:W-:-:S02]  /*17e00*/  @!P0 FADD.FTZ R8, R8, R12 ;  /* 0x0000000c08088221 */ /* 0x008fc40000010000 */
[----:B------:R-:W-:-:S05]  /*17e10*/  @!P0 FADD.FTZ R9, R9, R13 ;  /* 0x0000000d09098221 */ /* 0x000fca0000010000 */
.L_x_376:
[----:B------:R-:W-:Y:S01]  /*17e20*/  @!P2 STS.64 [0x80], R8 ;  /* 0x00008008ff00a388 */ /* 0x000fe20000000a00 */
[----:B0-----:R-:W-:-:S03]  /*17e30*/  HFMA2.MMA R13, -RZ, RZ, 0, 0 ;  /* 0x00000000ff0d7435 */ /* 0x001fc600000001ff */
[----:B------:R-:W-:Y:S01]  /*17e40*/  BAR.SYNC.DEFER_BLOCKING 0x0 ;  /* 0x0000000000007b1d */ /* 0x000fe20000010000 */
[----:B------:R-:W-:-:S05]  /*17e50*/  ISETP.NE.AND P2, PT, RZ, UR19, PT ;  /* 0x00000013ff007c0c */ /* 0x000fca000bf45270 */
[----:B------:R-:W0:Y:S02]  /*17e60*/  LDS.64 R2, [0x80] ;  /* 0x00008000ff027984 */ /* 0x000e240000000a00 */
[----:B0-----:R-:W-:Y:S02]  /*17e70*/  FMUL.FTZ R10, R2, c[0x0][0x20c] ;  /* 0x00008300020a7a20 */ /* 0x001fe40000410000 */
[----:B------:R-:W-:Y:S02]  /*17e80*/  FMUL.FTZ R11, R3, c[0x0][0x20c] ;  /* 0x00008300030b7a20 */ /* 0x000fe40000410000 */
.L_x_388:
[----:B------:R-:W-:-:S05]  /*17e90*/  LEA R12, R13, UR10, 0x2 ;  /* 0x0000000a0d0c7c11 */ /* 0x000fca000f8e10ff */
[----:B------:R-:W2:Y:S04]  /*17ea0*/  LDL R2, [R12+0x10] ;  /* 0x000010000c027983 */ /* 0x000ea80000100800 */
[----:B------:R-:W3:Y:S04]  /*17eb0*/  LDL R16, [R12+0x14] ;  /* 0x000014000c107983 */ /* 0x000ee80000100800 */
[----:B0-----:R0:W4:Y:S04]  /*17ec0*/  LDL R8, [R12+0x110] ;  /* 0x000110000c087983 */ /* 0x0011280000100800 */
[----:B------:R0:W4:Y:S01]  /*17ed0*/  LDL R17, [R12+0x114] ;  /* 0x000114000c117983 */ /* 0x0001220000100800 */
[C---:B-----5:R-:W-:Y:S01]  /*17ee0*/  LEA R25, R13.reuse, R0, 0x3 ;  /* 0x000000000d197211 */ /* 0x060fe200078e18ff */
[----:B------:R-:W-:Y:S01]  /*17ef0*/  BSSY B0, `(.L_x_386) ;  /* 0x000005f000007945 */ /* 0x000fe20003800000 */
[----:B------:R-:W-:-:S02]  /*17f00*/  IADD3 R13, R13, 0x2, RZ ;  /* 0x000000020d0d7810 */ /* 0x000fc40007ffe0ff */
[----:B------:R-:W-:Y:S02]  /*17f10*/  ISETP.GE.U32.AND P0, PT, R25, c[0x0][0x1e0], PT ;  /* 0x0000780019007a0c */ /* 0x000fe40003f06070 */
[----:B------:R-:W-:-:S04]  /*17f20*/  SHF.R.S32.HI R24, RZ, 0x1f, R25 ;  /* 0x0000001fff187819 */ /* 0x000fc80000011419 */
[----:B------:R-:W-:Y:S02]  /*17f30*/  ISETP.GE.OR.EX P0, PT, R24, c[0x0][0x1e4], P1, P0 ;  /* 0x0000790018007a0c */ /* 0x000fe40000f06700 */
[--C-:B--2---:R-:W-:Y:S02]  /*17f40*/  PRMT R3, RZ, 0x5410, R2.reuse ;  /* 0x00005410ff037816 */ /* 0x104fe40000000002 */
[----:B------:R-:W-:Y:S02]  /*17f50*/  PRMT R2, RZ, 0x7610, R2 ;  /* 0x00007610ff027816 */ /* 0x000fe40000000002 */
[--C-:B---3--:R-:W-:Y:S01]  /*17f60*/  PRMT R15, RZ, 0x5410, R16.reuse ;  /* 0x00005410ff0f7816 */ /* 0x108fe20000000010 */
[----:B------:R-:W-:Y:S01]  /*17f70*/  FADD.FTZ R3, R3, -UR9 ;  /* 0x8000000903037e21 */ /* 0x000fe20008010000 */
[----:B------:R-:W-:Y:S01]  /*17f80*/  PRMT R16, RZ, 0x7610, R16 ;  /* 0x00007610ff107816 */ /* 0x000fe20000000010 */
[----:B------:R-:W-:Y:S02]  /*17f90*/  FADD.FTZ R2, R2, -UR9 ;  /* 0x8000000902027e21 */ /* 0x000fe40008010000 */
[----:B------:R-:W-:-:S02]  /*17fa0*/  FMUL.FTZ R23, R3, UR5 ;  /* 0x0000000503177c20 */ /* 0x000fc40008410000 */
[----:B------:R-:W-:Y:S02]  /*17fb0*/  FMUL.FTZ R22, R2, UR5 ;  /* 0x0000000502167c20 */ /* 0x000fe40008410000 */
[----:B------:R-:W-:Y:S02]  /*17fc0*/  @P2 FFMA.FTZ R3, R23, R66, R64 ;  /* 0x0000004217032223 */ /* 0x000fe40000010040 */
[----:B------:R-:W-:Y:S02]  /*17fd0*/  @P2 FFMA.FTZ R2, R22, R67, R65 ;  /* 0x0000004316022223 */ /* 0x000fe40000010041 */
[----:B------:R-:W-:Y:S02]  /*17fe0*/  @P2 FMUL.FTZ R9, R3, -1.4426950216293334961 ;  /* 0xbfb8aa3b03092820 */ /* 0x000fe40000410000 */
[----:B------:R-:W-:Y:S02]  /*17ff0*/  @P2 FMUL.FTZ R14, R2, -1.4426950216293334961 ;  /* 0xbfb8aa3b020e2820 */ /* 0x000fe40000410000 */
[----:B------:R-:W-:-:S02]  /*18000*/  FADD.FTZ R15, R15, -UR9 ;  /* 0x800000090f0f7e21 */ /* 0x000fc40008010000 */
[----:B------:R-:W0:Y:S01]  /*18010*/  @P2 MUFU.EX2 R9, R9 ;  /* 0x0000000900092308 */ /* 0x000e220000000800 */
[----:B------:R-:W-:Y:S02]  /*18020*/  FADD.FTZ R16, R16, -UR9 ;  /* 0x8000000910107e21 */ /* 0x000fe40008010000 */
[----:B------:R-:W-:Y:S02]  /*18030*/  FMUL.FTZ R27, R15, UR5 ;  /* 0x000000050f1b7c20 */ /* 0x000fe40008410000 */
[----:B------:R-:W-:Y:S02]  /*18040*/  FMUL.FTZ R26, R16, UR5 ;  /* 0x00000005101a7c20 */ /* 0x000fe40008410000 */
[----:B------:R-:W-:Y:S01]  /*18050*/  @P2 FFMA.FTZ R18, R27, R66, R64 ;  /* 0x000000421b122223 */ /* 0x000fe20000010040 */
[----:B------:R-:W1:Y:S01]  /*18060*/  @P2 MUFU.EX2 R14, R14 ;  /* 0x0000000e000e2308 */ /* 0x000e620000000800 */
[----:B------:R-:W-:Y:S02]  /*18070*/  @P2 FFMA.FTZ R16, R26, R67, R65 ;  /* 0x000000431a102223 */ /* 0x000fe40000010041 */
[----:B------:R-:W-:-:S02]  /*18080*/  @P2 FMUL.FTZ R19, R18, -1.4426950216293334961 ;  /* 0xbfb8aa3b12132820 */ /* 0x000fc40000410000 */
[----:B------:R-:W-:Y:S02]  /*18090*/  @P2 FMUL.FTZ R20, R16, -1.4426950216293334961 ;  /* 0xbfb8aa3b10142820 */ /* 0x000fe40000410000 */
[----:B0-----:R-:W-:Y:S02]  /*180a0*/  @P2 FADD.FTZ R12, R9, 1 ;  /* 0x3f800000090c2421 */ /* 0x001fe40000010000 */
[----:B------:R-:W0:Y:S01]  /*180b0*/  @P2 MUFU.EX2 R19, R19 ;  /* 0x0000001300132308 */ /* 0x000e220000000800 */
[----:B-1----:R-:W-:-:S07]  /*180c0*/  @P2 FADD.FTZ R15, R14, 1 ;  /* 0x3f8000000e0f2421 */ /* 0x002fce0000010000 */
[----:B------:R-:W1:Y:S08]  /*180d0*/  @P2 MUFU.RCP R12, R12 ;  /* 0x0000000c000c2308 */ /* 0x000e700000001000 */
[----:B------:R-:W2:Y:S01]  /*180e0*/  @P2 MUFU.RCP R15, R15 ;  /* 0x0000000f000f2308 */ /* 0x000ea20000001000 */
[----:B0-----:R-:W-:Y:S02]  /*180f0*/  @P2 FADD.FTZ R19, R19, 1 ;  /* 0x3f80000013132421 */ /* 0x001fe40000010000 */
[----:B-1----:R-:W-:-:S05]  /*18100*/  @P2 FADD.FTZ R14, -R12, 1 ;  /* 0x3f8000000c0e2421 */ /* 0x002fca0000010100 */
[----:B------:R-:W0:Y:S01]  /*18110*/  @P2 MUFU.EX2 R21, R20 ;  /* 0x0000001400152308 */ /* 0x000e220000000800 */
[----:B------:R-:W-:Y:S02]  /*18120*/  @P2 FFMA.FTZ R3, R3, R14, 1 ;  /* 0x3f80000003032423 */ /* 0x000fe4000001000e */
[----:B------:R-:W-:Y:S02]  /*18130*/  FFMA.FTZ R14, R10, R22, R11 ;  /* 0x000000160a0e7223 */ /* 0x000fe4000001000b */
[----:B--2---:R-:W-:-:S03]  /*18140*/  @P2 FADD.FTZ R9, -R15, 1 ;  /* 0x3f8000000f092421 */ /* 0x004fc60000010100 */
[----:B------:R-:W-:Y:S01]  /*18150*/  @P2 MUFU.RCP R20, R19 ;  /* 0x0000001300142308 */ /* 0x000fe20000001000 */
[----:B------:R-:W-:Y:S01]  /*18160*/  @P2 FFMA.FTZ R2, R2, R9, 1 ;  /* 0x3f80000002022423 */ /* 0x000fe20000010009 */
[--C-:B----4-:R-:W-:Y:S02]  /*18170*/  PRMT R9, RZ, 0x5410, R8.reuse ;  /* 0x00005410ff097816 */ /* 0x110fe40000000008 */
[----:B------:R-:W-:Y:S01]  /*18180*/  PRMT R8, RZ, 0x7610, R8 ;  /* 0x00007610ff087816 */ /* 0x000fe20000000008 */
[----:B0-----:R-:W-:Y:S02]  /*18190*/  @P2 FADD.FTZ R21, R21, 1 ;  /* 0x3f80000015152421 */ /* 0x001fe40000010000 */
[----:B------:R-:W-:Y:S02]  /*181a0*/  @P2 FMUL.FTZ R12, R9, R12 ;  /* 0x0000000c090c2220 */ /* 0x000fe40000410000 */
[----:B------:R-:W-:Y:S01]  /*181b0*/  @P2 FMUL.FTZ R15, R8, R15 ;  /* 0x0000000f080f2220 */ /* 0x000fe20000410000 */
[----:B------:R-:W0:Y:S01]  /*181c0*/  @P2 MUFU.RCP R22, R21 ;  /* 0x0000001500162308 */ /* 0x000e220000001000 */
[----:B------:R-:W-:Y:S01]  /*181d0*/  @P2 FMUL.FTZ R9, R12, R3 ;  /* 0x000000030c092220 */ /* 0x000fe20000410000 */
[----:B------:R-:W-:Y:S01]  /*181e0*/  @!P0 MOV R3, R7 ;  /* 0x0000000700038202 */ /* 0x000fe20000000f00 */
[----:B------:R-:W-:-:S02]  /*181f0*/  @!P0 IMAD R12, R24, c[0x0][0x1d8], RZ ;  /* 0x00007600180c8a24 */ /* 0x000fc400078e02ff */
[----:B------:R-:W-:Y:S02]  /*18200*/  @P2 FMUL.FTZ R8, R15, R2 ;  /* 0x000000020f082220 */ /* 0x000fe40000410000 */
[----:B------:R-:W-:Y:S02]  /*18210*/  @!P0 IMAD.MOV.U32 R2, RZ, RZ, R4 ;  /* 0x000000ffff028224 */ /* 0x000fe400078e0004 */
[C---:B------:R-:W-:Y:S02]  /*18220*/  @!P0 IMAD R15, R25.reuse, c[0x0][0x1dc], R12 ;  /* 0x00007700190f8a24 */ /* 0x040fe400078e020c */
[----:B------:R-:W-:Y:S02]  /*18230*/  FFMA.FTZ R12, R10, R23, R11 ;  /* 0x000000170a0c7223 */ /* 0x000fe4000001000b */
[C---:B------:R-:W-:Y:S01]  /*18240*/  @!P0 IMAD.WIDE.U32 R2, R25.reuse, c[0x0][0x1d8], R2 ;  /* 0x0000760019028a25 */ /* 0x040fe200078e0002 */
[----:B------:R-:W-:-:S03]  /*18250*/  IADD3 R25, R25, 0x8, RZ ;  /* 0x0000000819197810 */ /* 0x000fc60007ffe0ff */
[----:B------:R-:W-:Y:S01]  /*18260*/  FFMA.FTZ R12, R9, R66, -R12 ;  /* 0x00000042090c7223 */ /* 0x000fe2000001080c */
[----:B------:R-:W-:Y:S01]  /*18270*/  @!P0 IADD3 R9, R3, R15, RZ ;  /* 0x0000000f03098210 */ /* 0x000fe20007ffe0ff */
[----:B------:R-:W-:Y:S01]  /*18280*/  FFMA.FTZ R14, R8, R67, -R14 ;  /* 0x00000043080e7223 */ /* 0x000fe2000001080e */
[----:B------:R-:W-:Y:S01]  /*18290*/  @!P0 LEA R8, P3, R2, c[0x0][0x160], 0x1 ;  /* 0x0000580002088a11 */ /* 0x000fe200078608ff */
[----:B------:R-:W-:Y:S02]  /*182a0*/  FMUL.FTZ R12, R12, UR5 ;  /* 0x000000050c0c7c20 */ /* 0x000fe40008410000 */
[----:B------:R-:W-:Y:S01]  /*182b0*/  @!P0 FMUL.FTZ R3, R14, UR5 ;  /* 0x000000050e038c20 */ /* 0x000fe20008410000 */
[----:B------:R-:W-:Y:S01]  /*182c0*/  @!P0 LEA.HI.X R9, R2, c[0x0][0x164], R9, 0x1, P3 ;  /* 0x0000590002098a11 */ /* 0x000fe200018f0c09 */
[----:B0-----:R-:W-:Y:S01]  /*182d0*/  @P2 FADD.FTZ R19, -R22, 1 ;  /* 0x3f80000016132421 */ /* 0x001fe20000010100 */
[----:B------:R-:W-:Y:S01]  /*182e0*/  SHF.R.S32.HI R14, RZ, 0x1f, R25 ;  /* 0x0000001fff0e7819 */ /* 0x000fe20000011419 */
[----:B------:R-:W-:Y:S01]  /*182f0*/  FFMA.FTZ R2, R10, R27, R11 ;  /* 0x0000001b0a027223 */ /* 0x000fe2000001000b */
[----:B------:R-:W-:Y:S01]  /*18300*/  @!P0 F2FP.BF16.PACK_AB R23, R3, R12 ;  /* 0x0000000c0317823e */ /* 0x000fe200000010ff */
[----:B------:R-:W-:Y:S01]  /*18310*/  @P2 FADD.FTZ R3, -R20, 1 ;  /* 0x3f80000014032421 */ /* 0x000fe20000010100 */
[----:B------:R-:W-:Y:S01]  /*18320*/  ISETP.NE.AND P3, PT, R13, 0x40, PT ;  /* 0x000000400d00780c */ /* 0x000fe20003f65270 */
[----:B------:R-:W-:-:S02]  /*18330*/  @P2 FFMA.FTZ R19, R16, R19, 1 ;  /* 0x3f80000010132423 */ /* 0x000fc40000010013 */
[----:B------:R0:W-:Y:S01]  /*18340*/  @!P0 STG.E [R8.64], R23 ;  /* 0x0000001708008986 */ /* 0x0001e2000c10190e */
[----:B------:R-:W-:Y:S01]  /*18350*/  ISETP.GE.U32.AND P0, PT, R25, c[0x0][0x1e0], PT ;  /* 0x0000780019007a0c */ /* 0x000fe20003f06070 */
[----:B------:R-:W-:Y:S01]  /*18360*/  @P2 FFMA.FTZ R15, R18, R3, 1 ;  /* 0x3f800000120f2423 */ /* 0x000fe20000010003 */
[----:B------:R-:W-:Y:S01]  /*18370*/  PRMT R3, RZ, 0x5410, R17 ;  /* 0x00005410ff037816 */ /* 0x000fe20000000011 */
[----:B------:R-:W-:Y:S01]  /*18380*/  FFMA.FTZ R12, R10, R26, R11 ;  /* 0x0000001a0a0c7223 */ /* 0x000fe2000001000b */
[----:B------:R-:W-:Y:S02]  /*18390*/  ISETP.GE.OR.EX P0, PT, R14, c[0x0][0x1e4], P1, P0 ;  /* 0x000079000e007a0c */ /* 0x000fe40000f06700 */
[----:B------:R-:W-:Y:S01]  /*183a0*/  PRMT R17, RZ, 0x7610, R17 ;  /* 0x00007610ff117816 */ /* 0x000fe20000000011 */
[----:B------:R-:W-:-:S04]  /*183b0*/  @P2 FMUL.FTZ R20, R3, R20 ;  /* 0x0000001403142220 */ /* 0x000fc80000410000 */
[----:B------:R-:W-:Y:S02]  /*183c0*/  @P2 FMUL.FTZ R22, R17, R22 ;  /* 0x0000001611162220 */ /* 0x000fe40000410000 */
[----:B------:R-:W-:Y:S02]  /*183d0*/  @P2 FMUL.FTZ R3, R20, R15 ;  /* 0x0000000f14032220 */ /* 0x000fe40000410000 */
[----:B------:R-:W-:Y:S02]  /*183e0*/  @P2 FMUL.FTZ R17, R22, R19 ;  /* 0x0000001316112220 */ /* 0x000fe40000410000 */
[----:B0-----:R-:W-:Y:S02]  /*183f0*/  FFMA.FTZ R8, R3, R66, -R2 ;  /* 0x0000004203087223 */ /* 0x001fe40000010802 */
[----:B------:R-:W-:Y:S01]  /*18400*/  FFMA.FTZ R12, R17, R67, -R12 ;  /* 0x00000043110c7223 */ /* 0x000fe2000001080c */
[----:B------:R-:W-:Y:S05]  /*18410*/  @P0 BRA `(.L_x_387) ;  /* 0x000000c000000947 */ /* 0x000fea0003800000 */
[----:B------:R-:W-:Y:S01]  /*18420*/  MOV R2, R4 ;  /* 0x0000000400027202 */ /* 0x000fe20000000f00 */
[----:B------:R-:W-:Y:S01]  /*18430*/  IMAD R9, R14, c[0x0][0x1d8], RZ ;  /* 0x000076000e097a24 */ /* 0x000fe200078e02ff */
[----:B------:R-:W-:Y:S01]  /*18440*/  MOV R3, R7 ;  /* 0x0000000700037202 */ /* 0x000fe20000000f00 */
[----:B------:R-:W-:-:S02]  /*18450*/  FMUL.FTZ R15, R8, UR5 ;  /* 0x00000005080f7c20 */ /* 0x000fc40008410000 */
[C---:B------:R-:W-:Y:S02]  /*18460*/  IMAD R9, R25.reuse, c[0x0][0x1dc], R9 ;  /* 0x0000770019097a24 */ /* 0x040fe400078e0209 */
[----:B------:R-:W-:-:S04]  /*18470*/  IMAD.WIDE.U32 R2, R25, c[0x0][0x1d8], R2 ;  /* 0x0000760019027a25 */ /* 0x000fc800078e0002 */
[----:B------:R-:W-:Y:S01]  /*18480*/  IMAD.IADD R3, R3, 0x1, R9 ;  /* 0x0000000103037824 */ /* 0x000fe200078e0209 */
[----:B------:R-:W-:Y:S01]  /*18490*/  LEA R8, P0, R2, c[0x0][0x160], 0x1 ;  /* 0x0000580002087a11 */ /* 0x000fe200078008ff */
[----:B------:R-:W-:-:S03]  /*184a0*/  FMUL.FTZ R12, R12, UR5 ;  /* 0x000000050c0c7c20 */ /* 0x000fc60008410000 */
[----:B------:R-:W-:Y:S02]  /*184b0*/  LEA.HI.X R9, R2, c[0x0][0x164], R3, 0x1, P0 ;  /* 0x0000590002097a11 */ /* 0x000fe400000f0c03 */
[----:B------:R-:W-:-:S05]  /*184c0*/  F2FP.BF16.PACK_AB R3, R12, R15 ;  /* 0x0000000f0c03723e */ /* 0x000fca00000010ff */
[----:B------:R0:W-:Y:S02]  /*184d0*/  STG.E [R8.64], R3 ;  /* 0x0000000308007986 */ /* 0x0001e4000c10190e */
.L_x_387:
[----:B------:R-:W-:Y:S05]  /*184e0*/  BSYNC B0 ;  /* 0x0000000000007941 */ /* 0x000fea0003800000 */
.L_x_386:
[----:B------:R-:W-:Y:S05]  /*184f0*/  @P3 BRA `(.L_x_388) ;  /* 0xfffff99000003947 */ /* 0x000fea000383ffff */
[----:B------:R-:W2:Y:S01]  /*18500*/  LDL.LU R2, [R1+0x36c] ;  /* 0x00036c0001027983 */ /* 0x000ea20000300800 */
[----:B------:R-:W-:Y:S02]  /*18510*/  ULDC UR4, c[0x0][0x10] ;  /* 0x0000040000047ab9 */ /* 0x000fe40000000800 */
[----:B------:R-:W-:-:S04]  /*18520*/  UIADD3 UR7, UR7, UR4, URZ ;  /* 0x0000000407077290 */ /* 0x000fc8000fffe03f */
[----:B------:R-:W-:-:S06]  /*18530*/  UISETP.GE.AND UP0, UPT, UR7, UR6, UPT ;  /* 0x000000060700728c */ /* 0x000fcc000bf06270 */
[----:B------:R-:W-:Y:S02]  /*18540*/  PLOP3.LUT P0, PT, PT, PT, UP0, 0x80, 0x0 ;  /* 0x000000000000781c */ /* 0x000fe40003f0f008 */
[----:B--2---:R-:W-:-:S05]  /*18550*/  IADD3 R2, R2, 0x1, RZ ;  /* 0x0000000102027810 */ /* 0x004fca0007ffe0ff */
[----:B------:R1:W-:Y:S06]  /*18560*/  STL [R1+0x36c], R2 ;  /* 0x00036c0201007387 */ /* 0x0003ec0000100800 */
[----:B------:R-:W-:Y:S01]  /*18570*/  @P0 CALL.REL.NOINC `(.L_x_303) ;  /* 0x0000001000000944 */ /* 0x000fe20003c00000 */
[----:B------:R-:W-:Y:S05]  /*18580*/  BRA `(.L_x_389) ;  /* 0xfffe7d0000007947 */ /* 0x000fea000383ffff */
.L_x_303:
[----:B-1234-:R-:W2:Y:S01]  /*18590*/  LDL R2, [R1+0x2d4] ;  /* 0x0002d40001027983 */ /* 0x01eea20000100800 */
[----:B------:R-:W-:Y:S01]  /*185a0*/  MOV R6, c[0x0][0xc] ;  /* 0x0000030000067a02 */ /* 0x000fe20000000f00 */
[----:B------:R-:W-:Y:S01]  /*185b0*/  HFMA2.MMA R25, -RZ, RZ, 0, 2.384185791015625e-07 ;  /* 0x00000004ff197435 */ /* 0x000fe200000001ff */
[----:B------:R-:W-:Y:S01]  /*185c0*/  MOV R4, c[0x0][0x10] ;  /* 0x0000040000047a02 */ /* 0x000fe20000000f00 */
[----:B------:R-:W-:Y:S01]  /*185d0*/  BSSY B0, `(.L_x_390) ;  /* 0x000000f000007945 */ /* 0x000fe20003800000 */
[----:B------:R-:W-:-:S02]  /*185e0*/  ISETP.NE.AND P0, PT, R6, 0x1, PT ;  /* 0x000000010600780c */ /* 0x000fc40003f05270 */
[----:B------:R-:W-:-:S04]  /*185f0*/  SHF.L.U32 R0, R4, 0x1, RZ ;  /* 0x0000000104007819 */ /* 0x000fc800000006ff */
[----:B------:R-:W-:Y:S02]  /*18600*/  SEL R0, R0, RZ, P0 ;  /* 0x000000ff00007207 */ /* 0x000fe40000000000 */
[----:B--2---:R-:W-:-:S03]  /*18610*/  ISETP.NE.AND P1, PT, R2, RZ, PT ;  /* 0x000000ff0200720c */ /* 0x004fc60003f25270 */
[----:B0-----:R-:W-:-:S10]  /*18620*/  IMAD.WIDE.U32 R2, R0, R25, c[0x0][0x1a8] ;  /* 0x00006a0000027625 */ /* 0x001fd400078e0019 */
        /* <DEDUP_REMOVED lines=9> */
.L_x_391:
[----:B------:R-:W-:Y:S05]  /*186c0*/  BSYNC B0 ;  /* 0x0000000000007941 */ /* 0x000fea0003800000 */
.L_x_390:
[----:B------:R-:W1:Y:S01]  /*186d0*/  S2R R7, SR_CTAID.X ;  /* 0x0000000000077919 */ /* 0x000e620000002500 */
[----:B------:R-:W2:Y:S01]  /*186e0*/  S2UR UR4, SR_CTAID.Y ;  /* 0x00000000000479c3 */ /* 0x000ea20000002600 */
[----:B0-----:R-:W-:Y:S02]  /*186f0*/  IADD3 R5, R6, -0x1, RZ ;  /* 0xffffffff06057810 */ /* 0x001fe40007ffe0ff */
[----:B------:R-:W-:Y:S02]  /*18700*/  IADD3 R0, R4, -0x1, RZ ;  /* 0xffffffff04007810 */ /* 0x000fe40007ffe0ff */
[----:B-1----:R-:W-:-:S04]  /*18710*/  ISETP.NE.AND P0, PT, R7, R5, PT ;  /* 0x000000050700720c */ /* 0x002fc80003f05270 */
[----:B--2---:R-:W-:-:S13]  /*18720*/  ISETP.NE.OR P0, PT, R0, UR4, P0 ;  /* 0x0000000400007c0c */ /* 0x004fda0008705670 */
[----:B------:R-:W-:Y:S05]  /*18730*/  @P0 EXIT ;  /* 0x000000000000094d */ /* 0x000fea0003800000 */
[----:B------:R-:W-:Y:S05]  /*18740*/  @P1 BRA `(.L_x_392) ;  /* 0x0000008000001947 */ /* 0x000fea0003800000 */
[----:B------:R-:W-:-:S05]  /*18750*/  IMAD R0, R6, c[0x0][0x10], RZ ;  /* 0x0000040006007a24 */ /* 0x000fca00078e02ff */
[----:B------:R-:W-:-:S13]  /*18760*/  ISETP.NE.AND P0, PT, R0, -0x1, PT ;  /* 0xffffffff0000780c */ /* 0x000fda0003f05270 */
[----:B------:R-:W-:Y:S05]  /*18770*/  @!P0 BRA `(.L_x_392) ;  /* 0x0000005000008947 */ /* 0x000fea0003800000 */
.L_x_393:
[----:B------:R-:W2:Y:S01]  /*18780*/  LDG.E.STRONG.GPU R5, [R2.64] ;  /* 0x0000000e02057981 */ /* 0x000ea2000c1ef900 */
[----:B------:R-:W-:Y:S01]  /*18790*/  YIELD ;  /* 0x0000000000007946 */ /* 0x000fe20003800000 */
[----:B--2---:R-:W-:Y:S01]  /*187a0*/  ISETP.NE.AND P0, PT, R5, R0, PT ;  /* 0x000000000500720c */ /* 0x004fe20003f05270 */
[----:B------:R-:W-:-:S12]  /*187b0*/  CCTL.IVALL ;  /* 0x00000000ff00798f */ /* 0x000fd80002000000 */
[----:B------:R-:W-:Y:S05]  /*187c0*/  @P0 BRA `(.L_x_393) ;  /* 0xffffffb000000947 */ /* 0x000fea000383ffff */
.L_x_392:
[----:B------:R-:W-:Y:S02]  /*187d0*/  WARPSYNC 0xffffffff ;  /* 0xffffffff00007948 */ /* 0x000fe40003800000 */
[----:B------:R-:W2:Y:S01]  /*187e0*/  LDL R4, [R1+0x2d4] ;  /* 0x0002d40001047983 */ /* 0x000ea20000100800 */
[----:B------:R-:W-:-:S03]  /*187f0*/  IMAD.MOV.U32 R19, RZ, RZ, c[0x0][0x1dc] ;  /* 0x00007700ff137624 */ /* 0x000fc600078e00ff */
[----:B------:R-:W-:Y:S02]  /*18800*/  BAR.SYNC.DEFER_BLOCKING 0x0 ;  /* 0x0000000000007b1d */ /* 0x000fe40000010000 */
[----:B------:R-:W-:-:S04]  /*18810*/  LEA.HI R0, P0, R19, c[0x0][0x1d8], RZ, 0x1 ;  /* 0x0000760013007a11 */ /* 0x000fc800078108ff */
[----:B------:R-:W-:-:S04]  /*18820*/  IADD3.X R3, RZ, c[0x0][0x1dc], RZ, P0, !PT ;  /* 0x00007700ff037a10 */ /* 0x000fc800007fe4ff */
[--C-:B------:R-:W-:Y:S02]  /*18830*/  SHF.R.S64 R27, R0, 0x1, R3.reuse ;  /* 0x00000001001b7819 */ /* 0x100fe40000001003 */
[----:B------:R-:W-:Y:S02]  /*18840*/  SHF.R.S32.HI R20, RZ, 0x1, R3 ;  /* 0x00000001ff147819 */ /* 0x000fe40000011403 */
[----:B--2---:R-:W-:Y:S02]  /*18850*/  SHF.R.S32.HI R0, RZ, 0x1f, R4 ;  /* 0x0000001fff007819 */ /* 0x004fe40000011404 */
[----:B------:R-:W-:-:S04]  /*18860*/  ISETP.GT.U32.AND P0, PT, R27, R4, PT ;  /* 0x000000041b00720c */ /* 0x000fc80003f04070 */
[----:B------:R-:W-:-:S13]  /*18870*/  ISETP.GT.AND.EX P0, PT, R20, R0, PT, P0 ;  /* 0x000000001400720c */ /* 0x000fda0003f04300 */
[----:B------:R-:W-:Y:S05]  /*18880*/  @!P0 EXIT ;  /* 0x000000000000894d */ /* 0x000fea0003800000 */
[----:B------:R-:W-:Y:S01]  /*18890*/  UMOV UR4, 0x3 ;  /* 0x0000000300047882 */ /* 0x000fe20000000000 */
[----:B------:R-:W-:Y:S01]  /*188a0*/  IMAD R2, R19, 0x3, RZ ;  /* 0x0000000313027824 */ /* 0x000fe200078e02ff */
[----:B------:R-:W-:Y:S01]  /*188b0*/  ULDC UR5, c[0x0][0x1d8] ;  /* 0x0000760000057ab9 */ /* 0x000fe20000000800 */
[----:B------:R-:W-:Y:S01]  /*188c0*/  MOV R7, R0 ;  /* 0x0000000000077202 */ /* 0x000fe20000000f00 */
[----:B------:R-:W-:Y:S01]  /*188d0*/  UIMAD.WIDE.U32 UR4, UR4, UR5, URZ ;  /* 0x00000005040472a5 */ /* 0x000fe2000f8e003f */
[----:B------:R-:W-:Y:S01]  /*188e0*/  MOV R22, c[0x0][0x1d8] ;  /* 0x0000760000167a02 */ /* 0x000fe20000000f00 */
[----:B------:R-:W-:Y:S01]  /*188f0*/  IMAD.MOV.U32 R18, RZ, RZ, R4 ;  /* 0x000000ffff127224 */ /* 0x000fe200078e0004 */
        /* <DEDUP_REMOVED lines=8> */
.L_x_394:
[C---:B------:R-:W-:Y:S01]  /*18980*/  LEA R6, P0, R18.reuse, c[0x0][0x1b8], 0x2 ;  /* 0x00006e0012067a11 */ /* 0x040fe200078010ff */
[----:B------:R-:W2:Y:S03]  /*18990*/  LDL.LU R0, [R1+0x2d4] ;  /* 0x0002d40001007983 */ /* 0x000ea60000300800 */
[----:B------:R-:W-:Y:S02]  /*189a0*/  LEA.HI.X R7, R18, c[0x0][0x1bc], R7, 0x2, P0 ;  /* 0x00006f0012077a11 */ /* 0x000fe400000f1407 */
[-C--:B------:R-:W-:Y:S02]  /*189b0*/  LEA R8, P0, R27, R6.reuse, 0x2 ;  /* 0x000000061b087211 */ /* 0x080fe400078010ff */
[-C--:B------:R-:W-:Y:S01]  /*189c0*/  LEA R12, P1, R22, R6.reuse, 0x2 ;  /* 0x00000006160c7211 */ /* 0x080fe200078210ff */
[----:B-1----:R0:W3:Y:S01]  /*189d0*/  LDG.E R14, [R6.64] ;  /* 0x0000000e060e7981 */ /* 0x0020e2000c1e1900 */
[----:B------:R-:W-:-:S02]  /*189e0*/  LEA R10, P2, R23, R6, 0x2 ;  /* 0x00000006170a7211 */ /* 0x000fc400078410ff */
[----:B------:R-:W-:Y:S02]  /*189f0*/  IADD3.X R9, R7, R29, RZ, P0, !PT ;  /* 0x0000001d07097210 */ /* 0x000fe400007fe4ff */
[----:B------:R-:W-:Y:S02]  /*18a00*/  IADD3.X R13, R19, R7, RZ, P1, !PT ;  /* 0x00000007130d7210 */ /* 0x000fe40000ffe4ff */
[----:B------:R-:W-:Y:S01]  /*18a10*/  IADD3.X R11, R7, R21, RZ, P2, !PT ;  /* 0x00000015070b7210 */ /* 0x000fe200017fe4ff */
[----:B------:R-:W3:Y:S04]  /*18a20*/  LDG.E R15, [R8.64] ;  /* 0x0000000e080f7981 */ /* 0x000ee8000c1e1900 */
[----:B------:R-:W4:Y:S04]  /*18a30*/  LDG.E R16, [R12.64] ;  /* 0x0000000e0c107981 */ /* 0x000f28000c1e1900 */
[----:B------:R-:W4:Y:S01]  /*18a40*/  LDG.E R17, [R10.64] ;  /* 0x0000000e0a117981 */ /* 0x000f22000c1e1900 */
[----:B--2---:R-:W-:-:S02]  /*18a50*/  SHF.L.U32 R4, R0, 0x1, RZ ;  /* 0x0000000100047819 */ /* 0x004fc400000006ff */
[----:B------:R-:W-:-:S03]  /*18a60*/  IADD3 R18, R0, 0x188, RZ ;  /* 0x0000018800127810 */ /* 0x000fc60007ffe0ff */
[----:B------:R-:W-:-:S04]  /*18a70*/  IMAD.WIDE R2, R4, R25, c[0x0][0x168] ;  /* 0x00005a0004027625 */ /* 0x000fc800078e0219 */
[----:B------:R-:W-:Y:S01]  /*18a80*/  IMAD.WIDE R4, R4, R25, c[0x0][0x170] ;  /* 0x00005c0004047625 */ /* 0x000fe200078e0219 */
[----:B------:R1:W-:Y:S01]  /*18a90*/  STL [R1+0x2d4], R18 ;  /* 0x0002d41201007387 */ /* 0x0003e20000100800 */
[----:B------:R-:W-:Y:S02]  /*18aa0*/  ISETP.GT.U32.AND P0, PT, R27, R18, PT ;  /* 0x000000121b00720c */ /* 0x000fe40003f04070 */
[----:B0-----:R-:W-:Y:S01]  /*18ab0*/  SHF.R.S32.HI R7, RZ, 0x1f, R18 ;  /* 0x0000001fff077819 */ /* 0x001fe20000011412 */
[----:B---3--:R1:W-:Y:S03]  /*18ac0*/  STG.E.64 [R2.64], R14 ;  /* 0x0000000e02007986 */ /* 0x0083e6000c101b0e */
[----:B------:R-:W-:Y:S01]  /*18ad0*/  ISETP.GT.AND.EX P0, PT, R20, R7, PT, P0 ;  /* 0x000000071400720c */ /* 0x000fe20003f04300 */
[----:B----4-:R1:W-:-:S12]  /*18ae0*/  STG.E.64 [R4.64], R16 ;  /* 0x0000001004007986 */ /* 0x0103d8000c101b0e */
[----:B------:R-:W-:Y:S05]  /*18af0*/  @P0 BRA `(.L_x_394) ;  /* 0xfffffe8000000947 */ /* 0x000fea000383ffff */
[----:B------:R-:W-:Y:S05]  /*18b00*/  EXIT ;  /* 0x000000000000794d */ /* 0x000fea0003800000 */
.L_x_395:
        /* <DEDUP_REMOVED lines=15> */
.L_x_5609:


//--------------------- .text._Z35group_norm_nhwc_bwd_one_pass_kernelI11Bf16IOBf16WLi64ELi98ELi392EEv26Group_norm_nhwc_bwd_params --------------------------
	.section	.text._Z35group_norm_nhwc_bwd_one_pass_kernelI11Bf16IOBf16WLi64ELi98ELi392EEv26Group_norm_nhwc_bwd_params,"ax",@progbits
	.sectioninfo	@"SHI_REGISTERS=72"
	.align	128
        .global         _Z35group_norm_nhwc_bwd_one_pass_kernelI11Bf16IOBf16WLi64ELi98ELi392EEv26Group_norm_nhwc_bwd_params
        .type           _Z35group_norm_nhwc_bwd_one_pass_kernelI11Bf16IOBf16WLi64ELi98ELi392EEv26Group_norm_nhwc_bwd_params,@function
        .size           _Z35group_norm_nhwc_bwd_one_pass_kernelI11Bf16IOBf16WLi64ELi98ELi392EEv26Group_norm_nhwc_bwd_params,(.L_x_5610 - _Z35group_norm_nhwc_bwd_one_pass_kernelI11Bf16IOBf16WLi64ELi98ELi392EEv26Group_norm_nhwc_bwd_params)
        .other          _Z35group_norm_nhwc_bwd_one_pass_kernelI11Bf16IOBf16WLi64ELi98ELi392EEv26Group_norm_nhwc_bwd_params,@"STO_CUDA_ENTRY STV_DEFAULT"
_Z35group_norm_nhwc_bwd_one_pass_kernelI11Bf16IOBf16WLi64ELi98ELi392EEv26Group_norm_nhwc_bwd_params:
.text._Z35group_norm_nhwc_bwd_one_pass_kernelI11Bf16IOBf16WLi64ELi98ELi392EEv26Group_norm_nhwc_bwd_params:
        /* <DEDUP_REMOVED lines=72> */
.L_x_447:
        /* <DEDUP_REMOVED lines=151> */
[----:B------:R0:W5:Y:S01]  /*0df0*/  @P3 LDG.E R44, [R26.64] ;  /* 0x0000000c1a2c3981 */ /* 0x000162000c1e1900 */
[----:B------:R-:W-:Y:S03]  /*0e00*/  BSSY B0, `(.L_x_397) ;  /* 0x000003b000007945 */ /* 0x000fe60003800000 */
        /* <DEDUP_REMOVED lines=11> */
[----:B--2---:R2:W4:Y:S01]  /*0ec0*/  @P0 R2UR UR11, R36 ;  /* 0x00000000240b03c2 */ /* 0x00452200000e0000 */
        /* <DEDUP_REMOVED lines=21> */
[----:B--2---:R-:W-:Y:S01]  /*1020*/  CS2R R42, SRZ ;  /* 0x00000000002a7805 */ /* 0x004fe2000001ff00 */
[----:B0-----:R-:W-:-:S05]  /*1030*/  CS2R R40, SRZ ;  /* 0x0000000000287805 */ /* 0x001fca000001ff00 */
[----:B------:R0:W5:Y:S04]  /*1040*/  @P2 LDG.E R42, [R24.64] ;  /* 0x0000000c182a2981 */ /* 0x000168000c1e1900 */
[----:B------:R0:W5:Y:S04]  /*1050*/  @P2 LDG.E R41, [R22.64] ;  /* 0x0000000c16292981 */ /* 0x000168000c1e1900 */
[----:B------:R0:W5:Y:S04]  /*1060*/  @P1 LDG.E R43, [R20.64] ;  /* 0x0000000c142b1981 */ /* 0x000168000c1e1900 */
[----:B------:R0:W5:Y:S01]  /*1070*/  @P1 LDG.E R40, [R18.64] ;  /* 0x0000000c12281981 */ /* 0x000162000c1e1900 */
[----:B------:R-:W-:Y:S01]  /*1080*/  ISETP.GT.U32.AND P0, PT, R61, 0x187, PT ;  /* 0x000001873d00780c */ /* 0x000fe20003f04070 */
[----:B---3--:R-:W-:Y:S01]  /*1090*/  CS2R R34, SRZ ;  /* 0x0000000000227805 */ /* 0x008fe2000001ff00 */
[----:B-1----:R-:W-:-:S11]  /*10a0*/  CS2R R14, SRZ ;  /* 0x00000000000e7805 */ /* 0x002fd6000001ff00 */
[----:B------:R-:W-:Y:S05]  /*10b0*/  @P0 BRA `(.L_x_398) ;  /* 0x000000f000000947 */ /* 0x000fea0003800000 */
[----:B0---4-:R-:W-:Y:S02]  /*10c0*/  ISETP.NE.AND P0, PT, RZ, UR15, PT ;  /* 0x0000000fff007c0c */ /* 0x011fe4000bf05270 */
[----:B------:R-:W-:-:S04]  /*10d0*/  IADD3 R19, R62, R30, RZ ;  /* 0x0000001e3e137210 */ /* 0x000fc80007ffe0ff */
[----:B------:R-:W-:-:S07]  /*10e0*/  SHF.R.S32.HI R18, RZ, 0x1f, R19 ;  /* 0x0000001fff127819 */ /* 0x000fce0000011413 */
[----:B------:R-:W-:-:S04]  /*10f0*/  @P0 LEA R16, P6, R19, c[0x0][0x190], 0x1 ;  /* 0x0000640013100a11 */ /* 0x000fc800078c08ff */
[----:B------:R-:W-:Y:S01]  /*1100*/  @P0 LEA.HI.X R17, R19, c[0x0][0x194], R18, 0x1, P6 ;  /* 0x0000650013110a11 */ /* 0x000fe200030f0c12 */
[----:B------:R-:W-:-:S04]  /*1110*/  HFMA2.MMA R18, -RZ, RZ, 0, 1.1920928955078125e-07 ;  /* 0x00000002ff127435 */ /* 0x000fc800000001ff */
[----:B------:R-:W2:Y:S04]  /*1120*/  @P0 LDG.E.U16 R21, [R16.64] ;  /* 0x0000000c10150981 */ /* 0x000ea8000c1e1500 */
[----:B------:R-:W3:Y:S02]  /*1130*/  @P0 LDG.E.U16 R20, [R16.64+0x2] ;  /* 0x0000020c10140981 */ /* 0x000ee4000c1e1500 */
[----:B------:R-:W-:-:S05]  /*1140*/  IMAD.WIDE R18, R19, R18, c[0x0][0x188] ;  /* 0x0000620013127625 */ /* 0x000fca00078e0212 */
[----:B------:R-:W4:Y:S04]  /*1150*/  LDG.E.U16 R35, [R18.64] ;  /* 0x0000000c12237981 */ /* 0x000f28000c1e1500 */
[----:B------:R-:W4:Y:S01]  /*1160*/  LDG.E.U16 R15, [R18.64+0x2] ;  /* 0x0000020c120f7981 */ /* 0x000f22000c1e1500 */
[----:B--2---:R-:W-:Y:S02]  /*1170*/  @P0 PRMT R34, RZ, 0x5410, R21 ;  /* 0x00005410ff220816 */ /* 0x004fe40000000015 */
[----:B---3--:R-:W-:Y:S02]  /*1180*/  @P0 PRMT R14, RZ, 0x5410, R20 ;  /* 0x00005410ff0e0816 */ /* 0x008fe40000000014 */
[----:B----4-:R-:W-:Y:S02]  /*1190*/  PRMT R35, RZ, 0x5410, R35 ;  /* 0x00005410ff237816 */ /* 0x010fe40000000023 */
[----:B------:R-:W-:-:S02]  /*11a0*/  PRMT R15, RZ, 0x5410, R15 ;  /* 0x00005410ff0f7816 */ /* 0x000fc4000000000f */
.L_x_398:
[----:B0---4-:R-:W-:Y:S05]  /*11b0*/  BSYNC B0 ;  /* 0x0000000000007941 */ /* 0x011fea0003800000 */
.L_x_397:
[----:B------:R-:W-:Y:S02]  /*11c0*/  ISETP.NE.AND P0, PT, RZ, UR15, PT ;  /* 0x0000000fff007c0c */ /* 0x000fe4000bf05270 */
[----:B-----5:R-:W-:-:S02]  /*11d0*/  PRMT R17, RZ, 0x5410, R50 ;  /* 0x00005410ff117816 */ /* 0x020fc40000000032 */
[----:B------:R-:W-:Y:S02]  /*11e0*/  PRMT R19, RZ, 0x7610, R50 ;  /* 0x00007610ff137816 */ /* 0x000fe40000000032 */
[--C-:B------:R-:W-:Y:S01]  /*11f0*/  PRMT R21, RZ, 0x7610, R51.reuse ;  /* 0x00007610ff157816 */ /* 0x100fe20000000033 */
[----:B------:R-:W-:Y:S01]  /*1200*/  FADD.FTZ R17, R17, -UR16 ;  /* 0x8000001011117e21 */ /* 0x000fe20008010000 */
[----:B------:R-:W-:Y:S01]  /*1210*/  PRMT R23, RZ, 0x5410, R51 ;  /* 0x00005410ff177816 */ /* 0x000fe20000000033 */
[----:B------:R-:W-:Y:S01]  /*1220*/  FADD.FTZ R24, R19, -UR16 ;  /* 0x8000001013187e21 */ /* 0x000fe20008010000 */
[----:B------:R-:W-:Y:S01]  /*1230*/  LOP3.LUT R63, R63, 0xfffffffb, RZ, 0xc0, !PT ;  /* 0xfffffffb3f3f7812 */ /* 0x000fe200078ec0ff */
[----:B------:R-:W-:Y:S01]  /*1240*/  FADD.FTZ R19, R21, -UR16 ;  /* 0x8000001015137e21 */ /* 0x000fe20008010000 */
[--C-:B------:R-:W-:Y:S01]  /*1250*/  PRMT R20, RZ, 0x5410, R49.reuse ;  /* 0x00005410ff147816 */ /* 0x100fe20000000031 */
[----:B------:R-:W-:Y:S01]  /*1260*/  FMUL.FTZ R21, R17, UR11 ;  /* 0x0000000b11157c20 */ /* 0x000fe20008410000 */
        /* <DEDUP_REMOVED lines=25> */
.L_x_399:
[----:B------:R-:W-:Y:S02]  /*1400*/  FMUL.FTZ R28, R20, R35 ;  /* 0x00000023141c7220 */ /* 0x000fe40000410000 */
[----:B------:R-:W-:Y:S02]  /*1410*/  FFMA.FTZ R24, R21, R20, RZ ;  /* 0x0000001415187223 */ /* 0x000fe400000100ff */
[----:B------:R-:W-:Y:S02]  /*1420*/  FMUL.FTZ R23, R23, UR11 ;  /* 0x0000000b17177c20 */ /* 0x000fe40008410000 */
[----:B------:R-:W-:Y:S02]  /*1430*/  FMUL.FTZ R26, R18, R15 ;  /* 0x0000000f121a7220 */ /* 0x000fe40000410000 */
[----:B------:R-:W-:-:S02]  /*1440*/  FFMA.FTZ R21, R21, R28, RZ ;  /* 0x0000001c15157223 */ /* 0x000fc400000100ff */
[----:B------:R-:W-:Y:S02]  /*1450*/  FADD.FTZ R25, RZ, R28 ;  /* 0x0000001cff197221 */ /* 0x000fe40000010000 */
        /* <DEDUP_REMOVED lines=20> */
.L_x_400:
[----:B------:R-:W-:Y:S02]  /*15a0*/  FFMA.FTZ R27, R17, R26, R21 ;  /* 0x0000001a111b7223 */ /* 0x000fe40000010015 */
[----:B------:R-:W-:Y:S02]  /*15b0*/  FADD.FTZ R21, RZ, R20 ;  /* 0x00000014ff157221 */ /* 0x000fe40000010000 */
[----:B------:R-:W-:Y:S02]  /*15c0*/  FFMA.FTZ R20, R23, R22, R24 ;  /* 0x0000001617147223 */ /* 0x000fe40000010018 */
[----:B------:R-:W-:Y:S02]  /*15d0*/  FMUL.FTZ R24, R22, R35 ;  /* 0x0000002316187220 */ /* 0x000fe40000410000 */
[----:B------:R-:W-:Y:S02]  /*15e0*/  FADD.FTZ R22, R21, R22 ;  /* 0x0000001615167221 */ /* 0x000fe40000010000 */
[----:B------:R-:W-:-:S02]  /*15f0*/  FFMA.FTZ R17, R17, R18, RZ ;  /* 0x0000001211117223 */ /* 0x000fc400000100ff */
[----:B------:R-:W-:Y:S02]  /*1600*/  FADD.FTZ R21, RZ, R18 ;  /* 0x00000012ff157221 */ /* 0x000fe40000010000 */
[----:B------:R-:W-:Y:S01]  /*1610*/  FADD.FTZ R29, R26, R25 ;  /* 0x000000191a1d7221 */ /* 0x000fe20000010000 */
[----:B------:R-:W-:Y:S01]  /*1620*/  PRMT R26, RZ, 0x5410, R45 ;  /* 0x00005410ff1a7816 */ /* 0x000fe2000000002d */
[----:B------:R-:W-:Y:S02]  /*1630*/  FFMA.FTZ R25, R23, R24, R27 ;  /* 0x0000001817197223 */ /* 0x000fe4000001001b */
[----:B------:R-:W-:Y:S02]  /*1640*/  FMUL.FTZ R18, R16, R15 ;  /* 0x0000000f10127220 */ /* 0x000fe40000410000 */
[----:B------:R-:W-:Y:S02]  /*1650*/  FFMA.FTZ R17, R19, R16, R17 ;  /* 0x0000001013117223 */ /* 0x000fe40000010011 */
[----:B------:R-:W-:Y:S01]  /*1660*/  FADD.FTZ R21, R21, R16 ;  /* 0x0000001015157221 */ /* 0x000fe20000010000 */
[----:B------:R-:W-:Y:S01]  /*1670*/  PRMT R16, RZ, 0x5410, R46 ;  /* 0x00005410ff107816 */ /* 0x000fe2000000002e */
[----:B------:R-:W-:Y:S01]  /*1680*/  FADD.FTZ R23, R29, R24 ;  /* 0x000000181d177221 */ /* 0x000fe20000010000 */
[----:B------:R-:W-:Y:S01]  /*1690*/  PRMT R24, RZ, 0x7610, R46 ;  /* 0x00007610ff187816 */ /* 0x000fe2000000002e */
[----:B------:R-:W-:-:S02]  /*16a0*/  FFMA.FTZ R19, R19, R18, R25 ;  /* 0x0000001213137223 */ /* 0x000fc40000010019 */
        /* <DEDUP_REMOVED lines=24> */
.L_x_401:
[----:B------:R-:W-:Y:S02]  /*1830*/  FMUL.FTZ R28, R26, R35 ;  /* 0x000000231a1c7220 */ /* 0x000fe40000410000 */
[----:B------:R-:W-:Y:S02]  /*1840*/  FADD.FTZ R27, R18, R23 ;  /* 0x00000017121b7221 */ /* 0x000fe40000010000 */
[C---:B------:R-:W-:Y:S02]  /*1850*/  FFMA.FTZ R20, R25.reuse, R26, R20 ;  /* 0x0000001a19147223 */ /* 0x040fe40000010014 */
[----:B------:R-:W-:Y:S02]  /*1860*/  FFMA.FTZ R25, R25, R28, R19 ;  /* 0x0000001c19197223 */ /* 0x000fe40000010013 */
[----:B------:R-:W-:Y:S02]  /*1870*/  FMUL.FTZ R23, R24, R15 ;  /* 0x0000000f18177220 */ /* 0x000fe40000410000 */
[----:B------:R-:W-:-:S02]  /*1880*/  FADD.FTZ R19, R21, R24 ;  /* 0x0000001815137221 */ /* 0x000fc40000010000 */
[C---:B------:R-:W-:Y:S02]  /*1890*/  FFMA.FTZ R17, R16.reuse, R24, R17 ;  /* 0x0000001810117223 */ /* 0x040fe40000010011 */
[----:B------:R-:W-:Y:S01]  /*18a0*/  FFMA.FTZ R21, R16, R23, R25 ;  /* 0x0000001710157223 */ /* 0x000fe20000010019 */
[--C-:B------:R-:W-:Y:S01]  /*18b0*/  PRMT R16, RZ, 0x5410, R47.reuse ;  /* 0x00005410ff107816 */ /* 0x100fe2000000002f */
[----:B------:R-:W-:Y:S01]  /*18c0*/  FADD.FTZ R18, R22, R26 ;  /* 0x0000001a16127221 */ /* 0x000fe20000010000 */
[----:B------:R-:W-:Y:S01]  /*18d0*/  PRMT R22, RZ, 0x7610, R47 ;  /* 0x00007610ff167816 */ /* 0x000fe2000000002f */
[----:B------:R-:W-:Y:S01]  /*18e0*/  FADD.FTZ R24, R27, R28 ;  /* 0x0000001c1b187221 */ /* 0x000fe20000010000 */
[--C-:B------:R-:W-:Y:S01]  /*18f0*/  PRMT R26, RZ, 0x5410, R44.reuse ;  /* 0x00005410ff1a7816 */ /* 0x100fe2000000002c */
[----:B------:R-:W-:Y:S02]  /*1900*/  FADD.FTZ R16, R16, -UR16 ;  /* 0x8000001010107e21 */ /* 0x000fe40008010000 */
[----:B------:R-:W-:Y:S01]  /*1910*/  FADD.FTZ R27, R22, -UR16 ;  /* 0x80000010161b7e21 */ /* 0x000fe20008010000 */
[----:B------:R-:W-:Y:S01]  /*1920*/  PRMT R22, RZ, 0x7610, R44 ;  /* 0x00007610ff167816 */ /* 0x000fe2000000002c */
        /* <DEDUP_REMOVED lines=21> */
.L_x_402:
[----:B------:R-:W-:Y:S02]  /*1a80*/  FMUL.FTZ R28, R26, R35 ;  /* 0x000000231a1c7220 */ /* 0x000fe40000410000 */
[----:B------:R-:W-:Y:S01]  /*1a90*/  FADD.FTZ R27, R23, R24 ;  /* 0x00000018171b7221 */ /* 0x000fe20000010000 */
[--C-:B------:R-:W-:Y:S01]  /*1aa0*/  PRMT R24, RZ, 0x7610, R42.reuse ;  /* 0x00007610ff187816 */ /* 0x100fe2000000002a */
[C---:B------:R-:W-:Y:S02]  /*1ab0*/  FFMA.FTZ R23, R25.reuse, R28, R21 ;  /* 0x0000001c19177223 */ /* 0x040fe40000010015 */
        /* <DEDUP_REMOVED lines=33> */
.L_x_403:
[----:B------:R-:W-:Y:S02]  /*1cd0*/  FMUL.FTZ R28, R26, R35 ;  /* 0x000000231a1c7220 */ /* 0x000fe40000410000 */
[----:B------:R-:W-:Y:S02]  /*1ce0*/  FADD.FTZ R21, R21, R22 ;  /* 0x0000001615157221 */ /* 0x000fe40000010000 */
[----:B------:R-:W-:Y:S02]  /*1cf0*/  FFMA.FTZ R23, R25, R28, R23 ;  /* 0x0000001c19177223 */ /* 0x000fe40000010017 */
[----:B------:R-:W-:Y:S02]  /*1d00*/  FMUL.FTZ R22, R16, R15 ;  /* 0x0000000f10167220 */ /* 0x000fe40000410000 */
[----:B------:R-:W-:Y:S02]  /*1d10*/  FADD.FTZ R21, R21, R28 ;  /* 0x0000001c15157221 */ /* 0x000fe40000010000 */
[----:B------:R-:W-:-:S02]  /*1d20*/  FFMA.FTZ R17, R24, R16, R17 ;  /* 0x0000001018117223 */ /* 0x000fc40000010011 */
[----:B------:R-:W-:Y:S02]  /*1d30*/  FFMA.FTZ R20, R25, R26, R20 ;  /* 0x0000001a19147223 */ /* 0x000fe40000010014 */
[----:B------:R-:W-:Y:S01]  /*1d40*/  FFMA.FTZ R24, R24, R22, R23 ;  /* 0x0000001618187223 */ /* 0x000fe20000010017 */
[----:B------:R-:W-:Y:S01]  /*1d50*/  PRMT R23, RZ, 0x5410, R40 ;  /* 0x00005410ff177816 */ /* 0x000fe20000000028 */
[----:B------:R-:W-:Y:S01]  /*1d60*/  FADD.FTZ R26, R18, R26 ;  /* 0x0000001a121a7221 */ /* 0x000fe20000010000 */
[----:B------:R-:W-:Y:S01]  /*1d70*/  PRMT R18, RZ, 0x5410, R43 ;  /* 0x00005410ff127816 */ /* 0x000fe2000000002b */
[----:B------:R-:W-:Y:S01]  /*1d80*/  FADD.FTZ R22, R22, R21 ;  /* 0x0000001516167221 */ /* 0x000fe20000010000 */
[----:B------:R-:W-:-:S03]  /*1d90*/  PRMT R21, RZ, 0x7610, R43 ;  /* 0x00007610ff157816 */ /* 0x000fc6000000002b */
[----:B------:R-:W-:Y:S01]  /*1da0*/  FADD.FTZ R25, R18, -UR16 ;  /* 0x8000001012197e21 */ /* 0x000fe20008010000 */
[----:B------:R-:W-:Y:S01]  /*1db0*/  PRMT R18, RZ, 0x7610, R40 ;  /* 0x00007610ff127816 */ /* 0x000fe20000000028 */
        /* <DEDUP_REMOVED lines=22> */
.L_x_404:
[----:B------:R-:W-:Y:S02]  /*1f20*/  FMUL.FTZ R27, R23, R35 ;  /* 0x00000023171b7220 */ /* 0x000fe40000410000 */
[----:B------:R-:W-:Y:S02]  /*1f30*/  FADD.FTZ R19, R19, R16 ;  /* 0x0000001013137221 */ /* 0x000fe40000010000 */
[C---:B------:R-:W-:Y:S02]  /*1f40*/  FFMA.FTZ R24, R25.reuse, R27, R24 ;  /* 0x0000001b19187223 */ /* 0x040fe40000010018 */
[----:B------:R-:W-:Y:S01]  /*1f50*/  FADD.FTZ R27, R22, R27 ;  /* 0x0000001b161b7221 */ /* 0x000fe20000010000 */
[----:B------:R-:W-:Y:S01]  /*1f60*/  PRMT R22, RZ, 0x5410, R38 ;  /* 0x00005410ff167816 */ /* 0x000fe20000000026 */
[----:B------:R-:W-:Y:S01]  /*1f70*/  FFMA.FTZ R20, R25, R23, R20 ;  /* 0x0000001719147223 */ /* 0x000fe20000010014 */
[----:B------:R-:W-:Y:S01]  /*1f80*/  PRMT R25, RZ, 0x5410, R37 ;  /* 0x00005410ff197816 */ /* 0x000fe20000000025 */
[----:B------:R-:W-:Y:S01]  /*1f90*/  FADD.FTZ R16, R26, R23 ;  /* 0x000000171a107221 */ /* 0x000fe20000010000 */
[----:B------:R-:W-:Y:S01]  /*1fa0*/  PRMT R23, RZ, 0x7610, R38 ;  /* 0x00007610ff177816 */ /* 0x000fe20000000026 */
[----:B------:R-:W-:-:S02]  /*1fb0*/  FMUL.FTZ R28, R18, R15 ;  /* 0x0000000f121c7220 */ /* 0x000fc40000410000 */
[----:B------:R-:W-:Y:S02]  /*1fc0*/  FADD.FTZ R22, R22, -UR16 ;  /* 0x8000001016167e21 */ /* 0x000fe40008010000 */
[----:B------:R-:W-:Y:S01]  /*1fd0*/  FFMA.FTZ R26, R21, R28, R24 ;  /* 0x0000001c151a7223 */ /* 0x000fe20000010018 */
[----:B------:R-:W-:Y:S01]  /*1fe0*/  PRMT R24, RZ, 0x7610, R37 ;  /* 0x00007610ff187816 */ /* 0x000fe20000000025 */
[----:B------:R-:W-:Y:S02]  /*1ff0*/  FADD.FTZ R27, R28, R27 ;  /* 0x0000001b1c1b7221 */ /* 0x000fe40000010000 */
[----:B------:R-:W-:Y:S02]  /*2000*/  FADD.FTZ R28, R23, -UR16 ;  /* 0x80000010171c7e21 */ /* 0x000fe40008010000 */
        /* <DEDUP_REMOVED lines=21> */
.L_x_405:
[----:B------:R-:W-:Y:S01]  /*2160*/  FFMA.FTZ R21, R21, R18, R17 ;  /* 0x0000001215157223 */ /* 0x000fe20000010011 */
[----:B------:R-:W-:Y:S01]  /*2170*/  PRMT R17, RZ, 0x5410, R39 ;  /* 0x00005410ff117816 */ /* 0x000fe20000000027 */
[----:B------:R-:W-:-:S04]  /*2180*/  FMUL.FTZ R28, R25, R35 ;  /* 0x00000023191c7220 */ /* 0x000fc80000410000 */
[----:B------:R-:W-:Y:S01]  /*2190*/  FADD.FTZ R30, R17, -UR16 ;  /* 0x80000010111e7e21 */ /* 0x000fe20008010000 */
[----:B------:R-:W-:Y:S01]  /*21a0*/  PRMT R17, RZ, 0x7610, R39 ;  /* 0x00007610ff117816 */ /* 0x000fe20000000027 */
[----:B------:R-:W-:Y:S02]  /*21b0*/  FFMA.FTZ R29, R23, R28, R26 ;  /* 0x0000001c171d7223 */ /* 0x000fe4000001001a */
[----:B------:R-:W-:Y:S02]  /*21c0*/  FMUL.FTZ R26, R24, R15 ;  /* 0x0000000f181a7220 */ /* 0x000fe40000410000 */
[----:B------:R-:W-:Y:S01]  /*21d0*/  FADD.FTZ R31, R27, R28 ;  /* 0x0000001c1b1f7221 */ /* 0x000fe20000010000 */
[----:B------:R-:W-:Y:S01]  /*21e0*/  PRMT R28, RZ, 0x5410, R36 ;  /* 0x00005410ff1c7816 */ /* 0x000fe20000000024 */
[----:B------:R-:W-:Y:S02]  /*21f0*/  FADD.FTZ R17, R17, -UR16 ;  /* 0x8000001011117e21 */ /* 0x000fe40008010000 */
[----:B------:R-:W-:-:S02]  /*2200*/  FFMA.FTZ R27, R22, R26, R29 ;  /* 0x0000001a161b7223 */ /* 0x000fc4000001001d */
        /* <DEDUP_REMOVED lines=23> */
.L_x_406:
[----:B------:R-:W-:Y:S01]  /*2380*/  FMUL.FTZ R32, R28, R35 ;  /* 0x000000231c207220 */ /* 0x000fe20000410000 */
[----:B------:R-:W-:Y:S01]  /*2390*/  ISETP.GE.AND P0, PT, R11, R9, PT ;  /* 0x000000090b00720c */ /* 0x000fe20003f06270 */
[----:B------:R-:W-:Y:S01]  /*23a0*/  FMUL.FTZ R33, R26, R15 ;  /* 0x0000000f1a217220 */ /* 0x000fe20000410000 */
[----:B------:R-:W-:Y:S01]  /*23b0*/  BSSY B0, `(.L_x_407) ;  /* 0x0000050000007945 */ /* 0x000fe20003800000 */
[----:B------:R-:W-:Y:S01]  /*23c0*/  FFMA.FTZ R27, R30, R32, R27 ;  /* 0x000000201e1b7223 */ /* 0x000fe2000001001b */
[----:B------:R-:W-:Y:S01]  /*23d0*/  SHF.L.U32 R69, R61, 0x4, RZ ;  /* 0x000000043d457819 */ /* 0x000fe200000006ff */
        /* <DEDUP_REMOVED lines=13> */
[----:B------:R-:W-:-:S05]  /*24b0*/  FADD.FTZ R19, R19, R26 ;  /* 0x0000001a13137221 */ /* 0x000fca0000010000 */
[----:B------:R-:W-:Y:S01]  /*24c0*/  STS.128 [R61.X16+0x90], R16 ;  /* 0x000090103d007388 */ /* 0x000fe2000000cc00 */
[----:B0-----:R-:W-:Y:S02]  /*24d0*/  @!P0 FADD.FTZ R32, R32, R27 ;  /* 0x0000001b20208221 */ /* 0x001fe40000010000 */
        /* <DEDUP_REMOVED lines=61> */
.L_x_408:
[----:B0-----:R-:W-:Y:S05]  /*28b0*/  BSYNC B0 ;  /* 0x0000000000007941 */ /* 0x001fea0003800000 */
.L_x_407:
        /* <DEDUP_REMOVED lines=41> */
.L_x_410:
[----:B------:R-:W-:Y:S05]  /*2b50*/  BSYNC B0 ;  /* 0x0000000000007941 */ /* 0x000fea0003800000 */
.L_x_409:
[----:B------:R-:W-:Y:S01]  /*2b60*/  BSSY B0, `(.L_x_411) ;  /* 0x0000014000007945 */ /* 0x000fe20003800000 */
[----:B------:R-:W-:Y:S01]  /*2b70*/  HFMA2.MMA R28, -RZ, RZ, 0, 2.384185791015625e-07 ;  /* 0x00000004ff1c7435 */ /* 0x000fe200000001ff */
[----:B------:R-:W-:Y:S01]  /*2b80*/  MOV R29, 0x2 ;  /* 0x00000002001d7802 */ /* 0x000fe20000000f00 */
        /* <DEDUP_REMOVED lines=17> */
.L_x_412:
[----:B------:R-:W-:Y:S05]  /*2ca0*/  BSYNC B0 ;  /* 0x0000000000007941 */ /* 0x000fea0003800000 */
.L_x_411:
[----:B------:R-:W-:-:S13]  /*2cb0*/  ISETP.LE.U32.AND P6, PT, R29, c[0x0][0xc], PT ;  /* 0x000003001d007a0c */ /* 0x000fda0003fc3070 */
[----:B------:R-:W-:Y:S05]  /*2cc0*/  @!P6 BRA `(.L_x_413) ;  /* 0x000013100000e947 */ /* 0x000fea0003800000 */
        /* <DEDUP_REMOVED lines=30> */
.L_x_415:
[----:B------:R-:W2:Y:S01]  /*2eb0*/  LDG.E.STRONG.GPU R18, [R16.64] ;  /* 0x0000000c10127981 */ /* 0x000ea2000c1ef900 */
[----:B------:R-:W-:Y:S01]  /*2ec0*/  YIELD ;  /* 0x0000000000007946 */ /* 0x000fe20003800000 */
[----:B--2---:R-:W-:Y:S01]  /*2ed0*/  ISETP.NE.AND P6, PT, R18, R23, PT ;  /* 0x000000171200720c */ /* 0x004fe20003fc5270 */
[----:B------:R-:W-:-:S12]  /*2ee0*/  CCTL.IVALL ;  /* 0x00000000ff00798f */ /* 0x000fd80002000000 */
[----:B------:R-:W-:Y:S05]  /*2ef0*/  @P6 BRA `(.L_x_415) ;  /* 0xffffffb000006947 */ /* 0x000fea000383ffff */
.L_x_414:
[----:B------:R-:W-:Y:S01]  /*2f00*/  ISETP.NE.AND P6, PT, RZ, c[0x0][0xc], PT ;  /* 0x00000300ff007a0c */ /* 0x000fe20003fc5270 */
[----:B------:R-:W-:Y:S01]  /*2f10*/  WARPSYNC 0xffffffff ;  /* 0xffffffff00007948 */ /* 0x000fe20003800000 */
[----:B------:R-:W-:Y:S11]  /*2f20*/  BAR.SYNC.DEFER_BLOCKING 0x0 ;  /* 0x0000000000007b1d */ /* 0x000ff60000010000 */
[----:B------:R-:W-:Y:S05]  /*2f30*/  @!P6 BRA `(.L_x_413) ;  /* 0x000010a00000e947 */ /* 0x000fea0003800000 */
[----:B0-----:R-:W-:Y:S01]  /*2f40*/  HFMA2.MMA R16, -RZ, RZ, 0, 5.9604644775390625e-08 ;  /* 0x00000001ff107435 */ /* 0x001fe200000001ff */
[----:B------:R-:W-:-:S09]  /*2f50*/  MOV R18, RZ ;  /* 0x000000ff00127202 */ /* 0x000fd20000000f00 */
[----:B------:R-:W-:-:S04]  /*2f60*/  IADD3 R16, -R16, c[0x0][0xc], RZ ;  /* 0x0000030010107a10 */ /* 0x000fc80007ffe1ff */
[----:B------:R-:W-:-:S13]  /*2f70*/  ISETP.GE.U32.AND P6, PT, R16, 0x3, PT ;  /* 0x000000031000780c */ /* 0x000fda0003fc6070 */
[----:B------:R-:W-:Y:S05]  /*2f80*/  @!P6 BRA `(.L_x_416) ;  /* 0x00000e800000e947 */ /* 0x000fea0003800000 */
[----:B------:R-:W-:Y:S01]  /*2f90*/  ULDC UR5, c[0x0][0xc] ;  /* 0x0000030000057ab9 */ /* 0x000fe20000000800 */
[----:B------:R-:W-:Y:S01]  /*2fa0*/  MOV R18, RZ ;  /* 0x000000ff00127202 */ /* 0x000fe20000000f00 */
[----:B------:R-:W-:-:S04]  /*2fb0*/  ULOP3.LUT UR4, UR5, 0x3, URZ, 0xc0, !UPT ;  /* 0x0000000305047892 */ /* 0x000fc8000f8ec03f */
[----:B------:R-:W-:-:S06]  /*2fc0*/  UIADD3 UR4, -UR4, UR5, URZ ;  /* 0x0000000504047290 */ /* 0x000fcc000fffe13f */
[----:B------:R-:W-:-:S13]  /*2fd0*/  ISETP.LT.AND P6, PT, RZ, UR4, PT ;  /* 0x00000004ff007c0c */ /* 0x000fda000bfc1270 */
[----:B------:R-:W-:Y:S05]  /*2fe0*/  @!P6 BRA `(.L_x_417) ;  /* 0x00000c200000e947 */ /* 0x000fea0003800000 */
[----:B------:R-:W-:Y:S01]  /*2ff0*/  UISETP.GT.AND UP0, UPT, UR4, 0xc, UPT ;  /* 0x0000000c0400788c */ /* 0x000fe2000bf04270 */
[----:B------:R-:W-:Y:S02]  /*3000*/  P2R R16, PR, RZ, 0x1 ;  /* 0x00000001ff107803 */ /* 0x000fe40000000000 */
        /* <DEDUP_REMOVED lines=9> */
.L_x_419:
        /* <DEDUP_REMOVED lines=116> */
.L_x_418:
        /* <DEDUP_REMOVED lines=64> */
.L_x_420:
[----:B------:R-:W-:-:S04]  /*3be0*/  LOP3.LUT P6, RZ, R63, 0x1, RZ, 0xc0, !PT ;  /* 0x000000013fff7812 */ /* 0x000fc800078cc0ff */
[----:B------:R-:W-:-:S13]  /*3bf0*/  ISETP.NE.OR P6, PT, RZ, UR4, P6 ;  /* 0x00000004ff007c0c */ /* 0x000fda000b7c5670 */
[----:B------:R-:W-:Y:S05]  /*3c00*/  @!P6 BRA `(.L_x_416) ;  /* 0x000002000000e947 */ /* 0x000fea0003800000 */
.L_x_417:
        /* <DEDUP_REMOVED lines=32> */
.L_x_416:
[----:B------:R-:W-:-:S04]  /*3e10*/  MOV R19, c[0x0][0xc] ;  /* 0x0000030000137a02 */ /* 0x000fc80000000f00 */
        /* <DEDUP_REMOVED lines=10> */
.L_x_422:
[----:B------:R-:W-:Y:S05]  /*3ec0*/  BSYNC B0 ;  /* 0x0000000000007941 */ /* 0x000fea0003800000 */
.L_x_421:
        /* <DEDUP_REMOVED lines=17> */
.L_x_413:
        /* <DEDUP_REMOVED lines=36> */
.L_x_423:
        /* <DEDUP_REMOVED lines=18> */
.L_x_425:
[----:B------:R-:W-:Y:S05]  /*4340*/  BSYNC B0 ;  /* 0x0000000000007941 */ /* 0x000fea0003800000 */
.L_x_424:
        /* <DEDUP_REMOVED lines=27> */
.L_x_426:
        /* <DEDUP_REMOVED lines=19> */
.L_x_428:
[----:B------:R-:W-:Y:S05]  /*4630*/  BSYNC B0 ;  /* 0x0000000000007941 */ /* 0x000fea0003800000 */
.L_x_427:
        /* <DEDUP_REMOVED lines=28> */
.L_x_429:
        /* <DEDUP_REMOVED lines=18> */
.L_x_431:
[----:B------:R-:W-:Y:S05]  /*4920*/  BSYNC B0 ;  /* 0x0000000000007941 */ /* 0x000fea0003800000 */
.L_x_430:
        /* <DEDUP_REMOVED lines=27> */
.L_x_432:
        /* <DEDUP_REMOVED lines=18> */
.L_x_434:
[----:B------:R-:W-:Y:S05]  /*4c00*/  BSYNC B0 ;  /* 0x0000000000007941 */ /* 0x000fea0003800000 */
.L_x_433:
        /* <DEDUP_REMOVED lines=27> */
.L_x_435:
        /* <DEDUP_REMOVED lines=18> */
.L_x_437:
[----:B------:R-:W-:Y:S05]  /*4ee0*/  BSYNC B0 ;  /* 0x0000000000007941 */ /* 0x000fea0003800000 */
.L_x_436:
        /* <DEDUP_REMOVED lines=28> */
.L_x_438:
        /* <DEDUP_REMOVED lines=18> */
.L_x_440:
[----:B------:R-:W-:Y:S05]  /*51d0*/  BSYNC B0 ;  /* 0x0000000000007941 */ /* 0x000fea0003800000 */
.L_x_439:
        /* <DEDUP_REMOVED lines=28> */
.L_x_441:
        /* <DEDUP_REMOVED lines=21> */
.L_x_443:
[----:B------:R-:W-:Y:S05]  /*54f0*/  BSYNC B0 ;  /* 0x0000000000007941 */ /* 0x000fea0003800000 */
.L_x_442:
[--C-:B------:R-:W-:Y:S02]  /*5500*/  PRMT R16, RZ, 0x5410, R39.reuse ;  /* 0x00005410ff107816 */ /* 0x100fe40000000027 */
[----:B------:R-:W-:Y:S02]  /*5510*/  PRMT R39, RZ, 0x7610, R39 ;  /* 0x00007610ff277816 */ /* 0x000fe40000000027 */
[----:B------:R-:W-:Y:S01]  /*5520*/  ISETP.GE.U32.AND P0, PT, R53, c[0x0][0x1e0], PT ;  /* 0x0000780035007a0c */ /* 0x000fe20003f06070 */
[----:B0-----:R-:W-:Y:S01]  /*5530*/  FADD.FTZ R17, R16, -UR16 ;  /* 0x8000001010117e21 */ /* 0x001fe20008010000 */
[--C-:B------:R-:W-:Y:S01]  /*5540*/  PRMT R16, RZ, 0x5410, R36.reuse ;  /* 0x00005410ff107816 */ /* 0x100fe20000000024 */
        /* <DEDUP_REMOVED lines=25> */
.L_x_444:
        /* <DEDUP_REMOVED lines=9> */
[----:B------:R-:W-:Y:S02]  /*5770*/  IMAD R15, R53, c[0x0][0x1dc], R18 ;  /* 0x00007700350f7a24 */ /* 0x000fe400078e0212 */
[----:B------:R-:W-:Y:S01]  /*5780*/  FMUL.FTZ R17, R14, UR11 ;  /* 0x0000000b0e117c20 */ /* 0x000fe20008410000 */
[----:B------:R-:W-:Y:S01]  /*5790*/  LEA R14, P0, R64, c[0x0][0x160], 0x1 ;  /* 0x00005800400e7a11 */ /* 0x000fe200078008ff */
[----:B------:R-:W-:Y:S01]  /*57a0*/  FMUL.FTZ R16, R21, UR11 ;  /* 0x0000000b15107c20 */ /* 0x000fe20008410000 */
[----:B------:R-:W-:-:S04]  /*57b0*/  IADD3 R15, R65, R15, RZ ;  /* 0x0000000f410f7210 */ /* 0x000fc80007ffe0ff */
[----:B------:R-:W-:Y:S02]  /*57c0*/  LEA.HI.X R15, R64, c[0x0][0x164], R15, 0x1, P0 ;  /* 0x00005900400f7a11 */ /* 0x000fe400000f0c0f */
[----:B------:R-:W-:-:S05]  /*57d0*/  F2FP.BF16.PACK_AB R17, R16, R17 ;  /* 0x000000111011723e */ /* 0x000fca00000010ff */
[----:B------:R0:W-:Y:S02]  /*57e0*/  STG.E [R14.64], R17 ;  /* 0x000000110e007986 */ /* 0x0001e4000c10190c */
.L_x_446:
[----:B------:R-:W-:Y:S05]  /*57f0*/  BSYNC B0 ;  /* 0x0000000000007941 */ /* 0x000fea0003800000 */
.L_x_445:
[----:B------:R-:W-:Y:S01]  /*5800*/  ULDC UR4, c[0x0][0x10] ;  /* 0x0000040000047ab9 */ /* 0x000fe20000000800 */
[----:B------:R-:W-:Y:S01]  /*5810*/  IADD3 R52, R52, 0x1, RZ ;  /* 0x0000000134347810 */ /* 0x000fe20007ffe0ff */
[----:B------:R-:W-:-:S04]  /*5820*/  UIADD3 UR14, UR14, UR4, URZ ;  /* 0x000000040e0e7290 */ /* 0x000fc8000fffe03f */
[----:B------:R-:W-:-:S06]  /*5830*/  UISETP.GE.AND UP0, UPT, UR14, UR6, UPT ;  /* 0x000000060e00728c */ /* 0x000fcc000bf06270 */
[----:B------:R-:W-:-:S13]  /*5840*/  PLOP3.LUT P0, PT, PT, PT, UP0, 0x80, 0x0 ;  /* 0x000000000000781c */ /* 0x000fda0003f0f008 */
[----:B------:R-:W-:Y:S01]  /*5850*/  @P0 CALL.REL.NOINC `(.L_x_396) ;  /* 0x0000001000000944 */ /* 0x000fe20003c00000 */
[----:B------:R-:W-:Y:S05]  /*5860*/  BRA `(.L_x_447) ;  /* 0xffffac1000007947 */ /* 0x000fea000383ffff */
.L_x_396:
[----:B-12---:R-:W-:Y:S01]  /*5870*/  MOV R4, c[0x0][0xc] ;  /* 0x0000030000047a02 */ /* 0x006fe20000000f00 */
[----:B------:R-:W-:Y:S01]  /*5880*/  BSSY B0, `(.L_x_448) ;  /* 0x0000015000007945 */ /* 0x000fe20003800000 */
[----:B------:R-:W-:Y:S02]  /*5890*/  MOV R2, c[0x0][0x10] ;  /* 0x0000040000027a02 */ /* 0x000fe40000000f00 */
[----:B------:R-:W-:Y:S02]  /*58a0*/  IADD3 R0, R4, -0x1, RZ ;  /* 0xffffffff04007810 */ /* 0x000fe40007ffe0ff */
[----:B------:R-:W-:Y:S02]  /*58b0*/  IADD3 R3, R2, -0x1, RZ ;  /* 0xffffffff02037810 */ /* 0x000fe40007ffe0ff */
[----:B------:R-:W-:Y:S02]  /*58c0*/  ISETP.NE.AND P0, PT, R13, R0, PT ;  /* 0x000000000d00720c */ /* 0x000fe40003f05270 */
[----:B------:R-:W-:-:S02]  /*58d0*/  ISETP.NE.AND P2, PT, R61, RZ, PT ;  /* 0x000000ff3d00720c */ /* 0x000fc40003f45270 */
[----:B------:R-:W-:Y:S01]  /*58e0*/  ISETP.NE.OR P0, PT, R12, R3, P0 ;  /* 0x000000030c00720c */ /* 0x000fe20000705670 */
[----:B------:R-:W-:Y:S01]  /*58f0*/  HFMA2.MMA R3, -RZ, RZ, 0, 2.384185791015625e-07 ;  /* 0x00000004ff037435 */ /* 0x000fe200000001ff */
[----:B------:R-:W-:Y:S02]  /*5900*/  ISETP.NE.AND P1, PT, R4, 0x1, PT ;  /* 0x000000010400780c */ /* 0x000fe40003f25270 */
[----:B------:R-:W-:-:S04]  /*5910*/  SHF.L.U32 R0, R2, 0x1, RZ ;  /* 0x0000000102007819 */ /* 0x000fc800000006ff */
[----:B------:R-:W-:-:S05]  /*5920*/  SEL R0, R0, RZ, P1 ;  /* 0x000000ff00007207 */ /* 0x000fca0000800000 */
        /* <DEDUP_REMOVED lines=10> */
.L_x_449:
[----:B------:R-:W-:Y:S05]  /*59d0*/  BSYNC B0 ;  /* 0x0000000000007941 */ /* 0x000fea0003800000 */
.L_x_448:
[----:B------:R-:W-:Y:S05]  /*59e0*/  @P0 EXIT ;  /* 0x000000000000094d */ /* 0x000fea0003800000 */
[----:B------:R-:W-:Y:S05]  /*59f0*/  @P2 BRA `(.L_x_450) ;  /* 0x0000008000002947 */ /* 0x000fea0003800000 */
[----:B------:R-:W-:-:S05]  /*5a00*/  IMAD R0, R4, c[0x0][0x10], RZ ;  /* 0x0000040004007a24 */ /* 0x000fca00078e02ff */
[----:B------:R-:W-:-:S13]  /*5a10*/  ISETP.NE.AND P0, PT, R0, -0x1, PT ;  /* 0xffffffff0000780c */ /* 0x000fda0003f05270 */
[----:B------:R-:W-:Y:S05]  /*5a20*/  @!P0 BRA `(.L_x_450) ;  /* 0x0000005000008947 */ /* 0x000fea0003800000 */
.L_x_451:
[----:B-1----:R-:W2:Y:S01]  /*5a30*/  LDG.E.STRONG.GPU R5, [R2.64] ;  /* 0x0000000c02057981 */ /* 0x002ea2000c1ef900 */
[----:B------:R-:W-:Y:S01]  /*5a40*/  YIELD ;  /* 0x0000000000007946 */ /* 0x000fe20003800000 */
[----:B--2---:R-:W-:Y:S01]  /*5a50*/  ISETP.NE.AND P0, PT, R5, R0, PT ;  /* 0x000000000500720c */ /* 0x004fe20003f05270 */
[----:B------:R-:W-:-:S12]  /*5a60*/  CCTL.IVALL ;  /* 0x00000000ff00798f */ /* 0x000fd80002000000 */
[----:B------:R-:W-:Y:S05]  /*5a70*/  @P0 BRA `(.L_x_451) ;  /* 0xffffffb000000947 */ /* 0x000fea000383ffff */
.L_x_450:
[----:B------:R-:W-:Y:S02]  /*5a80*/  WARPSYNC 0xffffffff ;  /* 0xffffffff00007948 */ /* 0x000fe40003800000 */
[----:B------:R-:W-:Y:S01]  /*5a90*/  MOV R19, c[0x0][0x1dc] ;  /* 0x0000770000137a02 */ /* 0x000fe20000000f00 */
[----:B------:R-:W-:Y:S03]  /*5aa0*/  BAR.SYNC.DEFER_BLOCKING 0x0 ;  /* 0x0000000000007b1d */ /* 0x000fe60000010000 */
[----:B------:R-:W-:-:S04]  /*5ab0*/  LEA.HI R0, P0, R19, c[0x0][0x1d8], RZ, 0x1 ;  /* 0x0000760013007a11 */ /* 0x000fc800078108ff */
[----:B-1----:R-:W-:-:S04]  /*5ac0*/  IADD3.X R3, RZ, c[0x0][0x1dc], RZ, P0, !PT ;  /* 0x00007700ff037a10 */ /* 0x002fc800007fe4ff */
[----:B0-----:R-:W-:Y:S02]  /*5ad0*/  SHF.R.S64 R14, R0, 0x1, R3 ;  /* 0x00000001000e7819 */ /* 0x001fe40000001003 */
        /* <DEDUP_REMOVED lines=19> */
.L_x_452:
[----:B------:R-:W-:-:S04]  /*5c10*/  LEA R6, P0, R61, c[0x0][0x1b8], 0x2 ;  /* 0x00006e003d067a11 */ /* 0x000fc800078010ff */
[----:B------:R-:W-:Y:S02]  /*5c20*/  LEA.HI.X R7, R61, c[0x0][0x1bc], R8, 0x2, P0 ;  /* 0x00006f003d077a11 */ /* 0x000fe400000f1408 */
[-C--:B------:R-:W-:Y:S02]  /*5c30*/  LEA R8, P0, R14, R6.reuse, 0x2 ;  /* 0x000000060e087211 */ /* 0x080fe400078010ff */
[-C--:B------:R-:W-:Y:S01]  /*5c40*/  LEA R12, P2, R23, R6.reuse, 0x2 ;  /* 0x00000006170c7211 */ /* 0x080fe200078410ff */
[----:B------:R-:W2:Y:S01]  /*5c50*/  LDG.E R0, [R6.64] ;  /* 0x0000000c06007981 */ /* 0x000ea2000c1e1900 */
[----:B------:R-:W-:Y:S02]  /*5c60*/  LEA R10, P1, R16, R6, 0x2 ;  /* 0x00000006100a7211 */ /* 0x000fe400078210ff */
[C---:B------:R-:W-:Y:S02]  /*5c70*/  IADD3.X R9, R7.reuse, R27, RZ, P0, !PT ;  /* 0x0000001b07097210 */ /* 0x040fe400007fe4ff */
[----:B------:R-:W-:-:S02]  /*5c80*/  IADD3.X R13, R7, R21, RZ, P2, !PT ;  /* 0x00000015070d7210 */ /* 0x000fc400017fe4ff */
[----:B------:R-:W-:Y:S02]  /*5c90*/  IADD3.X R11, R19, R7, RZ, P1, !PT ;  /* 0x00000007130b7210 */ /* 0x000fe40000ffe4ff */
[----:B0-----:R0:W2:Y:S04]  /*5ca0*/  LDG.E R9, [R8.64] ;  /* 0x0000000c08097981 */ /* 0x0010a8000c1e1900 */
[----:B------:R-:W3:Y:S04]  /*5cb0*/  LDG.E R10, [R10.64] ;  /* 0x0000000c0a0a7981 */ /* 0x000ee8000c1e1900 */
[----:B------:R-:W3:Y:S01]  /*5cc0*/  LDG.E R13, [R12.64] ;  /* 0x0000000c0c0d7981 */ /* 0x000ee2000c1e1900 */
[----:B------:R-:W-:Y:S01]  /*5cd0*/  HFMA2.MMA R5, -RZ, RZ, 0, 1.1920928955078125e-07 ;  /* 0x00000002ff057435 */ /* 0x000fe200000001ff */
[----:B------:R-:W-:-:S02]  /*5ce0*/  SHF.L.U32 R4, R61, 0x1, RZ ;  /* 0x000000013d047819 */ /* 0x000fc400000006ff */
[----:B------:R-:W-:-:S07]  /*5cf0*/  IADD3 R61, R61, 0x188, RZ ;  /* 0x000001883d3d7810 */ /* 0x000fce0007ffe0ff */
[----:B------:R-:W-:-:S04]  /*5d00*/  IMAD.WIDE R2, R4, R5, c[0x0][0x168] ;  /* 0x00005a0004027625 */ /* 0x000fc800078e0205 */
[----:B------:R-:W-:Y:S01]  /*5d10*/  IMAD.WIDE R4, R4, R5, c[0x0][0x170] ;  /* 0x00005c0004047625 */ /* 0x000fe200078e0205 */
[----:B------:R-:W-:Y:S02]  /*5d20*/  ISETP.GT.U32.AND P0, PT, R14, R61, PT ;  /* 0x0000003d0e00720c */ /* 0x000fe40003f04070 */
[----:B0-----:R-:W-:-:S04]  /*5d30*/  SHF.R.S32.HI R8, RZ, 0x1f, R61 ;  /* 0x0000001fff087819 */ /* 0x001fc8000001143d */
[----:B------:R-:W-:Y:S02]  /*5d40*/  ISETP.GT.AND.EX P0, PT, R25, R8, PT, P0 ;  /* 0x000000081900720c */ /* 0x000fe40003f04300 */
[----:B--2---:R-:W-:Y:S02]  /*5d50*/  F2FP.BF16.PACK_AB R15, R9, R0 ;  /* 0x00000000090f723e */ /* 0x004fe400000010ff */
[----:B---3--:R-:W-:-:S03]  /*5d60*/  F2FP.BF16.PACK_AB R17, R13, R10 ;  /* 0x0000000a0d11723e */ /* 0x008fc600000010ff */
[----:B------:R0:W-:Y:S04]  /*5d70*/  STG.E [R2.64], R15 ;  /* 0x0000000f02007986 */ /* 0x0001e8000c10190c */
[----:B------:R0:W-:Y:S02]  /*5d80*/  STG.E [R4.64], R17 ;  /* 0x0000001104007986 */ /* 0x0001e4000c10190c */
[----:B------:R-:W-:Y:S05]  /*5d90*/  @P0 BRA `(.L_x_452) ;  /* 0xfffffe7000000947 */ /* 0x000fea000383ffff */
[----:B------:R-:W-:Y:S05]  /*5da0*/  EXIT ;  /* 0x000000000000794d */ /* 0x000fea0003800000 */
.L_x_453:
        /* <DEDUP_REMOVED lines=13> */
.L_x_5610:


//--------------------- .text._Z35group_norm_nhwc_bwd_one_pass_kernelI11Bf16IOBf16WLi128ELi98ELi392EEv26Group_norm_nhwc_bwd_params --------------------------
	.section	.text._Z35group_norm_nhwc_bwd_one_pass_kernelI11Bf16IOBf16WLi128ELi98ELi392EEv26Group_norm_nhwc_bwd_params,"ax",@progbits
	.sectioninfo	@"SHI_REGISTERS=128"
	.align	128
        .global         _Z35group_norm_nhwc_bwd_one_pass_kernelI11Bf16IOBf16WLi128ELi98ELi392EEv26Group_norm_nhwc_bwd_params
        .type           _Z35group_norm_nhwc_bwd_one_pass_kernelI11Bf16IOBf16WLi128ELi98ELi392EEv26Group_norm_nhwc_bwd_params,@function
        .size           _Z35group_norm_nhwc_bwd_one_pass_kernelI11Bf16IOBf16WLi128ELi98ELi392EEv26Group_norm_nhwc_bwd_params,(.L_x_5611 - _Z35group_norm_nhwc_bwd_one_pass_kernelI11Bf16IOBf16WLi128ELi98ELi392EEv26Group_norm_nhwc_bwd_params)
        .other          _Z35group_norm_nhwc_bwd_one_pass_kernelI11Bf16IOBf16WLi128ELi98ELi392EEv26Group_norm_nhwc_bwd_params,@"STO_CUDA_ENTRY STV_DEFAULT"
_Z35group_norm_nhwc_bwd_one_pass_kernelI11Bf16IOBf16WLi128ELi98ELi392EEv26Group_norm_nhwc_bwd_params:
.text._Z35group_norm_nhwc_bwd_one_pass_kernelI11Bf16IOBf16WLi128ELi98ELi392EEv26Group_norm_nhwc_bwd_params:
        /* <DEDUP_REMOVED lines=11> */
[----:B------:R-:W-:Y:S01]  /*00b0*/  HFMA2.MMA R65, -RZ, RZ, 0, 1.78813934326171875e-07 ;  /* 0x00000003ff417435 */ /* 0x000fe200000001ff */
[----:B------:R-:W-:Y:S01]  /*00c0*/  MOV R70, c[0x0][0x1dc] ;  /* 0x0000770000467a02 */ /* 0x000fe20000000f00 */
[----:B------:R-:W0:Y:S01]  /*00d0*/  S2R R62, SR_LANEID ;  /* 0x00000000003e7919 */ /* 0x000e220000000000 */
[----:B------:R-:W-:Y:S01]  /*00e0*/  ISETP.GE.U32.AND P1, PT, R2, 0x188, PT ;  /* 0x000001880200780c */ /* 0x000fe20003f26070 */
[----:B------:R-:W-:Y:S01]  /*00f0*/  HFMA2.MMA R63, -RZ, RZ, 0, 0 ;  /* 0x00000000ff3f7435 */ /* 0x000fe200000001ff */
[----:B------:R-:W-:Y:S01]  /*0100*/  SHF.R.U32.HI R67, RZ, 0x4, R5 ;  /* 0x00000004ff437819 */ /* 0x000fe20000011605 */
[----:B------:R-:W-:Y:S01]  /*0110*/  IMAD R61, R3, c[0x0][0x10], R0 ;  /* 0x00000400033d7a24 */ /* 0x000fe200078e0200 */
[----:B------:R-:W-:Y:S01]  /*0120*/  SHF.R.S32.HI R5, RZ, 0x1f, R2 ;  /* 0x0000001fff057819 */ /* 0x000fe20000011402 */
[----:B------:R-:W-:Y:S01]  /*0130*/  ULDC.U8 UR9, c[0x0][0x1f4] ;  /* 0x00007d0000097ab9 */ /* 0x000fe20000000000 */
[----:B------:R-:W-:Y:S01]  /*0140*/  LEA.HI R70, P0, R70, c[0x0][0x1d8], RZ, 0x1 ;  /* 0x0000760046467a11 */ /* 0x000fe200078108ff */
[----:B------:R-:W-:Y:S01]  /*0150*/  IMAD R19, R65, c[0x0][0x1dc], RZ ;  /* 0x0000770041137a24 */ /* 0x000fe200078e02ff */
[----:B------:R-:W-:Y:S01]  /*0160*/  LEA.HI R66, R5, R2, RZ, 0x5 ;  /* 0x0000000205427211 */ /* 0x000fe200078f28ff */
[----:B------:R-:W-:Y:S01]  /*0170*/  IMAD.WIDE.U32 R6, R65, c[0x0][0x1d8], RZ ;  /* 0x0000760041067a25 */ /* 0x000fe200078e00ff */
[----:B------:R-:W-:-:S02]  /*0180*/  IADD3.X R77, RZ, c[0x0][0x1dc], RZ, P0, !PT ;  /* 0x00007700ff4d7a10 */ /* 0x000fc400007fe4ff */
[----:B------:R-:W-:Y:S01]  /*0190*/  LOP3.LUT R5, R66, 0xffffffe0, RZ, 0xc0, !PT ;  /* 0xffffffe042057812 */ /* 0x000fe200078ec0ff */
[----:B------:R-:W-:Y:S01]  /*01a0*/  IMAD R4, R3, c[0x0][0x1fc], R67 ;  /* 0x00007f0003047a24 */ /* 0x000fe200078e0243 */
[----:B------:R-:W-:Y:S01]  /*01b0*/  IADD3 R19, R7, R19, RZ ;  /* 0x0000001307137210 */ /* 0x000fe20007ffe0ff */
[----:B------:R-:W-:Y:S01]  /*01c0*/  IMAD R67, R67, -0x31, R2 ;  /* 0xffffffcf43437824 */ /* 0x000fe200078e0202 */
[----:B------:R-:W-:Y:S02]  /*01d0*/  IADD3 R17, -R5, 0x187, RZ ;  /* 0x0000018705117810 */ /* 0x000fe40007ffe1ff */
[----:B------:R-:W-:Y:S02]  /*01e0*/  ISETP.LT.U32.AND P0, PT, R4, c[0x0][0x1e0], PT ;  /* 0x0000780004007a0c */ /* 0x000fe40003f01070 */
[----:B------:R-:W-:Y:S02]  /*01f0*/  SHF.R.S32.HI R5, RZ, 0x1f, R4 ;  /* 0x0000001fff057819 */ /* 0x000fe40000011404 */
[----:B------:R-:W-:-:S02]  /*0200*/  LEA.HI R79, P3, R19, R6, RZ, 0x1 ;  /* 0x00000006134f7211 */ /* 0x000fc400078708ff */
[----:B------:R-:W-:Y:S02]  /*0210*/  IADD3 R6, R4, 0x8, RZ ;  /* 0x0000000804067810 */ /* 0x000fe40007ffe0ff */
[----:B------:R-:W-:Y:S02]  /*0220*/  ISETP.LT.AND.EX P0, PT, R5, c[0x0][0x1e4], !P1, P0 ;  /* 0x0000790005007a0c */ /* 0x000fe40004f01300 */
[----:B------:R-:W-:Y:S02]  /*0230*/  ISETP.LT.U32.AND P5, PT, R6, c[0x0][0x1e0], PT ;  /* 0x0000780006007a0c */ /* 0x000fe40003fa1070 */
[----:B------:R-:W-:Y:S02]  /*0240*/  SHF.R.S32.HI R18, RZ, 0x1f, R6 ;  /* 0x0000001fff127819 */ /* 0x000fe40000011406 */
[----:B------:R-:W-:Y:S02]  /*0250*/  IADD3 R7, R4, 0x10, RZ ;  /* 0x0000001004077810 */ /* 0x000fe40007ffe0ff */
[----:B------:R-:W-:-:S02]  /*0260*/  ISETP.LT.AND.EX P6, PT, R18, c[0x0][0x1e4], !P1, P5 ;  /* 0x0000790012007a0c */ /* 0x000fc40004fc1350 */
[----:B------:R-:W-:Y:S02]  /*0270*/  LOP3.LUT R84, R84, 0xffffff7f, RZ, 0xc0, !PT ;  /* 0xffffff7f54547812 */ /* 0x000fe400078ec0ff */
[----:B------:R-:W-:Y:S02]  /*0280*/  IADD3.X R24, RZ, R19, RZ, P3, !PT ;  /* 0x00000013ff187210 */ /* 0x000fe40001ffe4ff */
        /* <DEDUP_REMOVED lines=9> */
[----:B------:R-:W-:-:S02]  /*0320*/  ISETP.GT.AND P2, PT, R2, 0x17f, PT ;  /* 0x0000017f0200780c */ /* 0x000fc40003f44270 */
[----:B------:R-:W-:Y:S02]  /*0330*/  IADD3 R9, R4, 0x20, RZ ;  /* 0x0000002004097810 */ /* 0x000fe40007ffe0ff */
[----:B------:R-:W-:Y:S02]  /*0340*/  ISETP.LT.AND.EX P4, PT, R20, c[0x0][0x1e4], !P1, P3 ;  /* 0x0000790014007a0c */ /* 0x000fe40004f81330 */
[----:B------:R-:W-:Y:S02]  /*0350*/  LOP3.LUT R84, R84, 0xffffffdf, RZ, 0xc0, !PT ;  /* 0xffffffdf54547812 */ /* 0x000fe400078ec0ff */
[----:B------:R-:W-:Y:S02]  /*0360*/  SEL R17, R17, 0x1f, P2 ;  /* 0x0000001f11117807 */ /* 0x000fe40001000000 */
[----:B------:R-:W-:Y:S02]  /*0370*/  ISETP.LT.U32.AND P2, PT, R9, c[0x0][0x1e0], PT ;  /* 0x0000780009007a0c */ /* 0x000fe40003f41070 */
[----:B------:R-:W-:-:S02]  /*0380*/  SHF.R.S32.HI R21, RZ, 0x1f, R9 ;  /* 0x0000001fff157819 */ /* 0x000fc40000011409 */
[----:B------:R-:W-:Y:S02]  /*0390*/  @P5 LOP3.LUT R84, R84, 0x20, RZ, 0xfc, !PT ;  /* 0x0000002054545812 */ /* 0x000fe400078efcff */
[----:B------:R-:W-:Y:S02]  /*03a0*/  IADD3 R10, R4, 0x28, RZ ;  /* 0x00000028040a7810 */ /* 0x000fe40007ffe0ff */
[----:B------:R-:W-:Y:S02]  /*03b0*/  ISETP.LT.AND.EX P3, PT, R21, c[0x0][0x1e4], !P1, P2 ;  /* 0x0000790015007a0c */ /* 0x000fe40004f61320 */
[----:B------:R-:W-:Y:S02]  /*03c0*/  LOP3.LUT R84, R84, 0xffffffef, RZ, 0xc0, !PT ;  /* 0xffffffef54547812 */ /* 0x000fe400078ec0ff */
[----:B------:R-:W-:Y:S02]  /*03d0*/  ISETP.LT.U32.AND P0, PT, R10, c[0x0][0x1e0], PT ;  /* 0x000078000a007a0c */ /* 0x000fe40003f01070 */
[----:B------:R-:W-:-:S02]  /*03e0*/  SHF.R.S32.HI R22, RZ, 0x1f, R10 ;  /* 0x0000001fff167819 */ /* 0x000fc4000001140a */
[----:B------:R-:W-:Y:S02]  /*03f0*/  @P4 LOP3.LUT R84, R84, 0x10, RZ, 0xfc, !PT ;  /* 0x0000001054544812 */ /* 0x000fe400078efcff */
[----:B------:R-:W-:Y:S02]  /*0400*/  IADD3 R11, R4, 0x30, RZ ;  /* 0x00000030040b7810 */ /* 0x000fe40007ffe0ff */
[----:B------:R-:W-:Y:S02]  /*0410*/  ISETP.LT.AND.EX P2, PT, R22, c[0x0][0x1e4], !P1, P0 ;  /* 0x0000790016007a0c */ /* 0x000fe40004f41300 */
[----:B------:R-:W-:Y:S02]  /*0420*/  LOP3.LUT R84, R84, 0xfffffff7, RZ, 0xc0, !PT ;  /* 0xfffffff754547812 */ /* 0x000fe400078ec0ff */
[----:B------:R-:W-:Y:S02]  /*0430*/  SHF.R.S32.HI R23, RZ, 0x1f, R11 ;  /* 0x0000001fff177819 */ /* 0x000fe4000001140b */
[----:B------:R-:W-:-:S02]  /*0440*/  ISETP.LT.U32.AND P0, PT, R11, c[0x0][0x1e0], PT ;  /* 0x000078000b007a0c */ /* 0x000fc40003f01070 */
[----:B------:R-:W-:Y:S02]  /*0450*/  @P3 LOP3.LUT R84, R84, 0x8, RZ, 0xfc, !PT ;  /* 0x0000000854543812 */ /* 0x000fe400078efcff */
[----:B------:R-:W-:Y:S02]  /*0460*/  ISETP.LT.AND.EX P0, PT, R23, c[0x0][0x1e4], !P1, P0 ;  /* 0x0000790017007a0c */ /* 0x000fe40004f01300 */
[----:B------:R-:W-:Y:S02]  /*0470*/  LOP3.LUT R84, R84, 0xfffffffb, RZ, 0xc0, !PT ;  /* 0xfffffffb54547812 */ /* 0x000fe400078ec0ff */
[----:B------:R-:W-:Y:S02]  /*0480*/  IADD3 R12, R4, 0x38, RZ ;  /* 0x00000038040c7810 */ /* 0x000fe40007ffe0ff */
[----:B------:R-:W-:Y:S02]  /*0490*/  @P2 LOP3.LUT R84, R84, 0x4, RZ, 0xfc, !PT ;  /* 0x0000000454542812 */ /* 0x000fe400078efcff */
[----:B------:R-:W-:-:S02]  /*04a0*/  IADD3 R13, R4, 0x40, RZ ;  /* 0x00000040040d7810 */ /* 0x000fc40007ffe0ff */
[C---:B------:R-:W-:Y:S02]  /*04b0*/  IADD3 R14, R4.reuse, 0x48, RZ ;  /* 0x00000048040e7810 */ /* 0x040fe40007ffe0ff */
[----:B------:R-:W-:Y:S02]  /*04c0*/  IADD3 R15, R4, 0x50, RZ ;  /* 0x00000050040f7810 */ /* 0x000fe40007ffe0ff */
[----:B------:R-:W-:Y:S02]  /*04d0*/  LOP3.LUT R84, R84, 0xfffffffd, RZ, 0xc0, !PT ;  /* 0xfffffffd54547812 */ /* 0x000fe400078ec0ff */
[----:B------:R-:W-:Y:S02]  /*04e0*/  IADD3 R16, R4, 0x58, RZ ;  /* 0x0000005804107810 */ /* 0x000fe40007ffe0ff */
[----:B------:R-:W-:Y:S02]  /*04f0*/  SHF.R.S32.HI R56, RZ, 0x1f, R12 ;  /* 0x0000001fff387819 */ /* 0x000fe4000001140c */
[----:B------:R-:W-:-:S02]  /*0500*/  SHF.R.S32.HI R57, RZ, 0x1f, R13 ;  /* 0x0000001fff397819 */ /* 0x000fc4000001140d */
[----:B------:R-:W-:Y:S02]  /*0510*/  SHF.R.S32.HI R58, RZ, 0x1f, R14 ;  /* 0x0000001fff3a7819 */ /* 0x000fe4000001140e */
[----:B------:R-:W-:Y:S02]  /*0520*/  SHF.R.S32.HI R59, RZ, 0x1f, R15 ;  /* 0x0000001fff3b7819 */ /* 0x000fe4000001140f */
[----:B------:R-:W-:Y:S02]  /*0530*/  ISETP.LT.U32.AND P5, PT, R12, c[0x0][0x1e0], PT ;  /* 0x000078000c007a0c */ /* 0x000fe40003fa1070 */
[----:B------:R-:W-:Y:S02]  /*0540*/  @P0 LOP3.LUT R84, R84, 0x2, RZ, 0xfc, !PT ;  /* 0x0000000254540812 */ /* 0x000fe400078efcff */
[----:B------:R-:W-:Y:S02]  /*0550*/  ISETP.LT.U32.AND P4, PT, R13, c[0x0][0x1e0], PT ;  /* 0x000078000d007a0c */ /* 0x000fe40003f81070 */
[----:B------:R-:W-:-:S02]  /*0560*/  ISETP.LT.U32.AND P3, PT, R14, c[0x0][0x1e0], PT ;  /* 0x000078000e007a0c */ /* 0x000fc40003f61070 */
[----:B------:R-:W-:Y:S02]  /*0570*/  ISETP.LT.U32.AND P2, PT, R15, c[0x0][0x1e0], PT ;  /* 0x000078000f007a0c */ /* 0x000fe40003f41070 */
[--C-:B------:R-:W-:Y:S02]  /*0580*/  SHF.R.S64 R70, R70, 0x1, R77.reuse ;  /* 0x0000000146467819 */ /* 0x100fe4000000104d */
[----:B------:R-:W-:Y:S02]  /*0590*/  SHF.R.S64 R79, R79, 0x1, R24 ;  /* 0x000000014f4f7819 */ /* 0x000fe40000001018 */
[----:B------:R-:W-:Y:S02]  /*05a0*/  SHF.R.S32.HI R60, RZ, 0x1f, R16 ;  /* 0x0000001fff3c7819 */ /* 0x000fe40000011410 */
[----:B------:R-:W-:Y:S02]  /*05b0*/  ISETP.LT.U32.AND P0, PT, R16, c[0x0][0x1e0], PT ;  /* 0x0000780010007a0c */ /* 0x000fe40003f01070 */
[----:B------:R-:W-:-:S02]  /*05c0*/  SHF.R.S32.HI R77, RZ, 0x1, R77 ;  /* 0x00000001ff4d7819 */ /* 0x000fc4000001144d */
[C---:B------:R-:W-:Y:S02]  /*05d0*/  IADD3 R71, R4.reuse, 0x60, RZ ;  /* 0x0000006004477810 */ /* 0x040fe40007ffe0ff */
[C---:B------:R-:W-:Y:S02]  /*05e0*/  IADD3 R74, R4.reuse, 0x68, RZ ;  /* 0x00000068044a7810 */ /* 0x040fe40007ffe0ff */
[C---:B------:R-:W-:Y:S02]  /*05f0*/  IADD3 R75, R4.reuse, 0x70, RZ ;  /* 0x00000070044b7810 */ /* 0x040fe40007ffe0ff */
[----:B------:R-:W-:Y:S02]  /*0600*/  IADD3 R76, R4, 0x78, RZ ;  /* 0x00000078044c7810 */ /* 0x000fe40007ffe0ff */
[----:B------:R-:W-:Y:S02]  /*0610*/  SHF.R.S32.HI R24, RZ, 0x1, R24 ;  /* 0x00000001ff187819 */ /* 0x000fe40000011418 */
[----:B------:R-:W-:-:S02]  /*0620*/  ISETP.LT.AND.EX P5, PT, R56, c[0x0][0x1e4], !P1, P5 ;  /* 0x0000790038007a0c */ /* 0x000fc40004fa1350 */
[----:B------:R-:W-:Y:S02]  /*0630*/  ISETP.LT.AND.EX P4, PT, R57, c[0x0][0x1e4], !P1, P4 ;  /* 0x0000790039007a0c */ /* 0x000fe40004f81340 */
[----:B------:R-:W-:Y:S02]  /*0640*/  ISETP.LT.AND.EX P3, PT, R58, c[0x0][0x1e4], !P1, P3 ;  /* 0x000079003a007a0c */ /* 0x000fe40004f61330 */
[----:B------:R-:W-:Y:S02]  /*0650*/  ISETP.LT.AND.EX P2, PT, R59, c[0x0][0x1e4], !P1, P2 ;  /* 0x000079003b007a0c */ /* 0x000fe40004f41320 */
[----:B------:R-:W-:Y:S02]  /*0660*/  ISETP.LT.AND.EX P1, PT, R60, c[0x0][0x1e4], !P1, P0 ;  /* 0x000079003c007a0c */ /* 0x000fe40004f21300 */
[----:B------:R-:W-:Y:S02]  /*0670*/  MOV R64, R0 ;  /* 0x0000000000407202 */ /* 0x000fe40000000f00 */
[----:B------:R-:W-:-:S02]  /*0680*/  LOP3.LUT R65, R65, c[0x0][0xc], RZ, 0xc0, !PT ;  /* 0x0000030041417a12 */ /* 0x000fc400078ec0ff */
[----:B------:R-:W-:Y:S02]  /*0690*/  SHF.R.S32.HI R66, RZ, 0x5, R66 ;  /* 0x00000005ff427819 */ /* 0x000fe40000011442 */
[----:B------:R-:W-:Y:S02]  /*06a0*/  SHF.L.U32 R67, R67, 0x1, RZ ;  /* 0x0000000143437819 */ /* 0x000fe400000006ff */
[----:B------:R-:W-:Y:S02]  /*06b0*/  SHF.L.U64.HI R77, R70, 0x2, R77 ;  /* 0x00000002464d7819 */ /* 0x000fe4000001024d */
[----:B------:R-:W-:Y:S02]  /*06c0*/  SHF.R.S32.HI R78, RZ, 0x1f, R71 ;  /* 0x0000001fff4e7819 */ /* 0x000fe40000011447 */
[----:B------:R-:W-:Y:S02]  /*06d0*/  SHF.R.S32.HI R80, RZ, 0x1f, R74 ;  /* 0x0000001fff507819 */ /* 0x000fe4000001144a */
[----:B------:R-:W-:-:S02]  /*06e0*/  SHF.R.S32.HI R81, RZ, 0x1f, R75 ;  /* 0x0000001fff517819 */ /* 0x000fc4000001144b */
[----:B------:R-:W-:Y:S02]  /*06f0*/  SHF.R.S32.HI R82, RZ, 0x1f, R76 ;  /* 0x0000001fff527819 */ /* 0x000fe4000001144c */
[----:B0-----:R-:W-:Y:S02]  /*0700*/  SHF.L.U64.HI R83, R79, 0x2, R24 ;  /* 0x000000024f537819 */ /* 0x001fe40000010218 */
.L_x_537:
[----:B------:R-:W-:Y:S01]  /*0710*/  IABS R31, c[0x0][0x1f0] ;  /* 0x00007c00001f7a13 */ /* 0x000fe20000000000 */
[----:B------:R-:W-:Y:S01]  /*0720*/  CS2R R86, SRZ ;  /* 0x0000000000567805 */ /* 0x000fe2000001ff00 */
[----:B------:R-:W-:Y:S02]  /*0730*/  MOV R85, RZ ;  /* 0x000000ff00557202 */ /* 0x000fe40000000f00 */
[----:B0-----:R-:W0:Y:S01]  /*0740*/  I2F.RP R26, R31 ;  /* 0x0000001f001a7306 */ /* 0x001e220000209400 */
[----:B------:R-:W-:Y:S02]  /*0750*/  P2R R34, PR, RZ, 0x8 ;  /* 0x00000008ff227803 */ /* 0x000fe40000000000 */
[----:B------:R-:W-:Y:S02]  /*0760*/  P2R R29, PR, RZ, 0x4 ;  /* 0x00000004ff1d7803 */ /* 0x000fe40000000000 */
[----:B------:R-:W-:Y:S01]  /*0770*/  MOV R69, 0x8 ;  /* 0x0000000800457802 */ /* 0x000fe20000000f00 */
[----:B------:R-:W-:Y:S01]  /*0780*/  CS2R R88, SRZ ;  /* 0x0000000000587805 */ /* 0x000fe2000001ff00 */
[----:B------:R-:W-:Y:S01]  /*0790*/  CS2R R90, SRZ ;  /* 0x00000000005a7805 */ /* 0x000fe2000001ff00 */
[----:B------:R-:W-:-:S02]  /*07a0*/  MOV R92, RZ ;  /* 0x000000ff005c7202 */ /* 0x000fc40000000f00 */
[----:B------:R-:W-:Y:S01]  /*07b0*/  P2R R28, PR, RZ, 0x2 ;  /* 0x00000002ff1c7803 */ /* 0x000fe20000000000 */
[----:B0-----:R-:W0:Y:S01]  /*07c0*/  MUFU.RCP R26, R26 ;  /* 0x0000001a001a7308 */ /* 0x001e220000001000 */
[----:B------:R-:W-:Y:S01]  /*07d0*/  IMAD.WIDE R68, R64, R69, c[0x0][0x198] ;  /* 0x0000660040447625 */ /* 0x000fe200078e0245 */
[C---:B------:R-:W-:Y:S02]  /*07e0*/  LOP3.LUT P2, RZ, R84.reuse, 0x40, RZ, 0xc0, !PT ;  /* 0x0000004054ff7812 */ /* 0x040fe4000784c0ff */
[----:B------:R-:W-:Y:S02]  /*07f0*/  MOV R120, 0x3f800000 ;  /* 0x3f80000000787802 */ /* 0x000fe40000000f00 */
[----:B------:R-:W-:Y:S01]  /*0800*/  LOP3.LUT P1, RZ, R84, 0x20, RZ, 0xc0, !PT ;  /* 0x0000002054ff7812 */ /* 0x000fe2000782c0ff */
        /* <DEDUP_REMOVED lines=54> */
[----:B------:R-:W-:-:S03]  /*0b70*/  @P6 IADD3 R30, P0, R30, c[0x0][0x178], RZ ;  /* 0x00005e001e1e6a10 */ /* 0x000fc60007f1e0ff */
[----:B------:R0:W5:Y:S01]  /*0b80*/  @P6 LDG.E R85, [R26.64] ;  /* 0x000000061a556981 */ /* 0x000162000c1e1900 */
[----:B------:R-:W-:Y:S02]  /*0b90*/  @P6 IADD3.X R31, R24, c[0x0][0x17c], RZ, P0, !PT ;  /* 0x00005f00181f6a10 */ /* 0x000fe400007fe4ff */
[----:B------:R-:W-:-:S03]  /*0ba0*/  IADD3 R24, R35, 0x68, RZ ;  /* 0x0000006823187810 */ /* 0x000fc60007ffe0ff */
[----:B------:R1:W5:Y:S01]  /*0bb0*/  @P6 LDG.E R86, [R30.64] ;  /* 0x000000061e566981 */ /* 0x000362000c1e1900 */
        /* <DEDUP_REMOVED lines=12> */
[C---:B------:R-:W-:Y:S02]  /*0c80*/  @P0 IADD3 R24, P3, R32.reuse, c[0x0][0x180], RZ ;  /* 0x0000600020180a10 */ /* 0x040fe40007f7e0ff */
[----:B------:R-:W-:Y:S02]  /*0c90*/  @P0 IADD3 R32, P6, R32, c[0x0][0x178], RZ ;  /* 0x00005e0020200a10 */ /* 0x000fe40007fde0ff */
[----:B------:R-:W-:-:S02]  /*0ca0*/  @P0 IADD3.X R25, R33, c[0x0][0x184], RZ, P3, !PT ;  /* 0x0000610021190a10 */ /* 0x000fc40001ffe4ff */
[----:B------:R-:W-:Y:S02]  /*0cb0*/  @P0 IADD3.X R33, R33, c[0x0][0x17c], RZ, P6, !PT ;  /* 0x00005f0021210a10 */ /* 0x000fe400037fe4ff */
[----:B------:R-:W-:Y:S01]  /*0cc0*/  IADD3 R36, R35, 0x70, RZ ;  /* 0x0000007023247810 */ /* 0x000fe20007ffe0ff */
[----:B------:R3:W5:Y:S01]  /*0cd0*/  @P0 LDG.E R87, [R24.64] ;  /* 0x0000000618570981 */ /* 0x000762000c1e1900 */
[----:B------:R-:W-:Y:S02]  /*0ce0*/  LOP3.LUT P3, RZ, R84, 0x80, RZ, 0xc0, !PT ;  /* 0x0000008054ff7812 */ /* 0x000fe4000786c0ff */
[----:B------:R-:W-:Y:S01]  /*0cf0*/  SHF.R.S32.HI R37, RZ, 0x1f, R36 ;  /* 0x0000001fff257819 */ /* 0x000fe20000011424 */
        /* <DEDUP_REMOVED lines=13> */
[C---:B------:R-:W-:Y:S02]  /*0dd0*/  @P0 IADD3.X R25, R30.reuse, c[0x0][0x184], RZ, P6, !PT ;  /* 0x000061001e190a10 */ /* 0x040fe400037fe4ff */
[----:B------:R-:W-:Y:S02]  /*0de0*/  @P0 IADD3 R26, P6, R27, c[0x0][0x178], RZ ;  /* 0x00005e001b1a0a10 */ /* 0x000fe40007fde0ff */
[----:B------:R-:W-:Y:S01]  /*0df0*/  IADD3 R35, R35, 0x78, RZ ;  /* 0x0000007823237810 */ /* 0x000fe20007ffe0ff */
[----:B------:R0:W5:Y:S01]  /*0e00*/  @P0 LDG.E R89, [R24.64] ;  /* 0x0000000618590981 */ /* 0x000162000c1e1900 */
[----:B------:R-:W-:Y:S02]  /*0e10*/  @P0 IADD3.X R27, R30, c[0x0][0x17c], RZ, P6, !PT ;  /* 0x00005f001e1b0a10 */ /* 0x000fe400037fe4ff */
[----:B------:R-:W-:-:S03]  /*0e20*/  SHF.R.S32.HI R30, RZ, 0x1f, R35 ;  /* 0x0000001fff1e7819 */ /* 0x000fc60000011423 */
[----:B------:R1:W5:Y:S01]  /*0e30*/  @P0 LDG.E R90, [R26.64] ;  /* 0x000000061a5a0981 */ /* 0x000362000c1e1900 */
[----:B------:R-:W-:-:S04]  /*0e40*/  ISETP.GE.U32.AND P0, PT, R35, c[0x0][0x1e0], PT ;  /* 0x0000780023007a0c */ /* 0x000fc80003f06070 */
[----:B------:R-:W-:-:S04]  /*0e50*/  ISETP.GE.AND.EX P0, PT, R30, c[0x0][0x1e4], PT, P0 ;  /* 0x000079001e007a0c */ /* 0x000fc80003f06300 */
[----:B------:R-:W-:-:S13]  /*0e60*/  ISETP.LT.U32.AND P0, PT, R2, 0x188, !P0 ;  /* 0x000001880200780c */ /* 0x000fda0004701070 */
[----:B------:R-:W-:Y:S01]  /*0e70*/  @P0 IMAD R31, R82, c[0x0][0x1d8], RZ ;  /* 0x00007600521f0a24 */ /* 0x000fe200078e02ff */
[----:B------:R-:W-:-:S03]  /*0e80*/  @P0 MOV R30, R124 ;  /* 0x0000007c001e0202 */ /* 0x000fc60000000f00 */
[----:B----4-:R-:W-:Y:S01]  /*0e90*/  @P0 IMAD R33, R76, c[0x0][0x1dc], R31 ;  /* 0x000077004c210a24 */ /* 0x010fe200078e021f */
        /* <DEDUP_REMOVED lines=23> */
[----:B------:R-:W-:Y:S01]  /*1010*/  @P3 IADD3 R108, P0, R106, c[0x0][0x180], RZ ;  /* 0x000060006a6c3a10 */ /* 0x000fe20007f1e0ff */
[----:B------:R-:W-:-:S03]  /*1020*/  @P2 IMAD R25, R18, c[0x0][0x1d8], RZ ;  /* 0x0000760012192a24 */ /* 0x000fc600078e02ff */
[----:B------:R-:W-:Y:S02]  /*1030*/  @P3 IADD3.X R109, R24, c[0x0][0x184], RZ, P0, !PT ;  /* 0x00006100186d3a10 */ /* 0x000fe400007fe4ff */
[----:B------:R-:W-:Y:S01]  /*1040*/  @P3 IADD3 R106, P0, R106, c[0x0][0x178], RZ ;  /* 0x00005e006a6a3a10 */ /* 0x000fe20007f1e0ff */
[----:B-1----:R-:W-:Y:S01]  /*1050*/  @P2 IMAD R27, R6, c[0x0][0x1dc], R25 ;  /* 0x00007700061b2a24 */ /* 0x002fe200078e0219 */
[----:B------:R-:W-:Y:S02]  /*1060*/  @P2 MOV R25, R123 ;  /* 0x0000007b00192202 */ /* 0x000fe40000000f00 */
[----:B------:R-:W-:Y:S02]  /*1070*/  @P3 IADD3.X R107, R24, c[0x0][0x17c], RZ, P0, !PT ;  /* 0x00005f00186b3a10 */ /* 0x000fe400007fe4ff */
[----:B------:R-:W-:-:S05]  /*1080*/  @P2 MOV R24, R124 ;  /* 0x0000007c00182202 */ /* 0x000fca0000000f00 */
[----:B------:R-:W-:-:S05]  /*1090*/  @P2 IMAD.WIDE.U32 R24, R6, c[0x0][0x1d8], R24 ;  /* 0x0000760006182a25 */ /* 0x000fca00078e0018 */
        /* <DEDUP_REMOVED lines=87> */
[----:B------:R-:W-:-:S03]  /*1610*/  ISETP.NE.AND P3, PT, R34, RZ, PT ;  /* 0x000000ff2200720c */ /* 0x000fc60003f65270 */
        /* <DEDUP_REMOVED lines=13> */
[----:B------:R-:W-:-:S04]  /*16f0*/  ISETP.NE.AND P2, PT, R29, RZ, PT ;  /* 0x000000ff1d00720c */ /* 0x000fc80003f45270 */
[----:B------:R-:W-:Y:S02]  /*1700*/  @P3 IADD3 R25, R25, R27, RZ ;  /* 0x0000001b19193210 */ /* 0x000fe40007ffe0ff */
[C---:B------:R-:W-:Y:S02]  /*1710*/  @P3 SHF.L.U32 R32, R24.reuse, 0x1, RZ ;  /* 0x0000000118203819 */ /* 0x040fe400000006ff */
[----:B------:R-:W-:Y:S02]  /*1720*/  @P3 SHF.L.U64.HI R24, R24, 0x1, R25 ;  /* 0x0000000118183819 */ /* 0x000fe40000010219 */
[----:B------:R-:W-:-:S04]  /*1730*/  @P3 IADD3 R34, P0, R32, c[0x0][0x180], RZ ;  /* 0x0000600020223a10 */ /* 0x000fc80007f1e0ff */
[----:B------:R-:W-:Y:S02]  /*1740*/  @P3 IADD3.X R35, R24, c[0x0][0x184], RZ, P0, !PT ;  /* 0x0000610018233a10 */ /* 0x000fe400007fe4ff */
[----:B------:R-:W-:Y:S02]  /*1750*/  @P3 IADD3 R32, P0, R32, c[0x0][0x178], RZ ;  /* 0x00005e0020203a10 */ /* 0x000fe40007f1e0ff */
[----:B------:R-:W-:Y:S02]  /*1760*/  P2R R69, PR, RZ, 0x40 ;  /* 0x00000040ff457803 */ /* 0x000fe40000000000 */
[----:B------:R-:W-:Y:S02]  /*1770*/  LOP3.LUT P6, RZ, R84, 0x8, RZ, 0xc0, !PT ;  /* 0x0000000854ff7812 */ /* 0x000fe400078cc0ff */
[----:B------:R-:W-:Y:S01]  /*1780*/  @P3 IADD3.X R33, R24, c[0x0][0x17c], RZ, P0, !PT ;  /* 0x00005f0018213a10 */ /* 0x000fe200007fe4ff */
[----:B------:R-:W-:Y:S01]  /*1790*/  @P2 IMAD R24, R59, c[0x0][0x1d8], RZ ;  /* 0x000076003b182a24 */ /* 0x000fe200078e02ff */
[----:B------:R-:W-:-:S02]  /*17a0*/  P2R R73, PR, RZ, 0x40 ;  /* 0x00000040ff497803 */ /* 0x000fc40000000000 */
[C---:B------:R-:W-:Y:S01]  /*17b0*/  LOP3.LUT P6, RZ, R84.reuse, 0x10, RZ, 0xc0, !PT ;  /* 0x0000001054ff7812 */ /* 0x040fe200078cc0ff */
[C---:B------:R-:W-:Y:S01]  /*17c0*/  @P2 IMAD R27, R15.reuse, c[0x0][0x1dc], R24 ;  /* 0x000077000f1b2a24 */ /* 0x040fe200078e0218 */
[----:B------:R-:W-:Y:S02]  /*17d0*/  @P2 MOV R24, R124 ;  /* 0x0000007c00182202 */ /* 0x000fe40000000f00 */
[----:B------:R-:W-:Y:S02]  /*17e0*/  @P2 MOV R25, R123 ;  /* 0x0000007b00192202 */ /* 0x000fe40000000f00 */
[----:B------:R-:W-:Y:S02]  /*17f0*/  P2R R93, PR, RZ, 0x40 ;  /* 0x00000040ff5d7803 */ /* 0x000fe40000000000 */
[----:B------:R-:W-:Y:S01]  /*1800*/  LOP3.LUT P6, RZ, R84, 0x20, RZ, 0xc0, !PT ;  /* 0x0000002054ff7812 */ /* 0x000fe200078cc0ff */
[----:B------:R-:W-:Y:S01]  /*1810*/  @P2 IMAD.WIDE.U32 R24, R15, c[0x0][0x1d8], R24 ;  /* 0x000076000f182a25 */ /* 0x000fe200078e0018 */
[----:B------:R-:W-:-:S02]  /*1820*/  ISETP.NE.AND P1, PT, R28, RZ, PT ;  /* 0x000000ff1c00720c */ /* 0x000fc40003f25270 */
[----:B------:R-:W-:Y:S02]  /*1830*/  P2R R110, PR, RZ, 0x40 ;  /* 0x00000040ff6e7803 */ /* 0x000fe40000000000 */
[----:B------:R-:W-:Y:S02]  /*1840*/  LOP3.LUT P6, RZ, R84, 0x40, RZ, 0xc0, !PT ;  /* 0x0000004054ff7812 */ /* 0x000fe400078cc0ff */
[----:B------:R-:W-:Y:S02]  /*1850*/  @P2 IADD3 R25, R25, R27, RZ ;  /* 0x0000001b19192210 */ /* 0x000fe40007ffe0ff */
[----:B------:R-:W-:Y:S02]  /*1860*/  @P2 SHF.L.U32 R28, R24, 0x1, RZ ;  /* 0x00000001181c2819 */ /* 0x000fe400000006ff */
[----:B------:R-:W-:Y:S02]  /*1870*/  P2R R111, PR, RZ, 0x40 ;  /* 0x00000040ff6f7803 */ /* 0x000fe40000000000 */
[----:B------:R-:W-:-:S02]  /*1880*/  LOP3.LUT P6, RZ, R84, 0x80, RZ, 0xc0, !PT ;  /* 0x0000008054ff7812 */ /* 0x000fc400078cc0ff */
[----:B------:R-:W-:Y:S02]  /*1890*/  @P2 SHF.L.U64.HI R24, R24, 0x1, R25 ;  /* 0x0000000118182819 */ /* 0x000fe40000010219 */
[----:B0-----:R-:W-:Y:S01]  /*18a0*/  @P2 IADD3 R30, P0, R28, c[0x0][0x180], RZ ;  /* 0x000060001c1e2a10 */ /* 0x001fe20007f1e0ff */
[----:B------:R-:W-:-:S03]  /*18b0*/  @P1 IMAD R25, R60, c[0x0][0x1d8], RZ ;  /* 0x000076003c191a24 */ /* 0x000fc600078e02ff */
[----:B------:R-:W-:Y:S02]  /*18c0*/  @P2 IADD3.X R31, R24, c[0x0][0x184], RZ, P0, !PT ;  /* 0x00006100181f2a10 */ /* 0x000fe400007fe4ff */
[----:B------:R-:W-:Y:S01]  /*18d0*/  @P2 IADD3 R28, P0, R28, c[0x0][0x178], RZ ;  /* 0x00005e001c1c2a10 */ /* 0x000fe20007f1e0ff */
[----:B------:R-:W-:Y:S01]  /*18e0*/  CS2R R118, SRZ ;  /* 0x0000000000767805 */ /* 0x000fe2000001ff00 */
[----:B------:R-:W-:Y:S01]  /*18f0*/  CS2R R116, SRZ ;  /* 0x0000000000747805 */ /* 0x000fe2000001ff00 */
[----:B------:R-:W-:Y:S01]  /*1900*/  @P1 IMAD R27, R16, c[0x0][0x1dc], R25 ;  /* 0x00007700101b1a24 */ /* 0x000fe200078e0219 */
[----:B------:R-:W-:Y:S02]  /*1910*/  @P2 IADD3.X R29, R24, c[0x0][0x17c], RZ, P0, !PT ;  /* 0x00005f00181d2a10 */ /* 0x000fe400007fe4ff */
[----:B------:R-:W-:Y:S01]  /*1920*/  @P1 MOV R24, R124 ;  /* 0x0000007c00181202 */ /* 0x000fe20000000f00 */
[----:B------:R0:W5:Y:S01]  /*1930*/  @P6 LDG.E R118, [R108.64] ;  /* 0x000000066c766981 */ /* 0x000162000c1e1900 */
[----:B------:R-:W-:-:S03]  /*1940*/  @P1 MOV R25, R123 ;  /* 0x0000007b00191202 */ /* 0x000fc60000000f00 */
[----:B------:R1:W5:Y:S01]  /*1950*/  @P6 LDG.E R117, [R106.64] ;  /* 0x000000066a756981 */ /* 0x000362000c1e1900 */
[----:B------:R-:W-:Y:S01]  /*1960*/  ISETP.NE.AND P6, PT, R111, RZ, PT ;  /* 0x000000ff6f00720c */ /* 0x000fe20003fc5270 */
[----:B------:R-:W-:-:S05]  /*1970*/  @P1 IMAD.WIDE.U32 R24, R16, c[0x0][0x1d8], R24 ;  /* 0x0000760010181a25 */ /* 0x000fca00078e0018 */
[----:B------:R-:W-:Y:S02]  /*1980*/  @P1 IADD3 R27, R25, R27, RZ ;  /* 0x0000001b191b1210 */ /* 0x000fe40007ffe0ff */
[C---:B------:R-:W-:Y:S02]  /*1990*/  @P1 SHF.L.U32 R25, R24.reuse, 0x1, RZ ;  /* 0x0000000118191819 */ /* 0x040fe400000006ff */
[----:B------:R-:W-:Y:S02]  /*19a0*/  @P1 SHF.L.U64.HI R112, R24, 0x1, R27 ;  /* 0x0000000118701819 */ /* 0x000fe4000001021b */
[----:B------:R-:W-:Y:S01]  /*19b0*/  @P1 IADD3 R26, P0, R25, c[0x0][0x180], RZ ;  /* 0x00006000191a1a10 */ /* 0x000fe20007f1e0ff */
[----:B------:R3:W5:Y:S04]  /*19c0*/  @P6 LDG.E R119, [R104.64] ;  /* 0x0000000668776981 */ /* 0x000768000c1e1900 */
[----:B------:R4:W5:Y:S01]  /*19d0*/  @P6 LDG.E R116, [R102.64] ;  /* 0x0000000666746981 */ /* 0x000962000c1e1900 */
[----:B------:R-:W-:-:S02]  /*19e0*/  ISETP.NE.AND P6, PT, R110, RZ, PT ;  /* 0x000000ff6e00720c */ /* 0x000fc40003fc5270 */
[----:B------:R-:W-:Y:S02]  /*19f0*/  @P1 IADD3.X R27, R112, c[0x0][0x184], RZ, P0, !PT ;  /* 0x00006100701b1a10 */ /* 0x000fe400007fe4ff */
[----:B------:R-:W-:Y:S01]  /*1a00*/  @P1 IADD3 R24, P0, R25, c[0x0][0x178], RZ ;  /* 0x00005e0019181a10 */ /* 0x000fe20007f1e0ff */
[----:B------:R-:W-:-:S03]  /*1a10*/  CS2R R114, SRZ ;  /* 0x0000000000727805 */ /* 0x000fc6000001ff00 */
[----:B------:R-:W-:Y:S02]  /*1a20*/  @P1 IADD3.X R25, R112, c[0x0][0x17c], RZ, P0, !PT ;  /* 0x00005f0070191a10 */ /* 0x000fe400007fe4ff */
[----:B------:R-:W-:-:S03]  /*1a30*/  CS2R R112, SRZ ;  /* 0x0000000000707805 */ /* 0x000fc6000001ff00 */
[----:B------:R1:W5:Y:S04]  /*1a40*/  @P6 LDG.E R114, [R100.64] ;  /* 0x0000000664726981 */ /* 0x000368000c1e1900 */
[----:B------:R1:W5:Y:S01]  /*1a50*/  @P6 LDG.E R113, [R98.64] ;  /* 0x0000000662716981 */ /* 0x000362000c1e1900 */
[----:B------:R-:W-:Y:S01]  /*1a60*/  ISETP.NE.AND P6, PT, R93, RZ, PT ;  /* 0x000000ff5d00720c */ /* 0x000fe20003fc5270 */
[----:B------:R-:W-:Y:S01]  /*1a70*/  CS2R R110, SRZ ;  /* 0x00000000006e7805 */ /* 0x000fe2000001ff00 */
[----:B0-----:R-:W-:-:S11]  /*1a80*/  CS2R R108, SRZ ;  /* 0x00000000006c7805 */ /* 0x001fd6000001ff00 */
[----:B------:R0:W5:Y:S04]  /*1a90*/  @P6 LDG.E R115, [R96.64] ;  /* 0x0000000660736981 */ /* 0x000168000c1e1900 */
[----:B------:R2:W5:Y:S01]  /*1aa0*/  @P6 LDG.E R112, [R94.64] ;  /* 0x000000065e706981 */ /* 0x000562000c1e1900 */
[----:B------:R-:W-:Y:S01]  /*1ab0*/  ISETP.NE.AND P6, PT, R73, RZ, PT ;  /* 0x000000ff4900720c */ /* 0x000fe20003fc5270 */
[----:B-1----:R-:W-:Y:S01]  /*1ac0*/  CS2R R106, SRZ ;  /* 0x00000000006a7805 */ /* 0x002fe2000001ff00 */
[----:B---3--:R-:W-:Y:S01]  /*1ad0*/  CS2R R104, SRZ ;  /* 0x0000000000687805 */ /* 0x008fe2000001ff00 */
[----:B----4-:R-:W-:Y:S01]  /*1ae0*/  CS2R R102, SRZ ;  /* 0x0000000000667805 */ /* 0x010fe2000001ff00 */
[----:B------:R-:W-:Y:S01]  /*1af0*/  CS2R R100, SRZ ;  /* 0x0000000000647805 */ /* 0x000fe2000001ff00 */
[----:B------:R-:W-:Y:S01]  /*1b00*/  CS2R R98, SRZ ;  /* 0x0000000000627805 */ /* 0x000fe2000001ff00 */
[----:B0-----:R-:W-:Y:S01]  /*1b10*/  CS2R R96, SRZ ;  /* 0x0000000000607805 */ /* 0x001fe2000001ff00 */
[----:B------:R0:W5:Y:S01]  /*1b20*/  @P5 LDG.E R107, [R42.64] ;  /* 0x000000062a6b5981 */ /* 0x000162000c1e1900 */
[----:B--2---:R-:W-:-:S03]  /*1b30*/  CS2R R94, SRZ ;  /* 0x00000000005e7805 */ /* 0x004fc6000001ff00 */
[----:B------:R0:W5:Y:S04]  /*1b40*/  @P5 LDG.E R104, [R40.64] ;  /* 0x0000000628685981 */ /* 0x000168000c1e1900 */
[----:B------:R0:W5:Y:S04]  /*1b50*/  @P6 LDG.E R110, [R54.64] ;  /* 0x00000006366e6981 */ /* 0x000168000c1e1900 */
[----:B------:R0:W5:Y:S01]  /*1b60*/  @P6 LDG.E R109, [R52.64] ;  /* 0x00000006346d6981 */ /* 0x000162000c1e1900 */
[----:B------:R-:W-:-:S03]  /*1b70*/  ISETP.NE.AND P6, PT, R69, RZ, PT ;  /* 0x000000ff4500720c */ /* 0x000fc60003fc5270 */
        /* <DEDUP_REMOVED lines=10> */
[----:B------:R-:W-:-:S13]  /*1c20*/  LOP3.LUT P0, RZ, R84, 0x4, RZ, 0xc0, !PT ;  /* 0x0000000454ff7812 */ /* 0x000fda000780c0ff */
[----:B------:R0:W5:Y:S04]  /*1c30*/  @P0 LDG.E R111, [R50.64] ;  /* 0x00000006326f0981 */ /* 0x000168000c1e1900 */
[----:B------:R0:W5:Y:S01]  /*1c40*/  @P0 LDG.E R108, [R48.64] ;  /* 0x00000006306c0981 */ /* 0x000162000c1e1900 */
[----:B------:R-:W-:Y:S01]  /*1c50*/  ISETP.GT.U32.AND P0, PT, R2, 0x187, PT ;  /* 0x000001870200780c */ /* 0x000fe20003f04070 */
[----:B------:R-:W-:Y:S01]  /*1c60*/  BSSY B0, `(.L_x_455) ;  /* 0x0000013000007945 */ /* 0x000fe20003800000 */
[----:B------:R-:W-:Y:S02]  /*1c70*/  MOV R69, RZ ;  /* 0x000000ff00457202 */ /* 0x000fe40000000f00 */
[----:B------:R-:W-:-:S09]  /*1c80*/  MOV R93, RZ ;  /* 0x000000ff005d7202 */ /* 0x000fd20000000f00 */
[----:B------:R-:W-:Y:S05]  /*1c90*/  @P0 BRA `(.L_x_456) ;  /* 0x000000f000000947 */ /* 0x000fea0003800000 */
[----:B0-----:R-:W-:Y:S02]  /*1ca0*/  ISETP.NE.AND P0, PT, RZ, UR9, PT ;  /* 0x00000009ff007c0c */ /* 0x001fe4000bf05270 */
[----:B------:R-:W-:-:S04]  /*1cb0*/  IADD3 R27, R67, R72, RZ ;  /* 0x00000048431b7210 */ /* 0x000fc80007ffe0ff */
[----:B------:R-:W-:-:S07]  /*1cc0*/  SHF.R.S32.HI R26, RZ, 0x1f, R27 ;  /* 0x0000001fff1a7819 */ /* 0x000fce000001141b */
[----:B------:R-:W-:-:S04]  /*1cd0*/  @P0 LEA R24, P6, R27, c[0x0][0x190], 0x1 ;  /* 0x000064001b180a11 */ /* 0x000fc800078c08ff */
[----:B------:R-:W-:-:S05]  /*1ce0*/  @P0 LEA.HI.X R25, R27, c[0x0][0x194], R26, 0x1, P6 ;  /* 0x000065001b190a11 */ /* 0x000fca00030f0c1a */
[----:B------:R-:W2:Y:S04]  /*1cf0*/  @P0 LDG.E.U16 R26, [R24.64+0x2] ;  /* 0x00000206181a0981 */ /* 0x000ea8000c1e1500 */
[----:B------:R-:W3:Y:S01]  /*1d00*/  @P0 LDG.E.U16 R28, [R24.64] ;  /* 0x00000006181c0981 */ /* 0x000ee2000c1e1500 */
[----:B--2---:R-:W-:Y:S01]  /*1d10*/  @P0 PRMT R93, RZ, 0x5410, R26 ;  /* 0x00005410ff5d0816 */ /* 0x004fe2000000001a */
[----:B------:R-:W-:-:S10]  /*1d20*/  HFMA2.MMA R26, -RZ, RZ, 0, 1.1920928955078125e-07 ;  /* 0x00000002ff1a7435 */ /* 0x000fd400000001ff */
[----:B------:R-:W-:-:S05]  /*1d30*/  IMAD.WIDE R26, R27, R26, c[0x0][0x188] ;  /* 0x000062001b1a7625 */ /* 0x000fca00078e021a */
[----:B------:R-:W2:Y:S04]  /*1d40*/  LDG.E.U16 R96, [R26.64] ;  /* 0x000000061a607981 */ /* 0x000ea8000c1e1500 */
[----:B------:R-:W4:Y:S01]  /*1d50*/  LDG.E.U16 R94, [R26.64+0x2] ;  /* 0x000002061a5e7981 */ /* 0x000f22000c1e1500 */
[----:B---3--:R-:W-:Y:S02]  /*1d60*/  @P0 PRMT R69, RZ, 0x5410, R28 ;  /* 0x00005410ff450816 */ /* 0x008fe4000000001c */
[----:B--2---:R-:W-:Y:S02]  /*1d70*/  PRMT R96, RZ, 0x5410, R96 ;  /* 0x00005410ff607816 */ /* 0x004fe40000000060 */
[----:B----4-:R-:W-:Y:S02]  /*1d80*/  PRMT R94, RZ, 0x5410, R94 ;  /* 0x00005410ff5e7816 */ /* 0x010fe4000000005e */
.L_x_456:
[----:B0-----:R-:W-:Y:S05]  /*1d90*/  BSYNC B0 ;  /* 0x0000000000007941 */ /* 0x001fea0003800000 */
.L_x_455:
[----:B------:R-:W-:Y:S02]  /*1da0*/  ISETP.NE.AND P0, PT, RZ, UR9, PT ;  /* 0x00000009ff007c0c */ /* 0x000fe4000bf05270 */
[----:B-----5:R-:W-:-:S02]  /*1db0*/  PRMT R33, RZ, 0x5410, R118 ;  /* 0x00005410ff217816 */ /* 0x020fc40000000076 */
[----:B------:R-:W-:Y:S02]  /*1dc0*/  PRMT R35, RZ, 0x7610, R118 ;  /* 0x00007610ff237816 */ /* 0x000fe40000000076 */
[----:B------:R-:W-:Y:S01]  /*1dd0*/  PRMT R37, RZ, 0x5410, R119 ;  /* 0x00005410ff257816 */ /* 0x000fe20000000077 */
[C---:B------:R-:W-:Y:S01]  /*1de0*/  FADD.FTZ R33, -R68.reuse, R33 ;  /* 0x0000002144217221 */ /* 0x040fe20000010100 */
[----:B------:R-:W-:Y:S01]  /*1df0*/  PRMT R39, RZ, 0x7610, R119 ;  /* 0x00007610ff277816 */ /* 0x000fe20000000077 */
[----:B------:R-:W-:Y:S01]  /*1e00*/  FADD.FTZ R35, -R68, R35 ;  /* 0x0000002344237221 */ /* 0x000fe20000010100 */
[----:B------:R-:W-:Y:S01]  /*1e10*/  LOP3.LUT R84, R84, 0xfffffeff, RZ, 0xc0, !PT ;  /* 0xfffffeff54547812 */ /* 0x000fe200078ec0ff */
[C---:B------:R-:W-:Y:S01]  /*1e20*/  FADD.FTZ R41, -R68.reuse, R37 ;  /* 0x0000002544297221 */ /* 0x040fe20000010100 */
[----:B------:R-:W-:Y:S01]  /*1e30*/  PRMT R31, RZ, 0x5410, R117 ;  /* 0x00005410ff1f7816 */ /* 0x000fe20000000075 */
[----:B------:R-:W-:Y:S01]  /*1e40*/  FADD.FTZ R39, -R68, R39 ;  /* 0x0000002744277221 */ /* 0x000fe20000010100 */
[----:B------:R-:W-:Y:S01]  /*1e50*/  PRMT R27, RZ, 0x7610, R117 ;  /* 0x00007610ff1b7816 */ /* 0x000fe20000000075 */
[-C--:B------:R-:W-:Y:S01]  /*1e60*/  FMUL.FTZ R36, R33, R120.reuse ;  /* 0x0000007821247220 */ /* 0x080fe20000410000 */
[--C-:B------:R-:W-:Y:S01]  /*1e70*/  PRMT R29, RZ, 0x5410, R116.reuse ;  /* 0x00005410ff1d7816 */ /* 0x100fe20000000074 */
        /* <DEDUP_REMOVED lines=22> */
.L_x_457:
        /* <DEDUP_REMOVED lines=26> */
.L_x_458:
[----:B------:R-:W-:Y:S02]  /*2180*/  FFMA.FTZ R34, R24, R30, R33 ;  /* 0x0000001e18227223 */ /* 0x000fe40000010021 */
[----:B------:R-:W-:Y:S02]  /*2190*/  FMUL.FTZ R33, R29, R96 ;  /* 0x000000601d217220 */ /* 0x000fe40000410000 */
[----:B------:R-:W-:Y:S02]  /*21a0*/  FADD.FTZ R36, R30, R35 ;  /* 0x000000231e247221 */ /* 0x000fe40000010000 */
[C---:B------:R-:W-:Y:S02]  /*21b0*/  FFMA.FTZ R26, R28.reuse, R29, R42 ;  /* 0x0000001d1c1a7223 */ /* 0x040fe4000001002a */
[----:B------:R-:W-:-:S02]  /*21c0*/  FFMA.FTZ R35, R28, R33, R34 ;  /* 0x000000211c237223 */ /* 0x000fc40000010022 */
[----:B------:R-:W-:Y:S02]  /*21d0*/  FFMA.FTZ R24, R24, R27, RZ ;  /* 0x0000001b18187223 */ /* 0x000fe400000100ff */
[----:B------:R-:W-:Y:S02]  /*21e0*/  FADD.FTZ R30, RZ, R31 ;  /* 0x0000001fff1e7221 */ /* 0x000fe40000010000 */
[----:B------:R-:W-:Y:S02]  /*21f0*/  FMUL.FTZ R28, R25, R94 ;  /* 0x0000005e191c7220 */ /* 0x000fe40000410000 */
[----:B------:R-:W-:Y:S02]  /*2200*/  FFMA.FTZ R24, R32, R25, R24 ;  /* 0x0000001920187223 */ /* 0x000fe40000010018 */
[----:B------:R-:W-:Y:S01]  /*2210*/  FADD.FTZ R30, R30, R29 ;  /* 0x0000001d1e1e7221 */ /* 0x000fe20000010000 */
[--C-:B------:R-:W-:Y:S01]  /*2220*/  PRMT R29, RZ, 0x5410, R114.reuse ;  /* 0x00005410ff1d7816 */ /* 0x100fe20000000072 */
[----:B------:R-:W-:Y:S01]  /*2230*/  FFMA.FTZ R32, R32, R28, R35 ;  /* 0x0000001c20207223 */ /* 0x000fe20000010023 */
[----:B------:R-:W-:Y:S01]  /*2240*/  PRMT R35, RZ, 0x7610, R114 ;  /* 0x00007610ff237816 */ /* 0x000fe20000000072 */
[----:B------:R-:W-:Y:S01]  /*2250*/  FADD.FTZ R31, R36, R33 ;  /* 0x00000021241f7221 */ /* 0x000fe20000010000 */
[----:B------:R-:W-:Y:S01]  /*2260*/  PRMT R33, RZ, 0x5410, R113 ;  /* 0x00005410ff217816 */ /* 0x000fe20000000071 */
[C---:B------:R-:W-:Y:S01]  /*2270*/  FADD.FTZ R37, -R68.reuse, R29 ;  /* 0x0000001d44257221 */ /* 0x040fe20000010100 */
[----:B------:R-:W-:Y:S01]  /*2280*/  PRMT R29, RZ, 0x7610, R113 ;  /* 0x00007610ff1d7816 */ /* 0x000fe20000000071 */
[----:B------:R-:W-:-:S02]  /*2290*/  FADD.FTZ R35, -R68, R35 ;  /* 0x0000002344237221 */ /* 0x000fc40000010100 */
[----:B------:R-:W-:Y:S02]  /*22a0*/  FADD.FTZ R34, RZ, R27 ;  /* 0x0000001bff227221 */ /* 0x000fe40000010000 */
        /* <DEDUP_REMOVED lines=21> */
.L_x_459:
[----:B------:R-:W-:Y:S02]  /*2400*/  FMUL.FTZ R35, R33, R96 ;  /* 0x0000006021237220 */ /* 0x000fe40000410000 */
[----:B------:R-:W-:Y:S02]  /*2410*/  FADD.FTZ R36, R28, R31 ;  /* 0x0000001f1c247221 */ /* 0x000fe40000010000 */
[----:B------:R-:W-:Y:S02]  /*2420*/  FFMA.FTZ R32, R43, R35, R32 ;  /* 0x000000232b207223 */ /* 0x000fe40000010020 */
[----:B------:R-:W-:Y:S02]  /*2430*/  FMUL.FTZ R28, R29, R94 ;  /* 0x0000005e1d1c7220 */ /* 0x000fe40000410000 */
[----:B------:R-:W-:Y:S01]  /*2440*/  FADD.FTZ R34, R34, R25 ;  /* 0x0000001922227221 */ /* 0x000fe20000010000 */
[----:B------:R-:W-:Y:S01]  /*2450*/  PRMT R25, RZ, 0x5410, R115 ;  /* 0x00005410ff197816 */ /* 0x000fe20000000073 */
[----:B------:R-:W-:-:S02]  /*2460*/  FFMA.FTZ R24, R27, R29, R24 ;  /* 0x0000001d1b187223 */ /* 0x000fc40000010018 */
[----:B------:R-:W-:Y:S01]  /*2470*/  FFMA.FTZ R32, R27, R28, R32 ;  /* 0x0000001c1b207223 */ /* 0x000fe20000010020 */
[----:B------:R-:W-:Y:S01]  /*2480*/  PRMT R27, RZ, 0x7610, R115 ;  /* 0x00007610ff1b7816 */ /* 0x000fe20000000073 */
[----:B------:R-:W-:Y:S02]  /*2490*/  FFMA.FTZ R26, R43, R33, R26 ;  /* 0x000000212b1a7223 */ /* 0x000fe4000001001a */
[----:B------:R-:W-:Y:S02]  /*24a0*/  FADD.FTZ R30, R30, R33 ;  /* 0x000000211e1e7221 */ /* 0x000fe40000010000 */
[C---:B------:R-:W-:Y:S01]  /*24b0*/  FADD.FTZ R33, -R68.reuse, R25 ;  /* 0x0000001944217221 */ /* 0x040fe20000010100 */
[--C-:B------:R-:W-:Y:S01]  /*24c0*/  PRMT R25, RZ, 0x7610, R112.reuse ;  /* 0x00007610ff197816 */ /* 0x100fe20000000070 */
[----:B------:R-:W-:Y:S02]  /*24d0*/  FADD.FTZ R27, -R68, R27 ;  /* 0x0000001b441b7221 */ /* 0x000fe40000010100 */
[----:B------:R-:W-:Y:S01]  /*24e0*/  FADD.FTZ R31, R36, R35 ;  /* 0x00000023241f7221 */ /* 0x000fe20000010000 */
[----:B------:R-:W-:Y:S01]  /*24f0*/  PRMT R35, RZ, 0x5410, R112 ;  /* 0x00005410ff237816 */ /* 0x000fe20000000070 */
[----:B------:R-:W-:-:S02]  /*2500*/  FMUL.FTZ R43, R33, R120 ;  /* 0x00000078212b7220 */ /* 0x000fc40000410000 */
        /* <DEDUP_REMOVED lines=20> */
.L_x_460:
[----:B------:R-:W-:Y:S02]  /*2650*/  FMUL.FTZ R33, R35, R96 ;  /* 0x0000006023217220 */ /* 0x000fe40000410000 */
[----:B------:R-:W-:Y:S01]  /*2660*/  FADD.FTZ R36, R28, R31 ;  /* 0x0000001f1c247221 */ /* 0x000fe20000010000 */
[----:B------:R-:W-:Y:S01]  /*2670*/  PRMT R31, RZ, 0x7610, R110 ;  /* 0x00007610ff1f7816 */ /* 0x000fe2000000006e */
[----:B------:R-:W-:Y:S02]  /*2680*/  FFMA.FTZ R32, R43, R33, R32 ;  /* 0x000000212b207223 */ /* 0x000fe40000010020 */
[----:B------:R-:W-:Y:S02]  /*2690*/  FMUL.FTZ R28, R25, R94 ;  /* 0x0000005e191c7220 */ /* 0x000fe40000410000 */
[----:B------:R-:W-:-:S02]  /*26a0*/  FFMA.FTZ R24, R27, R25, R24 ;  /* 0x000000191b187223 */ /* 0x000fc40000010018 */
[----:B------:R-:W-:Y:S01]  /*26b0*/  FFMA.FTZ R32, R27, R28, R32 ;  /* 0x0000001c1b207223 */ /* 0x000fe20000010020 */
[----:B------:R-:W-:Y:S01]  /*26c0*/  PRMT R27, RZ, 0x5410, R110 ;  /* 0x00005410ff1b7816 */ /* 0x000fe2000000006e */
[----:B------:R-:W-:Y:S02]  /*26d0*/  FADD.FTZ R34, R34, R29 ;  /* 0x0000001d22227221 */ /* 0x000fe40000010000 */
[----:B------:R-:W-:Y:S02]  /*26e0*/  FADD.FTZ R29, R36, R33 ;  /* 0x00000021241d7221 */ /* 0x000fe40000010000 */
[C---:B------:R-:W-:Y:S01]  /*26f0*/  FADD.FTZ R33, -R68.reuse, R27 ;  /* 0x0000001b44217221 */ /* 0x040fe20000010100 */
[----:B------:R-:W-:Y:S01]  /*2700*/  PRMT R27, RZ, 0x7610, R109 ;  /* 0x00007610ff1b7816 */ /* 0x000fe2000000006d */
[----:B------:R-:W-:Y:S02]  /*2710*/  FADD.FTZ R31, -R68, R31 ;  /* 0x0000001f441f7221 */ /* 0x000fe40000010100 */
[----:B------:R-:W-:-:S02]  /*2720*/  FFMA.FTZ R26, R43, R35, R26 ;  /* 0x000000232b1a7223 */ /* 0x000fc4000001001a */
[----:B------:R-:W-:Y:S01]  /*2730*/  FADD.FTZ R30, R30, R35 ;  /* 0x000000231e1e7221 */ /* 0x000fe20000010000 */
        /* <DEDUP_REMOVED lines=22> */
.L_x_461:
[----:B------:R-:W-:Y:S01]  /*28a0*/  FADD.FTZ R34, R34, R25 ;  /* 0x0000001922227221 */ /* 0x000fe20000010000 */
[----:B------:R-:W-:Y:S01]  /*28b0*/  PRMT R25, RZ, 0x5410, R111 ;  /* 0x00005410ff197816 */ /* 0x000fe2000000006f */
[----:B------:R-:W-:Y:S01]  /*28c0*/  FADD.FTZ R36, R28, R29 ;  /* 0x0000001d1c247221 */ /* 0x000fe20000010000 */
[----:B------:R-:W-:Y:S01]  /*28d0*/  PRMT R29, RZ, 0x7610, R111 ;  /* 0x00007610ff1d7816 */ /* 0x000fe2000000006f */
[----:B------:R-:W-:Y:S02]  /*28e0*/  FMUL.FTZ R33, R35, R96 ;  /* 0x0000006023217220 */ /* 0x000fe40000410000 */
[----:B------:R-:W-:Y:S02]  /*28f0*/  FMUL.FTZ R28, R27, R94 ;  /* 0x0000005e1b1c7220 */ /* 0x000fe40000410000 */
[----:B------:R-:W-:-:S02]  /*2900*/  FFMA.FTZ R32, R43, R33, R32 ;  /* 0x000000212b207223 */ /* 0x000fc40000010020 */
[C---:B------:R-:W-:Y:S01]  /*2910*/  FADD.FTZ R37, -R68.reuse, R25 ;  /* 0x0000001944257221 */ /* 0x040fe20000010100 */
[----:B------:R-:W-:Y:S01]  /*2920*/  PRMT R25, RZ, 0x7610, R108 ;  /* 0x00007610ff197816 */ /* 0x000fe2000000006c */
[----:B------:R-:W-:Y:S02]  /*2930*/  FADD.FTZ R29, -R68, R29 ;  /* 0x0000001d441d7221 */ /* 0x000fe40000010100 */
[----:B------:R-:W-:Y:S02]  /*2940*/  FFMA.FTZ R26, R43, R35, R26 ;  /* 0x000000232b1a7223 */ /* 0x000fe4000001001a */
[----:B------:R-:W-:Y:S02]  /*2950*/  FADD.FTZ R30, R30, R35 ;  /* 0x000000231e1e7221 */ /* 0x000fe40000010000 */
[C---:B------:R-:W-:Y:S02]  /*2960*/  FFMA.FTZ R24, R31.reuse, R27, R24 ;  /* 0x0000001b1f187223 */ /* 0x040fe40000010018 */
[----:B------:R-:W-:Y:S01]  /*2970*/  FFMA.FTZ R35, R31, R28, R32 ;  /* 0x0000001c1f237223 */ /* 0x000fe20000010020 */
[----:B------:R-:W-:Y:S01]  /*2980*/  PRMT R31, RZ, 0x5410, R108 ;  /* 0x00005410ff1f7816 */ /* 0x000fe2000000006c */
[----:B------:R-:W-:-:S02]  /*2990*/  FADD.FTZ R33, R36, R33 ;  /* 0x0000002124217221 */ /* 0x000fc40000010000 */
        /* <DEDUP_REMOVED lines=21> */
.L_x_462:
[----:B------:R-:W-:Y:S02]  /*2af0*/  FMUL.FTZ R36, R31, R96 ;  /* 0x000000601f247220 */ /* 0x000fe40000410000 */
[----:B------:R-:W-:Y:S02]  /*2b00*/  FADD.FTZ R33, R28, R33 ;  /* 0x000000211c217221 */ /* 0x000fe40000010000 */
[----:B------:R-:W-:Y:S01]  /*2b10*/  FADD.FTZ R34, R34, R27 ;  /* 0x0000001b22227221 */ /* 0x000fe20000010000 */
[--C-:B------:R-:W-:Y:S01]  /*2b20*/  PRMT R27, RZ, 0x5410, R106.reuse ;  /* 0x00005410ff1b7816 */ /* 0x100fe2000000006a */
[C---:B------:R-:W-:Y:S01]  /*2b30*/  FFMA.FTZ R28, R42.reuse, R36, R35 ;  /* 0x000000242a1c7223 */ /* 0x040fe20000010023 */
[----:B------:R-:W-:Y:S01]  /*2b40*/  PRMT R35, RZ, 0x7610, R106 ;  /* 0x00007610ff237816 */ /* 0x000fe2000000006a */
[----:B------:R-:W-:-:S02]  /*2b50*/  FFMA.FTZ R32, R42, R31, R26 ;  /* 0x0000001f2a207223 */ /* 0x000fc4000001001a */
[C---:B------:R-:W-:Y:S01]  /*2b60*/  FADD.FTZ R37, -R68.reuse, R27 ;  /* 0x0000001b44257221 */ /* 0x040fe20000010100 */
[----:B------:R-:W-:Y:S01]  /*2b70*/  PRMT R27, RZ, 0x7610, R105 ;  /* 0x00007610ff1b7816 */ /* 0x000fe20000000069 */
[----:B------:R-:W-:Y:S02]  /*2b80*/  FADD.FTZ R39, -R68, R35 ;  /* 0x0000002344277221 */ /* 0x000fe40000010100 */
[----:B------:R-:W-:Y:S01]  /*2b90*/  FADD.FTZ R36, R33, R36 ;  /* 0x0000002421247221 */ /* 0x000fe20000010000 */
[----:B------:R-:W-:Y:S01]  /*2ba0*/  PRMT R33, RZ, 0x5410, R105 ;  /* 0x00005410ff217816 */ /* 0x000fe20000000069 */
[----:B------:R-:W-:Y:S02]  /*2bb0*/  FMUL.FTZ R35, R37, R120 ;  /* 0x0000007825237220 */ /* 0x000fe40000410000 */
        /* <DEDUP_REMOVED lines=21> */
.L_x_463:
[----:B------:R-:W-:Y:S02]  /*2d10*/  FFMA.FTZ R39, R29, R37, R28 ;  /* 0x000000251d277223 */ /* 0x000fe4000001001c */
[----:B------:R-:W-:Y:S02]  /*2d20*/  FMUL.FTZ R28, R33, R96 ;  /* 0x00000060211c7220 */ /* 0x000fe40000410000 */
[----:B------:R-:W-:Y:S02]  /*2d30*/  FADD.FTZ R37, R37, R36 ;  /* 0x0000002425257221 */ /* 0x000fe40000010000 */
[----:B------:R-:W-:Y:S01]  /*2d40*/  FADD.FTZ R30, R30, R31 ;  /* 0x0000001f1e1e7221 */ /* 0x000fe20000010000 */
[--C-:B------:R-:W-:Y:S01]  /*2d50*/  PRMT R31, RZ, 0x5410, R107.reuse ;  /* 0x00005410ff1f7816 */ /* 0x100fe2000000006b */
[----:B------:R-:W-:Y:S01]  /*2d60*/  FADD.FTZ R36, R37, R28 ;  /* 0x0000001c25247221 */ /* 0x000fe20000010000 */
[----:B------:R-:W-:Y:S01]  /*2d70*/  PRMT R37, RZ, 0x7610, R107 ;  /* 0x00007610ff257816 */ /* 0x000fe2000000006b */
[----:B------:R-:W-:-:S02]  /*2d80*/  FFMA.FTZ R29, R29, R25, R24 ;  /* 0x000000191d1d7223 */ /* 0x000fc40000010018 */
[C---:B------:R-:W-:Y:S01]  /*2d90*/  FADD.FTZ R41, -R68.reuse, R31 ;  /* 0x0000001f44297221 */ /* 0x040fe20000010100 */
[--C-:B------:R-:W-:Y:S01]  /*2da0*/  PRMT R31, RZ, 0x5410, R104.reuse ;  /* 0x00005410ff1f7816 */ /* 0x100fe20000000068 */
[----:B------:R-:W-:Y:S01]  /*2db0*/  FADD.FTZ R43, -R68, R37 ;  /* 0x00000025442b7221 */ /* 0x000fe20000010100 */
[----:B------:R-:W-:Y:S01]  /*2dc0*/  PRMT R37, RZ, 0x7610, R104 ;  /* 0x00007610ff257816 */ /* 0x000fe20000000068 */
[----:B------:R-:W-:Y:S02]  /*2dd0*/  FFMA.FTZ R39, R35, R28, R39 ;  /* 0x0000001c23277223 */ /* 0x000fe40000010027 */
        /* <DEDUP_REMOVED lines=22> */
.L_x_464:
[----:B------:R-:W-:Y:S01]  /*2f40*/  FFMA.FTZ R40, R35, R33, R32 ;  /* 0x0000002123287223 */ /* 0x000fe20000010020 */
[----:B------:R-:W-:Y:S01]  /*2f50*/  PRMT R35, RZ, 0x5410, R102 ;  /* 0x00005410ff237816 */ /* 0x000fe20000000066 */
[----:B------:R-:W-:Y:S02]  /*2f60*/  FFMA.FTZ R38, R26, R41, R39 ;  /* 0x000000291a267223 */ /* 0x000fe40000010027 */
[----:B------:R-:W-:Y:S01]  /*2f70*/  FADD.FTZ R42, R41, R36 ;  /* 0x00000024292a7221 */ /* 0x000fe20000010000 */
[----:B------:R-:W-:Y:S01]  /*2f80*/  PRMT R41, RZ, 0x7610, R102 ;  /* 0x00007610ff297816 */ /* 0x000fe20000000066 */
[----:B------:R-:W-:Y:S02]  /*2f90*/  FMUL.FTZ R39, R31, R96 ;  /* 0x000000601f277220 */ /* 0x000fe40000410000 */
[----:B------:R-:W-:-:S02]  /*2fa0*/  FADD.FTZ R35, -R68, R35 ;  /* 0x0000002344237221 */ /* 0x000fc40000010100 */
[----:B------:R-:W-:Y:S01]  /*2fb0*/  FADD.FTZ R43, -R68, R41 ;  /* 0x00000029442b7221 */ /* 0x000fe20000010100 */
[----:B------:R-:W-:Y:S01]  /*2fc0*/  PRMT R41, RZ, 0x7610, R101 ;  /* 0x00007610ff297816 */ /* 0x000fe20000000065 */
[----:B------:R-:W-:Y:S02]  /*2fd0*/  FADD.FTZ R36, R34, R25 ;  /* 0x0000001922247221 */ /* 0x000fe40000010000 */
[----:B------:R-:W-:Y:S02]  /*2fe0*/  FFMA.FTZ R25, R24, R39, R38 ;  /* 0x0000002718197223 */ /* 0x000fe40000010026 */
[----:B------:R-:W-:Y:S01]  /*2ff0*/  FADD.FTZ R32, R42, R39 ;  /* 0x000000272a207221 */ /* 0x000fe20000010000 */
[----:B------:R-:W-:Y:S01]  /*3000*/  PRMT R39, RZ, 0x5410, R101 ;  /* 0x00005410ff277816 */ /* 0x000fe20000000065 */
[----:B------:R-:W-:Y:S02]  /*3010*/  FMUL.FTZ R34, R35, R120 ;  /* 0x0000007823227220 */ /* 0x000fe40000410000 */
        /* <DEDUP_REMOVED lines=21> */
.L_x_465:
[----:B------:R-:W-:Y:S02]  /*3170*/  FFMA.FTZ R43, R28, R35, R25 ;  /* 0x000000231c2b7223 */ /* 0x000fe40000010019 */
[----:B------:R-:W-:Y:S02]  /*3180*/  FMUL.FTZ R25, R39, R96 ;  /* 0x0000006027197220 */ /* 0x000fe40000410000 */
[----:B------:R-:W-:Y:S01]  /*3190*/  FADD.FTZ R32, R35, R32 ;  /* 0x0000002023207221 */ /* 0x000fe20000010000 */
[----:B------:R-:W-:Y:S01]  /*31a0*/  PRMT R35, RZ, 0x5410, R100 ;  /* 0x00005410ff237816 */ /* 0x000fe20000000064 */
[----:B------:R-:W-:Y:S02]  /*31b0*/  FFMA.FTZ R42, R26, R27, R29 ;  /* 0x0000001b1a2a7223 */ /* 0x000fe4000001001d */
[----:B------:R-:W-:Y:S01]  /*31c0*/  FADD.FTZ R30, R30, R33 ;  /* 0x000000211e1e7221 */ /* 0x000fe20000010000 */
[----:B------:R-:W-:Y:S01]  /*31d0*/  PRMT R33, RZ, 0x7610, R103 ;  /* 0x00007610ff217816 */ /* 0x000fe20000000067 */
[----:B------:R-:W-:-:S02]  /*31e0*/  FFMA.FTZ R29, R34, R25, R43 ;  /* 0x00000019221d7223 */ /* 0x000fc4000001002b */
[----:B------:R-:W-:Y:S01]  /*31f0*/  FADD.FTZ R26, R32, R25 ;  /* 0x00000019201a7221 */ /* 0x000fe20000010000 */
[----:B------:R-:W-:Y:S01]  /*3200*/  PRMT R25, RZ, 0x5410, R103 ;  /* 0x00005410ff197816 */ /* 0x000fe20000000067 */
[C---:B------:R-:W-:Y:S02]  /*3210*/  FADD.FTZ R45, -R68.reuse, R33 ;  /* 0x00000021442d7221 */ /* 0x040fe40000010100 */
[----:B------:R-:W-:Y:S02]  /*3220*/  FMUL.FTZ R33, R41, R94 ;  /* 0x0000005e29217220 */ /* 0x000fe40000410000 */
        /* <DEDUP_REMOVED lines=23> */
.L_x_466:
[----:B------:R-:W-:Y:S02]  /*33a0*/  FFMA.FTZ R29, R38, R33, R29 ;  /* 0x00000021261d7223 */ /* 0x000fe4000001001d */
[----:B------:R-:W-:Y:S02]  /*33b0*/  FMUL.FTZ R43, R35, R96 ;  /* 0x00000060232b7220 */ /* 0x000fe40000410000 */
[----:B------:R-:W-:Y:S02]  /*33c0*/  FADD.FTZ R26, R33, R26 ;  /* 0x0000001a211a7221 */ /* 0x000fe40000010000 */
[----:B------:R-:W-:Y:S01]  /*33d0*/  FADD.FTZ R36, R36, R27 ;  /* 0x0000001b24247221 */ /* 0x000fe20000010000 */
[--C-:B------:R-:W-:Y:S01]  /*33e0*/  PRMT R27, RZ, 0x5410, R98.reuse ;  /* 0x00005410ff1b7816 */ /* 0x100fe20000000062 */
[----:B------:R-:W-:Y:S01]  /*33f0*/  FFMA.FTZ R33, R44, R43, R29 ;  /* 0x0000002b2c217223 */ /* 0x000fe2000001001d */
[----:B------:R-:W-:Y:S01]  /*3400*/  PRMT R29, RZ, 0x7610, R98 ;  /* 0x00007610ff1d7816 */ /* 0x000fe20000000062 */
[----:B------:R-:W-:-:S02]  /*3410*/  FFMA.FTZ R40, R24, R31, R40 ;  /* 0x0000001f18287223 */ /* 0x000fc40000010028 */
[C---:B------:R-:W-:Y:S01]  /*3420*/  FADD.FTZ R45, -R68.reuse, R27 ;  /* 0x0000001b442d7221 */ /* 0x040fe20000010100 */
[----:B------:R-:W-:Y:S01]  /*3430*/  PRMT R27, RZ, 0x5410, R97 ;  /* 0x00005410ff1b7816 */ /* 0x000fe20000000061 */
[----:B------:R-:W-:Y:S01]  /*3440*/  FADD.FTZ R47, -R68, R29 ;  /* 0x0000001d442f7221 */ /* 0x000fe20000010100 */
[----:B------:R-:W-:Y:S01]  /*3450*/  PRMT R29, RZ, 0x7610, R97 ;  /* 0x00007610ff1d7816 */ /* 0x000fe20000000061 */
[----:B------:R-:W-:Y:S02]  /*3460*/  FADD.FTZ R43, R26, R43 ;  /* 0x0000002b1a2b7221 */ /* 0x000fe40000010000 */
        /* <DEDUP_REMOVED lines=22> */
.L_x_467:
[----:B------:R-:W-:Y:S01]  /*35d0*/  FFMA.FTZ R33, R32, R46, R33 ;  /* 0x0000002e20217223 */ /* 0x000fe20000010021 */
[----:B------:R-:W-:Y:S01]  /*35e0*/  PRMT R47, RZ, 0x7610, R99 ;  /* 0x00007610ff2f7816 */ /* 0x000fe20000000063 */
[----:B------:R-:W-:Y:S02]  /*35f0*/  FADD.FTZ R48, R46, R43 ;  /* 0x0000002b2e307221 */ /* 0x000fe40000010000 */
[----:B------:R-:W-:Y:S01]  /*3600*/  FADD.FTZ R46, R30, R31 ;  /* 0x0000001f1e2e7221 */ /* 0x000fe20000010000 */
[----:B------:R-:W-:Y:S01]  /*3610*/  PRMT R31, RZ, 0x5410, R99 ;  /* 0x00005410ff1f7816 */ /* 0x000fe20000000063 */
[----:B------:R-:W-:Y:S02]  /*3620*/  FMUL.FTZ R45, R27, R96 ;  /* 0x000000601b2d7220 */ /* 0x000fe40000410000 */
[C---:B------:R-:W-:Y:S02]  /*3630*/  FADD.FTZ R47, -R68.reuse, R47 ;  /* 0x0000002f442f7221 */ /* 0x040fe40000010100 */
[----:B------:R-:W-:Y:S01]  /*3640*/  FADD.FTZ R49, -R68, R31 ;  /* 0x0000001f44317221 */ /* 0x000fe20000010100 */
[----:B------:R-:W-:Y:S01]  /*3650*/  PRMT R31, RZ, 0x7610, R95 ;  /* 0x00007610ff1f7816 */ /* 0x000fe2000000005f */
[----:B------:R-:W-:Y:S01]  /*3660*/  FFMA.FTZ R43, R24, R45, R33 ;  /* 0x0000002d182b7223 */ /* 0x000fe20000010021 */
[----:B------:R-:W-:Y:S01]  /*3670*/  PRMT R33, RZ, 0x5410, R95 ;  /* 0x00005410ff217816 */ /* 0x000fe2000000005f */
[----:B------:R-:W-:-:S02]  /*3680*/  FFMA.FTZ R42, R28, R37, R42 ;  /* 0x000000251c2a7223 */ /* 0x000fc4000001002a */
[----:B------:R-:W-:Y:S02]  /*3690*/  FADD.FTZ R45, R48, R45 ;  /* 0x0000002d302d7221 */ /* 0x000fe40000010000 */
[----:B------:R-:W-:Y:S02]  /*36a0*/  FMUL.FTZ R30, R49, R120 ;  /* 0x00000078311e7220 */ /* 0x000fe40000410000 */
        /* <DEDUP_REMOVED lines=21> */
.L_x_468:
[----:B------:R-:W-:Y:S02]  /*3800*/  FFMA.FTZ R47, R26, R48, R43 ;  /* 0x000000301a2f7223 */ /* 0x000fe4000001002b */
[----:B------:R-:W-:Y:S02]  /*3810*/  FMUL.FTZ R43, R33, R96 ;  /* 0x00000060212b7220 */ /* 0x000fe40000410000 */
[----:B------:R-:W-:Y:S02]  /*3820*/  FADD.FTZ R50, R48, R45 ;  /* 0x0000002d30327221 */ /* 0x000fe40000010000 */
[----:B------:R-:W-:Y:S02]  /*3830*/  FADD.FTZ R48, R36, R37 ;  /* 0x0000002524307221 */ /* 0x000fe40000010000 */
[----:B------:R-:W-:Y:S02]  /*3840*/  FMUL.FTZ R45, R31, R94 ;  /* 0x0000005e1f2d7220 */ /* 0x000fe40000410000 */
[----:B------:R-:W-:-:S02]  /*3850*/  FFMA.FTZ R37, R30, R43, R47 ;  /* 0x0000002b1e257223 */ /* 0x000fc4000001002f */
[----:B------:R-:W-:Y:S02]  /*3860*/  FADD.FTZ R36, R50, R43 ;  /* 0x0000002b32247221 */ /* 0x000fe40000010000 */
[----:B------:R-:W-:Y:S02]  /*3870*/  FFMA.FTZ R40, R34, R39, R40 ;  /* 0x0000002722287223 */ /* 0x000fe40000010028 */
[----:B------:R-:W-:Y:S01]  /*3880*/  FADD.FTZ R46, R46, R39 ;  /* 0x000000272e2e7221 */ /* 0x000fe20000010000 */
[----:B------:R-:W-:Y:S01]  /*3890*/  PRMT R39, RZ, 0x7610, R85 ;  /* 0x00007610ff277816 */ /* 0x000fe20000000055 */
[----:B------:R-:W-:Y:S01]  /*38a0*/  FFMA.FTZ R43, R28, R45, R37 ;  /* 0x0000002d1c2b7223 */ /* 0x000fe20000010025 */
[----:B------:R-:W-:Y:S01]  /*38b0*/  PRMT R37, RZ, 0x5410, R85 ;  /* 0x00005410ff257816 */ /* 0x000fe20000000055 */
[----:B------:R-:W-:Y:S02]  /*38c0*/  FADD.FTZ R45, R45, R36 ;  /* 0x000000242d2d7221 */ /* 0x000fe40000010000 */
[C---:B------:R-:W-:Y:S01]  /*38d0*/  FADD.FTZ R49, -R68.reuse, R39 ;  /* 0x0000002744317221 */ /* 0x040fe20000010100 */
[--C-:B------:R-:W-:Y:S01]  /*38e0*/  PRMT R39, RZ, 0x5410, R86.reuse ;  /* 0x00005410ff277816 */ /* 0x100fe20000000056 */
[----:B------:R-:W-:Y:S01]  /*38f0*/  FADD.FTZ R47, -R68, R37 ;  /* 0x00000025442f7221 */ /* 0x000fe20000010100 */
        /* <DEDUP_REMOVED lines=22> */
.L_x_469:
[----:B------:R-:W-:Y:S02]  /*3a60*/  FMUL.FTZ R50, R39, R96 ;  /* 0x0000006027327220 */ /* 0x000fe40000410000 */
[----:B------:R-:W-:Y:S02]  /*3a70*/  FFMA.FTZ R47, R38, R41, R42 ;  /* 0x00000029262f7223 */ /* 0x000fe4000001002a */
[----:B------:R-:W-:Y:S02]  /*3a80*/  FMUL.FTZ R42, R37, R94 ;  /* 0x0000005e252a7220 */ /* 0x000fe40000410000 */
[----:B------:R-:W-:Y:S02]  /*3a90*/  FFMA.FTZ R43, R36, R50, R43 ;  /* 0x00000032242b7223 */ /* 0x000fe4000001002b */
[----:B------:R-:W-:Y:S01]  /*3aa0*/  FADD.FTZ R38, R48, R41 ;  /* 0x0000002930267221 */ /* 0x000fe20000010000 */
[----:B------:R-:W-:Y:S01]  /*3ab0*/  PRMT R41, RZ, 0x5410, R87 ;  /* 0x00005410ff297816 */ /* 0x000fe20000000057 */
[----:B------:R-:W-:Y:S01]  /*3ac0*/  FFMA.FTZ R48, R34, R42, R43 ;  /* 0x0000002a22307223 */ /* 0x000fe2000001002b */
[----:B------:R-:W-:Y:S01]  /*3ad0*/  PRMT R43, RZ, 0x7610, R87 ;  /* 0x00007610ff2b7816 */ /* 0x000fe20000000057 */
[----:B------:R-:W-:-:S02]  /*3ae0*/  FADD.FTZ R45, R45, R50 ;  /* 0x000000322d2d7221 */ /* 0x000fc40000010000 */
[C---:B------:R-:W-:Y:S02]  /*3af0*/  FADD.FTZ R41, -R68.reuse, R41 ;  /* 0x0000002944297221 */ /* 0x040fe40000010100 */
[----:B------:R-:W-:Y:S01]  /*3b00*/  FADD.FTZ R49, -R68, R43 ;  /* 0x0000002b44317221 */ /* 0x000fe20000010100 */
[----:B------:R-:W-:Y:S01]  /*3b10*/  PRMT R43, RZ, 0x7610, R88 ;  /* 0x00007610ff2b7816 */ /* 0x000fe20000000058 */
[----:B------:R-:W-:Y:S02]  /*3b20*/  FFMA.FTZ R44, R44, R35, R40 ;  /* 0x000000232c2c7223 */ /* 0x000fe40000010028 */
[----:B------:R-:W-:Y:S01]  /*3b30*/  FADD.FTZ R45, R42, R45 ;  /* 0x0000002d2a2d7221 */ /* 0x000fe20000010000 */
        /* <DEDUP_REMOVED lines=22> */
.L_x_470:
[----:B------:R-:W-:Y:S01]  /*3ca0*/  FFMA.FTZ R32, R32, R25, R47 ;  /* 0x0000001920207223 */ /* 0x000fe2000001002f */
[----:B------:R-:W-:Y:S01]  /*3cb0*/  PRMT R47, RZ, 0x5410, R89 ;  /* 0x00005410ff2f7816 */ /* 0x000fe20000000059 */
[----:B------:R-:W-:-:S02]  /*3cc0*/  FMUL.FTZ R50, R42, R96 ;  /* 0x000000602a327220 */ /* 0x000fc40000410000 */
[----:B------:R-:W-:Y:S02]  /*3cd0*/  FADD.FTZ R46, R46, R35 ;  /* 0x000000232e2e7221 */ /* 0x000fe40000010000 */
[C---:B------:R-:W-:Y:S01]  /*3ce0*/  FADD.FTZ R49, -R68.reuse, R47 ;  /* 0x0000002f44317221 */ /* 0x040fe20000010100 */
[----:B------:R-:W-:Y:S01]  /*3cf0*/  PRMT R47, RZ, 0x7610, R89 ;  /* 0x00007610ff2f7816 */ /* 0x000fe20000000059 */
[----:B------:R-:W-:Y:S02]  /*3d00*/  FFMA.FTZ R35, R41, R50, R48 ;  /* 0x0000003229237223 */ /* 0x000fe40000010030 */
[----:B------:R-:W-:Y:S02]  /*3d10*/  FADD.FTZ R48, R45, R50 ;  /* 0x000000322d307221 */ /* 0x000fe40000010000 */
[----:B------:R-:W-:Y:S02]  /*3d20*/  FMUL.FTZ R45, R43, R94 ;  /* 0x0000005e2b2d7220 */ /* 0x000fe40000410000 */
[----:B------:R-:W-:-:S02]  /*3d30*/  FADD.FTZ R51, -R68, R47 ;  /* 0x0000002f44337221 */ /* 0x000fc40000010100 */
[----:B------:R-:W-:Y:S02]  /*3d40*/  FFMA.FTZ R50, R40, R45, R35 ;  /* 0x0000002d28327223 */ /* 0x000fe40000010023 */
[----:B------:R-:W-:Y:S02]  /*3d50*/  FADD.FTZ R35, R45, R48 ;  /* 0x000000302d237221 */ /* 0x000fe40000010000 */
[-C--:B------:R-:W-:Y:S01]  /*3d60*/  FMUL.FTZ R47, R49, R120.reuse ;  /* 0x00000078312f7220 */ /* 0x080fe20000410000 */
[--C-:B------:R-:W-:Y:S01]  /*3d70*/  PRMT R49, RZ, 0x5410, R90.reuse ;  /* 0x00005410ff317816 */ /* 0x100fe2000000005a */
        /* <DEDUP_REMOVED lines=21> */
.L_x_471:
[----:B------:R-:W-:Y:S02]  /*3ed0*/  FMUL.FTZ R52, R49, R96 ;  /* 0x0000006031347220 */ /* 0x000fe40000410000 */
[----:B------:R-:W-:Y:S02]  /*3ee0*/  FMUL.FTZ R54, R51, R94 ;  /* 0x0000005e33367220 */ /* 0x000fe40000410000 */
[----:B------:R-:W-:Y:S02]  /*3ef0*/  FFMA.FTZ R53, R47, R52, R50 ;  /* 0x000000342f357223 */ /* 0x000fe40000010032 */
[----:B------:R-:W-:Y:S02]  /*3f00*/  FADD.FTZ R35, R35, R52 ;  /* 0x0000003423237221 */ /* 0x000fe40000010000 */
[----:B------:R-:W-:-:S02]  /*3f10*/  FFMA.FTZ R53, R48, R54, R53 ;  /* 0x0000003630357223 */ /* 0x000fc40000010035 */
[----:B------:R-:W-:Y:S01]  /*3f20*/  FADD.FTZ R54, R54, R35 ;  /* 0x0000002336367221 */ /* 0x000fe20000010000 */
[----:B------:R-:W-:-:S05]  /*3f30*/  PRMT R35, RZ, 0x5410, R91 ;  /* 0x00005410ff237816 */ /* 0x000fca000000005b */
[----:B------:R-:W-:Y:S01]  /*3f40*/  FADD.FTZ R45, -R68, R35 ;  /* 0x00000023442d7221 */ /* 0x000fe20000010100 */
[----:B------:R-:W-:-:S03]  /*3f50*/  PRMT R35, RZ, 0x7610, R91 ;  /* 0x00007610ff237816 */ /* 0x000fc6000000005b */
[----:B------:R-:W-:Y:S01]  /*3f60*/  FMUL.FTZ R52, R45, R120 ;  /* 0x000000782d347220 */ /* 0x000fe20000410000 */
[----:B------:R-:W-:Y:S01]  /*3f70*/  PRMT R45, RZ, 0x5410, R92 ;  /* 0x00005410ff2d7816 */ /* 0x000fe2000000005c */
        /* <DEDUP_REMOVED lines=22> */
.L_x_472:
[----:B------:R-:W-:Y:S01]  /*40e0*/  FMUL.FTZ R55, R45, R96 ;  /* 0x000000602d377220 */ /* 0x000fe20000410000 */
[----:B------:R-:W-:Y:S01]  /*40f0*/  ISETP.GE.AND P0, PT, R62, R17, PT ;  /* 0x000000113e00720c */ /* 0x000fe20003f06270 */
[----:B------:R-:W-:Y:S01]  /*4100*/  FMUL.FTZ R73, R35, R94 ;  /* 0x0000005e23497220 */ /* 0x000fe20000410000 */
[----:B------:R-:W-:Y:S01]  /*4110*/  BSSY B0, `(.L_x_473) ;  /* 0x0000060000007945 */ /* 0x000fe20003800000 */
[----:B------:R-:W-:Y:S02]  /*4120*/  FFMA.FTZ R53, R52, R55, R53 ;  /* 0x0000003734357223 */ /* 0x000fe40000010035 */
        /* <DEDUP_REMOVED lines=32> */
[----:B------:R-:W-:Y:S01]  /*4330*/  FFMA.FTZ R24, R52, R45, R44 ;  /* 0x0000002d34187223 */ /* 0x000fe2000001002c */
[----:B------:R-:W-:Y:S01]  /*4340*/  SHF.L.U32 R52, R2, 0x4, RZ ;  /* 0x0000000402347819 */ /* 0x000fe200000006ff */
[----:B------:R-:W-:-:S02]  /*4350*/  FFMA.FTZ R25, R50, R35, R32 ;  /* 0x0000002332197223 */ /* 0x000fc40000010020 */
[----:B------:R-:W-:Y:S02]  /*4360*/  FADD.FTZ R26, R42, R45 ;  /* 0x0000002d2a1a7221 */ /* 0x000fe40000010000 */
        /* <DEDUP_REMOVED lines=58> */
.L_x_474:
[----:B0-----:R-:W-:Y:S05]  /*4710*/  BSYNC B0 ;  /* 0x0000000000007941 */ /* 0x001fea0003800000 */
.L_x_473:
        /* <DEDUP_REMOVED lines=41> */
.L_x_476:
[----:B------:R-:W-:Y:S05]  /*49b0*/  BSYNC B0 ;  /* 0x0000000000007941 */ /* 0x000fea0003800000 */
.L_x_475:
[----:B------:R-:W-:Y:S01]  /*49c0*/  BSSY B0, `(.L_x_477) ;  /* 0x0000011000007945 */ /* 0x000fe20003800000 */
[----:B------:R-:W-:Y:S05]  /*49d0*/  @P6 BRA `(.L_x_478) ;  /* 0x000000f000006947 */ /* 0x000fea0003800000 */
[----:B------:R-:W-:Y:S01]  /*49e0*/  MOV R29, 0x4 ;  /* 0x00000004001d7802 */ /* 0x000fe20000000f00 */
        /* <DEDUP_REMOVED lines=14> */
.L_x_478:
[----:B------:R-:W-:Y:S05]  /*4ad0*/  BSYNC B0 ;  /* 0x0000000000007941 */ /* 0x000fea0003800000 */
.L_x_477:
[----:B0-----:R-:W-:-:S10]  /*4ae0*/  HFMA2.MMA R24, -RZ, RZ, 0, 1.1920928955078125e-07 ;  /* 0x00000002ff187435 */ /* 0x001fd400000001ff */
[----:B------:R-:W-:-:S13]  /*4af0*/  ISETP.LE.U32.AND P6, PT, R24, c[0x0][0xc], PT ;  /* 0x0000030018007a0c */ /* 0x000fda0003fc3070 */
[----:B------:R-:W-:Y:S05]  /*4b00*/  @!P6 BRA `(.L_x_479) ;  /* 0x000012900000e947 */ /* 0x000fea0003800000 */
[----:B------:R-:W-:Y:S02]  /*4b10*/  LOP3.LUT R24, R63, 0x1, RZ, 0xc0, !PT ;  /* 0x000000013f187812 */ /* 0x000fe400078ec0ff */
[----:B------:R-:W-:-:S03]  /*4b20*/  MOV R26, 0x4 ;  /* 0x00000004001a7802 */ /* 0x000fc60000000f00 */
[----:B------:R-:W-:-:S04]  /*4b30*/  IMAD R25, R24, c[0x0][0x10], RZ ;  /* 0x0000040018197a24 */ /* 0x000fc800078e02ff */
[C---:B------:R-:W-:Y:S01]  /*4b40*/  IMAD R24, R25.reuse, c[0x0][0xc], RZ ;  /* 0x0000030019187a24 */ /* 0x040fe200078e02ff */
[----:B------:R-:W-:-:S04]  /*4b50*/  IADD3 R25, R25, R0, RZ ;  /* 0x0000000019197210 */ /* 0x000fc80007ffe0ff */
[----:B------:R-:W-:Y:S01]  /*4b60*/  SHF.L.U32 R28, R24, 0x1, RZ ;  /* 0x00000001181c7819 */ /* 0x000fe200000006ff */
[----:B------:R-:W-:-:S04]  /*4b70*/  IMAD.WIDE.U32 R24, R25, R26, c[0x0][0x1a8] ;  /* 0x00006a0019187625 */ /* 0x000fc800078e001a */
[----:B------:R-:W-:Y:S01]  /*4b80*/  IMAD.WIDE R28, R28, R26, c[0x0][0x1b0] ;  /* 0x00006c001c1c7625 */ /* 0x000fe200078e021a */
[----:B------:R-:W-:Y:S05]  /*4b90*/  @P0 BRA `(.L_x_480) ;  /* 0x0000019000000947 */ /* 0x000fea0003800000 */
[C---:B------:R-:W-:Y:S01]  /*4ba0*/  LEA R26, P6, R61.reuse, R28, 0x3 ;  /* 0x0000001c3d1a7211 */ /* 0x040fe200078c18ff */
[----:B------:R-:W0:Y:S03]  /*4bb0*/  S2R R62, SR_LANEID ;  /* 0x00000000003e7919 */ /* 0x000e260000000000 */
[----:B------:R-:W-:-:S05]  /*4bc0*/  LEA.HI.X R27, R61, R29, RZ, 0x3, P6 ;  /* 0x0000001d3d1b7211 */ /* 0x000fca00030f1cff */
[----:B------:R1:W-:Y:S01]  /*4bd0*/  STG.E.64 [R26.64], R72 ;  /* 0x000000481a007986 */ /* 0x0003e2000c101b06 */
[----:B------:R-:W-:Y:S06]  /*4be0*/  MEMBAR.ALL.GPU ;  /* 0x0000000000007992 */ /* 0x000fec000000a000 */
[----:B------:R-:W-:Y:S01]  /*4bf0*/  VOTEU.ANY UR5, UPT, PT ;  /* 0x0000000000057886 */ /* 0x000fe200038e0100 */
[----:B------:R-:W-:Y:S01]  /*4c00*/  LOP3.LUT P6, RZ, R63, 0x2, RZ, 0xc0, !PT ;  /* 0x000000023fff7812 */ /* 0x000fe200078cc0ff */
[----:B------:R-:W-:Y:S01]  /*4c10*/  UPOPC UR8, UR5 ;  /* 0x00000005000872bf */ /* 0x000fe20008000000 */
[----:B-1----:R-:W-:Y:S01]  /*4c20*/  MOV R26, 0x1 ;  /* 0x00000001001a7802 */ /* 0x002fe20000000f00 */
[----:B------:R-:W-:Y:S01]  /*4c30*/  UFLO.U32 UR5, UR5 ;  /* 0x00000005000572bd */ /* 0x000fe200080e0000 */
[----:B------:R-:W-:Y:S01]  /*4c40*/  SEL R31, RZ, c[0x0][0xc], P6 ;  /* 0x00000300ff1f7a07 */ /* 0x000fe20003000000 */
[----:B------:R-:W-:-:S00]  /*4c50*/  ERRBAR ;  /* 0x00000000000079ab */ /* 0x000fc00000000000 */
[----:B------:R-:W-:Y:S02]  /*4c60*/  P2R R30, PR, RZ, 0x1 ;  /* 0x00000001ff1e7803 */ /* 0x000fe40000000000 */
[----:B------:R-:W-:-:S02]  /*4c70*/  SEL R26, R26, 0xffffffff, !P6 ;  /* 0xffffffff1a1a7807 */ /* 0x000fc40007000000 */
[----:B0-----:R-:W-:Y:S02]  /*4c80*/  ISETP.EQ.U32.AND P0, PT, R62, UR5, PT ;  /* 0x000000053e007c0c */ /* 0x001fe4000bf02070 */
[----:B------:R-:W-:Y:S01]  /*4c90*/  ISETP.NE.AND P6, PT, R31, -0x1, PT ;  /* 0xffffffff1f00780c */ /* 0x000fe20003fc5270 */
[----:B------:R-:W-:-:S10]  /*4ca0*/  IMAD R27, R26, UR8, RZ ;  /* 0x000000081a1b7c24 */ /* 0x000fd4000f8e02ff */
[----:B------:R0:W-:Y:S01]  /*4cb0*/  @P0 RED.E.ADD.S32.STRONG.GPU [R24.64], R27 ;  /* 0x0000001b1800098e */ /* 0x0001e2000c10e386 */
[----:B------:R-:W-:Y:S01]  /*4cc0*/  ISETP.NE.AND P0, PT, R30, RZ, PT ;  /* 0x000000ff1e00720c */ /* 0x000fe20003f05270 */
[----:B------:R-:W-:Y:S05]  /*4cd0*/  @!P6 BRA `(.L_x_480) ;  /* 0x000000500000e947 */ /* 0x000fea0003800000 */
.L_x_481:
[----:B------:R-:W2:Y:S01]  /*4ce0*/  LDG.E.STRONG.GPU R26, [R24.64] ;  /* 0x00000006181a7981 */ /* 0x000ea2000c1ef900 */
[----:B------:R-:W-:Y:S01]  /*4cf0*/  YIELD ;  /* 0x0000000000007946 */ /* 0x000fe20003800000 */
[----:B--2---:R-:W-:Y:S01]  /*4d00*/  ISETP.NE.AND P6, PT, R26, R31, PT ;  /* 0x0000001f1a00720c */ /* 0x004fe20003fc5270 */
[----:B------:R-:W-:-:S12]  /*4d10*/  CCTL.IVALL ;  /* 0x00000000ff00798f */ /* 0x000fd80002000000 */
[----:B------:R-:W-:Y:S05]  /*4d20*/  @P6 BRA `(.L_x_481) ;  /* 0xffffffb000006947 */ /* 0x000fea000383ffff */
.L_x_480:
        /* <DEDUP_REMOVED lines=23> */
.L_x_485:
[----:B------:R-:W-:-:S13]  /*4ea0*/  ISETP.EQ.OR P6, PT, R27, R3, P0 ;  /* 0x000000031b00720c */ /* 0x000fda00007c2670 */
[----:B------:R-:W-:-:S04]  /*4eb0*/  @!P6 IMAD R31, R27, c[0x0][0x10], R0 ;  /* 0x000004001b1fea24 */ /* 0x000fc800078e0200 */
[----:B------:R-:W-:-:S05]  /*4ec0*/  @!P6 IMAD.WIDE.U32 R30, R31, 0x8, R28 ;  /* 0x000000081f1ee825 */ /* 0x000fca00078e001c */
[----:B------:R-:W2:Y:S01]  /*4ed0*/  @!P6 LDG.E.64 R24, [R30.64] ;  /* 0x000000061e18e981 */ /* 0x000ea2000c1e1b00 */
[----:B------:R-:W-:Y:S01]  /*4ee0*/  IADD3 R33, R27, 0x1, RZ ;  /* 0x000000011b217810 */ /* 0x000fe20007ffe0ff */
[----:B--2---:R-:W-:Y:S02]  /*4ef0*/  @!P6 FADD.FTZ R72, R72, R24 ;  /* 0x000000184848e221 */ /* 0x004fe40000010000 */
[----:B------:R-:W-:Y:S01]  /*4f00*/  @!P6 FADD.FTZ R73, R73, R25 ;  /* 0x000000194949e221 */ /* 0x000fe20000010000 */
[----:B------:R-:W-:-:S13]  /*4f10*/  ISETP.EQ.OR P6, PT, R33, R3, P0 ;  /* 0x000000032100720c */ /* 0x000fda00007c2670 */
[----:B------:R-:W-:-:S04]  /*4f20*/  @!P6 IMAD R33, R33, c[0x0][0x10], R0 ;  /* 0x000004002121ea24 */ /* 0x000fc800078e0200 */
[----:B------:R-:W-:-:S05]  /*4f30*/  @!P6 IMAD.WIDE.U32 R32, R33, 0x8, R28 ;  /* 0x000000082120e825 */ /* 0x000fca00078e001c */
[----:B------:R-:W2:Y:S02]  /*4f40*/  @!P6 LDG.E.64 R24, [R32.64] ;  /* 0x000000062018e981 */ /* 0x000ea4000c1e1b00 */
[----:B--2---:R-:W-:Y:S01]  /*4f50*/  @!P6 FADD.FTZ R72, R72, R24 ;  /* 0x000000184848e221 */ /* 0x004fe20000010000 */
[----:B------:R-:W-:Y:S01]  /*4f60*/  IADD3 R24, R27, 0x2, RZ ;  /* 0x000000021b187810 */ /* 0x000fe20007ffe0ff */
[----:B------:R-:W-:-:S03]  /*4f70*/  @!P6 FADD.FTZ R73, R73, R25 ;  /* 0x000000194949e221 */ /* 0x000fc60000010000 */
        /* <DEDUP_REMOVED lines=101> */
.L_x_484:
[----:B------:R-:W-:-:S13]  /*55d0*/  ISETP.GT.AND P6, PT, R26, 0x4, PT ;  /* 0x000000041a00780c */ /* 0x000fda0003fc4270 */
[----:B------:R-:W-:Y:S05]  /*55e0*/  @!P6 BRA `(.L_x_486) ;  /* 0x000003d00000e947 */ /* 0x000fea0003800000 */
        /* <DEDUP_REMOVED lines=61> */
.L_x_486:
[----:B------:R-:W-:-:S04]  /*59c0*/  LOP3.LUT P6, RZ, R84, 0x1, RZ, 0xc0, !PT ;  /* 0x0000000154ff7812 */ /* 0x000fc800078cc0ff */
[----:B------:R-:W-:-:S13]  /*59d0*/  ISETP.NE.OR P6, PT, R26, RZ, P6 ;  /* 0x000000ff1a00720c */ /* 0x000fda00037c5670 */
[----:B------:R-:W-:Y:S05]  /*59e0*/  @!P6 BRA `(.L_x_482) ;  /* 0x000001f00000e947 */ /* 0x000fea0003800000 */
.L_x_483:
        /* <DEDUP_REMOVED lines=31> */
.L_x_482:
        /* <DEDUP_REMOVED lines=10> */
.L_x_488:
[----:B------:R-:W-:Y:S05]  /*5c80*/  BSYNC B0 ;  /* 0x0000000000007941 */ /* 0x000fea0003800000 */
.L_x_487:
[----:B------:R-:W-:-:S13]  /*5c90*/  ISETP.NE.AND P6, PT, R65, 0x1, PT ;  /* 0x000000014100780c */ /* 0x000fda0003fc5270 */
[----:B------:R-:W-:Y:S05]  /*5ca0*/  @!P6 BRA `(.L_x_479) ;  /* 0x000000f00000e947 */ /* 0x000fea0003800000 */
[----:B------:R-:W-:-:S04]  /*5cb0*/  IADD3 R31, R27, 0x1, RZ ;  /* 0x000000011b1f7810 */ /* 0x000fc80007ffe0ff */
[----:B------:R-:W-:-:S13]  /*5cc0*/  ISETP.EQ.OR P6, PT, R31, R3, P0 ;  /* 0x000000031f00720c */ /* 0x000fda00007c2670 */
[----:B------:R-:W-:-:S04]  /*5cd0*/  @!P6 IMAD R31, R31, c[0x0][0x10], R0 ;  /* 0x000004001f1fea24 */ /* 0x000fc800078e0200 */
[----:B------:R-:W-:-:S05]  /*5ce0*/  @!P6 IMAD.WIDE.U32 R30, R31, 0x8, R28 ;  /* 0x000000081f1ee825 */ /* 0x000fca00078e001c */
[----:B------:R-:W2:Y:S02]  /*5cf0*/  @!P6 LDG.E.64 R24, [R30.64] ;  /* 0x000000061e18e981 */ /* 0x000ea4000c1e1b00 */
[----:B--2---:R-:W-:Y:S01]  /*5d00*/  @!P6 FADD.FTZ R73, R73, R25 ;  /* 0x000000194949e221 */ /* 0x004fe20000010000 */
[----:B------:R-:W-:Y:S01]  /*5d10*/  IADD3 R25, R27, 0x2, RZ ;  /* 0x000000021b197810 */ /* 0x000fe20007ffe0ff */
[----:B------:R-:W-:-:S03]  /*5d20*/  @!P6 FADD.FTZ R72, R72, R24 ;  /* 0x000000184848e221 */ /* 0x000fc60000010000 */
[----:B------:R-:W-:-:S04]  /*5d30*/  ISETP.EQ.OR P6, PT, R25, R3, P0 ;  /* 0x000000031900720c */ /* 0x000fc800007c2670 */
[----:B------:R-:W-:-:S13]  /*5d40*/  ISETP.EQ.OR P6, PT, R65, 0x2, P6 ;  /* 0x000000024100780c */ /* 0x000fda00037c2670 */
[----:B------:R-:W-:-:S04]  /*5d50*/  @!P6 IMAD R25, R25, c[0x0][0x10], R0 ;  /* 0x000004001919ea24 */ /* 0x000fc800078e0200 */
[----:B------:R-:W-:-:S06]  /*5d60*/  @!P6 IMAD.WIDE.U32 R24, R25, 0x8, R28 ;  /* 0x000000081918e825 */ /* 0x000fcc00078e001c */
[----:B------:R-:W2:Y:S02]  /*5d70*/  @!P6 LDG.E.64 R24, [R24.64] ;  /* 0x000000061818e981 */ /* 0x000ea4000c1e1b00 */
[----:B--2---:R-:W-:Y:S02]  /*5d80*/  @!P6 FADD.FTZ R72, R72, R24 ;  /* 0x000000184848e221 */ /* 0x004fe40000010000 */
[----:B------:R-:W-:-:S05]  /*5d90*/  @!P6 FADD.FTZ R73, R73, R25 ;  /* 0x000000194949e221 */ /* 0x000fca0000010000 */
.L_x_479:
[----:B------:R-:W-:Y:S01]  /*5da0*/  @!P0 STS.64 [0x80], R72 ;  /* 0x00008048ff008388 */ /* 0x000fe20000000a00 */
[----:B0-----:R-:W-:-:S03]  /*5db0*/  IMAD.WIDE.U32 R26, R2, 0x5397829d, RZ ;  /* 0x5397829d021a7825 */ /* 0x001fc600078e00ff */
[----:B------:R-:W-:Y:S01]  /*5dc0*/  BAR.SYNC.DEFER_BLOCKING 0x0 ;  /* 0x0000000000007b1d */ /* 0x000fe20000010000 */
[----:B------:R-:W-:Y:S02]  /*5dd0*/  ISETP.NE.AND P6, PT, RZ, UR9, PT ;  /* 0x00000009ff007c0c */ /* 0x000fe4000bfc5270 */
[----:B------:R-:W-:Y:S02]  /*5de0*/  SHF.R.U32.HI R28, RZ, 0x4, R27 ;  /* 0x00000004ff1c7819 */ /* 0x000fe4000001161b */
[----:B------:R-:W-:Y:S02]  /*5df0*/  PRMT R27, RZ, 0x7610, R118 ;  /* 0x00007610ff1b7816 */ /* 0x000fe40000000076 */
[--C-:B------:R-:W-:Y:S02]  /*5e00*/  PRMT R33, RZ, 0x5410, R117.reuse ;  /* 0x00005410ff217816 */ /* 0x100fe40000000075 */
[----:B------:R-:W-:Y:S01]  /*5e10*/  PRMT R117, RZ, 0x7610, R117 ;  /* 0x00007610ff757816 */ /* 0x000fe20000000075 */
[----:B------:R-:W-:Y:S01]  /*5e20*/  FADD.FTZ R27, -R68, R27 ;  /* 0x0000001b441b7221 */ /* 0x000fe20000010100 */
[----:B------:R-:W-:-:S03]  /*5e30*/  PRMT R31, RZ, 0x5410, R119 ;  /* 0x00005410ff1f7816 */ /* 0x000fc60000000077 */
[----:B------:R-:W-:Y:S01]  /*5e40*/  FMUL.FTZ R40, R27, R120 ;  /* 0x000000781b287220 */ /* 0x000fe20000410000 */
[----:B------:R-:W0:Y:S02]  /*5e50*/  LDS.64 R24, [0x80] ;  /* 0x00008000ff187984 */ /* 0x000e240000000a00 */
[----:B0-----:R-:W-:Y:S01]  /*5e60*/  FMUL.FTZ R30, R25, c[0x0][0x20c] ;  /* 0x00008300191e7a20 */ /* 0x001fe20000410000 */
[----:B------:R-:W-:Y:S01]  /*5e70*/  PRMT R25, RZ, 0x5410, R118 ;  /* 0x00005410ff197816 */ /* 0x000fe20000000076 */
[----:B------:R-:W-:-:S04]  /*5e80*/  FMUL.FTZ R29, R24, c[0x0][0x20c] ;  /* 0x00008300181d7a20 */ /* 0x000fc80000410000 */
[----:B------:R-:W-:-:S04]  /*5e90*/  FADD.FTZ R25, -R68, R25 ;  /* 0x0000001944197221 */ /* 0x000fc80000010100 */
        /* <DEDUP_REMOVED lines=20> */
.L_x_489:
        /* <DEDUP_REMOVED lines=19> */
.L_x_491:
[----:B------:R-:W-:Y:S05]  /*6110*/  BSYNC B0 ;  /* 0x0000000000007941 */ /* 0x000fea0003800000 */
.L_x_490:
        /* <DEDUP_REMOVED lines=28> */
.L_x_492:
        /* <DEDUP_REMOVED lines=19> */
.L_x_494:
[----:B------:R-:W-:Y:S05]  /*6410*/  BSYNC B0 ;  /* 0x0000000000007941 */ /* 0x000fea0003800000 */
.L_x_493:
        /* <DEDUP_REMOVED lines=28> */
.L_x_495:
        /* <DEDUP_REMOVED lines=19> */
.L_x_497:
[----:B------:R-:W-:Y:S05]  /*6710*/  BSYNC B0 ;  /* 0x0000000000007941 */ /* 0x000fea0003800000 */
.L_x_496:
        /* <DEDUP_REMOVED lines=28> */
.L_x_498:
        /* <DEDUP_REMOVED lines=19> */
.L_x_500:
[----:B------:R-:W-:Y:S05]  /*6a10*/  BSYNC B0 ;  /* 0x0000000000007941 */ /* 0x000fea0003800000 */
.L_x_499:
        /* <DEDUP_REMOVED lines=28> */
.L_x_501:
        /* <DEDUP_REMOVED lines=19> */
.L_x_503:
[----:B------:R-:W-:Y:S05]  /*6d10*/  BSYNC B0 ;  /* 0x0000000000007941 */ /* 0x000fea0003800000 */
.L_x_502:
[----:B------:R-:W-:Y:S01]  /*6d20*/  ISETP.NE.AND P0, PT, RZ, UR9, PT ;  /* 0x00000009ff007c0c */ /* 0x000fe2000bf05270 */
[C---:B------:R-:W-:Y:S01]  /*6d30*/  FADD.FTZ R39, -R68.reuse, R39 ;  /* 0x0000002744277221 */ /* 0x040fe20000010100 */
        /* <DEDUP_REMOVED lines=26> */
.L_x_504:
[----:B------:R-:W-:Y:S01]  /*6ee0*/  LOP3.LUT P0, RZ, R84, 0x4, RZ, 0xc0, !PT ;  /* 0x0000000454ff7812 */ /* 0x000fe2000780c0ff */
[----:B------:R-:W-:-:S12]  /*6ef0*/  BSSY B0, `(.L_x_505) ;  /* 0x0000012000007945 */ /* 0x000fd80003800000 */
        /* <DEDUP_REMOVED lines=17> */
.L_x_506:
[----:B------:R-:W-:Y:S05]  /*7010*/  BSYNC B0 ;  /* 0x0000000000007941 */ /* 0x000fea0003800000 */
.L_x_505:
        /* <DEDUP_REMOVED lines=28> */
.L_x_507:
        /* <DEDUP_REMOVED lines=19> */
.L_x_509:
[----:B------:R-:W-:Y:S05]  /*7310*/  BSYNC B0 ;  /* 0x0000000000007941 */ /* 0x000fea0003800000 */
.L_x_508:
        /* <DEDUP_REMOVED lines=28> */
.L_x_510:
[----:B------:R-:W-:Y:S01]  /*74e0*/  BSSY B0, `(.L_x_511) ;  /* 0x0000012000007945 */ /* 0x000fe20003800000 */
        /* <DEDUP_REMOVED lines=17> */
.L_x_512:
[----:B------:R-:W-:Y:S05]  /*7600*/  BSYNC B0 ;  /* 0x0000000000007941 */ /* 0x000fea0003800000 */
.L_x_511:
        /* <DEDUP_REMOVED lines=27> */
.L_x_513:
        /* <DEDUP_REMOVED lines=18> */
.L_x_515:
[----:B------:R-:W-:Y:S05]  /*78e0*/  BSYNC B0 ;  /* 0x0000000000007941 */ /* 0x000fea0003800000 */
.L_x_514:
[----:B------:R-:W-:Y:S01]  /*78f0*/  PRMT R103, RZ, 0x7610, R103 ;  /* 0x00007610ff677816 */ /* 0x000fe20000000067 */
        /* <DEDUP_REMOVED lines=26> */
.L_x_516:
        /* <DEDUP_REMOVED lines=18> */
.L_x_518:
[----:B------:R-:W-:Y:S05]  /*7bc0*/  BSYNC B0 ;  /* 0x0000000000007941 */ /* 0x000fea0003800000 */
.L_x_517:
        /* <DEDUP_REMOVED lines=27> */
.L_x_519:
        /* <DEDUP_REMOVED lines=18> */
.L_x_521:
[----:B------:R-:W-:Y:S05]  /*7ea0*/  BSYNC B0 ;  /* 0x0000000000007941 */ /* 0x000fea0003800000 */
.L_x_520:
[----:B------:R-:W-:Y:S01]  /*7eb0*/  PRMT R99, RZ, 0x7610, R99 ;  /* 0x00007610ff637816 */ /* 0x000fe20000000063 */
[C---:B------:R-:W-:Y:S01]  /*7ec0*/  FADD.FTZ R39, -R68.reuse, R39 ;  /* 0x0000002744277221 */ /* 0x040fe20000010100 */
        /* <DEDUP_REMOVED lines=26> */
.L_x_522:
        /* <DEDUP_REMOVED lines=18> */
.L_x_524:
[----:B------:R-:W-:Y:S05]  /*8190*/  BSYNC B0 ;  /* 0x0000000000007941 */ /* 0x000fea0003800000 */
.L_x_523:
[----:B------:R-:W-:Y:S01]  /*81a0*/  PRMT R85, RZ, 0x7610, R85 ;  /* 0x00007610ff557816 */ /* 0x000fe20000000055 */
[----:B------:R-:W-:Y:S01]  /*81b0*/  FADD.FTZ R37, -R68, R37 ;  /* 0x0000002544257221 */ /* 0x000fe20000010100 */
[----:B------:R-:W-:Y:S02]  /*81c0*/  IADD3 R40, R28, 0x60, RZ ;  /* 0x000000601c287810 */ /* 0x000fe40007ffe0ff */
[--C-:B------:R-:W-:Y:S01]  /*81d0*/  PRMT R31, RZ, 0x5410, R86.reuse ;  /* 0x00005410ff1f7816 */ /* 0x100fe20000000056 */
[----:B------:R-:W-:Y:S01]  /*81e0*/  FADD.FTZ R85, -R68, R85 ;  /* 0x0000005544557221 */ /* 0x000fe20000010100 */
[----:B------:R-:W-:Y:S01]  /*81f0*/  PRMT R33, RZ, 0x7610, R86 ;  /* 0x00007610ff217816 */ /* 0x000fe20000000056 */
[-C--:B------:R-:W-:Y:S01]  /*8200*/  FMUL.FTZ R39, R37, R120.reuse ;  /* 0x0000007825277220 */ /* 0x080fe20000410000 */
[----:B------:R-:W-:Y:S01]  /*8210*/  SHF.R.S32.HI R41, RZ, 0x1f, R40 ;  /* 0x0000001fff297819 */ /* 0x000fe20000011428 */
        /* <DEDUP_REMOVED lines=20> */
.L_x_525:
        /* <DEDUP_REMOVED lines=23> */
.L_x_527:
[----:B------:R-:W-:Y:S05]  /*84d0*/  BSYNC B0 ;  /* 0x0000000000007941 */ /* 0x000fea0003800000 */
.L_x_526:
        /* <DEDUP_REMOVED lines=27> */
.L_x_528:
        /* <DEDUP_REMOVED lines=23> */
.L_x_530:
[----:B------:R-:W-:Y:S05]  /*8800*/  BSYNC B0 ;  /* 0x0000000000007941 */ /* 0x000fea0003800000 */
.L_x_529:
        /* <DEDUP_REMOVED lines=27> */
.L_x_531:
        /* <DEDUP_REMOVED lines=25> */
.L_x_533:
[----:B------:R-:W-:Y:S05]  /*8b50*/  BSYNC B0 ;  /* 0x0000000000007941 */ /* 0x000fea0003800000 */
.L_x_532:
        /* <DEDUP_REMOVED lines=25> */
.L_x_534:
[----:B------:R-:W-:Y:S01]  /*8cf0*/  ISETP.GE.U32.AND P0, PT, R33, c[0x0][0x1e0], PT ;  /* 0x0000780021007a0c */ /* 0x000fe20003f06070 */
[----:B------:R-:W-:Y:S03]  /*8d00*/  BSSY B0, `(.L_x_535) ;  /* 0x0000013000007945 */ /* 0x000fe60003800000 */
[----:B------:R-:W-:-:S04]  /*8d10*/  ISETP.GE.AND.EX P0, PT, R37, c[0x0][0x1e4], PT, P0 ;  /* 0x0000790025007a0c */ /* 0x000fc80003f06300 */
[----:B------:R-:W-:-:S13]  /*8d20*/  ISETP.LT.U32.AND P0, PT, R2, 0x188, !P0 ;  /* 0x000001880200780c */ /* 0x000fda0004701070 */
[----:B------:R-:W-:Y:S05]  /*8d30*/  @!P0 BRA `(.L_x_536) ;  /* 0x000000f000008947 */ /* 0x000fea0003800000 */
[----:B------:R-:W-:Y:S01]  /*8d40*/  MOV R122, R124 ;  /* 0x0000007c007a7202 */ /* 0x000fe20000000f00 */
[C-C-:B------:R-:W-:Y:S02]  /*8d50*/  FFMA.FTZ R26, R29.reuse, R35, R30.reuse ;  /* 0x000000231d1a7223 */ /* 0x140fe4000001001e */
        /* <DEDUP_REMOVED lines=13> */
.L_x_536:
[----:B------:R-:W-:Y:S05]  /*8e30*/  BSYNC B0 ;  /* 0x0000000000007941 */ /* 0x000fea0003800000 */
.L_x_535:
[----:B------:R-:W-:Y:S02]  /*8e40*/  IADD3 R64, R64, c[0x0][0x10], RZ ;  /* 0x0000040040407a10 */ /* 0x000fe40007ffe0ff */
[----:B------:R-:W-:Y:S02]  /*8e50*/  IADD3 R63, R63, 0x1, RZ ;  /* 0x000000013f3f7810 */ /* 0x000fe40007ffe0ff */
[----:B------:R-:W-:-:S13]  /*8e60*/  ISETP.GE.AND P0, PT, R64, UR4, PT ;  /* 0x0000000440007c0c */ /* 0x000fda000bf06270 */
[----:B------:R-:W-:Y:S01]  /*8e70*/  @P0 CALL.REL.NOINC `(.L_x_454) ;  /* 0x0000001000000944 */ /* 0x000fe20003c00000 */
[----:B------:R-:W-:Y:S05]  /*8e80*/  BRA `(.L_x_537) ;  /* 0xffff788000007947 */ /* 0x000fea000383ffff */
.L_x_454:
[----:B-12---:R-:W-:Y:S01]  /*8e90*/  HFMA2.MMA R4, -RZ, RZ, 0, 5.9604644775390625e-08 ;  /* 0x00000001ff047435 */ /* 0x006fe200000001ff */
[----:B------:R-:W-:Y:S01]  /*8ea0*/  ISETP.NE.AND P1, PT, R2, RZ, PT ;  /* 0x000000ff0200720c */ /* 0x000fe20003f25270 */
[----:B------:R-:W-:Y:S01]  /*8eb0*/  HFMA2.MMA R5, -RZ, RZ, 0, 2.384185791015625e-07 ;  /* 0x00000004ff057435 */ /* 0x000fe200000001ff */
[----:B------:R-:W-:Y:S01]  /*8ec0*/  MOV R6, c[0x0][0x10] ;  /* 0x0000040000067a02 */ /* 0x000fe20000000f00 */
[----:B------:R-:W-:Y:S06]  /*8ed0*/  BSSY B0, `(.L_x_538) ;  /* 0x000000e000007945 */ /* 0x000fec0003800000 */
[----:B------:R-:W-:-:S02]  /*8ee0*/  ISETP.NE.AND P0, PT, R4, c[0x0][0xc], PT ;  /* 0x0000030004007a0c */ /* 0x000fc40003f05270 */
        /* <DEDUP_REMOVED lines=12> */
.L_x_539:
[----:B------:R-:W-:Y:S05]  /*8fb0*/  BSYNC B0 ;  /* 0x0000000000007941 */ /* 0x000fea0003800000 */
.L_x_538:
[----:B------:R-:W-:Y:S01]  /*8fc0*/  UMOV UR4, 0x1 ;  /* 0x0000000100047882 */ /* 0x000fe20000000000 */
[----:B-1----:R-:W-:Y:S01]  /*8fd0*/  IADD3 R7, R6, -0x1, RZ ;  /* 0xffffffff06077810 */ /* 0x002fe20007ffe0ff */
[----:B------:R-:W-:Y:S02]  /*8fe0*/  ULDC UR5, c[0x0][0xc] ;  /* 0x0000030000057ab9 */ /* 0x000fe40000000800 */
[----:B------:R-:W-:-:S06]  /*8ff0*/  UIADD3 UR4, -UR4, UR5, URZ ;  /* 0x0000000504047290 */ /* 0x000fcc000fffe13f */
[----:B------:R-:W-:-:S04]  /*9000*/  ISETP.NE.AND P0, PT, R3, UR4, PT ;  /* 0x0000000403007c0c */ /* 0x000fc8000bf05270 */
[----:B------:R-:W-:-:S13]  /*9010*/  ISETP.NE.OR P0, PT, R0, R7, P0 ;  /* 0x000000070000720c */ /* 0x000fda0000705670 */
[----:B------:R-:W-:Y:S05]  /*9020*/  @P0 EXIT ;  /* 0x000000000000094d */ /* 0x000fea0003800000 */
[----:B------:R-:W-:Y:S05]  /*9030*/  @P1 BRA `(.L_x_540) ;  /* 0x0000008000001947 */ /* 0x000fea0003800000 */
[----:B------:R-:W-:-:S05]  /*9040*/  IMAD R0, R6, c[0x0][0xc], RZ ;  /* 0x0000030006007a24 */ /* 0x000fca00078e02ff */
[----:B------:R-:W-:-:S13]  /*9050*/  ISETP.NE.AND P0, PT, R0, -0x1, PT ;  /* 0xffffffff0000780c */ /* 0x000fda0003f05270 */
[----:B------:R-:W-:Y:S05]  /*9060*/  @!P0 BRA `(.L_x_540) ;  /* 0x0000005000008947 */ /* 0x000fea0003800000 */
.L_x_541:
[----:B------:R-:W2:Y:S01]  /*9070*/  LDG.E.STRONG.GPU R3, [R4.64] ;  /* 0x0000000604037981 */ /* 0x000ea2000c1ef900 */
[----:B------:R-:W-:Y:S01]  /*9080*/  YIELD ;  /* 0x0000000000007946 */ /* 0x000fe20003800000 */
[----:B--2---:R-:W-:Y:S01]  /*9090*/  ISETP.NE.AND P0, PT, R3, R0, PT ;  /* 0x000000000300720c */ /* 0x004fe20003f05270 */
[----:B------:R-:W-:-:S12]  /*90a0*/  CCTL.IVALL ;  /* 0x00000000ff00798f */ /* 0x000fd80002000000 */
[----:B------:R-:W-:Y:S05]  /*90b0*/  @P0 BRA `(.L_x_541) ;  /* 0xffffffb000000947 */ /* 0x000fea000383ffff */
.L_x_540:
[----:B------:R-:W-:Y:S02]  /*90c0*/  WARPSYNC 0xffffffff ;  /* 0xffffffff00007948 */ /* 0x000fe40003800000 */
[----:B------:R-:W-:Y:S01]  /*90d0*/  MOV R19, c[0x0][0x1dc] ;  /* 0x0000770000137a02 */ /* 0x000fe20000000f00 */
[----:B------:R-:W-:Y:S03]  /*90e0*/  BAR.SYNC.DEFER_BLOCKING 0x0 ;  /* 0x0000000000007b1d */ /* 0x000fe60000010000 */
[----:B------:R-:W-:-:S04]  /*90f0*/  LEA.HI R0, P0, R19, c[0x0][0x1d8], RZ, 0x1 ;  /* 0x0000760013007a11 */ /* 0x000fc800078108ff */
[----:B------:R-:W-:-:S04]  /*9100*/  IADD3.X R3, RZ, c[0x0][0x1dc], RZ, P0, !PT ;  /* 0x00007700ff037a10 */ /* 0x000fc800007fe4ff */
[--C-:B0-----:R-:W-:Y:S02]  /*9110*/  SHF.R.S64 R25, R0, 0x1, R3.reuse ;  /* 0x0000000100197819 */ /* 0x101fe40000001003 */
        /* <DEDUP_REMOVED lines=19> */
.L_x_542:
[----:B------:R-:W-:-:S04]  /*9250*/  LEA R8, P0, R2, c[0x0][0x1b8], 0x2 ;  /* 0x00006e0002087a11 */ /* 0x000fc800078010ff */
[----:B------:R-:W-:Y:S02]  /*9260*/  LEA.HI.X R9, R2, c[0x0][0x1bc], R9, 0x2, P0 ;  /* 0x00006f0002097a11 */ /* 0x000fe400000f1409 */
[-C--:B------:R-:W-:Y:S02]  /*9270*/  LEA R10, P0, R25, R8.reuse, 0x2 ;  /* 0x00000008190a7211 */ /* 0x080fe400078010ff */
[-C--:B------:R-:W-:Y:S01]  /*9280*/  LEA R14, P2, R23, R8.reuse, 0x2 ;  /* 0x00000008170e7211 */ /* 0x080fe200078410ff */
[----:B0-----:R0:W2:Y:S01]  /*9290*/  LDG.E R0, [R8.64] ;  /* 0x0000000608007981 */ /* 0x0010a2000c1e1900 */
[----:B------:R-:W-:Y:S02]  /*92a0*/  LEA R12, P1, R18, R8, 0x2 ;  /* 0x00000008120c7211 */ /* 0x000fe400078210ff */
[C---:B------:R-:W-:Y:S02]  /*92b0*/  IADD3.X R11, R9.reuse, R27, RZ, P0, !PT ;  /* 0x0000001b090b7210 */ /* 0x040fe400007fe4ff */
[----:B------:R-:W-:-:S02]  /*92c0*/  IADD3.X R15, R9, R21, RZ, P2, !PT ;  /* 0x00000015090f7210 */ /* 0x000fc400017fe4ff */
[----:B------:R-:W-:Y:S02]  /*92d0*/  IADD3.X R13, R19, R9, RZ, P1, !PT ;  /* 0x00000009130d7210 */ /* 0x000fe40000ffe4ff */
[----:B------:R-:W2:Y:S04]  /*92e0*/  LDG.E R11, [R10.64] ;  /* 0x000000060a0b7981 */ /* 0x000ea8000c1e1900 */
        /* <DEDUP_REMOVED lines=16> */
.L_x_543:
        /* <DEDUP_REMOVED lines=9> */
.L_x_5611:


//--------------------- .text._Z35group_norm_nhwc_bwd_one_pass_kernelI11Bf16IOBf16WLi256ELi98ELi392EEv26Group_norm_nhwc_bwd_params --------------------------
	.section	.text._Z35group_norm_nhwc_bwd_one_pass_kernelI11Bf16IOBf16WLi256ELi98ELi392EEv26Group_norm_nhwc_bwd_params,"ax",@progbits
	.sectioninfo	@"SHI_REGISTERS=128"
	.align	128
        .global         _Z35group_norm_nhwc_bwd_one_pass_kernelI11Bf16IOBf16WLi256ELi98ELi392EEv26Group_norm_nhwc_bwd_params
        .type           _Z35group_norm_nhwc_bwd_one_pass_kernelI11Bf16IOBf16WLi256ELi98ELi392EEv26Group_norm_nhwc_bwd_params,@function
        .size           _Z35group_norm_nhwc_bwd_one_pass_kernelI11Bf16IOBf16WLi256ELi98ELi392EEv26Group_norm_nhwc_bwd_params,(.L_x_5612 - _Z35group_norm_nhwc_bwd_one_pass_kernelI11Bf16IOBf16WLi256ELi98ELi392EEv26Group_norm_nhwc_bwd_params)
        .other          _Z35group_norm_nhwc_bwd_one_pass_kernelI11Bf16IOBf16WLi256ELi98ELi392EEv26Group_norm_nhwc_bwd_params,@"STO_CUDA_ENTRY STV_DEFAULT"
_Z35group_norm_nhwc_bwd_one_pass_kernelI11Bf16IOBf16WLi256ELi98ELi392EEv26Group_norm_nhwc_bwd_params:
.text._Z35group_norm_nhwc_bwd_one_pass_kernelI11Bf16IOBf16WLi256ELi98ELi392EEv26Group_norm_nhwc_bwd_params:
        /* <DEDUP_REMOVED lines=190> */
.L_x_691:
        /* <DEDUP_REMOVED lines=64> */
[----:B------:R-:W-:Y:S02]  /*0fe0*/  MOV R5, UR22 ;  /* 0x0000001600057c02 */ /* 0x000fe40008000f00 */
[----:B------:R-:W-:-:S04]  /*0ff0*/  IADD3 R46, P0, R100, UR22, RZ ;  /* 0x00000016642e7c10 */ /* 0x000fc8000ff1e0ff */
[----:B------:R-:W-:Y:S01]  /*1000*/  LEA.HI.X.SX32 R47, R5, R4, 0x1, P0 ;  /* 0x00000004052f7211 */ /* 0x000fe200000f0eff */
[----:B------:R-:W-:Y:S01]  /*1010*/  IMAD.WIDE.U32 R4, R0, 0x5397829d, RZ ;  /* 0x5397829d00047825 */ /* 0x000fe200078e00ff */
[----:B------:R-:W-:-:S04]  /*1020*/  @!UP1 UIADD3 UR7, -UR7, URZ, URZ ;  /* 0x0000003f07079290 */ /* 0x000fc8000fffe13f */
[----:B------:R-:W-:Y:S01]  /*1030*/  SHF.R.U32.HI R4, RZ, 0x4, R5 ;  /* 0x00000004ff047819 */ /* 0x000fe20000011605 */
[----:B------:R-:W-:Y:S01]  /*1040*/  USEL UR7, UR14, UR7, !UP0 ;  /* 0x000000070e077287 */ /* 0x000fe2000c000000 */
[----:B------:R-:W-:Y:S02]  /*1050*/  MOV R5, UR20 ;  /* 0x0000001400057c02 */ /* 0x000fe40008000f00 */
[----:B------:R-:W-:Y:S02]  /*1060*/  ULDC.64 UR14, c[0x0][0x1e8] ;  /* 0x00007a00000e7ab9 */ /* 0x000fe40000000a00 */
[----:B------:R-:W-:Y:S01]  /*1070*/  USHF.R.S32.HI UR5, URZ, 0x1f, UR7 ;  /* 0x0000001f3f057899 */ /* 0x000fe20008011407 */
[----:B------:R-:W-:-:S03]  /*1080*/  IMAD R18, R5, c[0x0][0x1fc], R4 ;  /* 0x00007f0005127a24 */ /* 0x000fc600078e0204 */
[----:B------:R-:W-:Y:S02]  /*1090*/  UIMAD UR5, UR5, UR14, URZ ;  /* 0x0000000e050572a4 */ /* 0x000fe4000f8e023f */
[----:B------:R-:W-:Y:S02]  /*10a0*/  IADD3 R4, R18, 0xc8, RZ ;  /* 0x000000c812047810 */ /* 0x000fe40007ffe0ff */
[----:B------:R-:W-:Y:S02]  /*10b0*/  UIMAD UR5, UR7, UR15, UR5 ;  /* 0x0000000f070572a4 */ /* 0x000fe4000f8e0205 */
        /* <DEDUP_REMOVED lines=427> */
[----:B------:R-:W-:Y:S02]  /*2b70*/  LOP3.LUT P6, RZ, R75, 0x8, RZ, 0xc0, !PT ;  /* 0x000000084bff7812 */ /* 0x000fe400078cc0ff */
[----:B------:R-:W-:Y:S02]  /*2b80*/  MOV R19, RZ ;  /* 0x000000ff00137202 */ /* 0x000fe40000000f00 */
[C---:B------:R-:W-:Y:S02]  /*2b90*/  LOP3.LUT P1, RZ, R3.reuse, 0x80000, RZ, 0xc0, !PT ;  /* 0x0008000003ff7812 */ /* 0x040fe4000782c0ff */
[----:B------:R-:W-:-:S07]  /*2ba0*/  LOP3.LUT P5, RZ, R3, 0x8, RZ, 0xc0, !PT ;  /* 0x0000000803ff7812 */ /* 0x000fce00078ac0ff */
[----:B------:R0:W5:Y:S02]  /*2bb0*/  @P6 LDG.E R19, [R76.64] ;  /* 0x000000124c136981 */ /* 0x000164000c1e1900 */
[----:B0-----:R-:W-:Y:S01]  /*2bc0*/  HFMA2.MMA R76, -RZ, RZ, 0, 0 ;  /* 0x00000000ff4c7435 */ /* 0x001fe200000001ff */
[----:B------:R-:W-:Y:S01]  /*2bd0*/  SHF.R.S32.HI R88, RZ, 0x1f, R116 ;  /* 0x0000001fff587819 */ /* 0x000fe20000011474 */
[----:B------:R-:W-:-:S08]  /*2be0*/  HFMA2.MMA R74, -RZ, RZ, 0, 0 ;  /* 0x00000000ff4a7435 */ /* 0x000fd000000001ff */
[----:B------:R0:W5:Y:S04]  /*2bf0*/  @P6 LDG.E R76, [R20.64] ;  /* 0x00000012144c6981 */ /* 0x000168000c1e1900 */
[----:B------:R2:W5:Y:S01]  /*2c00*/  @P4 LDG.E R74, [R78.64] ;  /* 0x000000124e4a4981 */ /* 0x000562000c1e1900 */
[----:B0-----:R-:W-:Y:S01]  /*2c10*/  MOV R20, RZ ;  /* 0x000000ff00147202 */ /* 0x001fe20000000f00 */
[----:B------:R-:W-:-:S05]  /*2c20*/  @P5 IMAD R21, R88, c[0x0][0x1d8], RZ ;  /* 0x0000760058155a24 */ /* 0x000fca00078e02ff */
[----:B------:R0:W5:Y:S01]  /*2c30*/  @P1 LDG.E R20, [R54.64] ;  /* 0x0000001236141981 */ /* 0x000162000c1e1900 */
[----:B------:R-:W-:Y:S01]  /*2c40*/  @P5 IMAD R21, R116, c[0x0][0x1dc], R21 ;  /* 0x0000770074155a24 */ /* 0x000fe200078e0215 */
[----:B0-----:R-:W-:Y:S02]  /*2c50*/  @P5 MOV R54, R46 ;  /* 0x0000002e00365202 */ /* 0x001fe40000000f00 */
[----:B------:R-:W-:-:S05]  /*2c60*/  @P5 MOV R55, R45 ;  /* 0x0000002d00375202 */ /* 0x000fca0000000f00 */
[----:B------:R-:W-:-:S05]  /*2c70*/  @P5 IMAD.WIDE.U32 R54, R116, c[0x0][0x1d8], R54 ;  /* 0x0000760074365a25 */ /* 0x000fca00078e0036 */
[----:B------:R-:W-:Y:S02]  /*2c80*/  @P5 IADD3 R21, R55, R21, RZ ;  /* 0x0000001537155210 */ /* 0x000fe40007ffe0ff */
[C---:B--2---:R-:W-:Y:S02]  /*2c90*/  @P5 SHF.L.U32 R78, R54.reuse, 0x1, RZ ;  /* 0x00000001364e5819 */ /* 0x044fe400000006ff */
[----:B------:R-:W-:Y:S02]  /*2ca0*/  @P5 SHF.L.U64.HI R21, R54, 0x1, R21 ;  /* 0x0000000136155819 */ /* 0x000fe40000010215 */
[----:B------:R-:W-:Y:S01]  /*2cb0*/  @P5 IADD3 R54, P0, R78, c[0x0][0x180], RZ ;  /* 0x000060004e365a10 */ /* 0x000fe20007f1e0ff */
        /* <DEDUP_REMOVED lines=12> */
[----:B------:R-:W-:Y:S01]  /*2d80*/  @P6 IMAD R23, R89, c[0x0][0x1d8], RZ ;  /* 0x0000760059176a24 */ /* 0x000fe200078e02ff */
[----:B------:R-:W-:-:S05]  /*2d90*/  MOV R21, RZ ;  /* 0x000000ff00157202 */ /* 0x000fca0000000f00 */
[----:B------:R0:W5:Y:S01]  /*2da0*/  @P3 LDG.E R22, [R58.64] ;  /* 0x000000123a163981 */ /* 0x000162000c1e1900 */
[----:B------:R-:W-:-:S03]  /*2db0*/  @P6 IMAD R23, R115, c[0x0][0x1dc], R23 ;  /* 0x0000770073176a24 */ /* 0x000fc600078e0217 */
[----:B------:R2:W5:Y:S01]  /*2dc0*/  @P5 LDG.E R21, [R60.64] ;  /* 0x000000123c155981 */ /* 0x000562000c1e1900 */
[----:B0-----:R-:W-:Y:S02]  /*2dd0*/  @P6 MOV R58, R46 ;  /* 0x0000002e003a6202 */ /* 0x001fe40000000f00 */
[----:B------:R-:W-:-:S05]  /*2de0*/  @P6 MOV R59, R45 ;  /* 0x0000002d003b6202 */ /* 0x000fca0000000f00 */
[----:B------:R-:W-:-:S05]  /*2df0*/  @P6 IMAD.WIDE.U32 R58, R115, c[0x0][0x1d8], R58 ;  /* 0x00007600733a6a25 */ /* 0x000fca00078e003a */
[----:B------:R-:W-:Y:S02]  /*2e00*/  @P6 IADD3 R23, R59, R23, RZ ;  /* 0x000000173b176210 */ /* 0x000fe40007ffe0ff */
[C---:B--2---:R-:W-:Y:S02]  /*2e10*/  @P6 SHF.L.U32 R60, R58.reuse, 0x1, RZ ;  /* 0x000000013a3c6819 */ /* 0x044fe400000006ff */
[----:B------:R-:W-:Y:S02]  /*2e20*/  @P6 SHF.L.U64.HI R23, R58, 0x1, R23 ;  /* 0x000000013a176819 */ /* 0x000fe40000010217 */
[----:B------:R-:W-:Y:S02]  /*2e30*/  @P6 IADD3 R58, P0, R60, c[0x0][0x180], RZ ;  /* 0x000060003c3a6a10 */ /* 0x000fe40007f1e0ff */
[C---:B------:R-:W-:Y:S01]  /*2e40*/  LOP3.LUT P1, RZ, R3.reuse, 0x2000, RZ, 0xc0, !PT ;  /* 0x0000200003ff7812 */ /* 0x040fe2000782c0ff */
[----:B------:R-:W-:Y:S01]  /*2e50*/  CS2R R92, SRZ ;  /* 0x00000000005c7805 */ /* 0x000fe2000001ff00 */
[----:B------:R-:W-:-:S02]  /*2e60*/  LOP3.LUT R3, R3, 0xffbfffff, RZ, 0xc0, !PT ;  /* 0xffbfffff03037812 */ /* 0x000fc400078ec0ff */
[----:B------:R-:W-:Y:S02]  /*2e70*/  LOP3.LUT P4, RZ, R75, 0x4, RZ, 0xc0, !PT ;  /* 0x000000044bff7812 */ /* 0x000fe4000788c0ff */
[----:B------:R-:W-:Y:S01]  /*2e80*/  @P6 IADD3.X R59, R23, c[0x0][0x184], RZ, P0, !PT ;  /* 0x00006100173b6a10 */ /* 0x000fe200007fe4ff */
[----:B------:R0:W5:Y:S01]  /*2e90*/  @P3 LDG.E R92, [R96.64] ;  /* 0x00000012605c3981 */ /* 0x000162000c1e1900 */
[----:B------:R-:W-:Y:S02]  /*2ea0*/  @P6 IADD3 R60, P0, R60, c[0x0][0x178], RZ ;  /* 0x00005e003c3c6a10 */ /* 0x000fe40007f1e0ff */
[----:B------:R-:W-:Y:S02]  /*2eb0*/  @P6 LOP3.LUT R3, R3, 0x400000, RZ, 0xfc, !PT ;  /* 0x0040000003036812 */ /* 0x000fe400078efcff */
[----:B------:R-:W-:Y:S01]  /*2ec0*/  @P6 IADD3.X R61, R23, c[0x0][0x17c], RZ, P0, !PT ;  /* 0x00005f00173d6a10 */ /* 0x000fe200007fe4ff */
[----:B------:R2:W5:Y:S01]  /*2ed0*/  @P1 LDG.E R91, [R94.64] ;  /* 0x000000125e5b1981 */ /* 0x000562000c1e1900 */
[----:B------:R-:W-:-:S02]  /*2ee0*/  LOP3.LUT P6, RZ, R3, 0x8000, RZ, 0xc0, !PT ;  /* 0x0000800003ff7812 */ /* 0x000fc400078cc0ff */
[----:B------:R-:W-:Y:S01]  /*2ef0*/  LOP3.LUT P5, RZ, R75, 0x1, RZ, 0xc0, !PT ;  /* 0x000000014bff7812 */ /* 0x000fe200078ac0ff */
[----:B0-----:R-:W-:Y:S01]  /*2f00*/  CS2R R96, SRZ ;  /* 0x0000000000607805 */ /* 0x001fe2000001ff00 */
[----:B------:R-:W-:-:S05]  /*2f10*/  SHF.R.S32.HI R77, RZ, 0x1f, R114 ;  /* 0x0000001fff4d7819 */ /* 0x000fca0000011472 */
[----:B------:R0:W5:Y:S01]  /*2f20*/  @P4 LDG.E R96, [R24.64] ;  /* 0x0000001218604981 */ /* 0x000162000c1e1900 */
[----:B------:R-:W-:Y:S01]  /*2f30*/  HFMA2.MMA R23, -RZ, RZ, 0, 0 ;  /* 0x00000000ff177435 */ /* 0x000fe200000001ff */
[----:B------:R-:W-:Y:S02]  /*2f40*/  LOP3.LUT P3, RZ, R3, 0x80000000, RZ, 0xc0, !PT ;  /* 0x8000000003ff7812 */ /* 0x000fe4000786c0ff */
[----:B------:R-:W-:Y:S01]  /*2f50*/  SHF.R.S32.HI R75, RZ, 0x1f, R113 ;  /* 0x0000001fff4b7819 */ /* 0x000fe20000011471 */
[----:B------:R3:W5:Y:S01]  /*2f60*/  @P6 LDG.E R97, [R98.64] ;  /* 0x0000001262616981 */ /* 0x000762000c1e1900 */
[----:B0-----:R-:W-:Y:S01]  /*2f70*/  MOV R24, RZ ;  /* 0x000000ff00187202 */ /* 0x001fe20000000f00 */
[----:B------:R-:W-:-:S04]  /*2f80*/  @P5 IMAD R25, R77, c[0x0][0x1d8], RZ ;  /* 0x000076004d195a24 */ /* 0x000fc800078e02ff */
[----:B------:R0:W5:Y:S04]  /*2f90*/  @P4 LDG.E R23, [R70.64] ;  /* 0x0000001246174981 */ /* 0x000168000c1e1900 */
[----:B------:R4:W5:Y:S01]  /*2fa0*/  @P6 LDG.E R24, [R62.64] ;  /* 0x000000123e186981 */ /* 0x000962000c1e1900 */
[----:B------:R-:W-:Y:S01]  /*2fb0*/  @P5 IMAD R25, R114, c[0x0][0x1dc], R25 ;  /* 0x0000770072195a24 */ /* 0x000fe200078e0219 */
[----:B------:R-:W-:Y:S02]  /*2fc0*/  LOP3.LUT P4, RZ, R3, 0x40000000, RZ, 0xc0, !PT ;  /* 0x4000000003ff7812 */ /* 0x000fe4000788c0ff */
[----:B------:R0:W5:Y:S01]  /*2fd0*/  @P3 LDG.E R93, [R26.64] ;  /* 0x000000121a5d3981 */ /* 0x000162000c1e1900 */
[----:B----4-:R-:W-:Y:S02]  /*2fe0*/  @P5 MOV R62, R46 ;  /* 0x0000002e003e5202 */ /* 0x010fe40000000f00 */
[----:B------:R-:W-:-:S05]  /*2ff0*/  @P5 MOV R63, R45 ;  /* 0x0000002d003f5202 */ /* 0x000fca0000000f00 */
[----:B------:R-:W-:Y:S01]  /*3000*/  @P5 IMAD.WIDE.U32 R62, R114, c[0x0][0x1d8], R62 ;  /* 0x00007600723e5a25 */ /* 0x000fe200078e003e */
[----:B0-----:R-:W-:-:S04]  /*3010*/  MOV R26, RZ ;  /* 0x000000ff001a7202 */ /* 0x001fc80000000f00 */
[----:B------:R-:W-:Y:S02]  /*3020*/  @P5 IADD3 R25, R63, R25, RZ ;  /* 0x000000193f195210 */ /* 0x000fe40007ffe0ff */
[----:B------:R0:W5:Y:S02]  /*3030*/  @P1 LDG.E R26, [R64.64] ;  /* 0x00000012401a1981 */ /* 0x000164000c1e1900 */
[C---:B------:R-:W-:Y:S02]  /*3040*/  @P5 SHF.L.U64.HI R25, R62.reuse, 0x1, R25 ;  /* 0x000000013e195819 */ /* 0x040fe40000010219 */
[----:B------:R-:W-:Y:S01]  /*3050*/  @P5 SHF.L.U32 R62, R62, 0x1, RZ ;  /* 0x000000013e3e5819 */ /* 0x000fe200000006ff */
[----:B------:R-:W-:-:S03]  /*3060*/  @P4 IMAD R27, R75, c[0x0][0x1d8], RZ ;  /* 0x000076004b1b4a24 */ /* 0x000fc600078e02ff */
[C---:B------:R-:W-:Y:S02]  /*3070*/  @P5 IADD3 R70, P0, R62.reuse, c[0x0][0x180], RZ ;  /* 0x000060003e465a10 */ /* 0x040fe40007f1e0ff */
[----:B0-----:R-:W-:Y:S02]  /*3080*/  @P4 MOV R64, R46 ;  /* 0x0000002e00404202 */ /* 0x001fe40000000f00 */
[----:B------:R-:W-:Y:S02]  /*3090*/  @P4 MOV R65, R45 ;  /* 0x0000002d00414202 */ /* 0x000fe40000000f00 */
[----:B------:R-:W-:Y:S02]  /*30a0*/  @P5 IADD3.X R71, R25, c[0x0][0x184], RZ, P0, !PT ;  /* 0x0000610019475a10 */ /* 0x000fe400007fe4ff */
[----:B------:R-:W-:Y:S01]  /*30b0*/  @P5 IADD3 R62, P0, R62, c[0x0][0x178], RZ ;  /* 0x00005e003e3e5a10 */ /* 0x000fe20007f1e0ff */
[C---:B------:R-:W-:Y:S02]  /*30c0*/  @P4 IMAD R27, R113.reuse, c[0x0][0x1dc], R27 ;  /* 0x00007700711b4a24 */ /* 0x040fe400078e021b */
[----:B------:R-:W-:Y:S01]  /*30d0*/  @P4 IMAD.WIDE.U32 R64, R113, c[0x0][0x1d8], R64 ;  /* 0x0000760071404a25 */ /* 0x000fe200078e0040 */
[----:B------:R-:W-:Y:S01]  /*30e0*/  @P5 IADD3.X R63, R25, c[0x0][0x17c], RZ, P0, !PT ;  /* 0x00005f00193f5a10 */ /* 0x000fe200007fe4ff */
[----:B------:R-:W-:-:S03]  /*30f0*/  HFMA2.MMA R25, -RZ, RZ, 0, 0 ;  /* 0x00000000ff197435 */ /* 0x000fc600000001ff */
[----:B------:R-:W-:Y:S02]  /*3100*/  @P4 IADD3 R27, R65, R27, RZ ;  /* 0x0000001b411b4210 */ /* 0x000fe40007ffe0ff */
[----:B------:R-:W-:Y:S02]  /*3110*/  LOP3.LUT R3, R3, 0xff7fffff, RZ, 0xc0, !PT ;  /* 0xff7fffff03037812 */ /* 0x000fe400078ec0ff */
[C---:B------:R-:W-:Y:S02]  /*3120*/  @P4 SHF.L.U64.HI R27, R64.reuse, 0x1, R27 ;  /* 0x00000001401b4819 */ /* 0x040fe4000001021b */
[----:B------:R-:W-:Y:S01]  /*3130*/  @P4 SHF.L.U32 R64, R64, 0x1, RZ ;  /* 0x0000000140404819 */ /* 0x000fe200000006ff */
[----:B------:R0:W5:Y:S01]  /*3140*/  @P3 LDG.E R25, [R68.64] ;  /* 0x0000001244193981 */ /* 0x000162000c1e1900 */
[----:B------:R-:W-:Y:S02]  /*3150*/  @P5 LOP3.LUT R3, R3, 0x800000, RZ, 0xfc, !PT ;  /* 0x0080000003035812 */ /* 0x000fe400078efcff */
[----:B------:R-:W-:-:S02]  /*3160*/  MOV R89, RZ ;  /* 0x000000ff00597202 */ /* 0x000fc40000000f00 */
[C---:B------:R-:W-:Y:S02]  /*3170*/  LOP3.LUT P3, RZ, R3.reuse, 0x20000000, RZ, 0xc0, !PT ;  /* 0x2000000003ff7812 */ /* 0x040fe4000786c0ff */
[----:B------:R-:W-:Y:S02]  /*3180*/  LOP3.LUT P5, RZ, R3, 0x800, RZ, 0xc0, !PT ;  /* 0x0000080003ff7812 */ /* 0x000fe400078ac0ff */
[----:B------:R4:W5:Y:S01]  /*3190*/  @P2 LDG.E R89, [R28.64] ;  /* 0x000000121c592981 */ /* 0x000962000c1e1900 */
[----:B0-----:R-:W-:-:S04]  /*31a0*/  @P4 IADD3 R68, P0, R64, c[0x0][0x180], RZ ;  /* 0x0000600040444a10 */ /* 0x001fc80007f1e0ff */
[----:B------:R-:W-:Y:S02]  /*31b0*/  @P4 IADD3.X R69, R27, c[0x0][0x184], RZ, P0, !PT ;  /* 0x000061001b454a10 */ /* 0x000fe400007fe4ff */
[----:B------:R-:W-:Y:S01]  /*31c0*/  @P4 IADD3 R64, P0, R64, c[0x0][0x178], RZ ;  /* 0x00005e0040404a10 */ /* 0x000fe20007f1e0ff */
[----:B----4-:R-:W-:-:S03]  /*31d0*/  HFMA2.MMA R28, -RZ, RZ, 0, 0 ;  /* 0x00000000ff1c7435 */ /* 0x010fc600000001ff */
[----:B------:R-:W-:Y:S01]  /*31e0*/  @P4 IADD3.X R65, R27, c[0x0][0x17c], RZ, P0, !PT ;  /* 0x00005f001b414a10 */ /* 0x000fe200007fe4ff */
[----:B------:R-:W-:Y:S01]  /*31f0*/  HFMA2.MMA R27, -RZ, RZ, 0, 0 ;  /* 0x00000000ff1b7435 */ /* 0x000fe200000001ff */
[----:B------:R-:W-:Y:S02]  /*3200*/  SHF.R.S32.HI R75, RZ, 0x1f, R112 ;  /* 0x0000001fff4b7819 */ /* 0x000fe40000011470 */
[C---:B------:R-:W-:Y:S02]  /*3210*/  LOP3.LUT P6, RZ, R3.reuse, 0x400, RZ, 0xc0, !PT ;  /* 0x0000040003ff7812 */ /* 0x040fe400078cc0ff */
[----:B------:R-:W-:Y:S01]  /*3220*/  LOP3.LUT R3, R3, 0xfeffffff, RZ, 0xc0, !PT ;  /* 0xfeffffff03037812 */ /* 0x000fe200078ec0ff */
[----:B------:R-:W-:Y:S01]  /*3230*/  @P3 IMAD R29, R75, c[0x0][0x1d8], RZ ;  /* 0x000076004b1d3a24 */ /* 0x000fe200078e02ff */
[----:B------:R-:W-:Y:S01]  /*3240*/  HFMA2.MMA R75, -RZ, RZ, 0, 0 ;  /* 0x00000000ff4b7435 */ /* 0x000fe200000001ff */
[----:B------:R0:W5:Y:S01]  /*3250*/  @P5 LDG.E R28, [R56.64] ;  /* 0x00000012381c5981 */ /* 0x000162000c1e1900 */
[----:B------:R-:W-:Y:S01]  /*3260*/  @P4 LOP3.LUT R3, R3, 0x1000000, RZ, 0xfc, !PT ;  /* 0x0100000003034812 */ /* 0x000fe200078efcff */
[----:B------:R-:W-:-:S02]  /*3270*/  @P3 IMAD R29, R112, c[0x0][0x1dc], R29 ;  /* 0x00007700701d3a24 */ /* 0x000fc400078e021d */
[----:B------:R4:W5:Y:S01]  /*3280*/  @P2 LDG.E R27, [R66.64] ;  /* 0x00000012421b2981 */ /* 0x000962000c1e1900 */
[----:B------:R-:W-:-:S04]  /*3290*/  LOP3.LUT P1, RZ, R3, 0x10000000, RZ, 0xc0, !PT ;  /* 0x1000000003ff7812 */ /* 0x000fc8000782c0ff */
[----:B------:R1:W5:Y:S01]  /*32a0*/  @P6 LDG.E R75, [R30.64] ;  /* 0x000000121e4b6981 */ /* 0x000362000c1e1900 */
[----:B0-----:R-:W-:Y:S02]  /*32b0*/  @P3 MOV R56, R46 ;  /* 0x0000002e00383202 */ /* 0x001fe40000000f00 */
[----:B------:R-:W-:Y:S02]  /*32c0*/  @P3 MOV R57, R45 ;  /* 0x0000002d00393202 */ /* 0x000fe40000000f00 */
[----:B------:R-:W-:-:S03]  /*32d0*/  LOP3.LUT P2, RZ, R3, 0x8000000, RZ, 0xc0, !PT ;  /* 0x0800000003ff7812 */ /* 0x000fc6000784c0ff */
[----:B------:R-:W-:Y:S01]  /*32e0*/  @P3 IMAD.WIDE.U32 R56, R112, c[0x0][0x1d8], R56 ;  /* 0x0000760070383a25 */ /* 0x000fe200078e0038 */
[----:B-1----:R-:W-:-:S04]  /*32f0*/  MOV R30, RZ ;  /* 0x000000ff001e7202 */ /* 0x002fc80000000f00 */
[----:B------:R-:W-:Y:S02]  /*3300*/  @P3 IADD3 R29, R57, R29, RZ ;  /* 0x0000001d391d3210 */ /* 0x000fe40007ffe0ff */
[----:B---3--:R-:W-:Y:S01]  /*3310*/  SHF.R.S32.HI R98, RZ, 0x1f, R111 ;  /* 0x0000001fff627819 */ /* 0x008fe2000001146f */
[----:B------:R0:W5:Y:S01]  /*3320*/  @P1 LDG.E R30, [R32.64] ;  /* 0x00000012201e1981 */ /* 0x000162000c1e1900 */
[C---:B------:R-:W-:Y:S02]  /*3330*/  @P3 SHF.L.U64.HI R29, R56.reuse, 0x1, R29 ;  /* 0x00000001381d3819 */ /* 0x040fe4000001021d */
[----:B------:R-:W-:Y:S01]  /*3340*/  @P3 SHF.L.U32 R56, R56, 0x1, RZ ;  /* 0x0000000138383819 */ /* 0x000fe200000006ff */
[----:B------:R-:W-:-:S03]  /*3350*/  @P2 IMAD R31, R98, c[0x0][0x1d8], RZ ;  /* 0x00007600621f2a24 */ /* 0x000fc600078e02ff */
[----:B----4-:R-:W-:Y:S02]  /*3360*/  @P3 IADD3 R66, P0, R56, c[0x0][0x180], RZ ;  /* 0x0000600038423a10 */ /* 0x010fe40007f1e0ff */
[----:B0-----:R-:W-:Y:S02]  /*3370*/  @P2 MOV R32, R46 ;  /* 0x0000002e00202202 */ /* 0x001fe40000000f00 */
[----:B------:R-:W-:Y:S01]  /*3380*/  @P2 MOV R33, R45 ;  /* 0x0000002d00212202 */ /* 0x000fe20000000f00 */
[----:B------:R-:W-:Y:S01]  /*3390*/  @P2 IMAD R31, R111, c[0x0][0x1dc], R31 ;  /* 0x000077006f1f2a24 */ /* 0x000fe200078e021f */
[----:B------:R-:W-:-:S03]  /*33a0*/  @P3 IADD3.X R67, R29, c[0x0][0x184], RZ, P0, !PT ;  /* 0x000061001d433a10 */ /* 0x000fc600007fe4ff */
[----:B------:R-:W-:Y:S01]  /*33b0*/  @P2 IMAD.WIDE.U32 R32, R111, c[0x0][0x1d8], R32 ;  /* 0x000076006f202a25 */ /* 0x000fe200078e0020 */
[----:B------:R-:W-:-:S04]  /*33c0*/  @P3 IADD3 R56, P0, R56, c[0x0][0x178], RZ ;  /* 0x00005e0038383a10 */ /* 0x000fc80007f1e0ff */
[----:B------:R-:W-:Y:S02]  /*33d0*/  @P2 IADD3 R31, R33, R31, RZ ;  /* 0x0000001f211f2210 */ /* 0x000fe40007ffe0ff */
[----:B------:R-:W-:Y:S02]  /*33e0*/  @P3 IADD3.X R57, R29, c[0x0][0x17c], RZ, P0, !PT ;  /* 0x00005f001d393a10 */ /* 0x000fe400007fe4ff */
[----:B------:R-:W-:Y:S02]  /*33f0*/  MOV R29, RZ ;  /* 0x000000ff001d7202 */ /* 0x000fe40000000f00 */
[C---:B------:R-:W-:Y:S02]  /*3400*/  @P2 SHF.L.U64.HI R31, R32.reuse, 0x1, R31 ;  /* 0x00000001201f2819 */ /* 0x040fe4000001021f */
[----:B------:R-:W-:Y:S01]  /*3410*/  @P2 SHF.L.U32 R32, R32, 0x1, RZ ;  /* 0x0000000120202819 */ /* 0x000fe200000006ff */
[----:B------:R-:W-:Y:S01]  /*3420*/  HFMA2.MMA R77, -RZ, RZ, 0, 0 ;  /* 0x00000000ff4d7435 */ /* 0x000fe200000001ff */
[----:B------:R0:W5:Y:S01]  /*3430*/  @P6 LDG.E R29, [R38.64] ;  /* 0x00000012261d6981 */ /* 0x000162000c1e1900 */
[----:B------:R-:W-:-:S08]  /*3440*/  LOP3.LUT R3, R3, 0xfdffffff, RZ, 0xc0, !PT ;  /* 0xfdffffff03037812 */ /* 0x000fd000078ec0ff */
[----:B------:R1:W5:Y:S01]  /*3450*/  @P5 LDG.E R77, [R72.64] ;  /* 0x00000012484d5981 */ /* 0x000362000c1e1900 */
[C---:B0-----:R-:W-:Y:S02]  /*3460*/  @P2 IADD3 R38, P0, R32.reuse, c[0x0][0x180], RZ ;  /* 0x0000600020262a10 */ /* 0x041fe40007f1e0ff */
[----:B------:R-:W-:Y:S02]  /*3470*/  @P3 LOP3.LUT R3, R3, 0x2000000, RZ, 0xfc, !PT ;  /* 0x0200000003033812 */ /* 0x000fe400078efcff */
[----:B------:R-:W-:Y:S02]  /*3480*/  @P2 IADD3.X R39, R31, c[0x0][0x184], RZ, P0, !PT ;  /* 0x000061001f272a10 */ /* 0x000fe400007fe4ff */
[----:B------:R-:W-:-:S04]  /*3490*/  @P2 IADD3 R32, P0, R32, c[0x0][0x178], RZ ;  /* 0x00005e0020202a10 */ /* 0x000fc80007f1e0ff */
[----:B------:R-:W-:Y:S01]  /*34a0*/  @P2 IADD3.X R33, R31, c[0x0][0x17c], RZ, P0, !PT ;  /* 0x00005f001f212a10 */ /* 0x000fe200007fe4ff */
[----:B-1----:R-:W-:Y:S01]  /*34b0*/  CS2R R72, SRZ ;  /* 0x0000000000487805 */ /* 0x002fe2000001ff00 */
[C---:B------:R-:W-:Y:S01]  /*34c0*/  LOP3.LUT P0, RZ, R3.reuse, 0x100, RZ, 0xc0, !PT ;  /* 0x0000010003ff7812 */ /* 0x040fe2000780c0ff */
[----:B------:R-:W-:Y:S01]  /*34d0*/  HFMA2.MMA R31, -RZ, RZ, 0, 0 ;  /* 0x00000000ff1f7435 */ /* 0x000fe200000001ff */
[----:B------:R-:W-:-:S03]  /*34e0*/  LOP3.LUT P3, RZ, R3, 0x80, RZ, 0xc0, !PT ;  /* 0x0000008003ff7812 */ /* 0x000fc6000786c0ff */
[----:B------:R0:W5:Y:S01]  /*34f0*/  @P1 LDG.E R73, [R42.64] ;  /* 0x000000122a491981 */ /* 0x000162000c1e1900 */
[----:B------:R-:W-:Y:S02]  /*3500*/  LOP3.LUT P1, RZ, R3, 0x4000000, RZ, 0xc0, !PT ;  /* 0x0400000003ff7812 */ /* 0x000fe4000782c0ff */
[----:B--2---:R-:W-:-:S05]  /*3510*/  SHF.R.S32.HI R94, RZ, 0x1f, R110 ;  /* 0x0000001fff5e7819 */ /* 0x004fca000001146e */
[----:B------:R1:W5:Y:S01]  /*3520*/  @P0 LDG.E R31, [R40.64] ;  /* 0x00000012281f0981 */ /* 0x000362000c1e1900 */
[----:B------:R-:W-:Y:S01]  /*3530*/  LOP3.LUT P4, RZ, R3, 0x40, RZ, 0xc0, !PT ;  /* 0x0000004003ff7812 */ /* 0x000fe2000788c0ff */
[----:B-1----:R-:W-:-:S06]  /*3540*/  CS2R R40, SRZ ;  /* 0x0000000000287805 */ /* 0x002fcc000001ff00 */
[----:B------:R1:W5:Y:S04]  /*3550*/  @P3 LDG.E R41, [R34.64] ;  /* 0x0000001222293981 */ /* 0x000368000c1e1900 */
[----:B------:R2:W5:Y:S01]  /*3560*/  @P0 LDG.E R40, [R36.64] ;  /* 0x0000001224280981 */ /* 0x000562000c1e1900 */
[----:B-1----:R-:W-:Y:S02]  /*3570*/  @P1 MOV R34, R46 ;  /* 0x0000002e00221202 */ /* 0x002fe40000000f00 */
[----:B------:R-:W-:Y:S01]  /*3580*/  @P1 MOV R35, R45 ;  /* 0x0000002d00231202 */ /* 0x000fe20000000f00 */
[----:B--2---:R-:W-:-:S04]  /*3590*/  @P1 IMAD R36, R94, c[0x0][0x1d8], RZ ;  /* 0x000076005e241a24 */ /* 0x004fc800078e02ff */
[----:B------:R-:W-:Y:S01]  /*35a0*/  @P1 IMAD.WIDE.U32 R34, R110, c[0x0][0x1d8], R34 ;  /* 0x000076006e221a25 */ /* 0x000fe200078e0022 */
[----:B------:R-:W-:-:S03]  /*35b0*/  LOP3.LUT P5, RZ, R3, 0x20, RZ, 0xc0, !PT ;  /* 0x0000002003ff7812 */ /* 0x000fc600078ac0ff */
[----:B------:R-:W-:Y:S01]  /*35c0*/  @P1 IMAD R36, R110, c[0x0][0x1dc], R36 ;  /* 0x000077006e241a24 */ /* 0x000fe200078e0224 */
[----:B0-----:R-:W-:-:S04]  /*35d0*/  CS2R R42, SRZ ;  /* 0x00000000002a7805 */ /* 0x001fc8000001ff00 */
[----:B------:R-:W-:Y:S02]  /*35e0*/  @P1 IADD3 R36, R35, R36, RZ ;  /* 0x0000002423241210 */ /* 0x000fe40007ffe0ff */
[----:B------:R0:W5:Y:S01]  /*35f0*/  @P4 LDG.E R43, [R48.64] ;  /* 0x00000012302b4981 */ /* 0x000162000c1e1900 */
[----:B------:R-:W-:Y:S02]  /*3600*/  LOP3.LUT P6, RZ, R3, 0x10, RZ, 0xc0, !PT ;  /* 0x0000001003ff7812 */ /* 0x000fe400078cc0ff */
[C---:B------:R-:W-:Y:S01]  /*3610*/  @P1 SHF.L.U64.HI R37, R34.reuse, 0x1, R36 ;  /* 0x0000000122251819 */ /* 0x040fe20000010224 */
[----:B------:R1:W5:Y:S01]  /*3620*/  @P3 LDG.E R42, [R86.64] ;  /* 0x00000012562a3981 */ /* 0x000362000c1e1900 */
[----:B------:R-:W-:Y:S01]  /*3630*/  @P1 SHF.L.U32 R36, R34, 0x1, RZ ;  /* 0x0000000122241819 */ /* 0x000fe200000006ff */
[----:B0-----:R-:W-:-:S03]  /*3640*/  CS2R R48, SRZ ;  /* 0x0000000000307805 */ /* 0x001fc6000001ff00 */
[----:B------:R-:W-:-:S03]  /*3650*/  @P1 IADD3 R34, P0, R36, c[0x0][0x180], RZ ;  /* 0x0000600024221a10 */ /* 0x000fc60007f1e0ff */
[----:B------:R0:W5:Y:S01]  /*3660*/  @P5 LDG.E R49, [R50.64] ;  /* 0x0000001232315981 */ /* 0x000162000c1e1900 */
[C---:B------:R-:W-:Y:S02]  /*3670*/  @P1 IADD3.X R35, R37.reuse, c[0x0][0x184], RZ, P0, !PT ;  /* 0x0000610025231a10 */ /* 0x040fe400007fe4ff */
[----:B------:R-:W-:Y:S01]  /*3680*/  @P1 IADD3 R36, P0, R36, c[0x0][0x178], RZ ;  /* 0x00005e0024241a10 */ /* 0x000fe20007f1e0ff */
[----:B------:R1:W5:Y:S01]  /*3690*/  @P4 LDG.E R48, [R84.64] ;  /* 0x0000001254304981 */ /* 0x000362000c1e1900 */
[----:B0-----:R-:W-:Y:S02]  /*36a0*/  CS2R R50, SRZ ;  /* 0x0000000000327805 */ /* 0x001fe4000001ff00 */
[----:B------:R-:W-:Y:S02]  /*36b0*/  @P1 IADD3.X R37, R37, c[0x0][0x17c], RZ, P0, !PT ;  /* 0x00005f0025251a10 */ /* 0x000fe400007fe4ff */
[----:B------:R-:W-:Y:S02]  /*36c0*/  LOP3.LUT P0, RZ, R3, 0x8, RZ, 0xc0, !PT ;  /* 0x0000000803ff7812 */ /* 0x000fe4000780c0ff */
[----:B------:R0:W5:Y:S04]  /*36d0*/  @P6 LDG.E R51, [R52.64] ;  /* 0x0000001234336981 */ /* 0x000168000c1e1900 */
[----:B------:R1:W5:Y:S01]  /*36e0*/  @P5 LDG.E R50, [R82.64] ;  /* 0x0000001252325981 */ /* 0x000362000c1e1900 */
[----:B0-----:R-:W-:-:S06]  /*36f0*/  CS2R R52, SRZ ;  /* 0x0000000000347805 */ /* 0x001fcc000001ff00 */
[----:B------:R1:W5:Y:S01]  /*3700*/  @P6 LDG.E R52, [R80.64] ;  /* 0x0000001250346981 */ /* 0x000362000c1e1900 */
[----:B------:R-:W-:-:S03]  /*3710*/  LOP3.LUT P6, RZ, R3, 0x400000, RZ, 0xc0, !PT ;  /* 0x0040000003ff7812 */ /* 0x000fc600078cc0ff */
[----:B------:R0:W5:Y:S01]  /*3720*/  @P0 LDG.E R53, [R54.64] ;  /* 0x0000001236350981 */ /* 0x000162000c1e1900 */
[----:B------:R-:W-:Y:S01]  /*3730*/  LOP3.LUT P5, RZ, R3, 0x800000, RZ, 0xc0, !PT ;  /* 0x0080000003ff7812 */ /* 0x000fe200078ac0ff */
[----:B0-----:R-:W-:-:S08]  /*3740*/  CS2R R54, SRZ ;  /* 0x0000000000367805 */ /* 0x001fd0000001ff00 */
[----:B------:R0:W5:Y:S01]  /*3750*/  @P6 LDG.E R55, [R58.64] ;  /* 0x000000123a376981 */ /* 0x000162000c1e1900 */
[C---:B------:R-:W-:Y:S02]  /*3760*/  LOP3.LUT P3, RZ, R3.reuse, 0x2000000, RZ, 0xc0, !PT ;  /* 0x0200000003ff7812 */ /* 0x040fe4000786c0ff */
[----:B------:R-:W-:Y:S01]  /*3770*/  LOP3.LUT P4, RZ, R3, 0x1000000, RZ, 0xc0, !PT ;  /* 0x0100000003ff7812 */ /* 0x000fe2000788c0ff */
[----:B------:R1:W5:Y:S01]  /*3780*/  @P0 LDG.E R54, [R78.64] ;  /* 0x000000124e360981 */ /* 0x000362000c1e1900 */
[----:B0-----:R-:W-:-:S06]  /*3790*/  CS2R R58, SRZ ;  /* 0x00000000003a7805 */ /* 0x001fcc000001ff00 */
[----:B------:R0:W5:Y:S01]  /*37a0*/  @P6 LDG.E R58, [R60.64] ;  /* 0x000000123c3a6981 */ /* 0x000162000c1e1900 */
[----:B------:R-:W-:Y:S01]  /*37b0*/  ISETP.GT.U32.AND P0, PT, R0, 0x187, PT ;  /* 0x000001870000780c */ /* 0x000fe20003f04070 */
[----:B------:R-:W-:Y:S02]  /*37c0*/  BSSY B0, `(.L_x_545) ;  /* 0x0000021000007945 */ /* 0x000fe40003800000 */
[----:B------:R2:W5:Y:S01]  /*37d0*/  @P5 LDG.E R59, [R70.64] ;  /* 0x00000012463b5981 */ /* 0x000562000c1e1900 */
[----:B0-----:R-:W-:-:S06]  /*37e0*/  CS2R R60, SRZ ;  /* 0x00000000003c7805 */ /* 0x001fcc000001ff00 */
[----:B------:R0:W5:Y:S04]  /*37f0*/  @P5 LDG.E R60, [R62.64] ;  /* 0x000000123e3c5981 */ /* 0x000168000c1e1900 */
[----:B------:R3:W5:Y:S01]  /*3800*/  @P4 LDG.E R61, [R68.64] ;  /* 0x00000012443d4981 */ /* 0x000762000c1e1900 */
[----:B0-----:R-:W-:Y:S01]  /*3810*/  CS2R R62, SRZ ;  /* 0x00000000003e7805 */ /* 0x001fe2000001ff00 */
[----:B---3--:R-:W-:-:S05]  /*3820*/  CS2R R68, SRZ ;  /* 0x0000000000447805 */ /* 0x008fca000001ff00 */
[----:B------:R0:W5:Y:S04]  /*3830*/  @P4 LDG.E R62, [R64.64] ;  /* 0x00000012403e4981 */ /* 0x000168000c1e1900 */
        /* <DEDUP_REMOVED lines=8> */
[----:B--2---:R-:W-:Y:S01]  /*38c0*/  CS2R R70, SRZ ;  /* 0x0000000000467805 */ /* 0x004fe2000001ff00 */
[----:B------:R-:W-:Y:S05]  /*38d0*/  @P0 BRA `(.L_x_546) ;  /* 0x000000f000000947 */ /* 0x000fea0003800000 */
[----:B------:R-:W-:Y:S02]  /*38e0*/  ISETP.NE.AND P0, PT, RZ, UR21, PT ;  /* 0x00000015ff007c0c */ /* 0x000fe4000bf05270 */
[----:B-1----:R-:W-:-:S04]  /*38f0*/  IADD3 R34, R100, UR22, RZ ;  /* 0x0000001664227c10 */ /* 0x002fc8000fffe0ff */
[----:B------:R-:W-:-:S07]  /*3900*/  SHF.R.S32.HI R33, RZ, 0x1f, R34 ;  /* 0x0000001fff217819 */ /* 0x000fce0000011422 */
[----:B------:R-:W-:-:S04]  /*3910*/  @P0 LEA R32, P6, R34, c[0x0][0x190], 0x1 ;  /* 0x0000640022200a11 */ /* 0x000fc800078c08ff */
[----:B------:R-:W-:-:S05]  /*3920*/  @P0 LEA.HI.X R33, R34, c[0x0][0x194], R33, 0x1, P6 ;  /* 0x0000650022210a11 */ /* 0x000fca00030f0c21 */
[----:B------:R0:W2:Y:S04]  /*3930*/  @P0 LDG.E.U16 R35, [R32.64] ;  /* 0x0000001220230981 */ /* 0x0000a8000c1e1500 */
[----:B0-----:R-:W3:Y:S01]  /*3940*/  @P0 LDG.E.U16 R32, [R32.64+0x2] ;  /* 0x0000021220200981 */ /* 0x001ee2000c1e1500 */
[----:B--2---:R-:W-:Y:S02]  /*3950*/  @P0 PRMT R70, RZ, 0x5410, R35 ;  /* 0x00005410ff460816 */ /* 0x004fe40000000023 */
[----:B---3--:R-:W-:Y:S02]  /*3960*/  @P0 PRMT R71, RZ, 0x5410, R32 ;  /* 0x00005410ff470816 */ /* 0x008fe40000000020 */
[----:B------:R-:W-:-:S05]  /*3970*/  MOV R32, 0x2 ;  /* 0x0000000200207802 */ /* 0x000fca0000000f00 */
[----:B------:R-:W-:-:S05]  /*3980*/  IMAD.WIDE R32, R34, R32, c[0x0][0x188] ;  /* 0x0000620022207625 */ /* 0x000fca00078e0220 */
[----:B------:R0:W2:Y:S04]  /*3990*/  LDG.E.U16 R69, [R32.64] ;  /* 0x0000001220457981 */ /* 0x0000a8000c1e1500 */
[----:B0-----:R-:W3:Y:S01]  /*39a0*/  LDG.E.U16 R32, [R32.64+0x2] ;  /* 0x0000021220207981 */ /* 0x001ee2000c1e1500 */
[----:B--2---:R-:W-:Y:S02]  /*39b0*/  PRMT R69, RZ, 0x5410, R69 ;  /* 0x00005410ff457816 */ /* 0x004fe40000000045 */
[----:B---3--:R-:W-:Y:S02]  /*39c0*/  PRMT R72, RZ, 0x5410, R32 ;  /* 0x00005410ff487816 */ /* 0x008fe40000000020 */
.L_x_546:
[----:B------:R-:W-:Y:S05]  /*39d0*/  BSYNC B0 ;  /* 0x0000000000007941 */ /* 0x000fea0003800000 */
.L_x_545:
[----:B------:R-:W-:Y:S02]  /*39e0*/  ISETP.NE.AND P0, PT, RZ, UR21, PT ;  /* 0x00000015ff007c0c */ /* 0x000fe4000bf05270 */
[--C-:B-1---5:R-:W-:Y:S02]  /*39f0*/  PRMT R81, RZ, 0x5410, R18.reuse ;  /* 0x00005410ff517816 */ /* 0x122fe40000000012 */
[----:B------:R-:W-:-:S02]  /*3a00*/  PRMT R33, RZ, 0x7610, R18 ;  /* 0x00007610ff217816 */ /* 0x000fc40000000012 */
[----:B------:R-:W-:Y:S01]  /*3a10*/  LOP3.LUT R3, R3, 0xfffffffb, RZ, 0xc0, !PT ;  /* 0xfffffffb03037812 */ /* 0x000fe200078ec0ff */
[----:B------:R-:W-:Y:S01]  /*3a20*/  FADD.FTZ R81, R81, -UR24 ;  /* 0x8000001851517e21 */ /* 0x000fe20008010000 */
[--C-:B------:R-:W-:Y:S01]  /*3a30*/  PRMT R38, RZ, 0x5410, R74.reuse ;  /* 0x00005410ff267816 */ /* 0x100fe2000000004a */
[----:B------:R-:W-:Y:S01]  /*3a40*/  FADD.FTZ R33, R33, -UR24 ;  /* 0x8000001821217e21 */ /* 0x000fe20008010000 */
[----:B------:R-:W-:Y:S01]  /*3a50*/  PRMT R32, RZ, 0x7610, R74 ;  /* 0x00007610ff207816 */ /* 0x000fe2000000004a */
[----:B------:R-:W-:Y:S02]  /*3a60*/  FMUL.FTZ R81, R81, UR25 ;  /* 0x0000001951517c20 */ /* 0x000fe40008410000 */
        /* <DEDUP_REMOVED lines=21> */
.L_x_547:
        /* <DEDUP_REMOVED lines=34> */
.L_x_548:
        /* <DEDUP_REMOVED lines=40> */
.L_x_549:
        /* <DEDUP_REMOVED lines=37> */
.L_x_550:
        /* <DEDUP_REMOVED lines=37> */
.L_x_551:
        /* <DEDUP_REMOVED lines=37> */
.L_x_552:
        /* <DEDUP_REMOVED lines=37> */
.L_x_553:
        /* <DEDUP_REMOVED lines=37> */
.L_x_554:
        /* <DEDUP_REMOVED lines=37> */
.L_x_555:
        /* <DEDUP_REMOVED lines=37> */
.L_x_556:
        /* <DEDUP_REMOVED lines=37> */
.L_x_557:
        /* <DEDUP_REMOVED lines=37> */
.L_x_558:
        /* <DEDUP_REMOVED lines=37> */
.L_x_559:
        /* <DEDUP_REMOVED lines=37> */
.L_x_560:
        /* <DEDUP_REMOVED lines=37> */
.L_x_561:
        /* <DEDUP_REMOVED lines=37> */
.L_x_562:
        /* <DEDUP_REMOVED lines=37> */
.L_x_563:
        /* <DEDUP_REMOVED lines=37> */
.L_x_564:
        /* <DEDUP_REMOVED lines=37> */
.L_x_565:
        /* <DEDUP_REMOVED lines=37> */
.L_x_566:
        /* <DEDUP_REMOVED lines=37> */
.L_x_567:
        /* <DEDUP_REMOVED lines=37> */
.L_x_568:
        /* <DEDUP_REMOVED lines=37> */
.L_x_569:
        /* <DEDUP_REMOVED lines=37> */
.L_x_570:
        /* <DEDUP_REMOVED lines=37> */
.L_x_571:
        /* <DEDUP_REMOVED lines=37> */
.L_x_572:
        /* <DEDUP_REMOVED lines=37> */
.L_x_573:
        /* <DEDUP_REMOVED lines=37> */
.L_x_574:
        /* <DEDUP_REMOVED lines=37> */
.L_x_575:
        /* <DEDUP_REMOVED lines=37> */
.L_x_576:
        /* <DEDUP_REMOVED lines=35> */
.L_x_577:
        /* <DEDUP_REMOVED lines=33> */
.L_x_578:
        /* <DEDUP_REMOVED lines=91> */
.L_x_580:
[----:B0-----:R-:W-:Y:S05]  /*88c0*/  BSYNC B0 ;  /* 0x0000000000007941 */ /* 0x001fea0003800000 */
.L_x_579:
        /* <DEDUP_REMOVED lines=41> */
.L_x_582:
[----:B------:R-:W-:Y:S05]  /*8b60*/  BSYNC B0 ;  /* 0x0000000000007941 */ /* 0x000fea0003800000 */
.L_x_581:
        /* <DEDUP_REMOVED lines=8> */
[----:B------:R0:W-:Y:S03]  /*8bf0*/  RED.E.ADD.F32.FTZ.RN.STRONG.GPU [R36.64], R32 ;  /* 0x000000202400798e */ /* 0x0001e6000c10e792 */
[----:B------:R-:W-:-:S05]  /*8c00*/  IADD3.X R39, R37, UR11, RZ, P6, !PT ;  /* 0x0000000b25277c10 */ /* 0x000fca000b7fe4ff */
[----:B------:R1:W-:Y:S01]  /*8c10*/  RED.E.ADD.F32.FTZ.RN.STRONG.GPU [R38.64], R33 ;  /* 0x000000212600798e */ /* 0x0003e2000c10e792 */
[----:B0-----:R-:W-:Y:S02]  /*8c20*/  MOV R32, c[0x0][0x1d8] ;  /* 0x0000760000207a02 */ /* 0x001fe40000000f00 */
[----:B-1----:R-:W-:Y:S02]  /*8c30*/  MOV R33, c[0x0][0x1dc] ;  /* 0x0000770000217a02 */ /* 0x002fe40000000f00 */
[----:B------:R-:W-:-:S04]  /*8c40*/  LEA R38, P6, R32, R36, 0x2 ;  /* 0x0000002420267211 */ /* 0x000fc800078c10ff */
[----:B------:R-:W-:Y:S02]  /*8c50*/  LEA.HI.X R39, R32, R37, R33, 0x2, P6 ;  /* 0x0000002520277211 */ /* 0x000fe400030f1421 */
[----:B------:R-:W-:-:S03]  /*8c60*/  MOV R32, UR12 ;  /* 0x0000000c00207c02 */ /* 0x000fc60008000f00 */
[----:B------:R0:W-:Y:S01]  /*8c70*/  RED.E.ADD.F32.FTZ.RN.STRONG.GPU [R38.64], R34 ;  /* 0x000000222600798e */ /* 0x0001e2000c10e792 */
[----:B------:R-:W-:-:S04]  /*8c80*/  LEA R32, P6, R32, R36, 0x2 ;  /* 0x0000002420207211 */ /* 0x000fc800078c10ff */
[----:B------:R-:W-:-:S05]  /*8c90*/  IADD3.X R33, R37, UR13, RZ, P6, !PT ;  /* 0x0000000d25217c10 */ /* 0x000fca000b7fe4ff */
[----:B------:R0:W-:Y:S04]  /*8ca0*/  RED.E.ADD.F32.FTZ.RN.STRONG.GPU [R32.64], R35 ;  /* 0x000000232000798e */ /* 0x0001e8000c10e792 */
.L_x_584:
[----:B------:R-:W-:Y:S05]  /*8cb0*/  BSYNC B0 ;  /* 0x0000000000007941 */ /* 0x000fea0003800000 */
.L_x_583:
        /* <DEDUP_REMOVED lines=41> */
.L_x_587:
[----:B------:R-:W-:Y:S02]  /*8f50*/  MOV R32, UR16 ;  /* 0x0000001000207c02 */ /* 0x000fe40008000f00 */
[----:B------:R-:W-:-:S05]  /*8f60*/  MOV R33, UR17 ;  /* 0x0000001100217c02 */ /* 0x000fca0008000f00 */
[----:B------:R-:W2:Y:S01]  /*8f70*/  LDG.E.STRONG.GPU R32, [R32.64] ;  /* 0x0000001220207981 */ /* 0x000ea2000c1ef900 */
[----:B------:R-:W-:Y:S01]  /*8f80*/  YIELD ;  /* 0x0000000000007946 */ /* 0x000fe20003800000 */
[----:B--2---:R-:W-:Y:S01]  /*8f90*/  ISETP.NE.AND P6, PT, R32, R34, PT ;  /* 0x000000222000720c */ /* 0x004fe20003fc5270 */
[----:B------:R-:W-:-:S12]  /*8fa0*/  CCTL.IVALL ;  /* 0x00000000ff00798f */ /* 0x000fd80002000000 */
[----:B------:R-:W-:Y:S05]  /*8fb0*/  @P6 BRA `(.L_x_587) ;  /* 0xffffff9000006947 */ /* 0x000fea000383ffff */
.L_x_586:
        /* <DEDUP_REMOVED lines=27> */
.L_x_591:
        /* <DEDUP_REMOVED lines=151> */
.L_x_590:
        /* <DEDUP_REMOVED lines=87> */
.L_x_592:
[----:B01----:R-:W-:-:S04]  /*a050*/  LOP3.LUT P6, RZ, R3, 0x1, RZ, 0xc0, !PT ;  /* 0x0000000103ff7812 */ /* 0x003fc800078cc0ff */
[----:B------:R-:W-:-:S13]  /*a060*/  ISETP.NE.OR P6, PT, RZ, UR14, P6 ;  /* 0x0000000eff007c0c */ /* 0x000fda000b7c5670 */
[----:B------:R-:W-:Y:S05]  /*a070*/  @!P6 BRA `(.L_x_588) ;  /* 0x000002d00000e947 */ /* 0x000fea0003800000 */
.L_x_589:
        /* <DEDUP_REMOVED lines=45> */
.L_x_588:
        /* <DEDUP_REMOVED lines=15> */
.L_x_594:
[----:B------:R-:W-:Y:S05]  /*a440*/  BSYNC B0 ;  /* 0x0000000000007941 */ /* 0x000fea0003800000 */
.L_x_593:
        /* <DEDUP_REMOVED lines=25> */
.L_x_585:
        /* <DEDUP_REMOVED lines=35> */
.L_x_595:
        /* <DEDUP_REMOVED lines=22> */
.L_x_597:
[----:B------:R-:W-:Y:S05]  /*a970*/  BSYNC B0 ;  /* 0x0000000000007941 */ /* 0x000fea0003800000 */
.L_x_596:
        /* <DEDUP_REMOVED lines=28> */
.L_x_598:
        /* <DEDUP_REMOVED lines=24> */
.L_x_600:
[----:B------:R-:W-:Y:S05]  /*acc0*/  BSYNC B0 ;  /* 0x0000000000007941 */ /* 0x000fea0003800000 */
.L_x_599:
        /* <DEDUP_REMOVED lines=28> */
.L_x_601:
        /* <DEDUP_REMOVED lines=24> */
.L_x_603:
[----:B------:R-:W-:Y:S05]  /*b010*/  BSYNC B0 ;  /* 0x0000000000007941 */ /* 0x000fea0003800000 */
.L_x_602:
        /* <DEDUP_REMOVED lines=28> */
.L_x_604:
        /* <DEDUP_REMOVED lines=24> */
.L_x_606:
[----:B------:R-:W-:Y:S05]  /*b360*/  BSYNC B0 ;  /* 0x0000000000007941 */ /* 0x000fea0003800000 */
.L_x_605:
        /* <DEDUP_REMOVED lines=28> */
.L_x_607:
        /* <DEDUP_REMOVED lines=24> */
.L_x_609:
[----:B------:R-:W-:Y:S05]  /*b6b0*/  BSYNC B0 ;  /* 0x0000000000007941 */ /* 0x000fea0003800000 */
.L_x_608:
        /* <DEDUP_REMOVED lines=28> */
.L_x_610:
        /* <DEDUP_REMOVED lines=24> */
.L_x_612:
[----:B------:R-:W-:Y:S05]  /*ba00*/  BSYNC B0 ;  /* 0x0000000000007941 */ /* 0x000fea0003800000 */
.L_x_611:
        /* <DEDUP_REMOVED lines=28> */
.L_x_613:
        /* <DEDUP_REMOVED lines=24> */
.L_x_615:
[----:B------:R-:W-:Y:S05]  /*bd50*/  BSYNC B0 ;  /* 0x0000000000007941 */ /* 0x000fea0003800000 */
.L_x_614:
        /* <DEDUP_REMOVED lines=33> */
.L_x_616:
        /* <DEDUP_REMOVED lines=24> */
.L_x_618:
[----:B------:R-:W-:Y:S05]  /*c0f0*/  BSYNC B0 ;  /* 0x0000000000007941 */ /* 0x000fea0003800000 */
.L_x_617:
        /* <DEDUP_REMOVED lines=28> */
.L_x_619:
        /* <DEDUP_REMOVED lines=24> */
.L_x_621:
[----:B------:R-:W-:Y:S05]  /*c440*/  BSYNC B0 ;  /* 0x0000000000007941 */ /* 0x000fea0003800000 */
.L_x_620:
        /* <DEDUP_REMOVED lines=28> */
.L_x_622:
        /* <DEDUP_REMOVED lines=22> */
.L_x_624:
[----:B------:R-:W-:Y:S05]  /*c770*/  BSYNC B0 ;  /* 0x0000000000007941 */ /* 0x000fea0003800000 */
.L_x_623:
        /* <DEDUP_REMOVED lines=28> */
.L_x_625:
        /* <DEDUP_REMOVED lines=9> */
[----:B------:R-:W-:Y:S02]  /*c9d0*/  IMAD R20, R25, c[0x0][0x1d8], RZ ;  /* 0x0000760019147a24 */ /* 0x000fe400078e02ff */
[----:B------:R-:W-:Y:S02]  /*c9e0*/  FFMA.FTZ R24, R77, R72, -R19 ;  /* 0x000000484d187223 */ /* 0x000fe40000010813 */
[----:B------:R-:W-:Y:S01]  /*c9f0*/  FMUL.FTZ R19, R18, UR25 ;  /* 0x0000001912137c20 */ /* 0x000fe20008410000 */
[----:B------:R-:W-:Y:S01]  /*ca00*/  MOV R18, R46 ;  /* 0x0000002e00127202 */ /* 0x000fe20000000f00 */
[----:B------:R-:W-:-:S02]  /*ca10*/  FMUL.FTZ R24, R24, UR25 ;  /* 0x0000001918187c20 */ /* 0x000fc40008410000 */
[----:B------:R-:W-:-:S03]  /*ca20*/  IMAD R21, R124, c[0x0][0x1dc], R20 ;  /* 0x000077007c157a24 */ /* 0x000fc600078e0214 */
[----:B------:R-:W-:Y:S02]  /*ca30*/  F2FP.BF16.PACK_AB R24, R24, R19 ;  /* 0x000000131818723e */ /* 0x000fe400000010ff */
[----:B------:R-:W-:-:S05]  /*ca40*/  MOV R19, R45 ;  /* 0x0000002d00137202 */ /* 0x000fca0000000f00 */
[----:B------:R-:W-:-:S05]  /*ca50*/  IMAD.WIDE.U32 R18, R124, c[0x0][0x1d8], R18 ;  /* 0x000076007c127a25 */ /* 0x000fca00078e0012 */
[----:B------:R-:W-:Y:S02]  /*ca60*/  IADD3 R19, R19, R21, RZ ;  /* 0x0000001513137210 */ /* 0x000fe40007ffe0ff */
[----:B------:R-:W-:-:S04]  /*ca70*/  LEA R20, P0, R18, c[0x0][0x160], 0x1 ;  /* 0x0000580012147a11 */ /* 0x000fc800078008ff */
[----:B------:R-:W-:-:S05]  /*ca80*/  LEA.HI.X R21, R18, c[0x0][0x164], R19, 0x1, P0 ;  /* 0x0000590012157a11 */ /* 0x000fca00000f0c13 */
[----:B------:R0:W-:Y:S04]  /*ca90*/  STG.E [R20.64], R24 ;  /* 0x0000001814007986 */ /* 0x0001e8000c101912 */
.L_x_627:
[----:B------:R-:W-:Y:S05]  /*caa0*/  BSYNC B0 ;  /* 0x0000000000007941 */ /* 0x000fea0003800000 */
.L_x_626:
[----:B------:R-:W-:Y:S01]  /*cab0*/  ISETP.NE.AND P0, PT, RZ, UR21, PT ;  /* 0x00000015ff007c0c */ /* 0x000fe2000bf05270 */
[----:B------:R-:W-:Y:S01]  /*cac0*/  FADD.FTZ R18, R23, -UR24 ;  /* 0x8000001817127e21 */ /* 0x000fe20008010000 */
[----:B------:R-:W-:Y:S02]  /*cad0*/  PRMT R29, RZ, 0x7610, R29 ;  /* 0x00007610ff1d7816 */ /* 0x000fe4000000001d */
[--C-:B0-----:R-:W-:Y:S01]  /*cae0*/  PRMT R24, RZ, 0x5410, R75.reuse ;  /* 0x00005410ff187816 */ /* 0x101fe2000000004b */
        /* <DEDUP_REMOVED lines=24> */
.L_x_628:
[----:B------:R-:W-:Y:S01]  /*cc70*/  LOP3.LUT P0, RZ, R3, 0x400, RZ, 0xc0, !PT ;  /* 0x0000040003ff7812 */ /* 0x000fe2000780c0ff */
[----:B------:R-:W-:-:S12]  /*cc80*/  BSSY B0, `(.L_x_629) ;  /* 0x0000015000007945 */ /* 0x000fd80003800000 */
[----:B------:R-:W-:Y:S05]  /*cc90*/  @!P0 BRA `(.L_x_630) ;  /* 0x0000013000008947 */ /* 0x000fea0003800000 */
[----:B------:R-:W-:Y:S02]  /*cca0*/  MOV R19, UR5 ;  /* 0x0000000500137c02 */ /* 0x000fe40008000f00 */
[----:B------:R-:W-:-:S03]  /*ccb0*/  SHF.R.S32.HI R20, RZ, 0x1f, R123 ;  /* 0x0000001fff147819 */ /* 0x000fc6000001147b */
[----:B---3--:R-:W-:Y:S01]  /*ccc0*/  FFMA.FTZ R18, R18, R19, UR6 ;  /* 0x0000000612127e23 */ /* 0x008fe20008010013 */
[----:B------:R-:W-:Y:S01]  /*ccd0*/  MOV R19, R45 ;  /* 0x0000002d00137202 */ /* 0x000fe20000000f00 */
[----:B------:R-:W-:Y:S02]  /*cce0*/  IMAD R20, R20, c[0x0][0x1d8], RZ ;  /* 0x0000760014147a24 */ /* 0x000fe400078e02ff */
[----:B------:R-:W-:Y:S01]  /*ccf0*/  FFMA.FTZ R24, R24, R69, -R18 ;  /* 0x0000004518187223 */ /* 0x000fe20000010812 */
[----:B------:R-:W-:Y:S01]  /*cd00*/  MOV R18, UR5 ;  /* 0x0000000500127c02 */ /* 0x000fe20008000f00 */
[----:B------:R-:W-:-:S04]  /*cd10*/  IMAD R21, R123, c[0x0][0x1dc], R20 ;  /* 0x000077007b157a24 */ /* 0x000fc800078e0214 */
[----:B------:R-:W-:Y:S01]  /*cd20*/  FFMA.FTZ R25, R25, R18, UR6 ;  /* 0x0000000619197e23 */ /* 0x000fe20008010012 */
[----:B------:R-:W-:-:S05]  /*cd30*/  MOV R18, R46 ;  /* 0x0000002e00127202 */ /* 0x000fca0000000f00 */
[----:B------:R-:W-:-:S05]  /*cd40*/  IMAD.WIDE.U32 R18, R123, c[0x0][0x1d8], R18 ;  /* 0x000076007b127a25 */ /* 0x000fca00078e0012 */
[----:B------:R-:W-:Y:S02]  /*cd50*/  IADD3 R19, R19, R21, RZ ;  /* 0x0000001513137210 */ /* 0x000fe40007ffe0ff */
[----:B------:R-:W-:-:S04]  /*cd60*/  LEA R20, P0, R18, c[0x0][0x160], 0x1 ;  /* 0x0000580012147a11 */ /* 0x000fc800078008ff */
[----:B------:R-:W-:Y:S01]  /*cd70*/  LEA.HI.X R21, R18, c[0x0][0x164], R19, 0x1, P0 ;  /* 0x0000590012157a11 */ /* 0x000fe200000f0c13 */
[----:B------:R-:W-:Y:S02]  /*cd80*/  FFMA.FTZ R18, R75, R72, -R25 ;  /* 0x000000484b127223 */ /* 0x000fe40000010819 */
[----:B------:R-:W-:Y:S02]  /*cd90*/  FMUL.FTZ R19, R24, UR25 ;  /* 0x0000001918137c20 */ /* 0x000fe40008410000 */
[----:B------:R-:W-:-:S05]  /*cda0*/  FMUL.FTZ R18, R18, UR25 ;  /* 0x0000001912127c20 */ /* 0x000fca0008410000 */
[----:B------:R-:W-:-:S05]  /*cdb0*/  F2FP.BF16.PACK_AB R19, R18, R19 ;  /* 0x000000131213723e */ /* 0x000fca00000010ff */
[----:B------:R0:W-:Y:S02]  /*cdc0*/  STG.E [R20.64], R19 ;  /* 0x0000001314007986 */ /* 0x0001e4000c101912 */
.L_x_630:
[----:B------:R-:W-:Y:S05]  /*cdd0*/  BSYNC B0 ;  /* 0x0000000000007941 */ /* 0x000fea0003800000 */
.L_x_629:
        /* <DEDUP_REMOVED lines=28> */
.L_x_631:
        /* <DEDUP_REMOVED lines=22> */
.L_x_633:
[----:B------:R-:W-:Y:S05]  /*d100*/  BSYNC B0 ;  /* 0x0000000000007941 */ /* 0x000fea0003800000 */
.L_x_632:
        /* <DEDUP_REMOVED lines=28> */
.L_x_634:
        /* <DEDUP_REMOVED lines=22> */
.L_x_636:
[----:B------:R-:W-:Y:S05]  /*d430*/  BSYNC B0 ;  /* 0x0000000000007941 */ /* 0x000fea0003800000 */
.L_x_635:
        /* <DEDUP_REMOVED lines=28> */
.L_x_637:
[----:B------:R-:W-:Y:S01]  /*d600*/  LOP3.LUT P0, RZ, R3, 0x80, RZ, 0xc0, !PT ;  /* 0x0000008003ff7812 */ /* 0x000fe2000780c0ff */
[----:B------:R-:W-:-:S12]  /*d610*/  BSSY B0, `(.L_x_638) ;  /* 0x0000015000007945 */ /* 0x000fd80003800000 */
[----:B------:R-:W-:Y:S05]  /*d620*/  @!P0 BRA `(.L_x_639) ;  /* 0x0000013000008947 */ /* 0x000fea0003800000 */
[----:B------:R-:W-:Y:S02]  /*d630*/  SHF.R.S32.HI R18, RZ, 0x1f, R120 ;  /* 0x0000001fff127819 */ /* 0x000fe40000011478 */
[----:B0-----:R-:W-:Y:S02]  /*d640*/  MOV R19, R45 ;  /* 0x0000002d00137202 */ /* 0x001fe40000000f00 */
[----:B------:R-:W-:Y:S01]  /*d650*/  MOV R28, UR5 ;  /* 0x00000005001c7c02 */ /* 0x000fe20008000f00 */
[----:B------:R-:W-:Y:S01]  /*d660*/  IMAD R21, R18, c[0x0][0x1d8], RZ ;  /* 0x0000760012157a24 */ /* 0x000fe200078e02ff */
[----:B------:R-:W-:-:S03]  /*d670*/  MOV R18, R46 ;  /* 0x0000002e00127202 */ /* 0x000fc60000000f00 */
[C---:B------:R-:W-:Y:S02]  /*d680*/  IMAD R21, R120.reuse, c[0x0][0x1dc], R21 ;  /* 0x0000770078157a24 */ /* 0x040fe400078e0215 */
[----:B------:R-:W-:-:S04]  /*d690*/  IMAD.WIDE.U32 R18, R120, c[0x0][0x1d8], R18 ;  /* 0x0000760078127a25 */ /* 0x000fc800078e0012 */
[----:B---3--:R-:W-:Y:S01]  /*d6a0*/  FFMA.FTZ R25, R25, R28, UR6 ;  /* 0x0000000619197e23 */ /* 0x008fe2000801001c */
[----:B------:R-:W-:Y:S02]  /*d6b0*/  IADD3 R21, R19, R21, RZ ;  /* 0x0000001513157210 */ /* 0x000fe40007ffe0ff */
[----:B------:R-:W-:-:S04]  /*d6c0*/  LEA R20, P0, R18, c[0x0][0x160], 0x1 ;  /* 0x0000580012147a11 */ /* 0x000fc800078008ff */
[----:B------:R-:W-:Y:S02]  /*d6d0*/  LEA.HI.X R21, R18, c[0x0][0x164], R21, 0x1, P0 ;  /* 0x0000590012157a11 */ /* 0x000fe400000f0c15 */
[----:B------:R-:W-:-:S05]  /*d6e0*/  MOV R18, UR5 ;  /* 0x0000000500127c02 */ /* 0x000fca0008000f00 */
[----:B------:R-:W-:Y:S02]  /*d6f0*/  FFMA.FTZ R27, R27, R18, UR6 ;  /* 0x000000061b1b7e23 */ /* 0x000fe40008010012 */
[----:B------:R-:W-:Y:S02]  /*d700*/  FFMA.FTZ R18, R23, R72, -R25 ;  /* 0x0000004817127223 */ /* 0x000fe40000010819 */
[----:B------:R-:W-:Y:S02]  /*d710*/  FFMA.FTZ R27, R24, R69, -R27 ;  /* 0x00000045181b7223 */ /* 0x000fe4000001081b */
[----:B------:R-:W-:Y:S02]  /*d720*/  FMUL.FTZ R18, R18, UR25 ;  /* 0x0000001912127c20 */ /* 0x000fe40008410000 */
[----:B------:R-:W-:-:S05]  /*d730*/  FMUL.FTZ R19, R27, UR25 ;  /* 0x000000191b137c20 */ /* 0x000fca0008410000 */
[----:B------:R-:W-:-:S05]  /*d740*/  F2FP.BF16.PACK_AB R19, R18, R19 ;  /* 0x000000131213723e */ /* 0x000fca00000010ff */
[----:B------:R0:W-:Y:S02]  /*d750*/  STG.E [R20.64], R19 ;  /* 0x0000001314007986 */ /* 0x0001e4000c101912 */
.L_x_639:
[----:B------:R-:W-:Y:S05]  /*d760*/  BSYNC B0 ;  /* 0x0000000000007941 */ /* 0x000fea0003800000 */
.L_x_638:
        /* <DEDUP_REMOVED lines=28> */
.L_x_640:
        /* <DEDUP_REMOVED lines=22> */
.L_x_642:
[----:B------:R-:W-:Y:S05]  /*da90*/  BSYNC B0 ;  /* 0x0000000000007941 */ /* 0x000fea0003800000 */
.L_x_641:
        /* <DEDUP_REMOVED lines=28> */
.L_x_643:
        /* <DEDUP_REMOVED lines=22> */
.L_x_645:
[----:B------:R-:W-:Y:S05]  /*ddc0*/  BSYNC B0 ;  /* 0x0000000000007941 */ /* 0x000fea0003800000 */
.L_x_644:
        /* <DEDUP_REMOVED lines=28> */
.L_x_646:
        /* <DEDUP_REMOVED lines=22> */
.L_x_648:
[----:B------:R-:W-:Y:S05]  /*e0f0*/  BSYNC B0 ;  /* 0x0000000000007941 */ /* 0x000fea0003800000 */
.L_x_647:
        /* <DEDUP_REMOVED lines=28> */
.L_x_649:
        /* <DEDUP_REMOVED lines=22> */
.L_x_651:
[----:B------:R-:W-:Y:S05]  /*e420*/  BSYNC B0 ;  /* 0x0000000000007941 */ /* 0x000fea0003800000 */
.L_x_650:
        /* <DEDUP_REMOVED lines=28> */
.L_x_652:
        /* <DEDUP_REMOVED lines=22> */
.L_x_654:
[----:B------:R-:W-:Y:S05]  /*e750*/  BSYNC B0 ;  /* 0x0000000000007941 */ /* 0x000fea0003800000 */
.L_x_653:
        /* <DEDUP_REMOVED lines=28> */
.L_x_655:
        /* <DEDUP_REMOVED lines=21> */
.L_x_657:
[----:B------:R-:W-:Y:S05]  /*ea70*/  BSYNC B0 ;  /* 0x0000000000007941 */ /* 0x000fea0003800000 */
.L_x_656:
        /* <DEDUP_REMOVED lines=27> */
.L_x_658:
        /* <DEDUP_REMOVED lines=21> */
.L_x_660:
[----:B------:R-:W-:Y:S05]  /*ed80*/  BSYNC B0 ;  /* 0x0000000000007941 */ /* 0x000fea0003800000 */
.L_x_659:
        /* <DEDUP_REMOVED lines=27> */
.L_x_661:
        /* <DEDUP_REMOVED lines=21> */
.L_x_663:
[----:B------:R-:W-:Y:S05]  /*f090*/  BSYNC B0 ;  /* 0x0000000000007941 */ /* 0x000fea0003800000 */
.L_x_662:
        /* <DEDUP_REMOVED lines=27> */
.L_x_664:
        /* <DEDUP_REMOVED lines=21> */
.L_x_666:
[----:B------:R-:W-:Y:S05]  /*f3a0*/  BSYNC B0 ;  /* 0x0000000000007941 */ /* 0x000fea0003800000 */
.L_x_665:
        /* <DEDUP_REMOVED lines=27> */
.L_x_667:
[----:B------:R-:W-:Y:S01]  /*f560*/  BSSY B0, `(.L_x_668) ;  /* 0x0000015000007945 */ /* 0x000fe20003800000 */
[----:B------:R-:W-:Y:S05]  /*f570*/  @!P1 BRA `(.L_x_669) ;  /* 0x0000013000009947 */ /* 0x000fea0003800000 */
[----:B------:R-:W-:Y:S02]  /*f580*/  SHF.R.S32.HI R18, RZ, 0x1f, R110 ;  /* 0x0000001fff127819 */ /* 0x000fe4000001146e */
[----:B0-----:R-:W-:Y:S02]  /*f590*/  MOV R19, R45 ;  /* 0x0000002d00137202 */ /* 0x001fe40000000f00 */
[----:B------:R-:W-:Y:S01]  /*f5a0*/  MOV R26, UR5 ;  /* 0x00000005001a7c02 */ /* 0x000fe20008000f00 */
[----:B------:R-:W-:Y:S01]  /*f5b0*/  IMAD R21, R18, c[0x0][0x1d8], RZ ;  /* 0x0000760012157a24 */ /* 0x000fe200078e02ff */
[----:B------:R-:W-:-:S03]  /*f5c0*/  MOV R18, R46 ;  /* 0x0000002e00127202 */ /* 0x000fc60000000f00 */
[C---:B------:R-:W-:Y:S02]  /*f5d0*/  IMAD R21, R110.reuse, c[0x0][0x1dc], R21 ;  /* 0x000077006e157a24 */ /* 0x040fe400078e0215 */
[----:B------:R-:W-:-:S05]  /*f5e0*/  IMAD.WIDE.U32 R18, R110, c[0x0][0x1d8], R18 ;  /* 0x000076006e127a25 */ /* 0x000fca00078e0012 */
[----:B------:R-:W-:Y:S01]  /*f5f0*/  IADD3 R21, R19, R21, RZ ;  /* 0x0000001513157210 */ /* 0x000fe20007ffe0ff */
[----:B---3--:R-:W-:Y:S01]  /*f600*/  FFMA.FTZ R19, R67, R26, UR6 ;  /* 0x0000000643137e23 */ /* 0x008fe2000801001a */
[----:B------:R-:W-:-:S03]  /*f610*/  LEA R20, P0, R18, c[0x0][0x160], 0x1 ;  /* 0x0000580012147a11 */ /* 0x000fc600078008ff */
[----:B------:R-:W-:Y:S01]  /*f620*/  FFMA.FTZ R25, R25, R72, -R19 ;  /* 0x0000004819197223 */ /* 0x000fe20000010813 */
[----:B------:R-:W-:Y:S02]  /*f630*/  LEA.HI.X R21, R18, c[0x0][0x164], R21, 0x1, P0 ;  /* 0x0000590012157a11 */ /* 0x000fe400000f0c15 */
[----:B------:R-:W-:-:S05]  /*f640*/  MOV R18, UR5 ;  /* 0x0000000500127c02 */ /* 0x000fca0008000f00 */
[----:B------:R-:W-:-:S04]  /*f650*/  FFMA.FTZ R18, R31, R18, UR6 ;  /* 0x000000061f127e23 */ /* 0x000fc80008010012 */
[----:B------:R-:W-:-:S04]  /*f660*/  FFMA.FTZ R18, R24, R69, -R18 ;  /* 0x0000004518127223 */ /* 0x000fc80000010812 */
[----:B------:R-:W-:Y:S02]  /*f670*/  FMUL.FTZ R19, R18, UR25 ;  /* 0x0000001912137c20 */ /* 0x000fe40008410000 */
[----:B------:R-:W-:-:S05]  /*f680*/  FMUL.FTZ R18, R25, UR25 ;  /* 0x0000001919127c20 */ /* 0x000fca0008410000 */
[----:B------:R-:W-:-:S05]  /*f690*/  F2FP.BF16.PACK_AB R19, R18, R19 ;  /* 0x000000131213723e */ /* 0x000fca00000010ff */
[----:B------:R0:W-:Y:S02]  /*f6a0*/  STG.E [R20.64], R19 ;  /* 0x0000001314007986 */ /* 0x0001e4000c101912 */
.L_x_669:
[----:B------:R-:W-:Y:S05]  /*f6b0*/  BSYNC B0 ;  /* 0x0000000000007941 */ /* 0x000fea0003800000 */
.L_x_668:
        /* <DEDUP_REMOVED lines=28> */
.L_x_670:
        /* <DEDUP_REMOVED lines=26> */
.L_x_672:
[----:B------:R-:W-:Y:S05]  /*fa20*/  BSYNC B0 ;  /* 0x0000000000007941 */ /* 0x000fea0003800000 */
.L_x_671:
        /* <DEDUP_REMOVED lines=27> */
.L_x_673:
        /* <DEDUP_REMOVED lines=8> */
[----:B------:R-:W-:Y:S02]  /*fc60*/  MOV R5, R45 ;  /* 0x0000002d00057202 */ /* 0x000fe40000000f00 */
        /* <DEDUP_REMOVED lines=17> */
.L_x_675:
[----:B------:R-:W-:Y:S05]  /*fd80*/  BSYNC B0 ;  /* 0x0000000000007941 */ /* 0x000fea0003800000 */
.L_x_674:
        /* <DEDUP_REMOVED lines=27> */
.L_x_676:
        /* <DEDUP_REMOVED lines=26> */
.L_x_678:
[----:B------:R-:W-:Y:S05]  /*100e0*/  BSYNC B0 ;  /* 0x0000000000007941 */ /* 0x000fea0003800000 */
.L_x_677:
        /* <DEDUP_REMOVED lines=27> */
.L_x_679:
        /* <DEDUP_REMOVED lines=14> */
[----:B------:R-:W-:Y:S02]  /*10380*/  IADD3 R7, R5, R7, RZ ;  /* 0x0000000705077210 */ /* 0x000fe40007ffe0ff */
[C---:B------:R-:W-:Y:S02]  /*10390*/  LEA R6, P0, R4.reuse, c[0x0][0x160], 0x1 ;  /* 0x0000580004067a11 */ /* 0x040fe400078008ff */
[----:B------:R-:W-:Y:S02]  /*103a0*/  MOV R5, UR5 ;  /* 0x0000000500057c02 */ /* 0x000fe40008000f00 */
[----:B------:R-:W-:-:S03]  /*103b0*/  LEA.HI.X R7, R4, c[0x0][0x164], R7, 0x1, P0 ;  /* 0x0000590004077a11 */ /* 0x000fc600000f0c07 */
        /* <DEDUP_REMOVED lines=8> */
.L_x_681:
[----:B------:R-:W-:Y:S05]  /*10440*/  BSYNC B0 ;  /* 0x0000000000007941 */ /* 0x000fea0003800000 */
.L_x_680:
        /* <DEDUP_REMOVED lines=27> */
.L_x_682:
        /* <DEDUP_REMOVED lines=26> */
.L_x_684:
[----:B------:R-:W-:Y:S05]  /*107a0*/  BSYNC B0 ;  /* 0x0000000000007941 */ /* 0x000fea0003800000 */
.L_x_683:
        /* <DEDUP_REMOVED lines=27> */
.L_x_685:
        /* <DEDUP_REMOVED lines=28> */
.L_x_687:
[----:B------:R-:W-:Y:S05]  /*10b20*/  BSYNC B0 ;  /* 0x0000000000007941 */ /* 0x000fea0003800000 */
.L_x_686:
        /* <DEDUP_REMOVED lines=23> */
.L_x_688:
        /* <DEDUP_REMOVED lines=23> */
.L_x_690:
[----:B------:R-:W-:Y:S05]  /*10e10*/  BSYNC B0 ;  /* 0x0000000000007941 */ /* 0x000fea0003800000 */
.L_x_689:
[----:B------:R-:W-:Y:S02]  /*10e20*/  ULDC UR5, c[0x0][0x10] ;  /* 0x0000040000057ab9 */ /* 0x000fe40000000800 */
[----:B------:R-:W-:Y:S02]  /*10e30*/  UIADD3 UR9, UR9, UR5, URZ ;  /* 0x0000000509097290 */ /* 0x000fe4000fffe03f */
[----:B------:R-:W-:Y:S02]  /*10e40*/  UIADD3 UR4, UR4, 0x1, URZ ;  /* 0x0000000104047890 */ /* 0x000fe4000fffe03f */
[----:B------:R-:W-:-:S06]  /*10e50*/  UISETP.GE.AND UP0, UPT, UR9, UR8, UPT ;  /* 0x000000080900728c */ /* 0x000fcc000bf06270 */
[----:B------:R-:W-:-:S13]  /*10e60*/  PLOP3.LUT P0, PT, PT, PT, UP0, 0x40, 0x0 ;  /* 0x000000000000781c */ /* 0x000fda0003f0e808 */
[----:B------:R-:W-:Y:S01]  /*10e70*/  @!P0 CALL.REL.NOINC `(.L_x_544) ;  /* 0x0000001000008944 */ /* 0x000fe20003c00000 */
[----:B------:R-:W-:Y:S05]  /*10e80*/  BRA `(.L_x_691) ;  /* 0xfffefd5000007947 */ /* 0x000fea000383ffff */
.L_x_544:
        /* <DEDUP_REMOVED lines=18> */
.L_x_693:
[----:B------:R-:W-:Y:S05]  /*10fb0*/  BSYNC B0 ;  /* 0x0000000000007941 */ /* 0x000fea0003800000 */
.L_x_692:
        /* <DEDUP_REMOVED lines=11> */
.L_x_695:
[----:B------:R-:W2:Y:S01]  /*11070*/  LDG.E.STRONG.GPU R5, [R2.64] ;  /* 0x0000001202057981 */ /* 0x000ea2000c1ef900 */
[----:B------:R-:W-:Y:S01]  /*11080*/  YIELD ;  /* 0x0000000000007946 */ /* 0x000fe20003800000 */
[----:B--2---:R-:W-:Y:S01]  /*11090*/  ISETP.NE.AND P0, PT, R5, R4, PT ;  /* 0x000000040500720c */ /* 0x004fe20003f05270 */
[----:B------:R-:W-:-:S12]  /*110a0*/  CCTL.IVALL ;  /* 0x00000000ff00798f */ /* 0x000fd80002000000 */
[----:B------:R-:W-:Y:S05]  /*110b0*/  @P0 BRA `(.L_x_695) ;  /* 0xffffffb000000947 */ /* 0x000fea000383ffff */
.L_x_694:
        /* <DEDUP_REMOVED lines=25> */
.L_x_696:
        /* <DEDUP_REMOVED lines=10> */
[----:B------:R-:W4:Y:S04]  /*112f0*/  LDG.E R10, [R10.64] ;  /* 0x000000120a0a7981 */ /* 0x000f28000c1e1900 */
[----:B------:R-:W4:Y:S01]  /*11300*/  LDG.E R13, [R12.64] ;  /* 0x000000120c0d7981 */ /* 0x000f22000c1e1900 */
[----:B------:R-:W-:Y:S01]  /*11310*/  HFMA2.MMA R5, -RZ, RZ, 0, 1.1920928955078125e-07 ;  /* 0x00000002ff057435 */ /* 0x000fe200000001ff */
[----:B------:R-:W-:-:S02]  /*11320*/  SHF.L.U32 R4, R0, 0x1, RZ ;  /* 0x0000000100047819 */ /* 0x000fc400000006ff */
[----:B------:R-:W-:-:S04]  /*11330*/  IADD3 R0, R0, 0x188, RZ ;  /* 0x0000018800007810 */ /* 0x000fc80007ffe0ff */
[----:B------:R-:W-:Y:S02]  /*11340*/  ISETP.GT.U32.AND P0, PT, R25, R0, PT ;  /* 0x000000001900720c */ /* 0x000fe40003f04070 */
[----:B0-----:R-:W-:-:S04]  /*11350*/  SHF.R.S32.HI R7, RZ, 0x1f, R0 ;  /* 0x0000001fff077819 */ /* 0x001fc80000011400 */
[----:B------:R-:W-:Y:S02]  /*11360*/  ISETP.GT.AND.EX P0, PT, R14, R7, PT, P0 ;  /* 0x000000070e00720c */ /* 0x000fe40003f04300 */
[----:B--2---:R-:W-:Y:S01]  /*11370*/  F2FP.BF16.PACK_AB R15, R9, R2 ;  /* 0x00000002090f723e */ /* 0x004fe200000010ff */
[----:B------:R-:W-:-:S04]  /*11380*/  IMAD.WIDE R2, R4, R5, c[0x0][0x168] ;  /* 0x00005a0004027625 */ /* 0x000fc800078e0205 */
[----:B------:R-:W-:Y:S01]  /*11390*/  IMAD.WIDE R4, R4, R5, c[0x0][0x170] ;  /* 0x00005c0004047625 */ /* 0x000fe200078e0205 */
[----:B----4-:R-:W-:Y:S01]  /*113a0*/  F2FP.BF16.PACK_AB R17, R13, R10 ;  /* 0x0000000a0d11723e */ /* 0x010fe200000010ff */
[----:B------:R0:W-:Y:S04]  /*113b0*/  STG.E [R2.64], R15 ;  /* 0x0000000f02007986 */ /* 0x0001e8000c101912 */
[----:B------:R0:W-:Y:S01]  /*113c0*/  STG.E [R4.64], R17 ;  /* 0x0000001104007986 */ /* 0x0001e2000c101912 */
[----:B------:R-:W-:Y:S05]  /*113d0*/  @P0 BRA `(.L_x_696) ;  /* 0xfffffe7000000947 */ /* 0x000fea000383ffff */
[----:B------:R-:W-:Y:S05]  /*113e0*/  EXIT ;  /* 0x000000000000794d */ /* 0x000fea0003800000 */
.L_x_697:
        /* <DEDUP_REMOVED lines=9> */
.L_x_5612:


//--------------------- .text._Z35group_norm_nhwc_bwd_one_pass_kernelI11Bf16IOBf16WLi512ELi98ELi392EEv26Group_norm_nhwc_bwd_params --------------------------
	.section	.text._Z35group_norm_nhwc_bwd_one_pass_kernelI11Bf16IOBf16WLi512ELi98ELi392EEv26Group_norm_nhwc_bwd_params,"ax",@progbits
	.sectioninfo	@"SHI_REGISTERS=128"
	.align	128
        .global         _Z35group_norm_nhwc_bwd_one_pass_kernelI11Bf16IOBf16WLi512ELi98ELi392EEv26Group_norm_nhwc_bwd_params
        .type           _Z35group_norm_nhwc_bwd_one_pass_kernelI11Bf16IOBf16WLi512ELi98ELi392EEv26Group_norm_nhwc_bwd_params,@function
        .size           _Z35group_norm_nhwc_bwd_one_pass_kernelI11Bf16IOBf16WLi512ELi98ELi392EEv26Group_norm_nhwc_bwd_params,(.L_x_5613 - _Z35group_norm_nhwc_bwd_one_pass_kernelI11Bf16IOBf16WLi512ELi98ELi392EEv26Group_norm_nhwc_bwd_params)
        .other          _Z35group_norm_nhwc_bwd_one_pass_kernelI11Bf16IOBf16WLi512ELi98ELi392EEv26Group_norm_nhwc_bwd_params,@"STO_CUDA_ENTRY STV_DEFAULT"
_Z35group_norm_nhwc_bwd_one_pass_kernelI11Bf16IOBf16WLi512ELi98ELi392EEv26Group_norm_nhwc_bwd_params:
.text._Z35group_norm_nhwc_bwd_one_pass_kernelI11Bf16IOBf16WLi512ELi98ELi392EEv26Group_norm_nhwc_bwd_params:
        /* <DEDUP_REMOVED lines=41> */
.L_x_784:
        /* <DEDUP_REMOVED lines=575> */
[C---:B------:R-:W-:Y:S01]  /*2680*/  @!P5 IMAD R48, R49.reuse, c[0x0][0x1dc], R48 ;  /* 0x000077003130da24 */ /* 0x040fe200078e0230 */
[----:B------:R-:W-:Y:S01]  /*2690*/  @P5 LOP3.LUT R2, R2, 0x400, RZ, 0xfc, !PT ;  /* 0x0000040002025812 */ /* 0x000fe200078efcff */
        /* <DEDUP_REMOVED lines=90> */
[----:B0-----:R-:W-:Y:S01]  /*2c40*/  IMAD.MOV.U32 R60, RZ, RZ, R82 ;  /* 0x000000ffff3c7224 */ /* 0x001fe200078e0052 */
        /* <DEDUP_REMOVED lines=8> */
[----:B------:R-:W-:Y:S01]  /*2cd0*/  @!P2 IMAD R59, R58, c[0x0][0x1dc], R48 ;  /* 0x000077003a3baa24 */ /* 0x000fe200078e0230 */
[----:B------:R-:W-:Y:S02]  /*2ce0*/  @!P2 MOV R48, R4 ;  /* 0x000000040030a202 */ /* 0x000fe40000000f00 */
[----:B------:R-:W-:-:S03]  /*2cf0*/  LOP3.LUT R3, R3, 0xff7fffff, RZ, 0xc0, !PT ;  /* 0xff7fffff03037812 */ /* 0x000fc600078ec0ff */
        /* <DEDUP_REMOVED lines=59> */
[----:B0-----:R-:W-:-:S06]  /*30b0*/  IMAD.MOV.U32 R123, RZ, RZ, RZ ;  /* 0x000000ffff7b7224 */ /* 0x001fcc00078e00ff */
[----:B------:R-:W2:Y:S04]  /*30c0*/  @!P3 LDG.E R123, [R50.64] ;  /* 0x0000000e327bb981 */ /* 0x000ea8000c1e1900 */
[----:B------:R-:W-:Y:S01]  /*30d0*/  @P5 LOP3.LUT R3, R3, 0x200000, RZ, 0xfc, !PT ;  /* 0x0020000003035812 */ /* 0x000fe200078efcff */
[----:B--2---:R0:W-:Y:S02]  /*30e0*/  STL [R1+0x2ec], R123 ;  /* 0x0002ec7b01007387 */ /* 0x0041e40000100800 */
[----:B0-----:R-:W-:-:S10]  /*30f0*/  HFMA2.MMA R123, -RZ, RZ, 0, 0 ;  /* 0x00000000ff7b7435 */ /* 0x001fd400000001ff */
[----:B------:R0:W2:Y:S04]  /*3100*/  @!P3 LDG.E R123, [R66.64] ;  /* 0x0000000e427bb981 */ /* 0x0000a8000c1e1900 */
[----:B0-----:R-:W4:Y:S04]  /*3110*/  LDL.LU.64 R66, [R1+0x218] ;  /* 0x0002180001427983 */ /* 0x001f280000300a00 */
[----:B--2---:R0:W-:Y:S02]  /*3120*/  STL [R1+0x2f4], R123 ;  /* 0x0002f47b01007387 */ /* 0x0041e40000100800 */
[----:B0-----:R-:W-:-:S10]  /*3130*/  HFMA2.MMA R123, -RZ, RZ, 0, 0 ;  /* 0x00000000ff7b7435 */ /* 0x001fd400000001ff */
[----:B----4-:R0:W2:Y:S02]  /*3140*/  @!P4 LDG.E R123, [R66.64] ;  /* 0x0000000e427bc981 */ /* 0x0100a4000c1e1900 */
[----:B0-----:R-:W-:-:S06]  /*3150*/  MOV R66, RZ ;  /* 0x000000ff00427202 */ /* 0x001fcc0000000f00 */
[----:B------:R0:W4:Y:S04]  /*3160*/  @!P4 LDG.E R66, [R60.64] ;  /* 0x0000000e3c42c981 */ /* 0x000128000c1e1900 */
[----:B0-----:R-:W5:Y:S04]  /*3170*/  LDL.LU.64 R60, [R1+0x578] ;  /* 0x00057800013c7983 */ /* 0x001f680000300a00 */
[----:B--2---:R0:W-:Y:S02]  /*3180*/  STL [R1+0x2dc], R123 ;  /* 0x0002dc7b01007387 */ /* 0x0041e40000100800 */
[----:B0-----:R-:W-:-:S06]  /*3190*/  IMAD.MOV.U32 R123, RZ, RZ, RZ ;  /* 0x000000ffff7b7224 */ /* 0x001fcc00078e00ff */
        /* <DEDUP_REMOVED lines=32> */
[----:B------:R-:W-:Y:S01]  /*33a0*/  @!P4 IMAD R60, R67, c[0x0][0x1d8], RZ ;  /* 0x00007600433cca24 */ /* 0x000fe200078e02ff */
[----:B------:R-:W-:-:S03]  /*33b0*/  @!P4 MOV R61, R7 ;  /* 0x00000007003dc202 */ /* 0x000fc60000000f00 */
[----:B------:R-:W-:Y:S01]  /*33c0*/  @!P4 IMAD R67, R66, c[0x0][0x1dc], R60 ;  /* 0x000077004243ca24 */ /* 0x000fe200078e023c */
[----:B------:R-:W-:-:S05]  /*33d0*/  @!P4 MOV R60, R4 ;  /* 0x00000004003cc202 */ /* 0x000fca0000000f00 */
[----:B------:R-:W-:Y:S01]  /*33e0*/  @!P4 IMAD.WIDE.U32 R60, R66, c[0x0][0x1d8], R60 ;  /* 0x00007600423cca25 */ /* 0x000fe200078e003c */
[----:B-----5:R0:W-:Y:S02]  /*33f0*/  STL [R1+0x2d0], R78 ;  /* 0x0002d04e01007387 */ /* 0x0201e40000100800 */
[----:B0-----:R-:W-:-:S10]  /*3400*/  HFMA2.MMA R78, -RZ, RZ, 0, 0 ;  /* 0x00000000ff4e7435 */ /* 0x001fd400000001ff */
[----:B------:R0:W4:Y:S01]  /*3410*/  @!P2 LDG.E R78, [R76.64] ;  /* 0x0000000e4c4ea981 */ /* 0x000122000c1e1900 */
[----:B------:R-:W-:Y:S01]  /*3420*/  @!P4 IMAD.IADD R67, R61, 0x1, R67 ;  /* 0x000000013d43c824 */ /* 0x000fe200078e0243 */
[----:B------:R-:W-:-:S04]  /*3430*/  @!P4 SHF.L.U32 R66, R60, 0x1, RZ ;  /* 0x000000013c42c819 */ /* 0x000fc800000006ff */
[----:B------:R-:W-:Y:S02]  /*3440*/  @!P4 SHF.L.U64.HI R67, R60, 0x1, R67 ;  /* 0x000000013c43c819 */ /* 0x000fe40000010243 */
[----:B------:R-:W-:Y:S01]  /*3450*/  @!P4 IADD3 R60, P0, R66, c[0x0][0x180], RZ ;  /* 0x00006000423cca10 */ /* 0x000fe20007f1e0ff */
[----:B--2---:R1:W-:Y:S01]  /*3460*/  STL [R1+0x2e4], R123 ;  /* 0x0002e47b01007387 */ /* 0x0043e20000100800 */
[----:B------:R-:W-:Y:S02]  /*3470*/  IADD3 R70, R0, 0x130, RZ ;  /* 0x0000013000467810 */ /* 0x000fe40007ffe0ff */
[----:B------:R-:W-:Y:S02]  /*3480*/  @!P4 IADD3.X R61, R67, c[0x0][0x184], RZ, P0, !PT ;  /* 0x00006100433dca10 */ /* 0x000fe400007fe4ff */
        /* <DEDUP_REMOVED lines=13> */
[----:B------:R-:W-:Y:S01]  /*3560*/  @!P3 IMAD.IADD R71, R69, 0x1, R71 ;  /* 0x000000014547b824 */ /* 0x000fe200078e0247 */
[C---:B------:R-:W-:Y:S02]  /*3570*/  @!P3 SHF.L.U32 R70, R68.reuse, 0x1, RZ ;  /* 0x000000014446b819 */ /* 0x040fe400000006ff */
        /* <DEDUP_REMOVED lines=10> */
[----:B0-----:R-:W-:-:S12]  /*3620*/  IMAD.MOV.U32 R77, RZ, RZ, RZ ;  /* 0x000000ffff4d7224 */ /* 0x001fd800078e00ff */
[----:B------:R0:W3:Y:S04]  /*3630*/  @!P4 LDG.E R77, [R84.64] ;  /* 0x0000000e544dc981 */ /* 0x0000e8000c1e1900 */
[----:B----4-:R4:W-:Y:S02]  /*3640*/  STL [R1+0x2b8], R78 ;  /* 0x0002b84e01007387 */ /* 0x0109e40000100800 */
[----:B----4-:R-:W-:-:S06]  /*3650*/  MOV R78, RZ ;  /* 0x000000ff004e7202 */ /* 0x010fcc0000000f00 */
[----:B------:R4:W5:Y:S02]  /*3660*/  @!P2 LDG.E R78, [R86.64] ;  /* 0x0000000e564ea981 */ /* 0x000964000c1e1900 */
[----:B----4-:R-:W-:-:S06]  /*3670*/  IMAD.MOV.U32 R86, RZ, RZ, RZ ;  /* 0x000000ffff567224 */ /* 0x010fcc00078e00ff */
[----:B------:R4:W5:Y:S01]  /*3680*/  @!P3 LDG.E R86, [R98.64] ;  /* 0x0000000e6256b981 */ /* 0x000962000c1e1900 */
[----:B------:R-:W-:Y:S01]  /*3690*/  LOP3.LUT P5, RZ, R122, 0x20000, RZ, 0xc0, !PT ;  /* 0x000200007aff7812 */ /* 0x000fe200078ac0ff */
[----:B0-----:R-:W-:Y:S01]  /*36a0*/  HFMA2.MMA R84, -RZ, RZ, 0, 0 ;  /* 0x00000000ff547435 */ /* 0x001fe200000001ff */
[----:B------:R-:W-:Y:S02]  /*36b0*/  LOP3.LUT R3, R3, 0xfffbffff, RZ, 0xc0, !PT ;  /* 0xfffbffff03037812 */ /* 0x000fe400078ec0ff */
[----:B------:R-:W-:Y:S01]  /*36c0*/  MOV R92, RZ ;  /* 0x000000ff005c7202 */ /* 0x000fe20000000f00 */
[----:B-1----:R-:W-:Y:S01]  /*36d0*/  CS2R R124, SRZ ;  /* 0x00000000007c7805 */ /* 0x002fe2000001ff00 */
[----:B--2---:R-:W-:Y:S04]  /*36e0*/  STL [R1+0x2cc], R123 ;  /* 0x0002cc7b01007387 */ /* 0x004fe80000100800 */
[----:B----4-:R-:W2:Y:S04]  /*36f0*/  LDL.LU.64 R98, [R1+0x260] ;  /* 0x0002600001627983 */ /* 0x010ea80000300a00 */
[----:B------:R0:W4:Y:S04]  /*3700*/  @!P5 LDG.E R84, [R90.64] ;  /* 0x0000000e5a54d981 */ /* 0x000128000c1e1900 */
[----:B---3--:R1:W-:Y:S02]  /*3710*/  STL [R1+0x2b4], R77 ;  /* 0x0002b44d01007387 */ /* 0x0083e40000100800 */
[----:B-1----:R-:W-:-:S10]  /*3720*/  HFMA2.MMA R77, -RZ, RZ, 0, 0 ;  /* 0x00000000ff4d7435 */ /* 0x002fd400000001ff */
        /* <DEDUP_REMOVED lines=10> */
[----:B------:R-:W-:Y:S01]  /*37d0*/  @!P2 IMAD R79, R76, c[0x0][0x1d8], RZ ;  /* 0x000076004c4faa24 */ /* 0x000fe200078e02ff */
[----:B------:R-:W-:-:S03]  /*37e0*/  @!P2 MOV R76, R4 ;  /* 0x00000004004ca202 */ /* 0x000fc60000000f00 */
[----:B------:R-:W-:Y:S01]  /*37f0*/  @!P2 IMAD R79, R78, c[0x0][0x1dc], R79 ;  /* 0x000077004e4faa24 */ /* 0x000fe200078e024f */
[----:B---3--:R1:W-:Y:S02]  /*3800*/  STL [R1+0x2c0], R77 ;  /* 0x0002c04d01007387 */ /* 0x0083e40000100800 */
[----:B-1----:R-:W-:-:S05]  /*3810*/  @!P2 MOV R77, R7 ;  /* 0x00000007004da202 */ /* 0x002fca0000000f00 */
[----:B------:R-:W-:-:S04]  /*3820*/  @!P2 IMAD.WIDE.U32 R76, R78, c[0x0][0x1d8], R76 ;  /* 0x000076004e4caa25 */ /* 0x000fc800078e004c */
[----:B------:R-:W-:Y:S01]  /*3830*/  @!P2 IMAD.IADD R79, R77, 0x1, R79 ;  /* 0x000000014d4fa824 */ /* 0x000fe200078e024f */
[----:B------:R-:W-:-:S04]  /*3840*/  @!P2 SHF.L.U32 R78, R76, 0x1, RZ ;  /* 0x000000014c4ea819 */ /* 0x000fc800000006ff */
[----:B------:R-:W-:Y:S02]  /*3850*/  @!P2 SHF.L.U64.HI R79, R76, 0x1, R79 ;  /* 0x000000014c4fa819 */ /* 0x000fe4000001024f */
[----:B------:R-:W-:-:S04]  /*3860*/  @!P2 IADD3 R76, P0, R78, c[0x0][0x180], RZ ;  /* 0x000060004e4caa10 */ /* 0x000fc80007f1e0ff */
[----:B------:R-:W-:Y:S02]  /*3870*/  @!P2 IADD3.X R77, R79, c[0x0][0x184], RZ, P0, !PT ;  /* 0x000061004f4daa10 */ /* 0x000fe400007fe4ff */
[----:B------:R-:W-:Y:S02]  /*3880*/  @!P2 IADD3 R78, P0, R78, c[0x0][0x178], RZ ;  /* 0x00005e004e4eaa10 */ /* 0x000fe40007f1e0ff */
[----:B------:R-:W-:Y:S02]  /*3890*/  @P2 LOP3.LUT R3, R3, 0x40000, RZ, 0xfc, !PT ;  /* 0x0004000003032812 */ /* 0x000fe400078efcff */
[----:B------:R-:W-:Y:S02]  /*38a0*/  @!P2 IADD3.X R79, R79, c[0x0][0x17c], RZ, P0, !PT ;  /* 0x00005f004f4faa10 */ /* 0x000fe400007fe4ff */
[----:B------:R-:W-:Y:S01]  /*38b0*/  LOP3.LUT P2, RZ, R122, 0x4000, RZ, 0xc0, !PT ;  /* 0x000040007aff7812 */ /* 0x000fe2000784c0ff */
[----:B0-----:R-:W-:-:S12]  /*38c0*/  IMAD.MOV.U32 R90, RZ, RZ, RZ ;  /* 0x000000ffff5a7224 */ /* 0x001fd800078e00ff */
[----:B------:R-:W3:Y:S04]  /*38d0*/  @!P2 LDG.E R90, [R110.64] ;  /* 0x0000000e6e5aa981 */ /* 0x000ee8000c1e1900 */
[----:B-----5:R0:W-:Y:S02]  /*38e0*/  STL [R1+0x2ac], R86 ;  /* 0x0002ac5601007387 */ /* 0x0201e40000100800 */
[----:B0-----:R-:W-:-:S10]  /*38f0*/  HFMA2.MMA R86, -RZ, RZ, 0, 0 ;  /* 0x00000000ff567435 */ /* 0x001fd400000001ff */
[----:B------:R-:W5:Y:S04]  /*3900*/  @!P4 LDG.E R86, [R104.64] ;  /* 0x0000000e6856c981 */ /* 0x000f68000c1e1900 */
[----:B----4-:R0:W-:Y:S02]  /*3910*/  STL [R1+0x2a8], R84 ;  /* 0x0002a85401007387 */ /* 0x0101e40000100800 */
[----:B0-----:R-:W-:-:S06]  /*3920*/  MOV R84, RZ ;  /* 0x000000ff00547202 */ /* 0x001fcc0000000f00 */
        /* <DEDUP_REMOVED lines=58> */
[----:B------:R-:W-:Y:S01]  /*3cd0*/  @!P3 MOV R30, R4 ;  /* 0x00000004001eb202 */ /* 0x000fe20000000f00 */
[----:B------:R-:W-:Y:S02]  /*3ce0*/  @!P3 IMAD.MOV.U32 R31, RZ, RZ, R7 ;  /* 0x000000ffff1fb224 */ /* 0x000fe400078e0007 */
[C---:B------:R-:W-:Y:S02]  /*3cf0*/  @!P3 IMAD R91, R90.reuse, c[0x0][0x1dc], R91 ;  /* 0x000077005a5bba24 */ /* 0x040fe400078e025b */
        /* <DEDUP_REMOVED lines=13> */
[----:B------:R-:W-:Y:S01]  /*3dd0*/  HFMA2.MMA R92, -RZ, RZ, 0, 0 ;  /* 0x00000000ff5c7435 */ /* 0x000fe200000001ff */
[----:B------:R-:W-:-:S09]  /*3de0*/  ISETP.GE.U32.AND P0, PT, R44, c[0x0][0x1e0], PT ;  /* 0x000078002c007a0c */ /* 0x000fd20003f06070 */
        /* <DEDUP_REMOVED lines=21> */
[----:B0-----:R-:W-:-:S06]  /*3f40*/  IMAD.MOV.U32 R92, RZ, RZ, RZ ;  /* 0x000000ffff5c7224 */ /* 0x001fcc00078e00ff */
[----:B------:R0:W3:Y:S01]  /*3f50*/  @!P0 LDG.E R92, [R114.64] ;  /* 0x0000000e725c8981 */ /* 0x0000e2000c1e1900 */
[----:B------:R-:W-:-:S03]  /*3f60*/  @!P2 IADD3 R44, P0, R35, c[0x0][0x180], RZ ;  /* 0x00006000232caa10 */ /* 0x000fc60007f1e0ff */
[----:B-----5:R1:W-:Y:S02]  /*3f70*/  STL [R1+0x21c], R88 ;  /* 0x00021c5801007387 */ /* 0x0203e40000100800 */
[----:B-1----:R-:W-:-:S04]  /*3f80*/  @!P2 SHF.L.U64.HI R88, R34, 0x1, R45 ;  /* 0x000000012258a819 */ /* 0x002fc8000001022d */
[----:B------:R-:W-:Y:S02]  /*3f90*/  @!P2 IADD3.X R45, R88, c[0x0][0x184], RZ, P0, !PT ;  /* 0x00006100582daa10 */ /* 0x000fe400007fe4ff */
[----:B------:R-:W-:-:S04]  /*3fa0*/  @!P2 IADD3 R34, P0, R35, c[0x0][0x178], RZ ;  /* 0x00005e002322aa10 */ /* 0x000fc80007f1e0ff */
[----:B------:R-:W-:Y:S02]  /*3fb0*/  @!P2 IADD3.X R35, R88, c[0x0][0x17c], RZ, P0, !PT ;  /* 0x00005f005823aa10 */ /* 0x000fe400007fe4ff */
[----:B------:R-:W-:Y:S01]  /*3fc0*/  LOP3.LUT P2, RZ, R2, 0x80, RZ, 0xc0, !PT ;  /* 0x0000008002ff7812 */ /* 0x000fe2000784c0ff */
[----:B------:R-:W-:-:S12]  /*3fd0*/  HFMA2.MMA R88, -RZ, RZ, 0, 0 ;  /* 0x00000000ff587435 */ /* 0x000fd800000001ff */
[----:B------:R1:W5:Y:S04]  /*3fe0*/  @!P2 LDG.E R88, [R26.64] ;  /* 0x0000000e1a58a981 */ /* 0x000368000c1e1900 */
[----:B------:R0:W2:Y:S01]  /*3ff0*/  @!P2 LDG.E R89, [R56.64] ;  /* 0x0000000e3859a981 */ /* 0x0000a2000c1e1900 */
[----:B-1----:R-:W-:-:S04]  /*4000*/  IADD3 R26, R0, 0x160, RZ ;  /* 0x00000160001a7810 */ /* 0x002fc80007ffe0ff */
[----:B------:R-:W-:Y:S02]  /*4010*/  SHF.R.S32.HI R27, RZ, 0x1f, R26 ;  /* 0x0000001fff1b7819 */ /* 0x000fe4000001141a */
[----:B------:R-:W-:-:S04]  /*4020*/  ISETP.GE.U32.AND P0, PT, R26, c[0x0][0x1e0], PT ;  /* 0x000078001a007a0c */ /* 0x000fc80003f06070 */
[----:B------:R-:W-:Y:S02]  /*4030*/  ISETP.GE.OR.EX P2, PT, R27, c[0x0][0x1e4], P1, P0 ;  /* 0x000079001b007a0c */ /* 0x000fe40000f46700 */
[----:B------:R-:W-:Y:S02]  /*4040*/  LOP3.LUT P0, RZ, R122, 0x100, RZ, 0xc0, !PT ;  /* 0x000001007aff7812 */ /* 0x000fe4000780c0ff */
[----:B0-----:R-:W-:-:S11]  /*4050*/  MOV R56, RZ ;  /* 0x000000ff00387202 */ /* 0x001fd60000000f00 */
[----:B------:R0:W2:Y:S01]  /*4060*/  @!P0 LDG.E R56, [R10.64] ;  /* 0x0000000e0a388981 */ /* 0x0000a2000c1e1900 */
[----:B------:R-:W-:-:S03]  /*4070*/  @!P2 IMAD R27, R27, c[0x0][0x1d8], RZ ;  /* 0x000076001b1baa24 */ /* 0x000fc600078e02ff */
[----:B------:R1:W3:Y:S01]  /*4080*/  @!P0 LDG.E R125, [R72.64] ;  /* 0x0000000e487d8981 */ /* 0x0002e2000c1e1900 */
[----:B------:R-:W-:Y:S01]  /*4090*/  @!P2 IMAD R27, R26, c[0x0][0x1dc], R27 ;  /* 0x000077001a1baa24 */ /* 0x000fe200078e021b */
[----:B0-----:R-:W-:Y:S01]  /*40a0*/  @!P2 MOV R10, R4 ;  /* 0x00000004000aa202 */ /* 0x001fe20000000f00 */
[----:B------:R-:W-:-:S04]  /*40b0*/  @!P2 IMAD.MOV.U32 R11, RZ, RZ, R7 ;  /* 0x000000ffff0ba224 */ /* 0x000fc800078e0007 */
[----:B------:R-:W-:-:S05]  /*40c0*/  @!P2 IMAD.WIDE.U32 R10, R26, c[0x0][0x1d8], R10 ;  /* 0x000076001a0aaa25 */ /* 0x000fca00078e000a */
[----:B------:R-:W-:Y:S02]  /*40d0*/  @!P2 IADD3 R27, R11, R27, RZ ;  /* 0x0000001b0b1ba210 */ /* 0x000fe40007ffe0ff */
[C---:B------:R-:W-:Y:S02]  /*40e0*/  @!P2 SHF.L.U32 R26, R10.reuse, 0x1, RZ ;  /* 0x000000010a1aa819 */ /* 0x040fe400000006ff */
[----:B------:R-:W-:Y:S01]  /*40f0*/  @!P2 SHF.L.U64.HI R10, R10, 0x1, R27 ;  /* 0x000000010a0aa819 */ /* 0x000fe2000001021b */
[----:B------:R-:W-:Y:S01]  /*4100*/  HFMA2.MMA R123, -RZ, RZ, 0, 0 ;  /* 0x00000000ff7b7435 */ /* 0x000fe200000001ff */
[C---:B------:R-:W-:Y:S02]  /*4110*/  LOP3.LUT P5, RZ, R2.reuse, 0x400, RZ, 0xc0, !PT ;  /* 0x0000040002ff7812 */ /* 0x040fe400078ac0ff */
[C---:B------:R-:W-:Y:S02]  /*4120*/  LOP3.LUT P4, RZ, R2.reuse, 0x200, RZ, 0xc0, !PT ;  /* 0x0000020002ff7812 */ /* 0x040fe4000788c0ff */
[----:B------:R-:W-:-:S02]  /*4130*/  LOP3.LUT P3, RZ, R2, 0x100, RZ, 0xc0, !PT ;  /* 0x0000010002ff7812 */ /* 0x000fc4000786c0ff */
[----:B------:R-:W-:Y:S02]  /*4140*/  LOP3.LUT R3, R3, 0xffffdfff, RZ, 0xc0, !PT ;  /* 0xffffdfff03037812 */ /* 0x000fe400078ec0ff */
[----:B------:R-:W-:Y:S02]  /*4150*/  LOP3.LUT R2, R2, 0xfffffff7, RZ, 0xc0, !PT ;  /* 0xfffffff702027812 */ /* 0x000fe400078ec0ff */
        /* <DEDUP_REMOVED lines=24> */
[----:B------:R-:W-:Y:S01]  /*42e0*/  @!P2 IMAD.MOV.U32 R10, RZ, RZ, R4 ;  /* 0x000000ffff0aa224 */ /* 0x000fe200078e0004 */
[----:B------:R0:W2:Y:S01]  /*42f0*/  @!P0 LDG.E R119, [R64.64] ;  /* 0x0000000e40778981 */ /* 0x0000a2000c1e1900 */
[C---:B------:R-:W-:Y:S02]  /*4300*/  @!P2 IMAD R37, R36.reuse, c[0x0][0x1dc], R37 ;  /* 0x000077002425aa24 */ /* 0x040fe400078e0225 */
[----:B------:R-:W-:Y:S01]  /*4310*/  @!P2 IMAD.WIDE.U32 R10, R36, c[0x0][0x1d8], R10 ;  /* 0x00007600240aaa25 */ /* 0x000fe200078e000a */
[----:B------:R0:W2:Y:S04]  /*4320*/  @!P0 LDG.E R118, [R94.64] ;  /* 0x0000000e5e768981 */ /* 0x0000a8000c1e1900 */
[----:B------:R-:W-:-:S02]  /*4330*/  @!P2 IADD3 R37, R11, R37, RZ ;  /* 0x000000250b25a210 */ /* 0x000fc40007ffe0ff */
[C---:B------:R-:W-:Y:S02]  /*4340*/  @!P2 SHF.L.U32 R36, R10.reuse, 0x1, RZ ;  /* 0x000000010a24a819 */ /* 0x040fe400000006ff */
[----:B------:R-:W-:Y:S02]  /*4350*/  @!P2 SHF.L.U64.HI R10, R10, 0x1, R37 ;  /* 0x000000010a0aa819 */ /* 0x000fe40000010225 */
[----:B-1----:R-:W-:Y:S01]  /*4360*/  @!P2 IADD3 R62, P0, R36, c[0x0][0x180], RZ ;  /* 0x00006000243eaa10 */ /* 0x002fe20007f1e0ff */
[----:B0-----:R-:W2:Y:S03]  /*4370*/  LDL.LU.64 R94, [R1+0x270] ;  /* 0x00027000015e7983 */ /* 0x001ea60000300a00 */
[----:B------:R-:W-:Y:S02]  /*4380*/  @!P2 IADD3.X R63, R10, c[0x0][0x184], RZ, P0, !PT ;  /* 0x000061000a3faa10 */ /* 0x000fe400007fe4ff */
[----:B------:R-:W-:-:S04]  /*4390*/  @!P2 IADD3 R36, P0, R36, c[0x0][0x178], RZ ;  /* 0x00005e002424aa10 */ /* 0x000fc80007f1e0ff */
[----:B------:R-:W-:Y:S02]  /*43a0*/  @!P2 IADD3.X R37, R10, c[0x0][0x17c], RZ, P0, !PT ;  /* 0x00005f000a25aa10 */ /* 0x000fe400007fe4ff */
[----:B------:R-:W-:Y:S02]  /*43b0*/  SHF.R.S32.HI R10, RZ, 0x1f, R38 ;  /* 0x0000001fff0a7819 */ /* 0x000fe40000011426 */
[----:B------:R-:W-:-:S04]  /*43c0*/  ISETP.GE.U32.AND P0, PT, R38, c[0x0][0x1e0], PT ;  /* 0x0000780026007a0c */ /* 0x000fc80003f06070 */
[----:B------:R-:W-:Y:S02]  /*43d0*/  ISETP.GE.OR.EX P3, PT, R10, c[0x0][0x1e4], P1, P0 ;  /* 0x000079000a007a0c */ /* 0x000fe40000f66700 */
[----:B------:R-:W-:-:S13]  /*43e0*/  LOP3.LUT P0, RZ, R122, 0x10, RZ, 0xc0, !PT ;  /* 0x000000107aff7812 */ /* 0x000fda000780c0ff */
[----:B------:R0:W2:Y:S01]  /*43f0*/  @!P0 LDG.E R114, [R32.64] ;  /* 0x0000000e20728981 */ /* 0x0000a2000c1e1900 */
[----:B------:R-:W-:-:S03]  /*4400*/  @!P3 IMAD.MOV.U32 R11, RZ, RZ, R7 ;  /* 0x000000ffff0bb224 */ /* 0x000fc600078e0007 */
[----:B------:R1:W2:Y:S01]  /*4410*/  @!P0 LDG.E R115, [R40.64] ;  /* 0x0000000e28738981 */ /* 0x0002a2000c1e1900 */
[----:B0-----:R-:W-:Y:S01]  /*4420*/  @!P3 IMAD R32, R10, c[0x0][0x1d8], RZ ;  /* 0x000076000a20ba24 */ /* 0x001fe200078e02ff */
[----:B------:R-:W-:-:S03]  /*4430*/  @!P3 MOV R10, R4 ;  /* 0x00000004000ab202 */ /* 0x000fc60000000f00 */
        /* <DEDUP_REMOVED lines=9> */
[----:B------:R-:W-:-:S13]  /*44d0*/  LOP3.LUT P0, RZ, R122, 0x8, RZ, 0xc0, !PT ;  /* 0x000000087aff7812 */ /* 0x000fda000780c0ff */
[----:B------:R0:W2:Y:S01]  /*44e0*/  @!P0 LDG.E R113, [R22.64] ;  /* 0x0000000e16718981 */ /* 0x0000a2000c1e1900 */
[----:B------:R-:W-:Y:S02]  /*44f0*/  LOP3.LUT R3, R3, 0xffffefff, RZ, 0xc0, !PT ;  /* 0xffffefff03037812 */ /* 0x000fe400078ec0ff */
[----:B------:R-:W-:Y:S01]  /*4500*/  IADD3 R10, R0, 0x178, RZ ;  /* 0x00000178000a7810 */ /* 0x000fe20007ffe0ff */
[----:B------:R1:W2:Y:S04]  /*4510*/  @!P0 LDG.E R112, [R96.64] ;  /* 0x0000000e60708981 */ /* 0x0002a8000c1e1900 */
[----:B0-----:R-:W2:Y:S01]  /*4520*/  LDL.LU.64 R22, [R1+0x278] ;  /* 0x0002780001167983 */ /* 0x001ea20000300a00 */
[----:B------:R-:W-:Y:S02]  /*4530*/  @P2 LOP3.LUT R3, R3, 0x1000, RZ, 0xfc, !PT ;  /* 0x0000100003032812 */ /* 0x000fe400078efcff */
[----:B------:R-:W-:Y:S01]  /*4540*/  LOP3.LUT R2, R2, 0xffffffef, RZ, 0xc0, !PT ;  /* 0xffffffef02027812 */ /* 0x000fe200078ec0ff */
[----:B------:R-:W-:Y:S01]  /*4550*/  CS2R R110, SRZ ;  /* 0x00000000006e7805 */ /* 0x000fe2000001ff00 */
[----:B------:R-:W-:Y:S01]  /*4560*/  LOP3.LUT R3, R3, 0xfffff7ff, RZ, 0xc0, !PT ;  /* 0xfffff7ff03037812 */ /* 0x000fe200078ec0ff */
[----:B-----5:R-:W-:Y:S01]  /*4570*/  STL [R1+0x214], R88 ;  /* 0x0002145801007387 */ /* 0x020fe20000100800 */
[----:B------:R-:W-:-:S02]  /*4580*/  SHF.R.S32.HI R11, RZ, 0x1f, R10 ;  /* 0x0000001fff0b7819 */ /* 0x000fc4000001140a */
[----:B------:R-:W-:Y:S01]  /*4590*/  ISETP.GE.U32.AND P0, PT, R10, c[0x0][0x1e0], PT ;  /* 0x000078000a007a0c */ /* 0x000fe20003f06070 */
[----:B------:R0:W-:Y:S01]  /*45a0*/  STL [R1+0x218], R89 ;  /* 0x0002185901007387 */ /* 0x0001e20000100800 */
[----:B------:R-:W-:Y:S02]  /*45b0*/  LOP3.LUT P2, RZ, R122, 0x4, RZ, 0xc0, !PT ;  /* 0x000000047aff7812 */ /* 0x000fe4000784c0ff */
[----:B------:R-:W-:Y:S01]  /*45c0*/  @P3 LOP3.LUT R3, R3, 0x800, RZ, 0xfc, !PT ;  /* 0x0000080003033812 */ /* 0x000fe200078efcff */
[----:B------:R-:W-:Y:S01]  /*45d0*/  CS2R R108, SRZ ;  /* 0x00000000006c7805 */ /* 0x000fe2000001ff00 */
[----:B------:R-:W-:Y:S01]  /*45e0*/  @P3 LOP3.LUT R2, R2, 0x10, RZ, 0xfc, !PT ;  /* 0x0000001002023812 */ /* 0x000fe200078efcff */
[----:B------:R-:W-:Y:S01]  /*45f0*/  CS2R R106, SRZ ;  /* 0x00000000006a7805 */ /* 0x000fe2000001ff00 */
[C---:B------:R-:W-:Y:S01]  /*4600*/  ISETP.GE.OR.EX P3, PT, R11.reuse, c[0x0][0x1e4], P1, P0 ;  /* 0x000079000b007a0c */ /* 0x040fe20000f66700 */
[----:B-1----:R-:W5:Y:S04]  /*4610*/  LDL.LU.64 R96, [R1+0x248] ;  /* 0x0002480001607983 */ /* 0x002f680000300a00 */
[----:B0-----:R-:W5:Y:S04]  /*4620*/  LDL.LU.64 R88, [R1+0x268] ;  /* 0x0002680001587983 */ /* 0x001f680000300a00 */
[----:B------:R0:W5:Y:S04]  /*4630*/  @!P2 LDG.E R110, [R8.64] ;  /* 0x0000000e086ea981 */ /* 0x000168000c1e1900 */
        /* <DEDUP_REMOVED lines=12> */
[----:B------:R-:W-:Y:S01]  /*4700*/  @!P3 IMAD.IADD R11, R9, 0x1, R11 ;  /* 0x00000001090bb824 */ /* 0x000fe200078e020b */
[C---:B------:R-:W-:Y:S01]  /*4710*/  @!P3 SHF.L.U32 R64, R8.reuse, 0x1, RZ ;  /* 0x000000010840b819 */ /* 0x040fe200000006ff */
[----:B---3--:R3:W-:Y:S03]  /*4720*/  STL [R1+0x220], R92 ;  /* 0x0002205c01007387 */ /* 0x0087e60000100800 */
[----:B------:R-:W-:Y:S01]  /*4730*/  @!P3 SHF.L.U64.HI R8, R8, 0x1, R11 ;  /* 0x000000010808b819 */ /* 0x000fe2000001020b */
[----:B----4-:R4:W-:Y:S01]  /*4740*/  STL [R1+0x280], R93 ;  /* 0x0002805d01007387 */ /* 0x0109e20000100800 */
[----:B------:R-:W-:-:S02]  /*4750*/  @!P3 IADD3 R40, P0, R64, c[0x0][0x180], RZ ;  /* 0x000060004028ba10 */ /* 0x000fc40007f1e0ff */
[----:B------:R-:W-:Y:S01]  /*4760*/  IADD3 R10, R0, 0x180, RZ ;  /* 0x00000180000a7810 */ /* 0x000fe20007ffe0ff */
[----:B-1----:R-:W-:Y:S01]  /*4770*/  CS2R R102, SRZ ;  /* 0x0000000000667805 */ /* 0x002fe2000001ff00 */
[----:B------:R-:W-:Y:S01]  /*4780*/  @!P3 IADD3.X R41, R8, c[0x0][0x184], RZ, P0, !PT ;  /* 0x000061000829ba10 */ /* 0x000fe200007fe4ff */
[----:B0-----:R-:W5:Y:S01]  /*4790*/  LDL.LU.64 R18, [R1+0x250] ;  /* 0x0002500001127983 */ /* 0x001f620000300a00 */
[----:B------:R-:W-:-:S03]  /*47a0*/  @!P3 IADD3 R64, P0, R64, c[0x0][0x178], RZ ;  /* 0x00005e004040ba10 */ /* 0x000fc60007f1e0ff */
[----:B------:R-:W5:Y:S01]  /*47b0*/  LDL.LU.64 R28, [R1+0x258] ;  /* 0x00025800011c7983 */ /* 0x000f620000300a00 */
[----:B------:R-:W-:Y:S02]  /*47c0*/  @!P3 IADD3.X R65, R8, c[0x0][0x17c], RZ, P0, !PT ;  /* 0x00005f000841ba10 */ /* 0x000fe400007fe4ff */
[----:B------:R-:W-:Y:S02]  /*47d0*/  SHF.R.S32.HI R8, RZ, 0x1f, R10 ;  /* 0x0000001fff087819 */ /* 0x000fe4000001140a */
[----:B------:R-:W-:-:S04]  /*47e0*/  ISETP.GE.U32.AND P0, PT, R10, c[0x0][0x1e0], PT ;  /* 0x000078000a007a0c */ /* 0x000fc80003f06070 */
[----:B------:R-:W-:Y:S02]  /*47f0*/  ISETP.GE.OR.EX P4, PT, R8, c[0x0][0x1e4], P1, P0 ;  /* 0x0000790008007a0c */ /* 0x000fe40000f86700 */
[----:B------:R-:W-:-:S11]  /*4800*/  LOP3.LUT P0, RZ, R122, 0x1, RZ, 0xc0, !PT ;  /* 0x000000017aff7812 */ /* 0x000fd6000780c0ff */
[----:B------:R-:W-:Y:S01]  /*4810*/  @!P4 IMAD R11, R8, c[0x0][0x1d8], RZ ;  /* 0x00007600080bca24 */ /* 0x000fe200078e02ff */
[----:B------:R-:W-:Y:S01]  /*4820*/  @!P4 MOV R8, R4 ;  /* 0x000000040008c202 */ /* 0x000fe20000000f00 */
[----:B------:R0:W5:Y:S01]  /*4830*/  @!P0 LDG.E R107, [R46.64] ;  /* 0x0000000e2e6b8981 */ /* 0x000162000c1e1900 */
[----:B------:R-:W-:Y:S01]  /*4840*/  @!P4 MOV R9, R7 ;  /* 0x000000070009c202 */ /* 0x000fe20000000f00 */
[C---:B------:R-:W-:Y:S01]  /*4850*/  @!P4 IMAD R11, R10.reuse, c[0x0][0x1dc], R11 ;  /* 0x000077000a0bca24 */ /* 0x040fe200078e020b */
[----:B------:R-:W-:Y:S01]  /*4860*/  @P3 LOP3.LUT R3, R3, 0x400, RZ, 0xfc, !PT ;  /* 0x0000040003033812 */ /* 0x000fe200078efcff */
[----:B------:R1:W5:Y:S02]  /*4870*/  @!P0 LDG.E R106, [R24.64] ;  /* 0x0000000e186a8981 */ /* 0x000364000c1e1900 */
[----:B------:R-:W-:-:S04]  /*4880*/  @!P4 IMAD.WIDE.U32 R8, R10, c[0x0][0x1d8], R8 ;  /* 0x000076000a08ca25 */ /* 0x000fc800078e0008 */
[C---:B------:R-:W-:Y:S01]  /*4890*/  @!P4 IMAD.SHL.U32 R72, R8.reuse, 0x2, RZ ;  /* 0x000000020848c824 */ /* 0x040fe200078e00ff */
[----:B------:R-:W-:Y:S02]  /*48a0*/  @!P4 IADD3 R11, R9, R11, RZ ;  /* 0x0000000b090bc210 */ /* 0x000fe40007ffe0ff */
[----:B------:R-:W-:Y:S02]  /*48b0*/  LOP3.LUT P2, RZ, R3, 0x80000000, RZ, 0xc0, !PT ;  /* 0x8000000003ff7812 */ /* 0x000fe4000784c0ff */
[----:B------:R-:W-:Y:S02]  /*48c0*/  @!P4 SHF.L.U64.HI R8, R8, 0x1, R11 ;  /* 0x000000010808c819 */ /* 0x000fe4000001020b */
[----:B0-----:R-:W-:Y:S02]  /*48d0*/  @!P4 IADD3 R46, P0, R72, c[0x0][0x180], RZ ;  /* 0x00006000482eca10 */ /* 0x001fe40007f1e0ff */
[----:B------:R-:W-:Y:S02]  /*48e0*/  IADD3 R10, R0, 0x188, RZ ;  /* 0x00000188000a7810 */ /* 0x000fe40007ffe0ff */
[----:B------:R-:W-:-:S02]  /*48f0*/  @!P4 IADD3.X R47, R8, c[0x0][0x184], RZ, P0, !PT ;  /* 0x00006100082fca10 */ /* 0x000fc400007fe4ff */
[----:B------:R-:W-:-:S03]  /*4900*/  @!P4 IADD3 R72, P0, R72, c[0x0][0x178], RZ ;  /* 0x00005e004848ca10 */ /* 0x000fc60007f1e0ff */
[----:B------:R0:W5:Y:S01]  /*4910*/  @!P2 LDG.E R105, [R12.64] ;  /* 0x0000000e0c69a981 */ /* 0x000162000c1e1900 */
[----:B------:R-:W-:Y:S02]  /*4920*/  @!P4 IADD3.X R73, R8, c[0x0][0x17c], RZ, P0, !PT ;  /* 0x00005f000849ca10 */ /* 0x000fe400007fe4ff */
[----:B------:R-:W-:Y:S01]  /*4930*/  SHF.R.S32.HI R8, RZ, 0x1f, R10 ;  /* 0x0000001fff087819 */ /* 0x000fe2000001140a */
[----:B------:R0:W5:Y:S01]  /*4940*/  @!P2 LDG.E R104, [R16.64] ;  /* 0x0000000e1068a981 */ /* 0x000162000c1e1900 */
[----:B------:R-:W-:-:S04]  /*4950*/  ISETP.GE.U32.AND P0, PT, R10, c[0x0][0x1e0], PT ;  /* 0x000078000a007a0c */ /* 0x000fc80003f06070 */
[----:B------:R-:W-:Y:S02]  /*4960*/  ISETP.GE.OR.EX P2, PT, R8, c[0x0][0x1e4], P1, P0 ;  /* 0x0000790008007a0c */ /* 0x000fe40000f46700 */
[C---:B------:R-:W-:Y:S02]  /*4970*/  LOP3.LUT P3, RZ, R3.reuse, 0x40000000, RZ, 0xc0, !PT ;  /* 0x4000000003ff7812 */ /* 0x040fe4000786c0ff */
[----:B------:R-:W-:-:S04]  /*4980*/  LOP3.LUT R3, R3, 0xfffffdff, RZ, 0xc0, !PT ;  /* 0xfffffdff03037812 */ /* 0x000fc800078ec0ff */
[----:B------:R-:W-:Y:S02]  /*4990*/  @P4 LOP3.LUT R3, R3, 0x200, RZ, 0xfc, !PT ;  /* 0x0000020003034812 */ /* 0x000fe400078efcff */
[----:B------:R-:W-:-:S03]  /*49a0*/  @P4 LOP3.LUT R2, R2, 0x20, RZ, 0xfc, !PT ;  /* 0x0000002002024812 */ /* 0x000fc600078efcff */
[----:B------:R-:W-:Y:S01]  /*49b0*/  @!P2 IMAD R11, R8, c[0x0][0x1d8], RZ ;  /* 0x00007600080baa24 */ /* 0x000fe200078e02ff */
[----:B------:R-:W-:Y:S01]  /*49c0*/  @!P2 MOV R8, R4 ;  /* 0x000000040008a202 */ /* 0x000fe20000000f00 */
[----:B------:R0:W5:Y:S01]  /*49d0*/  @!P3 LDG.E R102, [R14.64] ;  /* 0x0000000e0e66b981 */ /* 0x000162000c1e1900 */
[----:B------:R-:W-:Y:S02]  /*49e0*/  @!P2 MOV R9, R7 ;  /* 0x000000070009a202 */ /* 0x000fe40000000f00 */
[----:B------:R-:W-:Y:S01]  /*49f0*/  LOP3.LUT P4, RZ, R3, 0x10000000, RZ, 0xc0, !PT ;  /* 0x1000000003ff7812 */ /* 0x000fe2000788c0ff */
[C---:B------:R-:W-:Y:S01]  /*4a00*/  @!P2 IMAD R11, R10.reuse, c[0x0][0x1dc], R11 ;  /* 0x000077000a0baa24 */ /* 0x040fe200078e020b */
[----:B--2---:R2:W5:Y:S01]  /*4a10*/  @!P5 LDG.E R100, [R94.64] ;  /* 0x0000000e5e64d981 */ /* 0x004562000c1e1900 */
[----:B------:R-:W-:Y:S01]  /*4a20*/  @!P2 IMAD.WIDE.U32 R8, R10, c[0x0][0x1d8], R8 ;  /* 0x000076000a08aa25 */ /* 0x000fe200078e0008 */
[----:B------:R-:W-:Y:S02]  /*4a30*/  HFMA2.MMA R10, -RZ, RZ, 0, 0 ;  /* 0x00000000ff0a7435 */ /* 0x000fe400000001ff */
[----:B------:R1:W5:Y:S08]  /*4a40*/  @!P5 LDG.E R101, [R22.64] ;  /* 0x0000000e1665d981 */ /* 0x000370000c1e1900 */
        /* <DEDUP_REMOVED lines=16> */
[----:B------:R-:W-:-:S06]  /*4b50*/  IMAD.MOV.U32 R8, RZ, RZ, RZ ;  /* 0x000000ffff087224 */ /* 0x000fcc00078e00ff */
[----:B-----5:R1:W3:Y:S06]  /*4b60*/  @!P4 LDG.E R8, [R88.64] ;  /* 0x0000000e5808c981 */ /* 0x0202ec000c1e1900 */
[----:B------:R-:W-:Y:S01]  /*4b70*/  @!P5 MOV R12, R4 ;  /* 0x00000004000cd202 */ /* 0x000fe20000000f00 */
[----:B------:R-:W-:Y:S01]  /*4b80*/  @!P5 IMAD R11, R11, c[0x0][0x1d8], RZ ;  /* 0x000076000b0bda24 */ /* 0x000fe200078e02ff */
[----:B------:R-:W-:-:S03]  /*4b90*/  @!P5 MOV R13, R7 ;  /* 0x00000007000dd202 */ /* 0x000fc60000000f00 */
[C---:B------:R-:W-:Y:S02]  /*4ba0*/  @!P5 IMAD R11, R9.reuse, c[0x0][0x1dc], R11 ;  /* 0x00007700090bda24 */ /* 0x040fe400078e020b */
[----:B------:R-:W-:-:S04]  /*4bb0*/  @!P5 IMAD.WIDE.U32 R12, R9, c[0x0][0x1d8], R12 ;  /* 0x00007600090cda25 */ /* 0x000fc800078e000c */
[----:B------:R-:W-:Y:S01]  /*4bc0*/  @!P5 IMAD.SHL.U32 R94, R12, 0x2, RZ ;  /* 0x000000020c5ed824 */ /* 0x000fe200078e00ff */
[----:B------:R-:W-:-:S04]  /*4bd0*/  @!P5 IADD3 R11, R13, R11, RZ ;  /* 0x0000000b0d0bd210 */ /* 0x000fc80007ffe0ff */
        /* <DEDUP_REMOVED lines=15> */
[C---:B------:R-:W-:Y:S01]  /*4cd0*/  @!P4 IMAD R17, R16.reuse, c[0x0][0x1dc], R17 ;  /* 0x000077001011ca24 */ /* 0x040fe200078e0211 */
[----:B------:R-:W-:Y:S01]  /*4ce0*/  MOV R11, RZ ;  /* 0x000000ff000b7202 */ /* 0x000fe20000000f00 */
[----:B------:R1:W4:Y:S02]  /*4cf0*/  @!P2 LDG.E R13, [R42.64] ;  /* 0x0000000e2a0da981 */ /* 0x000324000c1e1900 */
[----:B------:R-:W-:-:S03]  /*4d00*/  @!P4 IMAD.WIDE.U32 R14, R16, c[0x0][0x1d8], R14 ;  /* 0x00007600100eca25 */ /* 0x000fc600078e000e */
[----:B------:R5:W3:Y:S01]  /*4d10*/  @!P2 LDG.E R11, [R96.64] ;  /* 0x0000000e600ba981 */ /* 0x000ae2000c1e1900 */
[----:B------:R-:W-:Y:S01]  /*4d20*/  @!P4 IMAD.IADD R17, R15, 0x1, R17 ;  /* 0x000000010f11c824 */ /* 0x000fe200078e0211 */
[----:B-1----:R-:W-:-:S04]  /*4d30*/  @!P4 SHF.L.U32 R42, R14, 0x1, RZ ;  /* 0x000000010e2ac819 */ /* 0x002fc800000006ff */
        /* <DEDUP_REMOVED lines=17> */
[----:B------:R1:W2:Y:S01]  /*4e50*/  @!P3 LDG.E R9, [R28.64] ;  /* 0x0000000e1c09b981 */ /* 0x0002a2000c1e1900 */
[----:B0-----:R-:W-:-:S04]  /*4e60*/  SHF.R.S32.HI R18, RZ, 0x1f, R20 ;  /* 0x0000001fff127819 */ /* 0x001fc80000011414 */
[----:B------:R-:W-:Y:S02]  /*4e70*/  ISETP.GE.OR.EX P6, PT, R18, c[0x0][0x1e4], P1, P0 ;  /* 0x0000790012007a0c */ /* 0x000fe40000fc6700 */
[----:B------:R-:W-:-:S04]  /*4e80*/  @P5 LOP3.LUT R3, R3, 0x80, RZ, 0xfc, !PT ;  /* 0x0000008003035812 */ /* 0x000fc800078efcff */
[----:B------:R-:W-:-:S07]  /*4e90*/  LOP3.LUT P3, RZ, R3, 0x1000000, RZ, 0xc0, !PT ;  /* 0x0100000003ff7812 */ /* 0x000fce000786c0ff */
[----:B------:R-:W-:Y:S01]  /*4ea0*/  @!P6 IMAD R21, R18, c[0x0][0x1d8], RZ ;  /* 0x000076001215ea24 */ /* 0x000fe200078e02ff */
[----:B------:R-:W-:Y:S02]  /*4eb0*/  @!P6 MOV R18, R4 ;  /* 0x000000040012e202 */ /* 0x000fe40000000f00 */
[----:B------:R-:W-:Y:S01]  /*4ec0*/  @!P6 MOV R19, R7 ;  /* 0x000000070013e202 */ /* 0x000fe20000000f00 */
[C---:B------:R-:W-:Y:S01]  /*4ed0*/  @!P6 IMAD R21, R20.reuse, c[0x0][0x1dc], R21 ;  /* 0x000077001415ea24 */ /* 0x040fe200078e0215 */
[----:B------:R-:W-:Y:S01]  /*4ee0*/  LOP3.LUT R3, R3, 0xffffffbf, RZ, 0xc0, !PT ;  /* 0xffffffbf03037812 */ /* 0x000fe200078ec0ff */
[----:B------:R0:W4:Y:S02]  /*4ef0*/  @!P3 LDG.E R15, [R48.64] ;  /* 0x0000000e300fb981 */ /* 0x000124000c1e1900 */
[----:B------:R-:W-:Y:S01]  /*4f00*/  @!P6 IMAD.WIDE.U32 R18, R20, c[0x0][0x1d8], R18 ;  /* 0x000076001412ea25 */ /* 0x000fe200078e0012 */
[----:B------:R-:W-:Y:S01]  /*4f10*/  @P4 LOP3.LUT R3, R3, 0x40, RZ, 0xfc, !PT ;  /* 0x0000004003034812 */ /* 0x000fe200078efcff */
[----:B------:R1:W4:Y:S03]  /*4f20*/  @!P3 LDG.E R17, [R82.64] ;  /* 0x0000000e5211b981 */ /* 0x000326000c1e1900 */
[----:B------:R-:W-:Y:S01]  /*4f30*/  @!P6 IADD3 R21, R19, R21, RZ ;  /* 0x000000151315e210 */ /* 0x000fe20007ffe0ff */
[----:B0-----:R-:W-:Y:S01]  /*4f40*/  @!P6 IMAD.SHL.U32 R48, R18, 0x2, RZ ;  /* 0x000000021230e824 */ /* 0x001fe200078e00ff */
[----:B------:R-:W-:-:S02]  /*4f50*/  LOP3.LUT P2, RZ, R3, 0x800000, RZ, 0xc0, !PT ;  /* 0x0080000003ff7812 */ /* 0x000fc4000784c0ff */
        /* <DEDUP_REMOVED lines=21> */
[----:B------:R-:W-:Y:S02]  /*50b0*/  ISETP.GE.OR.EX P2, PT, R23, c[0x0][0x1e4], P1, P0 ;  /* 0x0000790017007a0c */ /* 0x000fe40000f46700 */
[----:B------:R-:W-:-:S06]  /*50c0*/  MOV R22, RZ ;  /* 0x000000ff00167202 */ /* 0x000fcc0000000f00 */
[----:B--2---:R1:W2:Y:S05]  /*50d0*/  @!P4 LDG.E R22, [R98.64] ;  /* 0x0000000e6216c981 */ /* 0x0042aa000c1e1900 */
[----:B------:R-:W-:Y:S01]  /*50e0*/  @!P2 MOV R24, R4 ;  /* 0x000000040018a202 */ /* 0x000fe20000000f00 */
[----:B------:R-:W-:Y:S01]  /*50f0*/  @!P2 IMAD R23, R23, c[0x0][0x1d8], RZ ;  /* 0x000076001717aa24 */ /* 0x000fe200078e02ff */
[----:B------:R-:W-:-:S03]  /*5100*/  @!P2 MOV R25, R7 ;  /* 0x000000070019a202 */ /* 0x000fc60000000f00 */
[C---:B------:R-:W-:Y:S02]  /*5110*/  @!P2 IMAD R23, R21.reuse, c[0x0][0x1dc], R23 ;  /* 0x000077001517aa24 */ /* 0x040fe400078e0217 */
[----:B------:R-:W-:Y:S01]  /*5120*/  @!P2 IMAD.WIDE.U32 R24, R21, c[0x0][0x1d8], R24 ;  /* 0x000076001518aa25 */ /* 0x000fe200078e0018 */
[----:B------:R-:W-:-:S03]  /*5130*/  HFMA2.MMA R21, -RZ, RZ, 0, 0 ;  /* 0x00000000ff157435 */ /* 0x000fc600000001ff */
[----:B------:R-:W-:Y:S01]  /*5140*/  @!P2 IMAD.IADD R23, R25, 0x1, R23 ;  /* 0x000000011917a824 */ /* 0x000fe200078e0217 */
[----:B0-----:R-:W-:-:S04]  /*5150*/  @!P2 SHF.L.U32 R58, R24, 0x1, RZ ;  /* 0x00000001183aa819 */ /* 0x001fc800000006ff */
[----:B------:R-:W-:Y:S02]  /*5160*/  @!P2 SHF.L.U64.HI R24, R24, 0x1, R23 ;  /* 0x000000011818a819 */ /* 0x000fe40000010217 */
[----:B-1----:R-:W-:Y:S01]  /*5170*/  @!P2 IADD3 R98, P0, R58, c[0x0][0x180], RZ ;  /* 0x000060003a62aa10 */ /* 0x002fe20007f1e0ff */
[----:B------:R0:W2:Y:S03]  /*5180*/  @!P5 LDG.E R21, [R50.64] ;  /* 0x0000000e3215d981 */ /* 0x0000a6000c1e1900 */
[----:B------:R-:W-:Y:S02]  /*5190*/  @!P2 IADD3.X R99, R24, c[0x0][0x184], RZ, P0, !PT ;  /* 0x000061001863aa10 */ /* 0x000fe400007fe4ff */
[----:B------:R-:W-:Y:S02]  /*51a0*/  @!P2 IADD3 R58, P0, R58, c[0x0][0x178], RZ ;  /* 0x00005e003a3aaa10 */ /* 0x000fe40007f1e0ff */
[----:B------:R-:W-:-:S02]  /*51b0*/  MOV R23, RZ ;  /* 0x000000ff00177202 */ /* 0x000fc40000000f00 */
[----:B0-----:R-:W-:Y:S02]  /*51c0*/  IADD3 R50, R0, 0x1b0, RZ ;  /* 0x000001b000327810 */ /* 0x001fe40007ffe0ff */
[----:B------:R-:W-:Y:S02]  /*51d0*/  @!P2 IADD3.X R59, R24, c[0x0][0x17c], RZ, P0, !PT ;  /* 0x00005f00183baa10 */ /* 0x000fe400007fe4ff */
[----:B------:R0:W2:Y:S01]  /*51e0*/  @!P5 LDG.E R23, [R52.64] ;  /* 0x0000000e3417d981 */ /* 0x0000a2000c1e1900 */
        /* <DEDUP_REMOVED lines=8> */
[----:B------:R-:W-:Y:S01]  /*5270*/  @!P5 IMAD.MOV.U32 R29, RZ, RZ, R7 ;  /* 0x000000ffff1dd224 */ /* 0x000fe200078e0007 */
[----:B------:R0:W2:Y:S01]  /*5280*/  @!P3 LDG.E R25, [R66.64] ;  /* 0x0000000e4219b981 */ /* 0x0000a2000c1e1900 */
[----:B------:R-:W-:-:S02]  /*5290*/  @!P5 IMAD R51, R50, c[0x0][0x1dc], R51 ;  /* 0x000077003233da24 */ /* 0x000fc400078e0233 */
[----:B------:R-:W-:-:S05]  /*52a0*/  @!P5 IMAD.WIDE.U32 R28, R50, c[0x0][0x1d8], R28 ;  /* 0x00007600321cda25 */ /* 0x000fca00078e001c */
[----:B------:R-:W-:Y:S02]  /*52b0*/  @!P5 IADD3 R51, R29, R51, RZ ;  /* 0x000000331d33d210 */ /* 0x000fe40007ffe0ff */
[C---:B0-----:R-:W-:Y:S02]  /*52c0*/  @!P5 SHF.L.U32 R52, R28.reuse, 0x1, RZ ;  /* 0x000000011c34d819 */ /* 0x041fe400000006ff */
[----:B------:R-:W-:Y:S02]  /*52d0*/  @!P5 SHF.L.U64.HI R28, R28, 0x1, R51 ;  /* 0x000000011c1cd819 */ /* 0x000fe40000010233 */
[----:B-1----:R-:W-:Y:S02]  /*52e0*/  @!P5 IADD3 R60, P0, R52, c[0x0][0x180], RZ ;  /* 0x00006000343cda10 */ /* 0x002fe40007f1e0ff */
[----:B------:R-:W-:Y:S02]  /*52f0*/  LOP3.LUT P4, RZ, R3, 0x80000, RZ, 0xc0, !PT ;  /* 0x0008000003ff7812 */ /* 0x000fe4000788c0ff */
[----:B------:R-:W-:-:S02]  /*5300*/  @!P5 IADD3.X R61, R28, c[0x0][0x184], RZ, P0, !PT ;  /* 0x000061001c3dda10 */ /* 0x000fc400007fe4ff */
        /* <DEDUP_REMOVED lines=15> */
[----:B------:R-:W-:-:S03]  /*5400*/  LOP3.LUT R3, R3, 0xfffffff7, RZ, 0xc0, !PT ;  /* 0xfffffff703037812 */ /* 0x000fc600078ec0ff */
[----:B------:R-:W-:Y:S01]  /*5410*/  @!P4 IMAD.IADD R69, R67, 0x1, R69 ;  /* 0x000000014345c824 */ /* 0x000fe200078e0245 */
[C---:B------:R-:W-:Y:S02]  /*5420*/  @!P4 SHF.L.U32 R68, R66.reuse, 0x1, RZ ;  /* 0x000000014244c819 */ /* 0x040fe400000006ff */
[----:B------:R-:W-:Y:S02]  /*5430*/  @P5 LOP3.LUT R3, R3, 0x8, RZ, 0xfc, !PT ;  /* 0x0000000803035812 */ /* 0x000fe400078efcff */
[----:B------:R-:W-:Y:S02]  /*5440*/  @!P4 SHF.L.U64.HI R66, R66, 0x1, R69 ;  /* 0x000000014242c819 */ /* 0x000fe40000010245 */
[----:B-1----:R-:W-:Y:S01]  /*5450*/  @!P4 IADD3 R70, P0, R68, c[0x0][0x180], RZ ;  /* 0x000060004446ca10 */ /* 0x002fe20007f1e0ff */
[----:B------:R-:W-:Y:S01]  /*5460*/  CS2R R50, SRZ ;  /* 0x0000000000327805 */ /* 0x000fe2000001ff00 */
[----:B------:R-:W-:Y:S02]  /*5470*/  LOP3.LUT P3, RZ, R3, 0x20000, RZ, 0xc0, !PT ;  /* 0x0002000003ff7812 */ /* 0x000fe4000786c0ff */
[----:B------:R-:W-:-:S02]  /*5480*/  @!P4 IADD3.X R71, R66, c[0x0][0x184], RZ, P0, !PT ;  /* 0x000061004247ca10 */ /* 0x000fc400007fe4ff */
        /* <DEDUP_REMOVED lines=13> */
[----:B------:R-:W-:Y:S02]  /*5560*/  LOP3.LUT P0, RZ, R3, 0x10000, RZ, 0xc0, !PT ;  /* 0x0001000003ff7812 */ /* 0x000fe4000780c0ff */
[----:B-1----:R-:W-:Y:S01]  /*5570*/  MOV R77, RZ ;  /* 0x000000ff004d7202 */ /* 0x002fe20000000f00 */
[----:B------:R-:W-:-:S08]  /*5580*/  HFMA2.MMA R76, -RZ, RZ, 0, 0 ;  /* 0x00000000ff4c7435 */ /* 0x000fd000000001ff */
[----:B------:R-:W-:Y:S02]  /*5590*/  @!P3 IMAD R79, R79, c[0x0][0x1d8], RZ ;  /* 0x000076004f4fba24 */ /* 0x000fe400078e02ff */
[----:B------:R1:W2:Y:S02]  /*55a0*/  @!P0 LDG.E R77, [R54.64] ;  /* 0x0000000e364d8981 */ /* 0x0002a4000c1e1900 */
[----:B------:R-:W-:Y:S02]  /*55b0*/  @!P3 IMAD R79, R78, c[0x0][0x1dc], R79 ;  /* 0x000077004e4fba24 */ /* 0x000fe400078e024f */
[----:B------:R0:W2:Y:S01]  /*55c0*/  @!P0 LDG.E R76, [R86.64] ;  /* 0x0000000e564c8981 */ /* 0x0000a2000c1e1900 */
[----:B-1----:R-:W-:Y:S01]  /*55d0*/  @!P3 MOV R54, R4 ;  /* 0x000000040036b202 */ /* 0x002fe20000000f00 */
[----:B------:R-:W-:-:S04]  /*55e0*/  @!P3 IMAD.MOV.U32 R55, RZ, RZ, R7 ;  /* 0x000000ffff37b224 */ /* 0x000fc800078e0007 */
[----:B------:R-:W-:-:S05]  /*55f0*/  @!P3 IMAD.WIDE.U32 R54, R78, c[0x0][0x1d8], R54 ;  /* 0x000076004e36ba25 */ /* 0x000fca00078e0036 */
[----:B------:R-:W-:Y:S02]  /*5600*/  @!P3 IADD3 R79, R55, R79, RZ ;  /* 0x0000004f374fb210 */ /* 0x000fe40007ffe0ff */
[C---:B------:R-:W-:Y:S02]  /*5610*/  @!P3 SHF.L.U32 R55, R54.reuse, 0x1, RZ ;  /* 0x000000013637b819 */ /* 0x040fe400000006ff */
[----:B0-----:R-:W-:Y:S02]  /*5620*/  @!P3 SHF.L.U64.HI R80, R54, 0x1, R79 ;  /* 0x000000013650b819 */ /* 0x001fe4000001024f */
[----:B------:R-:W-:Y:S02]  /*5630*/  @!P3 IADD3 R78, P0, R55, c[0x0][0x180], RZ ;  /* 0x00006000374eba10 */ /* 0x000fe40007f1e0ff */
[----:B------:R-:W-:Y:S02]  /*5640*/  LOP3.LUT P2, RZ, R3, 0x8000, RZ, 0xc0, !PT ;  /* 0x0000800003ff7812 */ /* 0x000fe4000784c0ff */
[----:B------:R-:W-:-:S02]  /*5650*/  @!P3 IADD3.X R79, R80, c[0x0][0x184], RZ, P0, !PT ;  /* 0x00006100504fba10 */ /* 0x000fc400007fe4ff */
        /* <DEDUP_REMOVED lines=9> */
[----:B0-----:R-:W-:-:S04]  /*56f0*/  SHF.R.S32.HI R30, RZ, 0x1f, R85 ;  /* 0x0000001fff1e7819 */ /* 0x001fc80000011455 */
[----:B------:R-:W-:Y:S02]  /*5700*/  ISETP.GE.OR.EX P2, PT, R30, c[0x0][0x1e4], P1, P0 ;  /* 0x000079001e007a0c */ /* 0x000fe40000f46700 */
[----:B------:R-:W-:Y:S01]  /*5710*/  LOP3.LUT P0, RZ, R3, 0x4000, RZ, 0xc0, !PT ;  /* 0x0000400003ff7812 */ /* 0x000fe2000780c0ff */
[----:B------:R-:W-:Y:S01]  /*5720*/  HFMA2.MMA R84, -RZ, RZ, 0, 0 ;  /* 0x00000000ff547435 */ /* 0x000fe200000001ff */
[----:B------:R-:W-:Y:S04]  /*5730*/  STL [R1+0x4cc], R124 ;  /* 0x0004cc7c01007387 */ /* 0x000fe80000100800 */
[----:B------:R0:W-:Y:S07]  /*5740*/  STL [R1+0x4e8], R124 ;  /* 0x0004e87c01007387 */ /* 0x0001ee0000100800 */
[----:B------:R1:W2:Y:S04]  /*5750*/  @!P0 LDG.E R84, [R44.64] ;  /* 0x0000000e2c548981 */ /* 0x0002a8000c1e1900 */
[----:B0-----:R-:W2:Y:S01]  /*5760*/  LDL.LU R124, [R1+0x2f0] ;  /* 0x0002f000017c7983 */ /* 0x001ea20000300800 */
[----:B-1----:R-:W-:Y:S01]  /*5770*/  CS2R R44, SRZ ;  /* 0x00000000002c7805 */ /* 0x002fe2000001ff00 */
[----:B------:R-:W-:-:S05]  /*5780*/  @!P2 IMAD.MOV.U32 R31, RZ, RZ, R7 ;  /* 0x000000ffff1fa224 */ /* 0x000fca00078e0007 */
[----:B------:R0:W2:Y:S02]  /*5790*/  @!P0 LDG.E R44, [R34.64] ;  /* 0x0000000e222c8981 */ /* 0x0000a4000c1e1900 */
[----:B0-----:R-:W-:Y:S01]  /*57a0*/  @!P2 IMAD R34, R30, c[0x0][0x1d8], RZ ;  /* 0x000076001e22aa24 */ /* 0x001fe200078e02ff */
[----:B------:R-:W-:-:S03]  /*57b0*/  @!P2 MOV R30, R4 ;  /* 0x00000004001ea202 */ /* 0x000fc60000000f00 */
[C---:B------:R-:W-:Y:S02]  /*57c0*/  @!P2 IMAD R34, R85.reuse, c[0x0][0x1dc], R34 ;  /* 0x000077005522aa24 */ /* 0x040fe400078e0222 */
[----:B------:R-:W-:-:S05]  /*57d0*/  @!P2 IMAD.WIDE.U32 R30, R85, c[0x0][0x1d8], R30 ;  /* 0x00007600551eaa25 */ /* 0x000fca00078e001e */
[----:B------:R-:W-:Y:S02]  /*57e0*/  @!P2 IADD3 R35, R31, R34, RZ ;  /* 0x000000221f23a210 */ /* 0x000fe40007ffe0ff */
[C---:B------:R-:W-:Y:S02]  /*57f0*/  @!P2 SHF.L.U32 R34, R30.reuse, 0x1, RZ ;  /* 0x000000011e22a819 */ /* 0x040fe400000006ff */
[----:B------:R-:W-:Y:S02]  /*5800*/  @!P2 SHF.L.U64.HI R35, R30, 0x1, R35 ;  /* 0x000000011e23a819 */ /* 0x000fe40000010223 */
[----:B------:R-:W-:Y:S02]  /*5810*/  @!P2 IADD3 R30, P0, R34, c[0x0][0x180], RZ ;  /* 0x00006000221eaa10 */ /* 0x000fe40007f1e0ff */
[----:B------:R-:W-:Y:S02]  /*5820*/  LOP3.LUT R3, R3, 0xfffffffe, RZ, 0xc0, !PT ;  /* 0xfffffffe03037812 */ /* 0x000fe400078ec0ff */
[----:B------:R-:W-:-:S02]  /*5830*/  @!P2 IADD3.X R31, R35, c[0x0][0x184], RZ, P0, !PT ;  /* 0x00006100231faa10 */ /* 0x000fc400007fe4ff */
[----:B------:R-:W-:Y:S02]  /*5840*/  @!P2 IADD3 R34, P0, R34, c[0x0][0x178], RZ ;  /* 0x00005e002222aa10 */ /* 0x000fe40007f1e0ff */
[----:B------:R-:W-:Y:S02]  /*5850*/  @P2 LOP3.LUT R3, R3, 0x1, RZ, 0xfc, !PT ;  /* 0x0000000103032812 */ /* 0x000fe400078efcff */
        /* <DEDUP_REMOVED lines=19> */
[----:B------:R-:W-:Y:S01]  /*5990*/  @!P2 IMAD.WIDE.U32 R26, R85, c[0x0][0x1d8], R26 ;  /* 0x00007600551aaa25 */ /* 0x000fe200078e001a */
[----:B------:R-:W-:Y:S01]  /*59a0*/  HFMA2.MMA R85, -RZ, RZ, 0, 0 ;  /* 0x00000000ff557435 */ /* 0x000fe200000001ff */
[----:B-1----:R-:W-:Y:S02]  /*59b0*/  IADD3 R38, R0, 0x1d8, RZ ;  /* 0x000001d800267810 */ /* 0x002fe40007ffe0ff */
[----:B------:R-:W-:Y:S01]  /*59c0*/  @!P2 IMAD.IADD R37, R27, 0x1, R36 ;  /* 0x000000011b25a824 */ /* 0x000fe200078e0224 */
[----:B------:R-:W-:-:S06]  /*59d0*/  @!P2 SHF.L.U32 R36, R26, 0x1, RZ ;  /* 0x000000011a24a819 */ /* 0x000fcc00000006ff */
[----:B------:R0:W2:Y:S01]  /*59e0*/  @!P3 LDG.E R85, [R32.64] ;  /* 0x0000000e2055b981 */ /* 0x0000a2000c1e1900 */
[----:B------:R-:W-:Y:S02]  /*59f0*/  ISETP.GE.U32.AND P3, PT, R38, c[0x0][0x1e0], PT ;  /* 0x0000780026007a0c */ /* 0x000fe40003f66070 */
        /* <DEDUP_REMOVED lines=13> */
[----:B------:R-:W-:-:S03]  /*5ad0*/  CS2R R86, SRZ ;  /* 0x0000000000567805 */ /* 0x000fc6000001ff00 */
[----:B------:R-:W-:Y:S01]  /*5ae0*/  @!P3 IMAD.IADD R39, R33, 0x1, R39 ;  /* 0x000000012127b824 */ /* 0x000fe200078e0227 */
[----:B------:R-:W-:-:S04]  /*5af0*/  @!P3 SHF.L.U32 R38, R32, 0x1, RZ ;  /* 0x000000012026b819 */ /* 0x000fc800000006ff */
[----:B------:R-:W-:Y:S01]  /*5b00*/  @!P3 SHF.L.U64.HI R39, R32, 0x1, R39 ;  /* 0x000000012027b819 */ /* 0x000fe20000010227 */
[----:B------:R0:W2:Y:S01]  /*5b10*/  @!P0 LDG.E R86, [R40.64] ;  /* 0x0000000e28568981 */ /* 0x0000a2000c1e1900 */
[----:B------:R-:W-:-:S03]  /*5b20*/  LOP3.LUT P4, RZ, R2, 0x20, RZ, 0xc0, !PT ;  /* 0x0000002002ff7812 */ /* 0x000fc6000788c0ff */
[----:B------:R1:W2:Y:S01]  /*5b30*/  @!P0 LDG.E R87, [R64.64] ;  /* 0x0000000e40578981 */ /* 0x0002a2000c1e1900 */
[----:B------:R-:W-:-:S04]  /*5b40*/  @!P3 IADD3 R32, P0, R38, c[0x0][0x180], RZ ;  /* 0x000060002620ba10 */ /* 0x000fc80007f1e0ff */
[----:B------:R-:W-:Y:S02]  /*5b50*/  @!P3 IADD3.X R33, R39, c[0x0][0x184], RZ, P0, !PT ;  /* 0x000061002721ba10 */ /* 0x000fe400007fe4ff */
[----:B------:R-:W-:Y:S01]  /*5b60*/  @!P3 IADD3 R38, P0, R38, c[0x0][0x178], RZ ;  /* 0x00005e002626ba10 */ /* 0x000fe20007f1e0ff */
[----:B------:R-:W-:-:S03]  /*5b70*/  CS2R R90, SRZ ;  /* 0x00000000005a7805 */ /* 0x000fc6000001ff00 */
[----:B------:R-:W-:Y:S02]  /*5b80*/  @!P3 IADD3.X R39, R39, c[0x0][0x17c], RZ, P0, !PT ;  /* 0x00005f002727ba10 */ /* 0x000fe400007fe4ff */
[----:B------:R-:W-:Y:S01]  /*5b90*/  LOP3.LUT P0, RZ, R3, 0x100, RZ, 0xc0, !PT ;  /* 0x0000010003ff7812 */ /* 0x000fe2000780c0ff */
[----:B------:R0:W2:Y:S01]  /*5ba0*/  @!P4 LDG.E R90, [R46.64] ;  /* 0x0000000e2e5ac981 */ /* 0x0000a2000c1e1900 */
[----:B------:R-:W-:-:S03]  /*5bb0*/  LOP3.LUT P5, RZ, R2, 0x40, RZ, 0xc0, !PT ;  /* 0x0000004002ff7812 */ /* 0x000fc600078ac0ff */
        /* <DEDUP_REMOVED lines=19> */
[----:B------:R-:W-:-:S02]  /*5cf0*/  @!P4 MOV R40, R4 ;  /* 0x000000040028c202 */ /* 0x000fc40000000f00 */
[----:B------:R-:W-:Y:S01]  /*5d00*/  @!P4 MOV R41, R7 ;  /* 0x000000070029c202 */ /* 0x000fe20000000f00 */
[----:B0-----:R-:W-:Y:S01]  /*5d10*/  CS2R R88, SRZ ;  /* 0x0000000000587805 */ /* 0x001fe2000001ff00 */
[----:B------:R-:W-:-:S03]  /*5d20*/  @!P4 IMAD R47, R46, c[0x0][0x1dc], R47 ;  /* 0x000077002e2fca24 */ /* 0x000fc600078e022f */
[----:B------:R-:W-:Y:S02]  /*5d30*/  @!P4 IMAD.WIDE.U32 R40, R46, c[0x0][0x1d8], R40 ;  /* 0x000076002e28ca25 */ /* 0x000fe400078e0028 */
[----:B------:R0:W3:Y:S02]  /*5d40*/  @!P2 LDG.E R89, [R42.64] ;  /* 0x0000000e2a59a981 */ /* 0x0000e4000c1e1900 */
[----:B------:R-:W-:Y:S01]  /*5d50*/  @!P4 IMAD.SHL.U32 R46, R40, 0x2, RZ ;  /* 0x00000002282ec824 */ /* 0x000fe200078e00ff */
[----:B------:R-:W-:Y:S01]  /*5d60*/  @!P4 IADD3 R47, R41, R47, RZ ;  /* 0x0000002f292fc210 */ /* 0x000fe20007ffe0ff */
[----:B------:R-:W-:Y:S01]  /*5d70*/  @!P5 IMAD R65, R65, c[0x0][0x1d8], RZ ;  /* 0x000076004141da24 */ /* 0x000fe200078e02ff */
[----:B-1----:R-:W-:Y:S01]  /*5d80*/  CS2R R92, SRZ ;  /* 0x00000000005c7805 */ /* 0x002fe2000001ff00 */
[----:B------:R-:W-:Y:S01]  /*5d90*/  IADD3 R94, R0, 0x1f0, RZ ;  /* 0x000001f0005e7810 */ /* 0x000fe20007ffe0ff */
[----:B------:R1:W3:Y:S01]  /*5da0*/  @!P2 LDG.E R88, [R96.64] ;  /* 0x0000000e6058a981 */ /* 0x0002e2000c1e1900 */
[----:B0-----:R-:W-:-:S02]  /*5db0*/  @!P5 MOV R42, R4 ;  /* 0x00000004002ad202 */ /* 0x001fc40000000f00 */
[----:B------:R-:W-:Y:S01]  /*5dc0*/  @!P5 MOV R43, R7 ;  /* 0x00000007002bd202 */ /* 0x000fe20000000f00 */
[----:B------:R-:W-:Y:S01]  /*5dd0*/  @!P5 IMAD R65, R64, c[0x0][0x1dc], R65 ;  /* 0x000077004041da24 */ /* 0x000fe200078e0241 */
[----:B------:R-:W-:Y:S01]  /*5de0*/  @!P4 SHF.L.U64.HI R47, R40, 0x1, R47 ;  /* 0x00000001282fc819 */ /* 0x000fe2000001022f */
[----:B------:R0:W3:Y:S01]  /*5df0*/  @!P6 LDG.E R92, [R82.64] ;  /* 0x0000000e525ce981 */ /* 0x0000e2000c1e1900 */
[----:B------:R-:W-:Y:S01]  /*5e00*/  @!P4 IADD3 R40, P0, R46, c[0x0][0x180], RZ ;  /* 0x000060002e28ca10 */ /* 0x000fe20007f1e0ff */
[----:B------:R-:W-:-:S03]  /*5e10*/  @!P5 IMAD.WIDE.U32 R42, R64, c[0x0][0x1d8], R42 ;  /* 0x00007600402ada25 */ /* 0x000fc600078e002a */
[----:B------:R-:W-:Y:S02]  /*5e20*/  @!P4 IADD3.X R41, R47, c[0x0][0x184], RZ, P0, !PT ;  /* 0x000061002f29ca10 */ /* 0x000fe400007fe4ff */
[----:B------:R-:W-:Y:S02]  /*5e30*/  @!P4 IADD3 R46, P0, R46, c[0x0][0x178], RZ ;  /* 0x00005e002e2eca10 */ /* 0x000fe40007f1e0ff */
[----:B------:R-:W-:Y:S02]  /*5e40*/  @!P5 IADD3 R65, R43, R65, RZ ;  /* 0x000000412b41d210 */ /* 0x000fe40007ffe0ff */
[C---:B------:R-:W-:Y:S01]  /*5e50*/  @!P5 SHF.L.U32 R64, R42.reuse, 0x1, RZ ;  /* 0x000000012a40d819 */ /* 0x040fe200000006ff */
[----:B0-----:R-:W-:Y:S01]  /*5e60*/  CS2R R82, SRZ ;  /* 0x0000000000527805 */ /* 0x001fe2000001ff00 */
[----:B------:R-:W-:Y:S02]  /*5e70*/  @!P4 IADD3.X R47, R47, c[0x0][0x17c], RZ, P0, !PT ;  /* 0x00005f002f2fca10 */ /* 0x000fe400007fe4ff */
[----:B------:R-:W-:-:S02]  /*5e80*/  @!P5 SHF.L.U64.HI R65, R42, 0x1, R65 ;  /* 0x000000012a41d819 */ /* 0x000fc40000010241 */
[C---:B------:R-:W-:Y:S01]  /*5e90*/  @!P5 IADD3 R42, P0, R64.reuse, c[0x0][0x180], RZ ;  /* 0x00006000402ada10 */ /* 0x040fe20007f1e0ff */
[----:B------:R0:W3:Y:S03]  /*5ea0*/  @!P6 LDG.E R82, [R48.64] ;  /* 0x0000000e3052e981 */ /* 0x0000e6000c1e1900 */
[----:B------:R-:W-:Y:S02]  /*5eb0*/  @!P5 IADD3.X R43, R65, c[0x0][0x184], RZ, P0, !PT ;  /* 0x00006100412bda10 */ /* 0x000fe400007fe4ff */
[----:B------:R-:W-:Y:S02]  /*5ec0*/  @!P5 IADD3 R64, P0, R64, c[0x0][0x178], RZ ;  /* 0x00005e004040da10 */ /* 0x000fe40007f1e0ff */
[----:B------:R-:W-:Y:S02]  /*5ed0*/  ISETP.GE.U32.AND P6, PT, R94, c[0x0][0x1e0], PT ;  /* 0x000078005e007a0c */ /* 0x000fe40003fc6070 */
[----:B0-----:R-:W-:-:S02]  /*5ee0*/  SHF.R.S32.HI R48, RZ, 0x1f, R94 ;  /* 0x0000001fff307819 */ /* 0x001fc4000001145e */
[----:B------:R-:W-:Y:S02]  /*5ef0*/  @!P5 IADD3.X R65, R65, c[0x0][0x17c], RZ, P0, !PT ;  /* 0x00005f004141da10 */ /* 0x000fe400007fe4ff */
[C---:B------:R-:W-:Y:S02]  /*5f00*/  LOP3.LUT P0, RZ, R3.reuse, 0x10, RZ, 0xc0, !PT ;  /* 0x0000001003ff7812 */ /* 0x040fe4000780c0ff */
[----:B------:R-:W-:Y:S02]  /*5f10*/  ISETP.GE.OR.EX P6, PT, R48, c[0x0][0x1e4], P1, P6 ;  /* 0x0000790030007a0c */ /* 0x000fe40000fc6760 */
[----:B------:R-:W-:-:S09]  /*5f20*/  LOP3.LUT P2, RZ, R3, 0x8, RZ, 0xc0, !PT ;  /* 0x0000000803ff7812 */ /* 0x000fd2000784c0ff */
[----:B------:R0:W3:Y:S02]  /*5f30*/  @!P0 LDG.E R93, [R58.64] ;  /* 0x0000000e3a5d8981 */ /* 0x0000e4000c1e1900 */
[----:B------:R-:W-:Y:S02]  /*5f40*/  @!P6 MOV R49, R7 ;  /* 0x000000070031e202 */ /* 0x000fe40000000f00 */
[----:B------:R-:W3:Y:S01]  /*5f50*/  @!P0 LDG.E R83, [R98.64] ;  /* 0x0000000e62538981 */ /* 0x000ee2000c1e1900 */
[----:B0-----:R-:W-:Y:S02]  /*5f60*/  @!P6 IMAD R58, R48, c[0x0][0x1d8], RZ ;  /* 0x00007600303aea24 */ /* 0x001fe400078e02ff */
[----:B------:R-:W-:Y:S02]  /*5f70*/  @!P6 IMAD.MOV.U32 R48, RZ, RZ, R4 ;  /* 0x000000ffff30e224 */ /* 0x000fe400078e0004 */
[C---:B------:R-:W-:Y:S02]  /*5f80*/  @!P6 IMAD R58, R94.reuse, c[0x0][0x1dc], R58 ;  /* 0x000077005e3aea24 */ /* 0x040fe400078e023a */
[----:B------:R-:W-:-:S05]  /*5f90*/  @!P6 IMAD.WIDE.U32 R48, R94, c[0x0][0x1d8], R48 ;  /* 0x000076005e30ea25 */ /* 0x000fca00078e0030 */
[----:B------:R-:W-:Y:S02]  /*5fa0*/  @!P6 IADD3 R59, R49, R58, RZ ;  /* 0x0000003a313be210 */ /* 0x000fe40007ffe0ff */
[C---:B------:R-:W-:Y:S01]  /*5fb0*/  @!P6 SHF.L.U32 R58, R48.reuse, 0x1, RZ ;  /* 0x00000001303ae819 */ /* 0x040fe200000006ff */
[----:B------:R-:W-:Y:S01]  /*5fc0*/  CS2R R94, SRZ ;  /* 0x00000000005e7805 */ /* 0x000fe2000001ff00 */
[----:B------:R-:W-:Y:S02]  /*5fd0*/  @!P6 SHF.L.U64.HI R59, R48, 0x1, R59 ;  /* 0x00000001303be819 */ /* 0x000fe4000001023b */
[----:B------:R-:W-:-:S03]  /*5fe0*/  @!P6 IADD3 R48, P0, R58, c[0x0][0x180], RZ ;  /* 0x000060003a30ea10 */ /* 0x000fc60007f1e0ff */
[----:B------:R0:W3:Y:S01]  /*5ff0*/  @!P2 LDG.E R94, [R60.64] ;  /* 0x0000000e3c5ea981 */ /* 0x0000e2000c1e1900 */
[C---:B------:R-:W-:Y:S02]  /*6000*/  @!P6 IADD3.X R49, R59.reuse, c[0x0][0x184], RZ, P0, !PT ;  /* 0x000061003b31ea10 */ /* 0x040fe400007fe4ff */
[----:B------:R-:W-:Y:S01]  /*6010*/  @!P6 IADD3 R58, P0, R58, c[0x0][0x178], RZ ;  /* 0x00005e003a3aea10 */ /* 0x000fe20007f1e0ff */
[----:B------:R1:W3:Y:S03]  /*6020*/  @!P2 LDG.E R95, [R52.64] ;  /* 0x0000000e345fa981 */ /* 0x0002e6000c1e1900 */
[----:B------:R-:W-:Y:S02]  /*6030*/  @!P6 IADD3.X R59, R59, c[0x0][0x17c], RZ, P0, !PT ;  /* 0x00005f003b3bea10 */ /* 0x000fe400007fe4ff */
[----:B0-----:R-:W-:-:S04]  /*6040*/  IADD3 R60, R0, 0x1f8, RZ ;  /* 0x000001f8003c7810 */ /* 0x001fc80007ffe0ff */
        /* <DEDUP_REMOVED lines=8> */
[----:B------:R-:W-:Y:S02]  /*60d0*/  @!P0 MOV R52, R4 ;  /* 0x0000000400348202 */ /* 0x000fe40000000f00 */
[----:B------:R-:W-:Y:S01]  /*60e0*/  @!P0 MOV R53, R7 ;  /* 0x0000000700358202 */ /* 0x000fe20000000f00 */
[----:B------:R-:W-:-:S04]  /*60f0*/  @!P0 IMAD R61, R60, c[0x0][0x1dc], R61 ;  /* 0x000077003c3d8a24 */ /* 0x000fc800078e023d */
[----:B------:R-:W-:Y:S01]  /*6100*/  @!P0 IMAD.WIDE.U32 R52, R60, c[0x0][0x1d8], R52 ;  /* 0x000076003c348a25 */ /* 0x000fe200078e0034 */
[----:B------:R0:W3:Y:S01]  /*6110*/  @!P3 LDG.E R96, [R70.64] ;  /* 0x0000000e4660b981 */ /* 0x0000e2000c1e1900 */
[----:B------:R-:W-:-:S03]  /*6120*/  LOP3.LUT P2, RZ, R122, 0x2000000, RZ, 0xc0, !PT ;  /* 0x020000007aff7812 */ /* 0x000fc6000784c0ff */
[----:B------:R-:W-:Y:S02]  /*6130*/  @!P0 IADD3 R61, R53, R61, RZ ;  /* 0x0000003d353d8210 */ /* 0x000fe40007ffe0ff */
[----:B------:R-:W-:Y:S01]  /*6140*/  @!P0 SHF.L.U32 R60, R52, 0x1, RZ ;  /* 0x00000001343c8819 */ /* 0x000fe200000006ff */
[----:B0-----:R-:W-:Y:S01]  /*6150*/  IMAD.MOV.U32 R70, RZ, RZ, RZ ;  /* 0x000000ffff467224 */ /* 0x001fe200078e00ff */
[----:B------:R-:W-:Y:S02]  /*6160*/  LOP3.LUT R122, R122, 0xf7ffffff, RZ, 0xc0, !PT ;  /* 0xf7ffffff7a7a7812 */ /* 0x000fe400078ec0ff */
[----:B------:R-:W-:-:S03]  /*6170*/  @!P0 SHF.L.U64.HI R61, R52, 0x1, R61 ;  /* 0x00000001343d8819 */ /* 0x000fc6000001023d */
[----:B------:R0:W3:Y:S01]  /*6180*/  @!P3 LDG.E R70, [R68.64] ;  /* 0x0000000e4446b981 */ /* 0x0000e2000c1e1900 */
[----:B------:R-:W-:Y:S02]  /*6190*/  @!P0 IADD3 R52, P3, R60, c[0x0][0x180], RZ ;  /* 0x000060003c348a10 */ /* 0x000fe40007f7e0ff */
[----:B------:R-:W-:Y:S02]  /*61a0*/  @P1 LOP3.LUT R122, R122, 0x8000000, RZ, 0xfc, !PT ;  /* 0x080000007a7a1812 */ /* 0x000fe400078efcff */
[C---:B------:R-:W-:Y:S02]  /*61b0*/  @!P0 IADD3.X R53, R61.reuse, c[0x0][0x184], RZ, P3, !PT ;  /* 0x000061003d358a10 */ /* 0x040fe40001ffe4ff */
[----:B------:R-:W-:Y:S02]  /*61c0*/  @!P0 IADD3 R60, P3, R60, c[0x0][0x178], RZ ;  /* 0x00005e003c3c8a10 */ /* 0x000fe40007f7e0ff */
[----:B------:R-:W-:Y:S02]  /*61d0*/  LOP3.LUT R122, R122, 0xefffffff, RZ, 0xc0, !PT ;  /* 0xefffffff7a7a7812 */ /* 0x000fe400078ec0ff */
[----:B------:R-:W-:-:S02]  /*61e0*/  @!P0 IADD3.X R61, R61, c[0x0][0x17c], RZ, P3, !PT ;  /* 0x00005f003d3d8a10 */ /* 0x000fc40001ffe4ff */
        /* <DEDUP_REMOVED lines=47> */
[----:B------:R-:W-:Y:S01]  /*64e0*/  IMAD.MOV.U32 R54, RZ, RZ, RZ ;  /* 0x000000ffff367224 */ /* 0x000fe200078e00ff */
[----:B------:R-:W-:-:S05]  /*64f0*/  @P0 LOP3.LUT R122, R122, 0x20000000, RZ, 0xfc, !PT ;  /* 0x200000007a7a0812 */ /* 0x000fca00078efcff */
[----:B------:R0:W3:Y:S01]  /*6500*/  @!P1 LDG.E R54, [R30.64] ;  /* 0x0000000e1e369981 */ /* 0x0000e2000c1e1900 */
[C---:B------:R-:W-:Y:S02]  /*6510*/  LOP3.LUT P0, RZ, R122.reuse, 0x800000, RZ, 0xc0, !PT ;  /* 0x008000007aff7812 */ /* 0x040fe4000780c0ff */
[----:B------:R-:W-:Y:S01]  /*6520*/  LOP3.LUT R122, R122, 0xbfffffff, RZ, 0xc0, !PT ;  /* 0xbfffffff7a7a7812 */ /* 0x000fe200078ec0ff */
[----:B0-----:R-:W-:-:S03]  /*6530*/  HFMA2.MMA R30, -RZ, RZ, 0, 0 ;  /* 0x00000000ff1e7435 */ /* 0x001fc600000001ff */
[----:B------:R-:W-:-:S07]  /*6540*/  @P1 LOP3.LUT R122, R122, 0x40000000, RZ, 0xfc, !PT ;  /* 0x400000007a7a1812 */ /* 0x000fce00078efcff */
        /* <DEDUP_REMOVED lines=57> */
[----:B------:R0:W-:Y:S04]  /*68e0*/  STL [R1+0x520], R113 ;  /* 0x0005207101007387 */ /* 0x0001e80000100800 */
[----:B------:R3:W-:Y:S01]  /*68f0*/  STL.S16 [R1+0x254], R119 ;  /* 0x0002547701007387 */ /* 0x0007e20000100600 */
[----:B0-----:R-:W-:-:S03]  /*6900*/  PRMT R113, R119, 0x7610, R113 ;  /* 0x0000761077717816 */ /* 0x001fc60000000071 */
[----:B---3--:R-:W3:Y:S01]  /*6910*/  LDL.LU R119, [R1+0x560] ;  /* 0x0005600001777983 */ /* 0x008ee20000300800 */
[----:B--2---:R-:W-:-:S04]  /*6920*/  PRMT R125, RZ, 0x7610, R125 ;  /* 0x00007610ff7d7816 */ /* 0x004fc8000000007d */
[----:B------:R-:W-:Y:S01]  /*6930*/  PRMT R35, R125, 0x7610, R35 ;  /* 0x000076107d237816 */ /* 0x000fe20000000023 */
[----:B------:R0:W-:Y:S04]  /*6940*/  STL.S16 [R1+0x24a], R125 ;  /* 0x00024a7d01007387 */ /* 0x0001e80000100600 */
[----:B0-----:R-:W2:Y:S01]  /*6950*/  LDL.LU R125, [R1+0x54c] ;  /* 0x00054c00017d7983 */ /* 0x001ea20000300800 */
[----:B------:R-:W-:-:S05]  /*6960*/  @!P2 PRMT R118, R124, 0x7610, R118 ;  /* 0x000076107c76a816 */ /* 0x000fca0000000076 */
[----:B------:R0:W-:Y:S04]  /*6970*/  @!P2 STL.S16 [R1+0x25c], R118 ;  /* 0x00025c760100a387 */ /* 0x0001e80000100600 */
[----:B0-----:R-:W4:Y:S01]  /*6980*/  LDL.LU R118, [R1+0x2dc] ;  /* 0x0002dc0001767983 */ /* 0x001f220000300800 */
[----:B---3--:R-:W-:-:S03]  /*6990*/  PRMT R119, RZ, 0x7610, R119 ;  /* 0x00007610ff777816 */ /* 0x008fc60000000077 */
[----:B------:R-:W-:Y:S04]  /*69a0*/  STL [R1+0x458], R111 ;  /* 0x0004586f01007387 */ /* 0x000fe80000100800 */
[----:B------:R-:W-:Y:S04]  /*69b0*/  STL [R1+0x464], R111 ;  /* 0x0004646f01007387 */ /* 0x000fe80000100800 */
[----:B------:R-:W-:Y:S01]  /*69c0*/  STL [R1+0x478], R111 ;  /* 0x0004786f01007387 */ /* 0x000fe20000100800 */
[----:B--2---:R-:W-:-:S04]  /*69d0*/  PRMT R125, RZ, 0x7610, R125 ;  /* 0x00007610ff7d7816 */ /* 0x004fc8000000007d */
[----:B------:R-:W-:Y:S01]  /*69e0*/  PRMT R34, R125, 0x7610, R34 ;  /* 0x000076107d227816 */ /* 0x000fe20000000022 */
[----:B------:R0:W-:Y:S04]  /*69f0*/  STL.S16 [R1+0x24c], R125 ;  /* 0x00024c7d01007387 */ /* 0x0001e80000100600 */
[----:B0-----:R-:W2:Y:S04]  /*6a00*/  LDL.LU R125, [R1+0x548] ;  /* 0x00054800017d7983 */ /* 0x001ea80000300800 */
[----:B------:R0:W-:Y:S04]  /*6a10*/  STL [R1+0x518], R111 ;  /* 0x0005186f01007387 */ /* 0x0001e80000100800 */
[----:B------:R3:W-:Y:S01]  /*6a20*/  STL.S16 [R1+0x258], R119 ;  /* 0x0002587701007387 */ /* 0x0007e20000100600 */
[----:B0-----:R-:W-:-:S03]  /*6a30*/  PRMT R111, R119, 0x7610, R111 ;  /* 0x00007610776f7816 */ /* 0x001fc6000000006f */
[----:B---3--:R-:W3:Y:S01]  /*6a40*/  LDL.LU R119, [R1+0x55c] ;  /* 0x00055c0001777983 */ /* 0x008ee20000300800 */
[----:B------:R-:W-:Y:S02]  /*6a50*/  LOP3.LUT P2, RZ, R2, 0x2, RZ, 0xc0, !PT ;  /* 0x0000000202ff7812 */ /* 0x000fe4000784c0ff */
[----:B------:R-:W-:Y:S02]  /*6a60*/  @!P1 PRMT R113, R123, 0x7610, R113 ;  /* 0x000076107b719816 */ /* 0x000fe40000000071 */
[----:B------:R-:W-:Y:S02]  /*6a70*/  @!P1 PRMT R111, R115, 0x7610, R111 ;  /* 0x00007610736f9816 */ /* 0x000fe4000000006f */
[----:B------:R-:W-:Y:S01]  /*6a80*/  MOV R31, RZ ;  /* 0x000000ff001f7202 */ /* 0x000fe20000000f00 */
[----:B------:R0:W-:Y:S04]  /*6a90*/  @!P1 STL.S16 [R1+0x254], R113 ;  /* 0x0002547101009387 */ /* 0x0001e80000100600 */
[----:B------:R1:W-:Y:S04]  /*6aa0*/  @!P1 STL.S16 [R1+0x258], R111 ;  /* 0x0002586f01009387 */ /* 0x0003e80000100600 */
[----:B------:R-:W-:Y:S04]  /*6ab0*/  STL [R1+0x480], R114 ;  /* 0x0004807201007387 */ /* 0x000fe80000100800 */
[----:B0-----:R-:W5:Y:S04]  /*6ac0*/  LDL.LU R113, [R1+0x2d8] ;  /* 0x0002d80001717983 */ /* 0x001f680000300800 */
[----:B-1----:R-:W5:Y:S04]  /*6ad0*/  LDL.LU R111, [R1+0x2e4] ;  /* 0x0002e400016f7983 */ /* 0x002f680000300800 */
[----:B------:R0:W-:Y:S04]  /*6ae0*/  STL [R1+0x494], R114 ;  /* 0x0004947201007387 */ /* 0x0001e80000100800 */
[----:B------:R4:W5:Y:S01]  /*6af0*/  @!P2 LDG.E R31, [R26.64] ;  /* 0x0000000e1a1fa981 */ /* 0x000962000c1e1900 */
[----:B0-----:R-:W-:-:S02]  /*6b00*/  PRMT R114, RZ, 0x7610, R114 ;  /* 0x00007610ff727816 */ /* 0x001fc40000000072 */
[----:B----4-:R-:W-:Y:S01]  /*6b10*/  @!P0 SHF.R.U32.HI R27, RZ, 0x10, R118 ;  /* 0x00000010ff1b8819 */ /* 0x010fe20000011676 */
[----:B------:R-:W-:-:S03]  /*6b20*/  HFMA2.MMA R26, -RZ, RZ, 0, 0 ;  /* 0x00000000ff1a7435 */ /* 0x000fc600000001ff */
[----:B------:R-:W-:-:S05]  /*6b30*/  @!P0 PRMT R114, R27, 0x7610, R114 ;  /* 0x000076101b728816 */ /* 0x000fca0000000072 */
[----:B------:R0:W-:Y:S04]  /*6b40*/  STL.S16 [R1+0x268], R114 ;  /* 0x0002687201007387 */ /* 0x0001e80000100600 */
[----:B------:R1:W4:Y:S04]  /*6b50*/  @!P2 LDG.E R26, [R36.64] ;  /* 0x0000000e241aa981 */ /* 0x000328000c1e1900 */
[----:B0-----:R-:W4:Y:S01]  /*6b60*/  LDL.LU R114, [R1+0x2cc] ;  /* 0x0002cc0001727983 */ /* 0x001f220000300800 */
[----:B--2---:R-:W-:-:S04]  /*6b70*/  PRMT R125, RZ, 0x7610, R125 ;  /* 0x00007610ff7d7816 */ /* 0x004fc8000000007d */
[----:B-1----:R-:W-:Y:S01]  /*6b80*/  PRMT R37, R125, 0x7610, R37 ;  /* 0x000076107d257816 */ /* 0x002fe20000000025 */
[----:B------:R0:W-:Y:S04]  /*6b90*/  STL.S16 [R1+0x246], R125 ;  /* 0x0002467d01007387 */ /* 0x0001e80000100600 */
[----:B0-----:R-:W2:Y:S01]  /*6ba0*/  LDL.LU R125, [R1+0x544] ;  /* 0x00054400017d7983 */ /* 0x001ea20000300800 */
[C---:B------:R-:W-:Y:S02]  /*6bb0*/  LOP3.LUT P1, RZ, R122.reuse, 0x200000, RZ, 0xc0, !PT ;  /* 0x002000007aff7812 */ /* 0x040fe4000782c0ff */
[----:B------:R-:W-:-:S04]  /*6bc0*/  LOP3.LUT R122, R122, 0x7fffffff, RZ, 0xc0, !PT ;  /* 0x7fffffff7a7a7812 */ /* 0x000fc800078ec0ff */
[----:B------:R-:W-:Y:S02]  /*6bd0*/  @P2 LOP3.LUT R122, R122, 0x80000000, RZ, 0xfc, !PT ;  /* 0x800000007a7a2812 */ /* 0x000fe400078efcff */
[----:B------:R-:W-:Y:S02]  /*6be0*/  LOP3.LUT P3, RZ, R2, 0x4, RZ, 0xc0, !PT ;  /* 0x0000000402ff7812 */ /* 0x000fe4000786c0ff */
[----:B------:R-:W-:Y:S02]  /*6bf0*/  LOP3.LUT P2, RZ, R122, 0x400000, RZ, 0xc0, !PT ;  /* 0x004000007aff7812 */ /* 0x000fe4000784c0ff */
[----:B---3--:R-:W-:Y:S02]  /*6c00*/  PRMT R119, RZ, 0x7610, R119 ;  /* 0x00007610ff777816 */ /* 0x008fe40000000077 */
[----:B------:R-:W-:-:S04]  /*6c10*/  @!P0 SHF.R.U32.HI R27, RZ, 0x10, R116 ;  /* 0x00000010ff1b8819 */ /* 0x000fc80000011674 */
[----:B------:R-:W-:Y:S02]  /*6c20*/  @!P0 PRMT R119, R27, 0x7610, R119 ;  /* 0x000076101b778816 */ /* 0x000fe40000000077 */
[----:B------:R-:W-:Y:S01]  /*6c30*/  MOV R27, RZ ;  /* 0x000000ff001b7202 */ /* 0x000fe20000000f00 */
[----:B------:R-:W-:Y:S04]  /*6c40*/  STL [R1+0x468], R112 ;  /* 0x0004687001007387 */ /* 0x000fe80000100800 */
[----:B------:R-:W-:Y:S04]  /*6c50*/  STL [R1+0x474], R112 ;  /* 0x0004747001007387 */ /* 0x000fe80000100800 */
[----:B------:R0:W-:Y:S04]  /*6c60*/  STL [R1+0x484], R112 ;  /* 0x0004847001007387 */ /* 0x0001e80000100800 */
[----:B------:R5:W3:Y:S01]  /*6c70*/  @!P3 LDG.E R27, [R32.64] ;  /* 0x0000000e201bb981 */ /* 0x000ae2000c1e1900 */
[----:B0-----:R-:W-:-:S02]  /*6c80*/  PRMT R112, RZ, 0x7610, R112 ;  /* 0x00007610ff707816 */ /* 0x001fc40000000070 */
[----:B-----5:R-:W-:Y:S01]  /*6c90*/  @!P2 SHF.R.U32.HI R33, RZ, 0x10, R113 ;  /* 0x00000010ff21a819 */ /* 0x020fe20000011671 */
[----:B------:R-:W-:Y:S03]  /*6ca0*/  STL [R1+0x42c], R106 ;  /* 0x00042c6a01007387 */ /* 0x000fe60000100800 */
[----:B------:R-:W-:Y:S01]  /*6cb0*/  @!P2 PRMT R112, R33, 0x7610, R112 ;  /* 0x000076102170a816 */ /* 0x000fe20000000070 */
[----:B------:R-:W-:Y:S01]  /*6cc0*/  STL [R1+0x43c], R106 ;  /* 0x00043c6a01007387 */ /* 0x000fe20000100800 */
[----:B------:R-:W-:-:S03]  /*6cd0*/  @!P2 SHF.R.U32.HI R33, RZ, 0x10, R111 ;  /* 0x00000010ff21a819 */ /* 0x000fc6000001166f */
[----:B------:R0:W-:Y:S01]  /*6ce0*/  STL [R1+0x508], R106 ;  /* 0x0005086a01007387 */ /* 0x0001e20000100800 */
[----:B------:R-:W-:-:S03]  /*6cf0*/  @!P0 PRMT R109, R118, 0x7610, R109 ;  /* 0x00007610766d8816 */ /* 0x000fc6000000006d */
[----:B------:R1:W-:Y:S01]  /*6d00*/  STL.S16 [R1+0x26a], R112 ;  /* 0x00026a7001007387 */ /* 0x0003e20000100600 */
[----:B0-----:R-:W-:Y:S02]  /*6d10*/  PRMT R106, RZ, 0x7610, R106 ;  /* 0x00007610ff6a7816 */ /* 0x001fe4000000006a */
[----:B------:R-:W-:Y:S02]  /*6d20*/  @!P2 PRMT R35, R113, 0x7610, R35 ;  /* 0x000076107123a816 */ /* 0x000fe40000000023 */
[----:B------:R-:W-:Y:S01]  /*6d30*/  @!P2 PRMT R106, R33, 0x7610, R106 ;  /* 0x00007610216aa816 */ /* 0x000fe2000000006a */
[----:B-1----:R-:W5:Y:S04]  /*6d40*/  LDL.LU R112, [R1+0x2c8] ;  /* 0x0002c80001707983 */ /* 0x002f680000300800 */
[----:B------:R0:W-:Y:S04]  /*6d50*/  @!P0 STL.S16 [R1+0x252], R109 ;  /* 0x0002526d01008387 */ /* 0x0001e80000100600 */
[----:B------:R1:W-:Y:S04]  /*6d60*/  STL.S16 [R1+0x26c], R106 ;  /* 0x00026c6a01007387 */ /* 0x0003e80000100600 */
[----:B------:R-:W-:Y:S04]  /*6d70*/  STL [R1+0x450], R110 ;  /* 0x0004506e01007387 */ /* 0x000fe80000100800 */
[----:B0-----:R-:W3:Y:S04]  /*6d80*/  LDL.LU R109, [R1+0x2d4] ;  /* 0x0002d400016d7983 */ /* 0x001ee80000300800 */
[----:B-1----:R-:W3:Y:S04]  /*6d90*/  LDL.LU R106, [R1+0x2d0] ;  /* 0x0002d000016a7983 */ /* 0x002ee80000300800 */
[----:B------:R-:W-:Y:S04]  /*6da0*/  STL [R1+0x45c], R110 ;  /* 0x00045c6e01007387 */ /* 0x000fe80000100800 */
[----:B------:R0:W-:Y:S04]  /*6db0*/  STL [R1+0x46c], R110 ;  /* 0x00046c6e01007387 */ /* 0x0001e80000100800 */
[----:B------:R4:W-:Y:S01]  /*6dc0*/  @!P2 STL.S16 [R1+0x24a], R35 ;  /* 0x00024a230100a387 */ /* 0x0009e20000100600 */
[----:B0-----:R-:W-:-:S02]  /*6dd0*/  PRMT R110, RZ, 0x7610, R110 ;  /* 0x00007610ff6e7816 */ /* 0x001fc4000000006e */
[----:B----4-:R-:W-:Y:S01]  /*6de0*/  @!P1 SHF.R.U32.HI R35, RZ, 0x10, R114 ;  /* 0x00000010ff239819 */ /* 0x010fe20000011672 */
[----:B------:R-:W-:-:S03]  /*6df0*/  IMAD.MOV.U32 R32, RZ, RZ, RZ ;  /* 0x000000ffff207224 */ /* 0x000fc600078e00ff */
[----:B------:R-:W-:Y:S01]  /*6e00*/  @!P1 PRMT R110, R35, 0x7610, R110 ;  /* 0x00007610236e9816 */ /* 0x000fe2000000006e */
[----:B------:R-:W-:Y:S04]  /*6e10*/  STL [R1+0x438], R108 ;  /* 0x0004386c01007387 */ /* 0x000fe80000100800 */
[----:B------:R-:W-:Y:S04]  /*6e20*/  STL [R1+0x444], R108 ;  /* 0x0004446c01007387 */ /* 0x000fe80000100800 */
[----:B------:R0:W-:Y:S04]  /*6e30*/  STL [R1+0x454], R108 ;  /* 0x0004546c01007387 */ /* 0x0001e80000100800 */
[----:B------:R1:W-:Y:S04]  /*6e40*/  STL.S16 [R1+0x26e], R110 ;  /* 0x00026e6e01007387 */ /* 0x0003e80000100600 */
[----:B------:R4:W3:Y:S01]  /*6e50*/  @!P3 LDG.E R32, [R38.64] ;  /* 0x0000000e2620b981 */ /* 0x0008e2000c1e1900 */
[----:B0-----:R-:W-:-:S03]  /*6e60*/  PRMT R108, RZ, 0x7610, R108 ;  /* 0x00007610ff6c7816 */ /* 0x001fc6000000006c */
[----:B-1----:R-:W3:Y:S01]  /*6e70*/  LDL.LU R110, [R1+0x2b8] ;  /* 0x0002b800016e7983 */ /* 0x002ee20000300800 */
[----:B------:R-:W-:-:S03]  /*6e80*/  PRMT R36, R108, 0x7610, R36 ;  /* 0x000076106c247816 */ /* 0x000fc60000000024 */
[----:B------:R0:W-:Y:S04]  /*6e90*/  STL.S16 [R1+0x248], R108 ;  /* 0x0002486c01007387 */ /* 0x0001e80000100600 */
[----:B0-----:R-:W3:Y:S01]  /*6ea0*/  LDL.LU R108, [R1+0x2c4] ;  /* 0x0002c400016c7983 */ /* 0x001ee20000300800 */
[----:B--2---:R-:W-:-:S04]  /*6eb0*/  PRMT R125, RZ, 0x7610, R125 ;  /* 0x00007610ff7d7816 */ /* 0x004fc8000000007d */
[----:B----4-:R-:W-:Y:S01]  /*6ec0*/  PRMT R39, R125, 0x7610, R39 ;  /* 0x000076107d277816 */ /* 0x010fe20000000027 */
[----:B------:R0:W-:Y:S04]  /*6ed0*/  STL.S16 [R1+0x240], R125 ;  /* 0x0002407d01007387 */ /* 0x0001e80000100600 */
[----:B0-----:R-:W2:Y:S01]  /*6ee0*/  LDL.LU R125, [R1+0x540] ;  /* 0x00054000017d7983 */ /* 0x001ea20000300800 */
[----:B------:R-:W-:Y:S02]  /*6ef0*/  LOP3.LUT P0, RZ, R122, 0x100000, RZ, 0xc0, !PT ;  /* 0x001000007aff7812 */ /* 0x000fe4000780c0ff */
[----:B------:R-:W-:Y:S01]  /*6f00*/  @!P1 PRMT R37, R114, 0x7610, R37 ;  /* 0x0000761072259816 */ /* 0x000fe20000000025 */
[----:B------:R0:W-:Y:S01]  /*6f10*/  STL [R1+0x4fc], R101 ;  /* 0x0004fc6501007387 */ /* 0x0001e20000100800 */
[----:B------:R-:W-:-:S03]  /*6f20*/  LOP3.LUT R2, R2, 0xfffffffe, RZ, 0xc0, !PT ;  /* 0xfffffffe02027812 */ /* 0x000fc600078ec0ff */
[----:B------:R-:W-:Y:S01]  /*6f30*/  @!P1 STL.S16 [R1+0x246], R37 ;  /* 0x0002462501009387 */ /* 0x000fe20000100600 */
[----:B------:R-:W-:Y:S02]  /*6f40*/  @P3 LOP3.LUT R2, R2, 0x1, RZ, 0xfc, !PT ;  /* 0x0000000102023812 */ /* 0x000fe400078efcff */
[----:B0-----:R-:W-:Y:S01]  /*6f50*/  PRMT R101, RZ, 0x7610, R101 ;  /* 0x00007610ff657816 */ /* 0x001fe20000000065 */
[----:B------:R-:W-:Y:S01]  /*6f60*/  STL [R1+0x430], R107 ;  /* 0x0004306b01007387 */ /* 0x000fe20000100800 */
[----:B------:R-:W-:-:S03]  /*6f70*/  LOP3.LUT P3, RZ, R122, 0x80000, RZ, 0xc0, !PT ;  /* 0x000800007aff7812 */ /* 0x000fc6000786c0ff */
[----:B------:R-:W-:Y:S04]  /*6f80*/  STL [R1+0x434], R107 ;  /* 0x0004346b01007387 */ /* 0x000fe80000100800 */
[----:B------:R0:W-:Y:S04]  /*6f90*/  STL [R1+0x448], R107 ;  /* 0x0004486b01007387 */ /* 0x0001e80000100800 */
[----:B------:R1:W-:Y:S01]  /*6fa0*/  STL [R1+0x4f8], R102 ;  /* 0x0004f86601007387 */ /* 0x0003e20000100800 */
[----:B------:R-:W-:Y:S02]  /*6fb0*/  @!P2 PRMT R34, R111, 0x7610, R34 ;  /* 0x000076106f22a816 */ /* 0x000fe40000000022 */
[----:B0-----:R-:W-:Y:S01]  /*6fc0*/  PRMT R107, RZ, 0x7610, R107 ;  /* 0x00007610ff6b7816 */ /* 0x001fe2000000006b */
[----:B------:R-:W-:Y:S01]  /*6fd0*/  STL [R1+0x428], R105 ;  /* 0x0004286901007387 */ /* 0x000fe20000100800 */
[----:B-1----:R-:W-:-:S03]  /*6fe0*/  PRMT R102, RZ, 0x7610, R102 ;  /* 0x00007610ff667816 */ /* 0x002fc60000000066 */
[----:B------:R-:W-:Y:S04]  /*6ff0*/  STL [R1+0x4c8], R105 ;  /* 0x0004c86901007387 */ /* 0x000fe80000100800 */
[----:B------:R0:W-:Y:S01]  /*7000*/  STL [R1+0x538], R105 ;  /* 0x0005386901007387 */ /* 0x0001e20000100800 */
[----:B-----5:R-:W-:-:S04]  /*7010*/  @!P0 SHF.R.U32.HI R37, RZ, 0x10, R112 ;  /* 0x00000010ff258819 */ /* 0x020fc80000011670 */
[----:B------:R-:W-:Y:S02]  /*7020*/  @!P0 PRMT R101, R37, 0x7610, R101 ;  /* 0x0000761025658816 */ /* 0x000fe40000000065 */
[----:B0-----:R-:W-:Y:S02]  /*7030*/  PRMT R105, RZ, 0x7610, R105 ;  /* 0x00007610ff697816 */ /* 0x001fe40000000069 */
[----:B------:R-:W-:Y:S02]  /*7040*/  @!P0 PRMT R39, R112, 0x7610, R39 ;  /* 0x0000761070278816 */ /* 0x000fe40000000027 */
[----:B---3--:R-:W-:Y:S02]  /*7050*/  @!P1 SHF.R.U32.HI R35, RZ, 0x10, R109 ;  /* 0x00000010ff239819 */ /* 0x008fe4000001166d */
[----:B------:R-:W-:Y:S02]  /*7060*/  @!P0 SHF.R.U32.HI R37, RZ, 0x10, R106 ;  /* 0x00000010ff258819 */ /* 0x000fe4000001166a */
[----:B------:R-:W-:-:S02]  /*7070*/  @!P1 PRMT R107, R35, 0x7610, R107 ;  /* 0x00007610236b9816 */ /* 0x000fc4000000006b */
[----:B------:R-:W-:Y:S02]  /*7080*/  @!P1 PRMT R36, R109, 0x7610, R36 ;  /* 0x000076106d249816 */ /* 0x000fe40000000024 */
[----:B------:R-:W-:Y:S01]  /*7090*/  @!P0 PRMT R102, R37, 0x7610, R102 ;  /* 0x0000761025668816 */ /* 0x000fe20000000066 */
[----:B------:R-:W-:Y:S04]  /*70a0*/  STL.S16 [R1+0x266], R119 ;  /* 0x0002667701007387 */ /* 0x000fe80000100600 */
[----:B------:R-:W-:Y:S04]  /*70b0*/  STL.S16 [R1+0x270], R107 ;  /* 0x0002706b01007387 */ /* 0x000fe80000100600 */
[----:B------:R-:W-:Y:S04]  /*70c0*/  STL.S16 [R1+0x242], R101 ;  /* 0x0002426501007387 */ /* 0x000fe80000100600 */
[----:B------:R-:W-:Y:S04]  /*70d0*/  STL [R1+0x424], R104 ;  /* 0x0004246801007387 */ /* 0x000fe80000100800 */
[----:B------:R-:W-:Y:S04]  /*70e0*/  STL [R1+0x4dc], R104 ;  /* 0x0004dc6801007387 */ /* 0x000fe80000100800 */
[----:B------:R0:W-:Y:S04]  /*70f0*/  STL [R1+0x4ec], R104 ;  /* 0x0004ec6801007387 */ /* 0x0001e80000100800 */
[----:B------:R-:W-:Y:S04]  /*7100*/  STL [R1+0x4f0], R103 ;  /* 0x0004f06701007387 */ /* 0x000fe80000100800 */
[----:B------:R-:W-:Y:S04]  /*7110*/  STL [R1+0x420], R14 ;  /* 0x0004200e01007387 */ /* 0x000fe80000100800 */
[----:B------:R-:W-:Y:S01]  /*7120*/  STL [R1+0x41c], R16 ;  /* 0x00041c1001007387 */ /* 0x000fe20000100800 */
[----:B0-----:R-:W-:-:S03]  /*7130*/  PRMT R104, RZ, 0x7610, R104 ;  /* 0x00007610ff687816 */ /* 0x001fc60000000068 */
        /* <DEDUP_REMOVED lines=39> */
[----:B------:R-:W3:Y:S04]  /*73b0*/  LDL.LU R119, [R1+0x554] ;  /* 0x0005540001777983 */ /* 0x000ee80000300800 */
[----:B------:R-:W-:Y:S04]  /*73c0*/  @!P2 STL.S16 [R1+0x24c], R34 ;  /* 0x00024c220100a387 */ /* 0x000fe80000100600 */
[----:B------:R-:W4:Y:S04]  /*73d0*/  LDL.LU R107, [R1+0x2b4] ;  /* 0x0002b400016b7983 */ /* 0x000f280000300800 */
[----:B------:R-:W-:Y:S04]  /*73e0*/  @!P1 STL.S16 [R1+0x248], R36 ;  /* 0x0002482401009387 */ /* 0x000fe80000100600 */
[----:B------:R-:W5:Y:S04]  /*73f0*/  LDL.LU R101, [R1+0x2c0] ;  /* 0x0002c00001657983 */ /* 0x000f680000300800 */
[----:B------:R-:W-:Y:S04]  /*7400*/  STL.S16 [R1+0x244], R105 ;  /* 0x0002446901007387 */ /* 0x000fe80000100600 */
[----:B------:R0:W-:Y:S04]  /*7410*/  STL.S16 [R1+0x272], R102 ;  /* 0x0002726601007387 */ /* 0x0001e80000100600 */
[----:B0-----:R-:W5:Y:S04]  /*7420*/  LDL.LU R102, [R1+0x2a8] ;  /* 0x0002a80001667983 */ /* 0x001f680000300800 */
[----:B------:R0:W-:Y:S01]  /*7430*/  @!P0 STL.S16 [R1+0x240], R39 ;  /* 0x0002402701008387 */ /* 0x0001e20000100600 */
[----:B--2---:R-:W-:-:S02]  /*7440*/  PRMT R125, RZ, 0x7610, R125 ;  /* 0x00007610ff7d7816 */ /* 0x004fc4000000007d */
[----:B0-----:R-:W-:-:S04]  /*7450*/  @!P3 SHF.R.U32.HI R39, RZ, 0x10, R110 ;  /* 0x00000010ff27b819 */ /* 0x001fc8000001166e */
[----:B------:R-:W-:Y:S02]  /*7460*/  @!P3 PRMT R104, R39, 0x7610, R104 ;  /* 0x000076102768b816 */ /* 0x000fe40000000068 */
[----:B------:R-:W-:-:S04]  /*7470*/  @!P3 SHF.R.U32.HI R39, RZ, 0x10, R108 ;  /* 0x00000010ff27b819 */ /* 0x000fc8000001166c */
[----:B------:R-:W-:Y:S01]  /*7480*/  @!P3 PRMT R125, R39, 0x7610, R125 ;  /* 0x00007610277db816 */ /* 0x000fe2000000007d */
[----:B------:R-:W-:Y:S01]  /*7490*/  STL.S16 [R1+0x23c], RZ ;  /* 0x00023cff01007387 */ /* 0x000fe20000100600 */
[----:B------:R-:W-:-:S03]  /*74a0*/  PRMT R38, R105, 0x7610, R38 ;  /* 0x0000761069267816 */ /* 0x000fc60000000026 */
[----:B------:R-:W2:Y:S04]  /*74b0*/  LDL.LU.S16 R105, [R1+0x23c] ;  /* 0x00023c0001697983 */ /* 0x000ea80000300600 */
[----:B------:R0:W-:Y:S04]  /*74c0*/  STL.S16 [R1+0x23e], R125 ;  /* 0x00023e7d01007387 */ /* 0x0001e80000100600 */
[----:B0-----:R-:W2:Y:S01]  /*74d0*/  LDL.LU R125, [R1+0x53c] ;  /* 0x00053c00017d7983 */ /* 0x001ea20000300800 */
[----:B------:R-:W-:-:S03]  /*74e0*/  LOP3.LUT P1, RZ, R122, 0x40000, RZ, 0xc0, !PT ;  /* 0x000400007aff7812 */ /* 0x000fc6000782c0ff */
[----:B------:R0:W-:Y:S04]  /*74f0*/  STL.S16 [R1+0x23a], R104 ;  /* 0x00023a6801007387 */ /* 0x0001e80000100600 */
[----:B0-----:R-:W2:Y:S01]  /*7500*/  LDL.LU R104, [R1+0x2b0] ;  /* 0x0002b00001687983 */ /* 0x001ea20000300800 */
[----:B---3--:R-:W-:-:S05]  /*7510*/  PRMT R119, RZ, 0x7610, R119 ;  /* 0x00007610ff777816 */ /* 0x008fca0000000077 */
[----:B----4-:R-:W-:-:S04]  /*7520*/  @!P1 SHF.R.U32.HI R39, RZ, 0x10, R107 ;  /* 0x00000010ff279819 */ /* 0x010fc8000001166b */
[----:B------:R-:W-:Y:S02]  /*7530*/  @!P1 PRMT R119, R39, 0x7610, R119 ;  /* 0x0000761027779816 */ /* 0x000fe40000000077 */
[----:B-----5:R-:W-:Y:S02]  /*7540*/  @!P1 SHF.R.U32.HI R39, RZ, 0x10, R101 ;  /* 0x00000010ff279819 */ /* 0x020fe40000011665 */
[----:B--2---:R-:W-:-:S05]  /*7550*/  @!P3 PRMT R105, R108, 0x7610, R105 ;  /* 0x000076106c69b816 */ /* 0x004fca0000000069 */
[----:B------:R0:W-:Y:S01]  /*7560*/  @!P3 STL.S16 [R1+0x23c], R105 ;  /* 0x00023c690100b387 */ /* 0x0001e20000100600 */
[----:B------:R-:W-:-:S03]  /*7570*/  PRMT R125, RZ, 0x7610, R125 ;  /* 0x00007610ff7d7816 */ /* 0x000fc6000000007d */
[----:B0-----:R-:W2:Y:S01]  /*7580*/  LDL.LU R105, [R1+0x538] ;  /* 0x0005380001697983 */ /* 0x001ea20000300800 */
[----:B------:R-:W-:-:S05]  /*7590*/  @!P1 PRMT R125, R39, 0x7610, R125 ;  /* 0x00007610277d9816 */ /* 0x000fca000000007d */
[----:B------:R0:W-:Y:S04]  /*75a0*/  STL.S16 [R1+0x276], R125 ;  /* 0x0002767d01007387 */ /* 0x0001e80000100600 */
[----:B0-----:R-:W3:Y:S01]  /*75b0*/  LDL.LU R125, [R1+0x534] ;  /* 0x00053400017d7983 */ /* 0x001ee20000300800 */
[----:B------:R-:W-:-:S05]  /*75c0*/  @!P0 PRMT R38, R106, 0x7610, R38 ;  /* 0x000076106a268816 */ /* 0x000fca0000000026 */
[----:B------:R-:W-:Y:S01]  /*75d0*/  @!P0 STL.S16 [R1+0x244], R38 ;  /* 0x0002442601008387 */ /* 0x000fe20000100600 */
        /* <DEDUP_REMOVED lines=18> */
[----:B------:R-:W-:Y:S01]  /*7700*/  @!P2 PRMT R117, R39, 0x7610, R117 ;  /* 0x000076102775a816 */ /* 0x000fe20000000075 */
[----:B------:R0:W-:Y:S01]  /*7710*/  STL [R1+0x14], R123 ;  /* 0x0000147b01007387 */ /* 0x0001e20000100800 */
[----:B------:R-:W-:-:S03]  /*7720*/  @!P2 SHF.R.U32.HI R39, RZ, 0x10, R119 ;  /* 0x00000010ff27a819 */ /* 0x000fc60000011677 */
        /* <DEDUP_REMOVED lines=28> */
[----:B------:R-:W-:-:S06]  /*78f0*/  MOV R34, RZ ;  /* 0x000000ff00227202 */ /* 0x000fcc0000000f00 */
[----:B------:R0:W2:Y:S02]  /*7900*/  @!P4 LDG.E R34, [R46.64] ;  /* 0x0000000e2e22c981 */ /* 0x0000a4000c1e1900 */
[----:B0-----:R-:W-:-:S04]  /*7910*/  PRMT R46, RZ, 0x5410, RZ ;  /* 0x00005410ff2e7816 */ /* 0x001fc800000000ff */
[----:B------:R-:W-:-:S04]  /*7920*/  @!P1 PRMT R46, R107, 0x7610, R46 ;  /* 0x000076106b2e9816 */ /* 0x000fc8000000002e */
[----:B------:R-:W-:Y:S02]  /*7930*/  @!P1 PRMT R46, R46, 0x5410, R101 ;  /* 0x000054102e2e9816 */ /* 0x000fe40000000065 */
[----:B------:R-:W-:Y:S02]  /*7940*/  LOP3.LUT P1, RZ, R122, 0x4000, RZ, 0xc0, !PT ;  /* 0x000040007aff7812 */ /* 0x000fe4000782c0ff */
[----:B----4-:R-:W-:-:S11]  /*7950*/  PRMT R113, RZ, 0x7610, R113 ;  /* 0x00007610ff717816 */ /* 0x010fd60000000071 */
[----:B---3--:R-:W-:-:S04]  /*7960*/  @!P1 SHF.R.U32.HI R39, RZ, 0x10, R118 ;  /* 0x00000010ff279819 */ /* 0x008fc80000011676 */
[----:B------:R-:W-:Y:S02]  /*7970*/  @!P1 PRMT R113, R39, 0x7610, R113 ;  /* 0x0000761027719816 */ /* 0x000fe40000000071 */
[----:B-----5:R-:W-:Y:S01]  /*7980*/  @!P1 SHF.R.U32.HI R39, RZ, 0x10, R117 ;  /* 0x00000010ff279819 */ /* 0x020fe20000011675 */
        /* <DEDUP_REMOVED lines=12> */
[----:B0-----:R-:W-:-:S04]  /*7a50*/  PRMT R48, RZ, 0x5410, RZ ;  /* 0x00005410ff307816 */ /* 0x001fc800000000ff */
[----:B------:R-:W-:-:S04]  /*7a60*/  @!P0 PRMT R48, R102, 0x7610, R48 ;  /* 0x0000761066308816 */ /* 0x000fc80000000030 */
[----:B------:R-:W-:Y:S02]  /*7a70*/  @!P0 PRMT R48, R48, 0x5410, R104 ;  /* 0x0000541030308816 */ /* 0x000fe40000000068 */
[----:B------:R-:W-:Y:S01]  /*7a80*/  LOP3.LUT P0, RZ, R122, 0x2000, RZ, 0xc0, !PT ;  /* 0x000020007aff7812 */ /* 0x000fe2000780c0ff */
[----:B------:R0:W-:Y:S04]  /*7a90*/  STL [R1+0x20], R114 ;  /* 0x0000207201007387 */ /* 0x0001e80000100800 */
[----:B------:R1:W-:Y:S04]  /*7aa0*/  STL [R1+0x120], R109 ;  /* 0x0001206d01007387 */ /* 0x0003e80000100800 */
[----:B0-----:R-:W2:Y:S04]  /*7ab0*/  LDL.LU R114, [R1+0x284] ;  /* 0x0002840001727983 */ /* 0x001ea80000300800 */
[----:B---3--:R-:W-:-:S02]  /*7ac0*/  @!P0 SHF.R.U32.HI R39, RZ, 0x10, R116 ;  /* 0x00000010ff278819 */ /* 0x008fc40000011674 */
[----:B----4-:R-:W-:Y:S01]  /*7ad0*/  PRMT R111, RZ, 0x7610, R111 ;  /* 0x00007610ff6f7816 */ /* 0x010fe2000000006f */
[----:B-1----:R-:W3:Y:S03]  /*7ae0*/  LDL.LU R109, [R1+0x510] ;  /* 0x00051000016d7983 */ /* 0x002ee60000300800 */
[----:B------:R-:W-:Y:S01]  /*7af0*/  @!P0 PRMT R111, R39, 0x7610, R111 ;  /* 0x00007610276f8816 */ /* 0x000fe2000000006f */
[----:B------:R0:W-:Y:S01]  /*7b00*/  STL.S16 [R1+0x2cc], R113 ;  /* 0x0002cc7101007387 */ /* 0x0001e20000100600 */
[----:B-----5:R-:W-:-:S03]  /*7b10*/  @!P0 SHF.R.U32.HI R39, RZ, 0x10, R115 ;  /* 0x00000010ff278819 */ /* 0x020fc60000011673 */
[----:B0-----:R-:W4:Y:S01]  /*7b20*/  LDL.LU R113, [R1+0x28c] ;  /* 0x00028c0001717983 */ /* 0x001f220000300800 */
        /* <DEDUP_REMOVED lines=8> */
[----:B---3--:R-:W-:-:S11]  /*7bb0*/  PRMT R109, RZ, 0x7610, R109 ;  /* 0x00007610ff6d7816 */ /* 0x008fd6000000006d */
[----:B------:R-:W-:-:S04]  /*7bc0*/  @!P2 SHF.R.U32.HI R39, RZ, 0x10, R114 ;  /* 0x00000010ff27a819 */ /* 0x000fc80000011672 */
[----:B------:R-:W-:Y:S02]  /*7bd0*/  @!P2 PRMT R109, R39, 0x7610, R109 ;  /* 0x00007610276da816 */ /* 0x000fe4000000006d */
[----:B----4-:R-:W-:Y:S01]  /*7be0*/  @!P2 SHF.R.U32.HI R39, RZ, 0x10, R113 ;  /* 0x00000010ff27a819 */ /* 0x010fe20000011671 */
        /* <DEDUP_REMOVED lines=12> */
[----:B0-----:R-:W4:Y:S04]  /*7cb0*/  LDL.LU R111, [R1+0x224] ;  /* 0x00022400016f7983 */ /* 0x001f280000300800 */
[----:B-1----:R-:W5:Y:S01]  /*7cc0*/  LDL.LU R106, [R1+0x508] ;  /* 0x00050800016a7983 */ /* 0x002f620000300800 */
        /* <DEDUP_REMOVED lines=13> */
[----:B-----5:R-:W-:Y:S02]  /*7da0*/  PRMT R106, RZ, 0x7610, R106 ;  /* 0x00007610ff6a7816 */ /* 0x020fe4000000006a */
[----:B----4-:R-:W-:-:S04]  /*7db0*/  @!P1 SHF.R.U32.HI R39, RZ, 0x10, R111 ;  /* 0x00000010ff279819 */ /* 0x010fc8000001166f */
[----:B------:R-:W-:-:S05]  /*7dc0*/  @!P1 PRMT R106, R39, 0x7610, R106 ;  /* 0x00007610276a9816 */ /* 0x000fca000000006a */
[----:B---3--:R-:W-:Y:S02]  /*7dd0*/  @!P0 SHF.R.U32.HI R39, RZ, 0x10, R110 ;  /* 0x00000010ff278819 */ /* 0x008fe4000001166e */
[----:B------:R-:W-:Y:S01]  /*7de0*/  PRMT R103, RZ, 0x7610, R103 ;  /* 0x00007610ff677816 */ /* 0x000fe20000000067 */
        /* <DEDUP_REMOVED lines=10> */
[----:B------:R-:W-:-:S06]  /*7e90*/  MOV R36, RZ ;  /* 0x000000ff00247202 */ /* 0x000fcc0000000f00 */
[----:B------:R0:W5:Y:S02]  /*7ea0*/  @!P5 LDG.E R36, [R64.64] ;  /* 0x0000000e4024d981 */ /* 0x000164000c1e1900 */
[----:B0-----:R-:W-:-:S04]  /*7eb0*/  PRMT R65, RZ, 0x5410, RZ ;  /* 0x00005410ff417816 */ /* 0x001fc800000000ff */
        /* <DEDUP_REMOVED lines=13> */
[----:B0-----:R-:W2:Y:S04]  /*7f90*/  LDL.LU R125, [R1+0x4e4] ;  /* 0x0004e400017d7983 */ /* 0x001ea80000300800 */
[----:B------:R-:W-:Y:S01]  /*7fa0*/  STL.S16 [R1+0x230], RZ ;  /* 0x000230ff01007387 */ /* 0x000fe20000100600 */
[----:B-----5:R-:W-:-:S03]  /*7fb0*/  @!P3 SHF.R.U32.HI R39, RZ, 0x10, R107 ;  /* 0x00000010ff27b819 */ /* 0x020fc6000001166b */
        /* <DEDUP_REMOVED lines=131> */
[C---:B------:R-:W-:Y:S01]  /*87f0*/  LOP3.LUT P3, RZ, R122.reuse, 0x8, RZ, 0xc0, !PT ;  /* 0x000000087aff7812 */ /* 0x040fe2000786c0ff */
[----:B------:R-:W-:Y:S01]  /*8800*/  IMAD.MOV.U32 R39, RZ, RZ, R111 ;  /* 0x000000ffff277224 */ /* 0x000fe200078e006f */
        /* <DEDUP_REMOVED lines=9> */
[----:B-1----:R-:W5:Y:S01]  /*88a0*/  LDL.LU R108, [R1+0x454] ;  /* 0x00045400016c7983 */ /* 0x002f620000300800 */
[----:B------:R-:W-:-:S03]  /*88b0*/  LOP3.LUT P1, RZ, R122, 0x1, RZ, 0xc0, !PT ;  /* 0x000000017aff7812 */ /* 0x000fc6000782c0ff */
[----:B------:R0:W-:Y:S04]  /*88c0*/  STL [R1+0x138], R105 ;  /* 0x0001386901007387 */ /* 0x0001e80000100800 */
        /* <DEDUP_REMOVED lines=63> */
[----:B------:R-:W-:-:S03]  /*8cc0*/  PRMT R106, RZ, 0x7610, R106 ;  /* 0x00007610ff6a7816 */ /* 0x000fc6000000006a */
[----:B------:R2:W-:Y:S02]  /*8cd0*/  STL.S16 [R1+0x214], R39 ;  /* 0x0002142701007387 */ /* 0x0005e40000100600 */
[----:B--2---:R-:W-:-:S04]  /*8ce0*/  @!P1 SHF.R.U32.HI R39, RZ, 0x10, R107 ;  /* 0x00000010ff279819 */ /* 0x004fc8000001166b */
[----:B------:R-:W-:-:S05]  /*8cf0*/  @!P1 PRMT R106, R39, 0x7610, R106 ;  /* 0x00007610276a9816 */ /* 0x000fca000000006a */
[----:B------:R0:W-:Y:S04]  /*8d00*/  STL.S16 [R1+0x28e], R106 ;  /* 0x00028e6a01007387 */ /* 0x0001e80000100600 */
[----:B0-----:R-:W2:Y:S01]  /*8d10*/  LDL.LU R106, [R1+0x42c] ;  /* 0x00042c00016a7983 */ /* 0x001ea20000300800 */
[----:B----4-:R-:W-:Y:S02]  /*8d20*/  PRMT R105, RZ, 0x7610, R105 ;  /* 0x00007610ff697816 */ /* 0x010fe40000000069 */
[----:B------:R-:W-:Y:S02]  /*8d30*/  LOP3.LUT P0, RZ, R3, 0x80000000, RZ, 0xc0, !PT ;  /* 0x8000000003ff7812 */ /* 0x000fe4000780c0ff */
[----:B--2---:R-:W-:-:S04]  /*8d40*/  @!P1 SHF.R.U32.HI R39, RZ, 0x10, R106 ;  /* 0x00000010ff279819 */ /* 0x004fc8000001166a */
[----:B------:R-:W-:-:S05]  /*8d50*/  @!P1 PRMT R105, R39, 0x7610, R105 ;  /* 0x0000761027699816 */ /* 0x000fca0000000069 */
[----:B------:R0:W-:Y:S04]  /*8d60*/  STL.S16 [R1+0x290], R105 ;  /* 0x0002906901007387 */ /* 0x0001e80000100600 */
[----:B0-----:R-:W2:Y:S01]  /*8d70*/  LDL.LU R105, [R1+0x428] ;  /* 0x0004280001697983 */ /* 0x001ea20000300800 */
[----:B------:R-:W-:-:S04]  /*8d80*/  PRMT R39, RZ, 0x7610, R39 ;  /* 0x00007610ff277816 */ /* 0x000fc80000000027 */
[----:B------:R-:W-:Y:S02]  /*8d90*/  @!P1 PRMT R39, R106, 0x7610, R39 ;  /* 0x000076106a279816 */ /* 0x000fe40000000027 */
[----:B------:R-:W-:-:S03]  /*8da0*/  PRMT R104, RZ, 0x7610, R104 ;  /* 0x00007610ff687816 */ /* 0x000fc60000000068 */
[----:B------:R-:W-:Y:S04]  /*8db0*/  STL.S16 [R1+0x210], R39 ;  /* 0x0002102701007387 */ /* 0x000fe80000100600 */
        /* <DEDUP_REMOVED lines=8> */
[----:B------:R-:W-:Y:S01]  /*8e40*/  LOP3.LUT P2, RZ, R3, 0x40000000, RZ, 0xc0, !PT ;  /* 0x4000000003ff7812 */ /* 0x000fe2000784c0ff */
[----:B------:R-:W-:Y:S01]  /*8e50*/  HFMA2.MMA R33, -RZ, RZ, 0, 0 ;  /* 0x00000000ff217435 */ /* 0x000fe200000001ff */
[----:B------:R-:W-:Y:S01]  /*8e60*/  PRMT R42, RZ, 0x7610, R42 ;  /* 0x00007610ff2a7816 */ /* 0x000fe2000000002a */
[----:B------:R0:W-:Y:S08]  /*8e70*/  STL [R1+0x5c], R119 ;  /* 0x00005c7701007387 */ /* 0x0001f00000100800 */
[----:B------:R1:W5:Y:S01]  /*8e80*/  @!P4 LDG.E R33, [R40.64] ;  /* 0x0000000e2821c981 */ /* 0x000362000c1e1900 */
[----:B0-----:R-:W-:-:S02]  /*8e90*/  PRMT R119, RZ, 0x5410, RZ ;  /* 0x00005410ff777816 */ /* 0x001fc400000000ff */
[----:B-1----:R-:W-:Y:S02]  /*8ea0*/  PRMT R41, RZ, 0x7610, R41 ;  /* 0x00007610ff297816 */ /* 0x002fe40000000029 */
        /* <DEDUP_REMOVED lines=19> */
[----:B0-----:R-:W2:Y:S04]  /*8fe0*/  LDL.LU R14, [R1+0x420] ;  /* 0x00042000010e7983 */ /* 0x001ea80000300800 */
[----:B------:R0:W-:Y:S02]  /*8ff0*/  STL [R1+0x154], R125 ;  /* 0x0001547d01007387 */ /* 0x0001e40000100800 */
        /* <DEDUP_REMOVED lines=297> */
[----:B------:R-:W-:Y:S01]  /*a290*/  PRMT R55, RZ, 0x5410, RZ ;  /* 0x00005410ff377816 */ /* 0x000fe200000000ff */
[----:B------:R-:W-:-:S03]  /*a2a0*/  HFMA2.MMA R38, -RZ, RZ, 0, 0 ;  /* 0x00000000ff267435 */ /* 0x000fc600000001ff */
[----:B------:R-:W-:Y:S02]  /*a2b0*/  @!P1 PRMT R55, R55, 0x5410, R86 ;  /* 0x0000541037379816 */ /* 0x000fe40000000056 */
[----:B--2---:R-:W-:-:S05]  /*a2c0*/  @!P2 SHF.R.U32.HI R8, RZ, 0x10, R73 ;  /* 0x00000010ff08a819 */ /* 0x004fca0000011649 */
[----:B------:R0:W2:Y:S01]  /*a2d0*/  @!P6 LDG.E R38, [R58.64] ;  /* 0x0000000e3a26e981 */ /* 0x0000a2000c1e1900 */
[----:B------:R-:W-:-:S05]  /*a2e0*/  @!P2 PRMT R74, R8, 0x7610, R74 ;  /* 0x00007610084aa816 */ /* 0x000fca000000004a */
[----:B------:R1:W-:Y:S04]  /*a2f0*/  STL.S16 [R1+0x30e], R74 ;  /* 0x00030e4a01007387 */ /* 0x0003e80000100600 */
[----:B-1----:R-:W3:Y:S01]  /*a300*/  LDL.LU R74, [R1+0x394] ;  /* 0x00039400014a7983 */ /* 0x002ee20000300800 */
[----:B------:R-:W-:Y:S02]  /*a310*/  @!P1 PRMT R55, R87, 0x7610, R55 ;  /* 0x0000761057379816 */ /* 0x000fe40000000037 */
[----:B------:R-:W-:Y:S02]  /*a320*/  LOP3.LUT P1, RZ, R3, 0x80, RZ, 0xc0, !PT ;  /* 0x0000008003ff7812 */ /* 0x000fe4000782c0ff */
[----:B0-----:R-:W-:Y:S01]  /*a330*/  PRMT R59, RZ, 0x5410, RZ ;  /* 0x00005410ff3b7816 */ /* 0x001fe200000000ff */
[----:B------:R-:W-:Y:S03]  /*a340*/  STL [R1+0x16c], R110 ;  /* 0x00016c6e01007387 */ /* 0x000fe60000100800 */
[----:B------:R-:W-:Y:S01]  /*a350*/  @!P0 PRMT R59, R59, 0x5410, R90 ;  /* 0x000054103b3b8816 */ /* 0x000fe2000000005a */
[----:B------:R-:W-:Y:S04]  /*a360*/  STL [R1+0x70], R109 ;  /* 0x0000706d01007387 */ /* 0x000fe80000100800 */
[----:B------:R-:W-:Y:S01]  /*a370*/  STL [R1+0x170], R108 ;  /* 0x0001706c01007387 */ /* 0x000fe20000100800 */
[----:B------:R-:W-:-:S03]  /*a380*/  @!P0 PRMT R59, R91, 0x7610, R59 ;  /* 0x000076105b3b8816 */ /* 0x000fc6000000003b */
        /* <DEDUP_REMOVED lines=15> */
[----:B------:R-:W-:-:S03]  /*a480*/  LOP3.LUT P0, RZ, R3, 0x40, RZ, 0xc0, !PT ;  /* 0x0000004003ff7812 */ /* 0x000fc6000780c0ff */
[----:B------:R-:W-:Y:S04]  /*a490*/  STL [R1+0x19c], R22 ;  /* 0x00019c1601007387 */ /* 0x000fe80000100800 */
[----:B------:R-:W-:Y:S04]  /*a4a0*/  STL [R1+0xa0], R21 ;  /* 0x0000a01501007387 */ /* 0x000fe80000100800 */
[----:B------:R0:W-:Y:S02]  /*a4b0*/  STL [R1+0x1b4], R77 ;  /* 0x0001b44d01007387 */ /* 0x0001e40000100800 */
[----:B0-----:R-:W-:-:S02]  /*a4c0*/  PRMT R77, RZ, 0x7610, R77 ;  /* 0x00007610ff4d7816 */ /* 0x001fc4000000004d */
[----:B------:R-:W-:Y:S02]  /*a4d0*/  PRMT R89, RZ, 0x7610, R89 ;  /* 0x00007610ff597816 */ /* 0x000fe40000000059 */
[----:B---3--:R-:W-:-:S04]  /*a4e0*/  @!P1 SHF.R.U32.HI R8, RZ, 0x10, R74 ;  /* 0x00000010ff089819 */ /* 0x008fc8000001164a */
[----:B------:R-:W-:Y:S02]  /*a4f0*/  @!P1 PRMT R77, R8, 0x7610, R77 ;  /* 0x00007610084d9816 */ /* 0x000fe4000000004d */
[----:B------:R-:W-:Y:S02]  /*a500*/  @!P1 SHF.R.U32.HI R8, RZ, 0x10, R75 ;  /* 0x00000010ff089819 */ /* 0x000fe4000001164b */
[----:B------:R-:W-:-:S04]  /*a510*/  PRMT R77, R77, 0x5410, RZ ;  /* 0x000054104d4d7816 */ /* 0x000fc800000000ff */
[----:B------:R-:W-:Y:S02]  /*a520*/  @!P1 PRMT R77, R77, 0x5410, R8 ;  /* 0x000054104d4d9816 */ /* 0x000fe40000000008 */
[----:B------:R-:W-:-:S04]  /*a530*/  @!P0 SHF.R.U32.HI R8, RZ, 0x10, R88 ;  /* 0x00000010ff088819 */ /* 0x000fc80000011658 */
[----:B------:R-:W-:-:S05]  /*a540*/  @!P0 PRMT R89, R8, 0x7610, R89 ;  /* 0x0000761008598816 */ /* 0x000fca0000000059 */
[----:B------:R0:W-:Y:S04]  /*a550*/  STL.S16 [R1+0x318], R89 ;  /* 0x0003185901007387 */ /* 0x0001e80000100600 */
[----:B0-----:R-:W3:Y:S01]  /*a560*/  LDL.LU R89, [R1+0x390] ;  /* 0x0003900001597983 */ /* 0x001ee20000300800 */
[----:B------:R-:W-:Y:S02]  /*a570*/  PRMT R92, RZ, 0x7610, R92 ;  /* 0x00007610ff5c7816 */ /* 0x000fe4000000005c */
[----:B------:R-:W-:-:S04]  /*a580*/  PRMT R58, RZ, 0x5410, RZ ;  /* 0x00005410ff3a7816 */ /* 0x000fc800000000ff */
[----:B------:R-:W-:Y:S02]  /*a590*/  @!P3 PRMT R58, R58, 0x5410, R63 ;  /* 0x000054103a3ab816 */ /* 0x000fe4000000003f */
[----:B---3--:R-:W-:-:S04]  /*a5a0*/  @!P0 SHF.R.U32.HI R8, RZ, 0x10, R89 ;  /* 0x00000010ff088819 */ /* 0x008fc80000011659 */
[----:B------:R-:W-:-:S05]  /*a5b0*/  @!P0 PRMT R92, R8, 0x7610, R92 ;  /* 0x00007610085c8816 */ /* 0x000fca000000005c */
[----:B------:R0:W-:Y:S04]  /*a5c0*/  STL.S16 [R1+0x31a], R92 ;  /* 0x00031a5c01007387 */ /* 0x0001e80000100600 */
[----:B0-----:R-:W3:Y:S01]  /*a5d0*/  LDL.LU R92, [R1+0x38c] ;  /* 0x00038c00015c7983 */ /* 0x001ee20000300800 */
[----:B------:R-:W-:Y:S02]  /*a5e0*/  @!P3 PRMT R58, R85, 0x7610, R58 ;  /* 0x00007610553ab816 */ /* 0x000fe4000000003a */
[----:B------:R-:W-:Y:S01]  /*a5f0*/  LOP3.LUT P3, RZ, R3, 0x20, RZ, 0xc0, !PT ;  /* 0x0000002003ff7812 */ /* 0x000fe2000786c0ff */
[----:B------:R0:W-:Y:S01]  /*a600*/  STL [R1+0x1b0], R67 ;  /* 0x0001b04301007387 */ /* 0x0001e20000100800 */
[----:B------:R-:W-:Y:S02]  /*a610*/  PRMT R64, RZ, 0x5410, RZ ;  /* 0x00005410ff407816 */ /* 0x000fe400000000ff */
[----:B------:R-:W-:-:S02]  /*a620*/  PRMT R71, RZ, 0x5410, RZ ;  /* 0x00005410ff477816 */ /* 0x000fc400000000ff */
[----:B------:R-:W-:Y:S02]  /*a630*/  @!P2 PRMT R64, R64, 0x5410, R72 ;  /* 0x000054104040a816 */ /* 0x000fe40000000048 */
[----:B0-----:R-:W-:Y:S02]  /*a640*/  PRMT R67, RZ, 0x5410, RZ ;  /* 0x00005410ff437816 */ /* 0x001fe400000000ff */
        /* <DEDUP_REMOVED lines=9> */
[----:B---3--:R-:W-:-:S04]  /*a6e0*/  @!P3 SHF.R.U32.HI R3, RZ, 0x10, R92 ;  /* 0x00000010ff03b819 */ /* 0x008fc8000001165c */
[----:B------:R-:W-:-:S05]  /*a6f0*/  @!P3 PRMT R82, R3, 0x7610, R82 ;  /* 0x000076100352b816 */ /* 0x000fca0000000052 */
[----:B------:R0:W-:Y:S04]  /*a700*/  STL.S16 [R1+0x31c], R82 ;  /* 0x00031c5201007387 */ /* 0x0001e80000100600 */
[----:B0-----:R-:W3:Y:S01]  /*a710*/  LDL.LU R82, [R1+0x388] ;  /* 0x0003880001527983 */ /* 0x001ee20000300800 */
[----:B------:R-:W-:Y:S02]  /*a720*/  PRMT R83, RZ, 0x7610, R83 ;  /* 0x00007610ff537816 */ /* 0x000fe40000000053 */
[----:B---3--:R-:W-:-:S04]  /*a730*/  @!P3 SHF.R.U32.HI R3, RZ, 0x10, R82 ;  /* 0x00000010ff03b819 */ /* 0x008fc80000011652 */
[----:B------:R-:W-:-:S05]  /*a740*/  @!P3 PRMT R83, R3, 0x7610, R83 ;  /* 0x000076100353b816 */ /* 0x000fca0000000053 */
[----:B------:R0:W-:Y:S04]  /*a750*/  STL.S16 [R1+0x31e], R83 ;  /* 0x00031e5301007387 */ /* 0x0001e80000100600 */
[----:B0-----:R-:W3:Y:S02]  /*a760*/  LDL.LU R83, [R1+0x384] ;  /* 0x0003840001537983 */ /* 0x001ee40000300800 */
[----:B---3--:R-:W-:-:S04]  /*a770*/  PRMT R83, RZ, 0x7610, R83 ;  /* 0x00007610ff537816 */ /* 0x008fc80000000053 */
[----:B------:R-:W-:-:S05]  /*a780*/  @!P3 PRMT R83, R92, 0x7610, R83 ;  /* 0x000076105c53b816 */ /* 0x000fca0000000053 */
[----:B------:R0:W-:Y:S04]  /*a790*/  STL.S16 [R1+0x310], R83 ;  /* 0x0003105301007387 */ /* 0x0001e80000100600 */
[----:B0-----:R-:W3:Y:S01]  /*a7a0*/  LDL.LU R83, [R1+0x380] ;  /* 0x0003800001537983 */ /* 0x001ee20000300800 */
        /* <DEDUP_REMOVED lines=8> */
[----:B0-----:R-:W-:Y:S02]  /*a830*/  PRMT R86, RZ, 0x7610, R86 ;  /* 0x00007610ff567816 */ /* 0x001fe40000000056 */
[----:B-1----:R-:W-:Y:S01]  /*a840*/  PRMT R81, RZ, 0x7610, R81 ;  /* 0x00007610ff517816 */ /* 0x002fe20000000051 */
[----:B------:R0:W-:Y:S04]  /*a850*/  STL [R1+0xb0], R66 ;  /* 0x0000b04201007387 */ /* 0x0001e80000100800 */
[----:B------:R1:W-:Y:S04]  /*a860*/  STL [R1+0xb4], R76 ;  /* 0x0000b44c01007387 */ /* 0x0003e80000100800 */
[----:B------:R4:W-:Y:S01]  /*a870*/  STL [R1+0xb8], R80 ;  /* 0x0000b85001007387 */ /* 0x0009e20000100800 */
[----:B0-----:R-:W-:-:S02]  /*a880*/  PRMT R66, RZ, 0x7610, R66 ;  /* 0x00007610ff427816 */ /* 0x001fc40000000042 */
[----:B-1----:R-:W-:Y:S02]  /*a890*/  PRMT R76, RZ, 0x7610, R76 ;  /* 0x00007610ff4c7816 */ /* 0x002fe4000000004c */
[----:B----4-:R-:W-:Y:S02]  /*a8a0*/  PRMT R80, RZ, 0x7610, R80 ;  /* 0x00007610ff507816 */ /* 0x010fe40000000050 */
[----:B------:R-:W-:Y:S02]  /*a8b0*/  @!P0 PRMT R76, R96, 0x7610, R76 ;  /* 0x00007610604c8816 */ /* 0x000fe4000000004c */
[----:B------:R-:W-:Y:S01]  /*a8c0*/  @!P0 PRMT R66, R70, 0x7610, R66 ;  /* 0x0000761046428816 */ /* 0x000fe20000000042 */
[----:B------:R0:W-:Y:S04]  /*a8d0*/  STL [R1+0xbc], R84 ;  /* 0x0000bc5401007387 */ /* 0x0001e80000100800 */
[----:B------:R1:W-:Y:S01]  /*a8e0*/  STL [R1+0x1c8], R85 ;  /* 0x0001c85501007387 */ /* 0x0003e20000100800 */
[----:B0-----:R-:W-:-:S02]  /*a8f0*/  PRMT R84, RZ, 0x7610, R84 ;  /* 0x00007610ff547816 */ /* 0x001fc40000000054 */
[----:B-1----:R-:W-:Y:S02]  /*a900*/  PRMT R85, RZ, 0x7610, R85 ;  /* 0x00007610ff557816 */ /* 0x002fe40000000055 */
[----:B------:R-:W-:Y:S02]  /*a910*/  @!P1 PRMT R84, R95, 0x7610, R84 ;  /* 0x000076105f549816 */ /* 0x000fe40000000054 */
[----:B------:R-:W-:Y:S01]  /*a920*/  @!P1 PRMT R85, R94, 0x7610, R85 ;  /* 0x000076105e559816 */ /* 0x000fe20000000055 */
[----:B------:R0:W-:Y:S04]  /*a930*/  STL [R1+0xc8], R63 ;  /* 0x0000c83f01007387 */ /* 0x0001e80000100800 */
[----:B------:R1:W-:Y:S01]  /*a940*/  STL [R1+0x1c4], R62 ;  /* 0x0001c43e01007387 */ /* 0x0003e20000100800 */
[----:B0-----:R-:W-:-:S02]  /*a950*/  PRMT R63, RZ, 0x7610, R63 ;  /* 0x00007610ff3f7816 */ /* 0x001fc4000000003f */
[----:B-1----:R-:W-:Y:S02]  /*a960*/  PRMT R62, RZ, 0x7610, R62 ;  /* 0x00007610ff3e7816 */ /* 0x002fe4000000003e */
[----:B------:R-:W-:Y:S02]  /*a970*/  PRMT R10, RZ, 0x7610, R10 ;  /* 0x00007610ff0a7816 */ /* 0x000fe4000000000a */
[----:B------:R-:W-:Y:S01]  /*a980*/  PRMT R3, RZ, 0x7610, R3 ;  /* 0x00007610ff037816 */ /* 0x000fe20000000003 */
[----:B------:R-:W-:Y:S02]  /*a990*/  UMOV UR8, 0x8 ;  /* 0x0000000800087882 */ /* 0x000fe40000000000 */
[----:B------:R-:W-:Y:S01]  /*a9a0*/  ULDC.64 UR4, c[0x0][0x198] ;  /* 0x0000660000047ab9 */ /* 0x000fe20000000a00 */
[----:B------:R-:W-:Y:S01]  /*a9b0*/  PRMT R9, RZ, 0x7610, R9 ;  /* 0x00007610ff097816 */ /* 0x000fe20000000009 */
[----:B------:R-:W-:Y:S01]  /*a9c0*/  UIMAD.WIDE UR4, UR7, UR8, UR4 ;  /* 0x00000008070472a5 */ /* 0x000fe2000f8e0204 */
[----:B------:R-:W-:Y:S01]  /*a9d0*/  PRMT R8, RZ, 0x7610, R8 ;  /* 0x00007610ff087816 */ /* 0x000fe20000000008 */
[----:B------:R0:W-:Y:S04]  /*a9e0*/  STL [R1+0x1c0], R56 ;  /* 0x0001c03801007387 */ /* 0x0001e80000100800 */
[----:B------:R1:W-:Y:S01]  /*a9f0*/  STL [R1+0xc4], R57 ;  /* 0x0000c43901007387 */ /* 0x0003e20000100800 */
[----:B0-----:R-:W-:-:S02]  /*aa00*/  PRMT R56, RZ, 0x7610, R56 ;  /* 0x00007610ff387816 */ /* 0x001fc40000000038 */
[----:B-1----:R-:W-:Y:S02]  /*aa10*/  PRMT R57, RZ, 0x7610, R57 ;  /* 0x00007610ff397816 */ /* 0x002fe40000000039 */
[----:B---3--:R-:W-:-:S04]  /*aa20*/  @!P2 SHF.R.U32.HI R2, RZ, 0x10, R83 ;  /* 0x00000010ff02a819 */ /* 0x008fc80000011653 */
        /* <DEDUP_REMOVED lines=22> */
[----:B------:R-:W-:Y:S01]  /*ab90*/  @!P1 PRMT R9, R2, 0x7610, R9 ;  /* 0x0000761002099816 */ /* 0x000fe20000000009 */
[----:B------:R-:W-:Y:S01]  /*aba0*/  IMAD.U32 R2, RZ, RZ, UR4 ;  /* 0x00000004ff027e24 */ /* 0x000fe2000f8e00ff */
[----:B0-----:R-:W-:-:S06]  /*abb0*/  MOV R3, UR5 ;  /* 0x0000000500037c02 */ /* 0x001fcc0008000f00 */
[----:B------:R-:W3:Y:S01]  /*abc0*/  LDG.E.64 R2, [R2.64] ;  /* 0x0000000e02027981 */ /* 0x000ee2000c1e1b00 */
[----:B------:R-:W-:Y:S02]  /*abd0*/  @!P1 PRMT R8, R54, 0x7610, R8 ;  /* 0x0000761036089816 */ /* 0x000fe40000000008 */
[----:B------:R-:W-:Y:S02]  /*abe0*/  @!P0 PRMT R57, R68, 0x7610, R57 ;  /* 0x0000761044398816 */ /* 0x000fe40000000039 */
[----:B------:R-:W-:Y:S02]  /*abf0*/  @!P0 PRMT R56, R69, 0x7610, R56 ;  /* 0x0000761045388816 */ /* 0x000fe40000000038 */
[----:B------:R-:W-:Y:S01]  /*ac00*/  LOP3.LUT P0, RZ, R122, 0x10000000, RZ, 0xc0, !PT ;  /* 0x100000007aff7812 */ /* 0x000fe2000780c0ff */
[----:B------:R0:W-:Y:S02]  /*ac10*/  STL.S16 [R1+0x33c], R8 ;  /* 0x00033c0801007387 */ /* 0x0001e40000100600 */
[----:B0-----:R-:W-:-:S02]  /*ac20*/  HFMA2.MMA R8, -RZ, RZ, 0, 0 ;  /* 0x00000000ff087435 */ /* 0x001fc400000001ff */
[----:B------:R0:W-:Y:S08]  /*ac30*/  STL.S16 [R1+0x33e], R10 ;  /* 0x00033e0a01007387 */ /* 0x0001f00000100600 */
[----:B------:R-:W4:Y:S01]  /*ac40*/  @!P0 LDG.E R8, [R52.64] ;  /* 0x0000000e34088981 */ /* 0x000f22000c1e1900 */
[----:B0-----:R-:W-:-:S10]  /*ac50*/  HFMA2.MMA R10, -RZ, RZ, 0, 0 ;  /* 0x00000000ff0a7435 */ /* 0x001fd400000001ff */
[----:B------:R-:W4:Y:S01]  /*ac60*/  @!P0 LDG.E R10, [R60.64] ;  /* 0x0000000e3c0a8981 */ /* 0x000f22000c1e1900 */
[----:B------:R-:W-:Y:S02]  /*ac70*/  PRMT R107, RZ, 0x7610, R107 ;  /* 0x00007610ff6b7816 */ /* 0x000fe4000000006b */
[----:B------:R-:W-:Y:S02]  /*ac80*/  PRMT R105, RZ, 0x7610, R105 ;  /* 0x00007610ff697816 */ /* 0x000fe40000000069 */
[----:B------:R-:W-:Y:S02]  /*ac90*/  @!P2 PRMT R107, R83, 0x7610, R107 ;  /* 0x00007610536ba816 */ /* 0x000fe4000000006b */
[----:B------:R-:W-:Y:S02]  /*aca0*/  @!P2 PRMT R105, R93, 0x7610, R105 ;  /* 0x000076105d69a816 */ /* 0x000fe40000000069 */
[----:B------:R-:W-:Y:S01]  /*acb0*/  LOP3.LUT P2, RZ, R122, 0x80000000, RZ, 0xc0, !PT ;  /* 0x800000007aff7812 */ /* 0x000fe2000784c0ff */
[----:B------:R0:W-:Y:S04]  /*acc0*/  STL [R1+0xac], R50 ;  /* 0x0000ac3201007387 */ /* 0x0001e80000100800 */
[----:B------:R1:W-:Y:S04]  /*acd0*/  STL [R1+0x1ac], R51 ;  /* 0x0001ac3301007387 */ /* 0x0003e80000100800 */
[----:B------:R2:W-:Y:S01]  /*ace0*/  STL [R1+0x1bc], R44 ;  /* 0x0001bc2c01007387 */ /* 0x0005e20000100800 */
[----:B0-----:R-:W-:-:S03]  /*acf0*/  PRMT R50, RZ, 0x7610, R50 ;  /* 0x00007610ff327816 */ /* 0x001fc60000000032 */
[----:B------:R0:W-:Y:S01]  /*ad00*/  STL [R1+0xc0], R45 ;  /* 0x0000c02d01007387 */ /* 0x0001e20000100800 */
[----:B-1----:R-:W-:-:S03]  /*ad10*/  PRMT R51, RZ, 0x7610, R51 ;  /* 0x00007610ff337816 */ /* 0x002fc60000000033 */
[----:B------:R1:W-:Y:S01]  /*ad20*/  STL.S16 [R1+0x342], R9 ;  /* 0x0003420901007387 */ /* 0x0003e20000100600 */
[----:B--2---:R-:W-:Y:S02]  /*ad30*/  PRMT R44, RZ, 0x7610, R44 ;  /* 0x00007610ff2c7816 */ /* 0x004fe4000000002c */
[----:B0-----:R-:W-:Y:S02]  /*ad40*/  PRMT R45, RZ, 0x7610, R45 ;  /* 0x00007610ff2d7816 */ /* 0x001fe4000000002d */
[----:B-1----:R-:W-:Y:S02]  /*ad50*/  @!P2 SHF.R.U32.HI R9, RZ, 0x10, R31 ;  /* 0x00000010ff09a819 */ /* 0x002fe4000001161f */
[----:B------:R-:W-:Y:S02]  /*ad60*/  @!P2 PRMT R50, R31, 0x7610, R50 ;  /* 0x000076101f32a816 */ /* 0x000fe40000000032 */
        /* <DEDUP_REMOVED lines=28> */
[----:B0-----:R-:W-:-:S02]  /*af30*/  @!P6 SHF.R.U32.HI R37, RZ, 0x10, R37 ;  /* 0x00000010ff25e819 */ /* 0x001fc40000011625 */
[----:B------:R-:W-:Y:S02]  /*af40*/  @!P3 PRMT R28, R27, 0x7610, R28 ;  /* 0x000076101b1cb816 */ /* 0x000fe4000000001c */
[----:B-----5:R-:W-:Y:S02]  /*af50*/  @!P4 PRMT R24, R33, 0x7610, R24 ;  /* 0x000076102118c816 */ /* 0x020fe40000000018 */
        /* <DEDUP_REMOVED lines=16> */
[----:B------:R-:W-:Y:S04]  /*b060*/  STL.S16 [R1+0x332], R80 ;  /* 0x0003325001007387 */ /* 0x000fe80000100600 */
[----:B------:R-:W-:Y:S04]  /*b070*/  STL [R1+0x1d0], R91 ;  /* 0x0001d05b01007387 */ /* 0x000fe80000100800 */
[----:B------:R-:W-:Y:S01]  /*b080*/  STL.S16 [R1+0x32c], R76 ;  /* 0x00032c4c01007387 */ /* 0x000fe20000100600 */
[----:B---3--:R-:W0:Y:S02]  /*b090*/  R2UR UR9, R2 ;  /* 0x00000000020973c2 */ /* 0x008e2400000e0000 */
        /* <DEDUP_REMOVED lines=78> */
[----:B------:R-:W-:-:S02]  /*b580*/  LOP3.LUT P1, RZ, R122, 0x8000000, RZ, 0xc0, !PT ;  /* 0x080000007aff7812 */ /* 0x000fc4000782c0ff */
[----:B------:R-:W-:Y:S02]  /*b590*/  PRMT R20, RZ, 0x7610, R20 ;  /* 0x00007610ff147816 */ /* 0x000fe40000000014 */
[----:B------:R-:W-:Y:S02]  /*b5a0*/  PRMT R18, RZ, 0x7610, R18 ;  /* 0x00007610ff127816 */ /* 0x000fe40000000012 */
[----:B------:R-:W-:Y:S02]  /*b5b0*/  @!P5 PRMT R20, R35, 0x7610, R20 ;  /* 0x000076102314d816 */ /* 0x000fe40000000014 */
[----:B------:R-:W-:Y:S01]  /*b5c0*/  @!P5 PRMT R18, R36, 0x7610, R18 ;  /* 0x000076102412d816 */ /* 0x000fe20000000012 */
        /* <DEDUP_REMOVED lines=12> */
[----:B------:R-:W-:Y:S02]  /*b690*/  MOV R8, UR17 ;  /* 0x0000001100087c02 */ /* 0x000fe40008000f00 */
[----:B------:R-:W-:-:S03]  /*b6a0*/  MOV R9, 0x2 ;  /* 0x0000000200097802 */ /* 0x000fc60000000f00 */
[----:B--2---:R-:W-:-:S06]  /*b6b0*/  IMAD R8, R8, 0x62, R110 ;  /* 0x0000006208087824 */ /* 0x004fcc00078e026e */
[----:B------:R-:W-:Y:S02]  /*b6c0*/  @P2 SHF.R.S32.HI R3, RZ, 0x1f, R8 ;  /* 0x0000001fff032819 */ /* 0x000fe40000011408 */
[----:B------:R-:W-:-:S04]  /*b6d0*/  @P2 LEA R2, P3, R8, c[0x0][0x190], 0x1 ;  /* 0x0000640008022a11 */ /* 0x000fc800078608ff */
[C---:B------:R-:W-:Y:S01]  /*b6e0*/  @P2 LEA.HI.X R3, R8.reuse, c[0x0][0x194], R3, 0x1, P3 ;  /* 0x0000650008032a11 */ /* 0x040fe200018f0c03 */
[----:B------:R-:W-:-:S04]  /*b6f0*/  IMAD.WIDE R8, R8, R9, c[0x0][0x188] ;  /* 0x0000620008087625 */ /* 0x000fc800078e0209 */
[----:B------:R0:W2:Y:S04]  /*b700*/  @P2 LDG.E.U16 R11, [R2.64] ;  /* 0x0000000e020b2981 */ /* 0x0000a8000c1e1500 */
[----:B------:R1:W3:Y:S04]  /*b710*/  LDG.E.U16 R21, [R8.64] ;  /* 0x0000000e08157981 */ /* 0x0002e8000c1e1500 */
[----:B0-----:R-:W4:Y:S04]  /*b720*/  @P2 LDG.E.U16 R2, [R2.64+0x2] ;  /* 0x0000020e02022981 */ /* 0x001f28000c1e1500 */
[----:B-1----:R-:W5:Y:S01]  /*b730*/  LDG.E.U16 R8, [R8.64+0x2] ;  /* 0x0000020e08087981 */ /* 0x002f62000c1e1500 */
[----:B--2---:R-:W-:-:S02]  /*b740*/  @P2 PRMT R20, RZ, 0x5410, R11 ;  /* 0x00005410ff142816 */ /* 0x004fc4000000000b */
[----:B---3--:R-:W-:Y:S02]  /*b750*/  PRMT R21, RZ, 0x5410, R21 ;  /* 0x00005410ff157816 */ /* 0x008fe40000000015 */
[----:B----4-:R-:W-:Y:S02]  /*b760*/  @P2 PRMT R19, RZ, 0x5410, R2 ;  /* 0x00005410ff132816 */ /* 0x010fe40000000002 */
[----:B-----5:R-:W-:Y:S02]  /*b770*/  PRMT R18, RZ, 0x5410, R8 ;  /* 0x00005410ff127816 */ /* 0x020fe40000000008 */
.L_x_700:
[----:B------:R-:W-:Y:S05]  /*b780*/  BSYNC B0 ;  /* 0x0000000000007941 */ /* 0x000fea0003800000 */
.L_x_699:
        /* <DEDUP_REMOVED lines=18> */
[----:B------:R-:W-:Y:S02]  /*b8b0*/  PRMT R3, R14, 0x7610, R3 ;  /* 0x000076100e037816 */ /* 0x000fe40000000003 */
        /* <DEDUP_REMOVED lines=30> */
.L_x_701:
[----:B0-----:R-:W2:Y:S02]  /*baa0*/  LDL.S16 R11, [R1+0x254] ;  /* 0x00025400010b7983 */ /* 0x001ea40000100600 */
        /* <DEDUP_REMOVED lines=20> */
[----:B------:R-:W-:-:S03]  /*bbf0*/  FMUL.FTZ R11, R2, R21 ;  /* 0x00000015020b7220 */ /* 0x000fc60000410000 */
        /* <DEDUP_REMOVED lines=27> */
.L_x_702:
        /* <DEDUP_REMOVED lines=56> */
.L_x_703:
        /* <DEDUP_REMOVED lines=13> */
[----:B------:R-:W-:Y:S01]  /*c200*/  FFMA.FTZ R3, R12, R14, R3 ;  /* 0x0000000e0c037223 */ /* 0x000fe20000010003 */
[----:B------:R-:W-:Y:S01]  /*c210*/  PRMT R17, RZ, 0x5410, R17 ;  /* 0x00005410ff117816 */ /* 0x000fe20000000011 */
[----:B------:R-:W-:Y:S01]  /*c220*/  FADD.FTZ R15, R15, R11 ;  /* 0x0000000b0f0f7221 */ /* 0x000fe20000010000 */
[----:B------:R-:W-:-:S03]  /*c230*/  PRMT R23, R25, 0x7610, R23 ;  /* 0x0000761019177816 */ /* 0x000fc60000000017 */
[----:B------:R-:W-:-:S04]  /*c240*/  FADD.FTZ R17, R17, -UR9 ;  /* 0x8000000911117e21 */ /* 0x000fc80008010000 */
[----:B------:R-:W-:Y:S01]  /*c250*/  FMUL.FTZ R17, R17, UR5 ;  /* 0x0000000511117c20 */ /* 0x000fe20008410000 */
[----:B--2---:R-:W-:Y:S01]  /*c260*/  PRMT R22, R16, 0x7610, R22 ;  /* 0x0000761010167816 */ /* 0x004fe20000000016 */
[----:B------:R-:W-:-:S04]  /*c270*/  FMUL.FTZ R16, R11, R21 ;  /* 0x000000150b107220 */ /* 0x000fc80000410000 */
[----:B------:R-:W-:Y:S02]  /*c280*/  FFMA.FTZ R10, R13, R16, R10 ;  /* 0x000000100d0a7223 */ /* 0x000fe4000001000a */
[----:B------:R-:W-:Y:S01]  /*c290*/  FADD.FTZ R2, R2, R16 ;  /* 0x0000001002027221 */ /* 0x000fe20000010000 */
[----:B------:R-:W-:Y:S01]  /*c2a0*/  PRMT R16, RZ, 0x5410, R24 ;  /* 0x00005410ff107816 */ /* 0x000fe20000000018 */
[----:B------:R-:W-:-:S04]  /*c2b0*/  FMUL.FTZ R13, R14, R18 ;  /* 0x000000120e0d7220 */ /* 0x000fc80000410000 */
[----:B------:R-:W-:Y:S02]  /*c2c0*/  FADD.FTZ R16, R16, -UR9 ;  /* 0x8000000910107e21 */ /* 0x000fe40008010000 */
[----:B------:R-:W-:Y:S01]  /*c2d0*/  FFMA.FTZ R12, R12, R13, R10 ;  /* 0x0000000d0c0c7223 */ /* 0x000fe2000001000a */
[----:B------:R-:W-:Y:S01]  /*c2e0*/  PRMT R10, RZ, 0x5410, R22 ;  /* 0x00005410ff0a7816 */ /* 0x000fe20000000016 */
        /* <DEDUP_REMOVED lines=22> */
.L_x_704:
        /* <DEDUP_REMOVED lines=14> */
[----:B------:R-:W-:-:S03]  /*c530*/  PRMT R24, R26, 0x7610, R24 ;  /* 0x000076101a187816 */ /* 0x000fc60000000018 */
[----:B------:R-:W-:-:S04]  /*c540*/  FADD.FTZ R22, R22, -UR9 ;  /* 0x8000000916167e21 */ /* 0x000fc80008010000 */
[----:B------:R-:W-:Y:S01]  /*c550*/  FMUL.FTZ R22, R22, UR5 ;  /* 0x0000000516167c20 */ /* 0x000fe20008410000 */
[----:B--2---:R-:W-:Y:S01]  /*c560*/  PRMT R23, R11, 0x7610, R23 ;  /* 0x000076100b177816 */ /* 0x004fe20000000017 */
        /* <DEDUP_REMOVED lines=31> */
.L_x_705:
        /* <DEDUP_REMOVED lines=49> */
.L_x_706:
        /* <DEDUP_REMOVED lines=19> */
[----:B------:R-:W-:Y:S02]  /*cba0*/  PRMT R25, RZ, 0x7610, R43 ;  /* 0x00007610ff197816 */ /* 0x000fe4000000002b */
[----:B------:R-:W-:Y:S01]  /*cbb0*/  PRMT R23, RZ, 0x5410, R28 ;  /* 0x00005410ff177816 */ /* 0x000fe2000000001c */
[----:B------:R-:W-:Y:S02]  /*cbc0*/  FADD.FTZ R24, R24, -UR9 ;  /* 0x8000000918187e21 */ /* 0x000fe40008010000 */
        /* <DEDUP_REMOVED lines=22> */
.L_x_707:
[----:B------:R-:W2:Y:S02]  /*cd30*/  LDL.S16 R27, [R1+0x274] ;  /* 0x00027400011b7983 */ /* 0x000ea40000100600 */
[----:B--2---:R-:W-:Y:S02]  /*cd40*/  PRMT R28, R27, 0x7610, R28 ;  /* 0x000076101b1c7816 */ /* 0x004fe4000000001c */
[----:B------:R-:W2:Y:S01]  /*cd50*/  LDL.LU.S16 R27, [R1+0x276] ;  /* 0x00027600011b7983 */ /* 0x000ea20000300600 */
[----:B------:R-:W-:Y:S01]  /*cd60*/  FADD.FTZ R12, R15, R12 ;  /* 0x0000000c0f0c7221 */ /* 0x000fe20000010000 */
[----:B------:R-:W-:Y:S01]  /*cd70*/  PRMT R30, R28, 0x7610, R30 ;  /* 0x000076101c1e7816 */ /* 0x000fe2000000001e */
[----:B------:R-:W-:Y:S01]  /*cd80*/  FMUL.FTZ R28, R17, R18 ;  /* 0x00000012111c7220 */ /* 0x000fe20000410000 */
[----:B--2---:R-:W-:Y:S01]  /*cd90*/  PRMT R29, R27, 0x7610, R29 ;  /* 0x000076101b1d7816 */ /* 0x004fe2000000001d */
[----:B------:R-:W-:-:S04]  /*cda0*/  FMUL.FTZ R27, R23, R21 ;  /* 0x00000015171b7220 */ /* 0x000fc80000410000 */
[----:B------:R-:W-:Y:S02]  /*cdb0*/  FFMA.FTZ R14, R25, R27, R14 ;  /* 0x0000001b190e7223 */ /* 0x000fe4000001000e */
[----:B------:R-:W-:Y:S02]  /*cdc0*/  FADD.FTZ R22, R22, R27 ;  /* 0x0000001b16167221 */ /* 0x000fe40000010000 */
[----:B------:R-:W-:Y:S01]  /*cdd0*/  FFMA.FTZ R27, R11, R8, R16 ;  /* 0x000000080b1b7223 */ /* 0x000fe20000010010 */
[----:B------:R-:W-:Y:S01]  /*cde0*/  PRMT R16, RZ, 0x5410, R30 ;  /* 0x00005410ff107816 */ /* 0x000fe2000000001e */
[----:B------:R-:W-:Y:S01]  /*cdf0*/  FFMA.FTZ R11, R24, R28, R14 ;  /* 0x0000001c180b7223 */ /* 0x000fe2000001000e */
[----:B------:R-:W-:Y:S01]  /*ce00*/  PRMT R14, RZ, 0x5410, R29 ;  /* 0x00005410ff0e7816 */ /* 0x000fe2000000001d */
[----:B------:R-:W-:Y:S01]  /*ce10*/  FADD.FTZ R28, R28, R22 ;  /* 0x000000161c1c7221 */ /* 0x000fe20000010000 */
[--C-:B------:R-:W-:Y:S01]  /*ce20*/  PRMT R22, RZ, 0x5410, R46.reuse ;  /* 0x00005410ff167816 */ /* 0x100fe2000000002e */
[----:B------:R-:W-:Y:S01]  /*ce30*/  FADD.FTZ R16, R16, -UR9 ;  /* 0x8000000910107e21 */ /* 0x000fe20008010000 */
[----:B------:R-:W-:-:S03]  /*ce40*/  PRMT R46, RZ, 0x7610, R46 ;  /* 0x00007610ff2e7816 */ /* 0x000fc6000000002e */
        /* <DEDUP_REMOVED lines=22> */
.L_x_708:
[----:B------:R-:W2:Y:S02]  /*cfb0*/  LDL.S16 R15, [R1+0x278] ;  /* 0x00027800010f7983 */ /* 0x000ea40000100600 */
[----:B--2---:R-:W-:Y:S02]  /*cfc0*/  PRMT R29, R15, 0x7610, R29 ;  /* 0x000076100f1d7816 */ /* 0x004fe4000000001d */
[----:B------:R-:W2:Y:S01]  /*cfd0*/  LDL.LU.S16 R15, [R1+0x27a] ;  /* 0x00027a00010f7983 */ /* 0x000ea20000300600 */
[----:B------:R-:W-:Y:S01]  /*cfe0*/  FFMA.FTZ R26, R13, R3, R26 ;  /* 0x000000030d1a7223 */ /* 0x000fe2000001001a */
[----:B------:R-:W-:Y:S01]  /*cff0*/  PRMT R31, R29, 0x7610, R31 ;  /* 0x000076101d1f7816 */ /* 0x000fe2000000001f */
[----:B------:R-:W-:-:S03]  /*d000*/  FMUL.FTZ R29, R14, R18 ;  /* 0x000000120e1d7220 */ /* 0x000fc60000410000 */
[----:B------:R-:W-:-:S05]  /*d010*/  PRMT R13, RZ, 0x5410, R31 ;  /* 0x00005410ff0d7816 */ /* 0x000fca000000001f */
[----:B------:R-:W-:-:S04]  /*d020*/  FADD.FTZ R13, R13, -UR9 ;  /* 0x800000090d0d7e21 */ /* 0x000fc80008010000 */
[----:B------:R-:W-:Y:S01]  /*d030*/  FMUL.FTZ R13, R13, UR5 ;  /* 0x000000050d0d7c20 */ /* 0x000fe20008410000 */
[----:B--2---:R-:W-:Y:S01]  /*d040*/  PRMT R30, R15, 0x7610, R30 ;  /* 0x000076100f1e7816 */ /* 0x004fe2000000001e */
[----:B------:R-:W-:-:S04]  /*d050*/  FMUL.FTZ R15, R46, R21 ;  /* 0x000000152e0f7220 */ /* 0x000fc80000410000 */
[----:B------:R-:W-:Y:S02]  /*d060*/  FFMA.FTZ R11, R22, R15, R11 ;  /* 0x0000000f160b7223 */ /* 0x000fe4000001000b */
[----:B------:R-:W-:Y:S02]  /*d070*/  FADD.FTZ R15, R28, R15 ;  /* 0x0000000f1c0f7221 */ /* 0x000fe40000010000 */
[----:B------:R-:W-:Y:S02]  /*d080*/  FADD.FTZ R28, R10, R8 ;  /* 0x000000080a1c7221 */ /* 0x000fe40000010000 */
        /* <DEDUP_REMOVED lines=26> */
.L_x_709:
[----:B------:R-:W2:Y:S02]  /*d230*/  LDL.S16 R10, [R1+0x27c] ;  /* 0x00027c00010a7983 */ /* 0x000ea40000100600 */
[----:B--2---:R-:W-:Y:S02]  /*d240*/  PRMT R30, R10, 0x7610, R30 ;  /* 0x000076100a1e7816 */ /* 0x004fe4000000001e */
[----:B------:R-:W2:Y:S01]  /*d250*/  LDL.LU.S16 R10, [R1+0x27e] ;  /* 0x00027e00010a7983 */ /* 0x000ea20000300600 */
[----:B------:R-:W-:Y:S01]  /*d260*/  FFMA.FTZ R27, R9, R2, R27 ;  /* 0x00000002091b7223 */ /* 0x000fe2000001001b */
[----:B------:R-:W-:Y:S01]  /*d270*/  PRMT R32, R30, 0x7610, R32 ;  /* 0x000076101e207816 */ /* 0x000fe20000000020 */
[----:B------:R-:W-:Y:S01]  /*d280*/  FMUL.FTZ R30, R11, R18 ;  /* 0x000000120b1e7220 */ /* 0x000fe20000410000 */
[----:B--2---:R-:W-:Y:S01]  /*d290*/  PRMT R31, R10, 0x7610, R31 ;  /* 0x000076100a1f7816 */ /* 0x004fe2000000001f */
[----:B------:R-:W-:-:S04]  /*d2a0*/  FMUL.FTZ R10, R48, R21 ;  /* 0x00000015300a7220 */ /* 0x000fc80000410000 */
[----:B------:R-:W-:Y:S02]  /*d2b0*/  FFMA.FTZ R8, R15, R10, R8 ;  /* 0x0000000a0f087223 */ /* 0x000fe40000010008 */
[----:B------:R-:W-:Y:S02]  /*d2c0*/  FADD.FTZ R10, R29, R10 ;  /* 0x0000000a1d0a7221 */ /* 0x000fe40000010000 */
[----:B------:R-:W-:Y:S01]  /*d2d0*/  FADD.FTZ R29, R12, R3 ;  /* 0x000000030c1d7221 */ /* 0x000fe20000010000 */
[--C-:B------:R-:W-:Y:S01]  /*d2e0*/  PRMT R12, RZ, 0x5410, R49.reuse ;  /* 0x00005410ff0c7816 */ /* 0x100fe20000000031 */
[----:B------:R-:W-:Y:S01]  /*d2f0*/  FFMA.FTZ R3, R13, R30, R8 ;  /* 0x0000001e0d037223 */ /* 0x000fe20000010008 */
[----:B------:R-:W-:Y:S01]  /*d300*/  PRMT R49, RZ, 0x7610, R49 ;  /* 0x00007610ff317816 */ /* 0x000fe20000000031 */
[----:B------:R-:W-:Y:S01]  /*d310*/  FADD.FTZ R30, R30, R10 ;  /* 0x0000000a1e1e7221 */ /* 0x000fe20000010000 */
[----:B------:R-:W-:Y:S01]  /*d320*/  PRMT R10, RZ, 0x5410, R32 ;  /* 0x00005410ff0a7816 */ /* 0x000fe20000000020 */
        /* <DEDUP_REMOVED lines=24> */
.L_x_710:
        /* <DEDUP_REMOVED lines=12> */
[----:B------:R-:W-:Y:S01]  /*d570*/  FADD.FTZ R30, R28, R2 ;  /* 0x000000021c1e7221 */ /* 0x000fe20000010000 */
[----:B------:R-:W-:Y:S01]  /*d580*/  PRMT R2, RZ, 0x5410, R33 ;  /* 0x00005410ff027816 */ /* 0x000fe20000000021 */
[----:B------:R-:W-:Y:S01]  /*d590*/  FADD.FTZ R31, R31, R9 ;  /* 0x000000091f1f7221 */ /* 0x000fe20000010000 */
[--C-:B------:R-:W-:Y:S02]  /*d5a0*/  PRMT R9, RZ, 0x5410, R65.reuse ;  /* 0x00005410ff097816 */ /* 0x100fe40000000041 */
        /* <DEDUP_REMOVED lines=24> */
.L_x_711:
[----:B------:R-:W2:Y:S02]  /*d730*/  LDL.S16 R28, [R1+0x2cc] ;  /* 0x0002cc00011c7983 */ /* 0x000ea40000100600 */
[----:B--2---:R-:W-:Y:S02]  /*d740*/  PRMT R34, R28, 0x7610, R34 ;  /* 0x000076101c227816 */ /* 0x004fe40000000022 */
[----:B------:R-:W2:Y:S01]  /*d750*/  LDL.LU.S16 R28, [R1+0x2ce] ;  /* 0x0002ce00011c7983 */ /* 0x000ea20000300600 */
[----:B------:R-:W-:Y:S01]  /*d760*/  FADD.FTZ R29, R29, R23 ;  /* 0x000000171d1d7221 */ /* 0x000fe20000010000 */
[----:B------:R-:W-:Y:S01]  /*d770*/  PRMT R33, R34, 0x7610, R33 ;  /* 0x0000761022217816 */ /* 0x000fe20000000021 */
[----:B------:R-:W-:Y:S01]  /*d780*/  FFMA.FTZ R27, R24, R17, R27 ;  /* 0x00000011181b7223 */ /* 0x000fe2000001001b */
[--C-:B------:R-:W-:Y:S02]  /*d790*/  PRMT R23, RZ, 0x5410, R78.reuse ;  /* 0x00005410ff177816 */ /* 0x100fe4000000004e */
[----:B------:R-:W-:-:S03]  /*d7a0*/  PRMT R78, RZ, 0x7610, R78 ;  /* 0x00007610ff4e7816 */ /* 0x000fc6000000004e */
        /* <DEDUP_REMOVED lines=32> */
.L_x_712:
        /* <DEDUP_REMOVED lines=40> */
.L_x_713:
        /* <DEDUP_REMOVED lines=40> */
.L_x_714:
        /* <DEDUP_REMOVED lines=40> */
.L_x_715:
        /* <DEDUP_REMOVED lines=44> */
.L_x_716:
        /* <DEDUP_REMOVED lines=11> */
[----:B------:R-:W-:Y:S01]  /*e4a0*/  FFMA.FTZ R12, R12, R49, R26 ;  /* 0x000000310c0c7223 */ /* 0x000fe2000001001a */
[----:B------:R-:W-:Y:S02]  /*e4b0*/  PRMT R22, R29, 0x7610, R22 ;  /* 0x000076101d167816 */ /* 0x000fe40000000016 */
[----:B------:R-:W-:Y:S02]  /*e4c0*/  PRMT R33, RZ, 0x5410, R24 ;  /* 0x00005410ff217816 */ /* 0x000fe40000000018 */
[----:B------:R-:W-:-:S02]  /*e4d0*/  PRMT R29, RZ, 0x5410, R22 ;  /* 0x00005410ff1d7816 */ /* 0x000fc40000000016 */
[----:B------:R-:W-:Y:S01]  /*e4e0*/  PRMT R17, R15, 0x7610, R17 ;  /* 0x000076100f117816 */ /* 0x000fe20000000011 */
[----:B------:R-:W-:Y:S02]  /*e4f0*/  FMUL.FTZ R15, R30, R18 ;  /* 0x000000121e0f7220 */ /* 0x000fe40000410000 */
[----:B------:R-:W-:Y:S01]  /*e500*/  FADD.FTZ R33, R33, -UR9 ;  /* 0x8000000921217e21 */ /* 0x000fe20008010000 */
[----:B------:R-:W-:Y:S01]  /*e510*/  PRMT R26, RZ, 0x5410, R17 ;  /* 0x00005410ff1a7816 */ /* 0x000fe20000000011 */
        /* <DEDUP_REMOVED lines=8> */
[----:B------:R-:W-:Y:S02]  /*e5a0*/  FADD.FTZ R13, R14, R11 ;  /* 0x0000000b0e0d7221 */ /* 0x000fe40000010000 */
        /* <DEDUP_REMOVED lines=21> */
.L_x_717:
        /* <DEDUP_REMOVED lines=14> */
[----:B------:R-:W-:Y:S02]  /*e7e0*/  PRMT R17, RZ, 0x5410, R17 ;  /* 0x00005410ff117816 */ /* 0x000fe40000000011 */
        /* <DEDUP_REMOVED lines=34> */
.L_x_718:
        /* <DEDUP_REMOVED lines=10> */
[----:B------:R-:W-:Y:S02]  /*eab0*/  PRMT R49, R50, 0x7610, R49 ;  /* 0x0000761032317816 */ /* 0x000fe40000000031 */
[----:B------:R-:W-:Y:S01]  /*eac0*/  PRMT R46, R24, 0x7610, R46 ;  /* 0x00007610182e7816 */ /* 0x000fe2000000002e */
[----:B------:R-:W-:Y:S01]  /*ead0*/  FADD.FTZ R24, R13, R8 ;  /* 0x000000080d187221 */ /* 0x000fe20000010000 */
[----:B------:R-:W-:Y:S02]  /*eae0*/  PRMT R13, RZ, 0x5410, R49 ;  /* 0x00005410ff0d7816 */ /* 0x000fe40000000031 */
[----:B------:R-:W-:Y:S01]  /*eaf0*/  PRMT R35, R22, 0x7610, R35 ;  /* 0x0000761016237816 */ /* 0x000fe20000000023 */
[----:B------:R-:W-:-:S02]  /*eb00*/  FMUL.FTZ R22, R11, R18 ;  /* 0x000000120b167220 */ /* 0x000fc40000410000 */
[----:B------:R-:W-:-:S04]  /*eb10*/  FADD.FTZ R13, R13, -UR9 ;  /* 0x800000090d0d7e21 */ /* 0x000fc80008010000 */
[----:B------:R-:W-:Y:S01]  /*eb20*/  FMUL.FTZ R13, R13, UR5 ;  /* 0x000000050d0d7c20 */ /* 0x000fe20008410000 */
[----:B--2---:R-:W-:Y:S01]  /*eb30*/  PRMT R32, R10, 0x7610, R32 ;  /* 0x000076100a207816 */ /* 0x004fe20000000020 */
[----:B------:R-:W-:-:S03]  /*eb40*/  FMUL.FTZ R10, R14, R21 ;  /* 0x000000150e0a7220 */ /* 0x000fc60000410000 */
[----:B------:R-:W-:Y:S01]  /*eb50*/  PRMT R8, RZ, 0x5410, R32 ;  /* 0x00005410ff087816 */ /* 0x000fe20000000020 */
[----:B------:R-:W-:Y:S02]  /*eb60*/  FFMA.FTZ R25, R17, R10, R25 ;  /* 0x0000000a11197223 */ /* 0x000fe40000010019 */
[----:B------:R-:W-:Y:S02]  /*eb70*/  FADD.FTZ R10, R31, R10 ;  /* 0x0000000a1f0a7221 */ /* 0x000fe40000010000 */
[----:B------:R-:W-:Y:S01]  /*eb80*/  FFMA.FTZ R31, R9, R65, R12 ;  /* 0x00000041091f7223 */ /* 0x000fe2000001000c */
[----:B------:R-:W-:Y:S01]  /*eb90*/  PRMT R12, RZ, 0x5410, R46 ;  /* 0x00005410ff0c7816 */ /* 0x000fe2000000002e */
[----:B------:R-:W-:Y:S02]  /*eba0*/  FFMA.FTZ R25, R15, R22, R25 ;  /* 0x000000160f197223 */ /* 0x000fe40000010019 */
[----:B------:R-:W-:Y:S01]  /*ebb0*/  FADD.FTZ R22, R22, R10 ;  /* 0x0000000a16167221 */ /* 0x000fe20000010000 */
[----:B------:R-:W-:Y:S01]  /*ebc0*/  PRMT R10, RZ, 0x5410, R35 ;  /* 0x00005410ff0a7816 */ /* 0x000fe20000000023 */
        /* <DEDUP_REMOVED lines=21> */
.L_x_719:
[----:B------:R-:W2:Y:S02]  /*ed20*/  LDL.LU.S16 R9, [R1+0x22a] ;  /* 0x00022a0001097983 */ /* 0x000ea40000300600 */
[----:B--2---:R-:W-:Y:S02]  /*ed30*/  PRMT R46, R9, 0x7610, R46 ;  /* 0x00007610092e7816 */ /* 0x004fe4000000002e */
[----:B------:R-:W2:Y:S02]  /*ed40*/  LDL.S16 R9, [R1+0x288] ;  /* 0x0002880001097983 */ /* 0x000ea40000100600 */
[----:B------:R-:W-:Y:S02]  /*ed50*/  PRMT R35, R46, 0x7610, R35 ;  /* 0x000076102e237816 */ /* 0x000fe40000000023 */
[----:B------:R-:W3:Y:S01]  /*ed60*/  LDL.LU.S16 R46, [R1+0x28a] ;  /* 0x00028a00012e7983 */ /* 0x000ee20000300600 */
[----:B--2---:R-:W-:-:S03]  /*ed70*/  PRMT R32, R9, 0x7610, R32 ;  /* 0x0000761009207816 */ /* 0x004fc60000000020 */
[----:B------:R-:W2:Y:S01]  /*ed80*/  LDL.LU.S16 R9, [R1+0x22c] ;  /* 0x00022c0001097983 */ /* 0x000ea20000300600 */
[----:B------:R-:W-:Y:S02]  /*ed90*/  PRMT R51, R35, 0x7610, R51 ;  /* 0x0000761023337816 */ /* 0x000fe40000000033 */
[----:B------:R-:W-:Y:S01]  /*eda0*/  PRMT R50, R32, 0x7610, R50 ;  /* 0x0000761020327816 */ /* 0x000fe20000000032 */
[----:B------:R-:W-:Y:S01]  /*edb0*/  FFMA.FTZ R32, R2, R3, R27 ;  /* 0x0000000302207223 */ /* 0x000fe2000001001b */
[----:B---3--:R-:W-:Y:S01]  /*edc0*/  PRMT R2, RZ, 0x5410, R46 ;  /* 0x00005410ff027816 */ /* 0x008fe2000000002e */
[----:B------:R-:W-:Y:S01]  /*edd0*/  FADD.FTZ R48, R48, R65 ;  /* 0x0000004130307221 */ /* 0x000fe20000010000 */
        /* <DEDUP_REMOVED lines=10> */
[----:B------:R-:W-:Y:S01]  /*ee80*/  FADD.FTZ R22, R22, -UR9 ;  /* 0x8000000916167e21 */ /* 0x000fe20008010000 */
        /* <DEDUP_REMOVED lines=22> */
.L_x_720:
        /* <DEDUP_REMOVED lines=37> */
.L_x_721:
[----:B------:R-:W2:Y:S04]  /*f240*/  LDL.LU.S16 R68, [R1+0x24e] ;  /* 0x00024e0001447983 */ /* 0x000ea80000300600 */
[----:B------:R-:W3:Y:S04]  /*f250*/  LDL.S16 R65, [R1+0x280] ;  /* 0x0002800001417983 */ /* 0x000ee80000100600 */
[----:B------:R-:W4:Y:S04]  /*f260*/  LDL.LU.S16 R63, [R1+0x250] ;  /* 0x00025000013f7983 */ /* 0x000f280000300600 */
[----:B------:R-:W5:Y:S01]  /*f270*/  LDL.LU.S16 R60, [R1+0x282] ;  /* 0x00028200013c7983 */ /* 0x000f620000300600 */
[----:B------:R-:W-:-:S02]  /*f280*/  FMUL.FTZ R50, R23, R21 ;  /* 0x0000001517327220 */ /* 0x000fc40000410000 */
[----:B------:R-:W-:Y:S02]  /*f290*/  FFMA.FTZ R51, R28, R36, R32 ;  /* 0x000000241c337223 */ /* 0x000fe40000010020 */
[----:B------:R-:W-:Y:S02]  /*f2a0*/  FFMA.FTZ R31, R3, R50, R31 ;  /* 0x00000032031f7223 */ /* 0x000fe4000001001f */
[----:B------:R-:W-:Y:S02]  /*f2b0*/  FADD.FTZ R35, R35, R50 ;  /* 0x0000003223237221 */ /* 0x000fe40000010000 */
[----:B------:R-:W-:Y:S02]  /*f2c0*/  FMUL.FTZ R50, R27, R18 ;  /* 0x000000121b327220 */ /* 0x000fe40000410000 */
        /* <DEDUP_REMOVED lines=30> */
.L_x_722:
        /* <DEDUP_REMOVED lines=10> */
[----:B------:R-:W-:-:S02]  /*f550*/  FADD.FTZ R65, R65, R50 ;  /* 0x0000003241417221 */ /* 0x000fc40000010000 */
[----:B------:R-:W-:Y:S01]  /*f560*/  FFMA.FTZ R60, R44, R79, R49 ;  /* 0x0000004f2c3c7223 */ /* 0x000fe20000010031 */
        /* <DEDUP_REMOVED lines=27> */
.L_x_723:
        /* <DEDUP_REMOVED lines=39> */
.L_x_724:
[----:B------:R-:W2:Y:S04]  /*f990*/  LDL.S16 R76, [R1+0x212] ;  /* 0x00021200014c7983 */ /* 0x000ea80000100600 */
[----:B------:R-:W3:Y:S04]  /*f9a0*/  LDL.S16 R75, [R1+0x216] ;  /* 0x00021600014b7983 */ /* 0x000ee80000100600 */
[----:B------:R-:W4:Y:S04]  /*f9b0*/  LDL.LU.S16 R74, [R1+0x214] ;  /* 0x00021400014a7983 */ /* 0x000f280000300600 */
[----:B------:R-:W5:Y:S01]  /*f9c0*/  LDL.S16 R73, [R1+0x28c] ;  /* 0x00028c0001497983 */ /* 0x000f620000100600 */
        /* <DEDUP_REMOVED lines=35> */
.L_x_725:
[----:B------:R-:W2:Y:S04]  /*fc00*/  LDL.LU.S16 R78, [R1+0x28e] ;  /* 0x00028e00014e7983 */ /* 0x000ea80000300600 */
[----:B------:R-:W3:Y:S04]  /*fc10*/  LDL.LU.S16 R76, [R1+0x210] ;  /* 0x00021000014c7983 */ /* 0x000ee80000300600 */
[----:B------:R-:W4:Y:S01]  /*fc20*/  LDL.S16 R75, [R1+0x290] ;  /* 0x00029000014b7983 */ /* 0x000f220000100600 */
[----:B------:R-:W-:Y:S02]  /*fc30*/  FMUL.FTZ R72, R56, R21 ;  /* 0x0000001538487220 */ /* 0x000fe40000410000 */
[----:B------:R-:W-:Y:S01]  /*fc40*/  FFMA.FTZ R74, R61, R62, R63 ;  /* 0x0000003e3d4a7223 */ /* 0x000fe2000001003f */
[----:B------:R-:W-:Y:S01]  /*fc50*/  PRMT R61, RZ, 0x7610, R125 ;  /* 0x00007610ff3d7816 */ /* 0x000fe2000000007d */
[----:B------:R-:W-:-:S02]  /*fc60*/  FFMA.FTZ R68, R52, R72, R68 ;  /* 0x0000004834447223 */ /* 0x000fc40000010044 */
[----:B------:R-:W-:Y:S02]  /*fc70*/  FADD.FTZ R65, R65, R72 ;  /* 0x0000004841417221 */ /* 0x000fe40000010000 */
[----:B------:R-:W-:Y:S02]  /*fc80*/  FMUL.FTZ R72, R60, R18 ;  /* 0x000000123c487220 */ /* 0x000fe40000410000 */
[----:B------:R-:W-:Y:S02]  /*fc90*/  FADD.FTZ R61, R61, -UR9 ;  /* 0x800000093d3d7e21 */ /* 0x000fe40008010000 */
[----:B------:R-:W-:Y:S02]  /*fca0*/  FFMA.FTZ R73, R57, R72, R68 ;  /* 0x0000004839497223 */ /* 0x000fe40000010044 */
[----:B------:R-:W-:Y:S02]  /*fcb0*/  FADD.FTZ R72, R72, R65 ;  /* 0x0000004148487221 */ /* 0x000fe40000010000 */
[----:B------:R-:W-:-:S02]  /*fcc0*/  FADD.FTZ R79, R79, R97 ;  /* 0x000000614f4f7221 */ /* 0x000fc40000010000 */
[----:B------:R-:W-:Y:S01]  /*fcd0*/  FMUL.FTZ R61, R61, UR5 ;  /* 0x000000053d3d7c20 */ /* 0x000fe20008410000 */
[----:B--2---:R-:W-:Y:S02]  /*fce0*/  PRMT R65, RZ, 0x5410, R78 ;  /* 0x00005410ff417816 */ /* 0x004fe4000000004e */
[----:B---3--:R-:W-:-:S03]  /*fcf0*/  PRMT R63, RZ, 0x5410, R76 ;  /* 0x00005410ff3f7816 */ /* 0x008fc6000000004c */
[----:B------:R-:W-:Y:S01]  /*fd00*/  FADD.FTZ R65, R65, -UR9 ;  /* 0x8000000941417e21 */ /* 0x000fe20008010000 */
[----:B----4-:R-:W-:-:S03]  /*fd10*/  PRMT R68, RZ, 0x5410, R75 ;  /* 0x00005410ff447816 */ /* 0x010fc6000000004b */
        /* <DEDUP_REMOVED lines=20> */
.L_x_726:
        /* <DEDUP_REMOVED lines=11> */
[----:B------:R-:W-:Y:S01]  /*ff10*/  PRMT R72, RZ, 0x5410, R125 ;  /* 0x00005410ff487816 */ /* 0x000fe2000000007d */
        /* <DEDUP_REMOVED lines=25> */
.L_x_727:
        /* <DEDUP_REMOVED lines=37> */
.L_x_728:
        /* <DEDUP_REMOVED lines=35> */
.L_x_729:
        /* <DEDUP_REMOVED lines=35> */
.L_x_730:
        /* <DEDUP_REMOVED lines=35> */
.L_x_731:
        /* <DEDUP_REMOVED lines=36> */
.L_x_732:
        /* <DEDUP_REMOVED lines=37> */
.L_x_733:
[----:B------:R-:W2:Y:S04]  /*10e20*/  LDL.S16 R17, [R1+0x2b0] ;  /* 0x0002b00001117983 */ /* 0x000ea80000100600 */
[----:B------:R-:W3:Y:S01]  /*10e30*/  LDL.LU.S16 R26, [R1+0x2b2] ;  /* 0x0002b200011a7983 */ /* 0x000ee20000300600 */
[----:B------:R-:W-:Y:S02]  /*10e40*/  FADD.FTZ R98, R98, R14 ;  /* 0x0000000e62627221 */ /* 0x000fe40000010000 */
[----:B------:R-:W-:Y:S01]  /*10e50*/  FFMA.FTZ R74, R15, R11, R74 ;  /* 0x0000000b0f4a7223 */ /* 0x000fe2000001004a */
[----:B------:R-:W-:Y:S01]  /*10e60*/  PRMT R15, RZ, 0x7610, R42 ;  /* 0x00007610ff0f7816 */ /* 0x000fe2000000002a */
[----:B------:R-:W-:-:S04]  /*10e70*/  FMUL.FTZ R16, R121, R21 ;  /* 0x0000001579107220 */ /* 0x000fc80000410000 */
[----:B------:R-:W-:Y:S02]  /*10e80*/  FADD.FTZ R15, R15, -UR9 ;  /* 0x800000090f0f7e21 */ /* 0x000fe40008010000 */
[----:B------:R-:W-:Y:S02]  /*10e90*/  FFMA.FTZ R66, R116, R16, R66 ;  /* 0x0000001074427223 */ /* 0x000fe40000010042 */
[----:B------:R-:W-:Y:S02]  /*10ea0*/  FMUL.FTZ R30, R15, UR5 ;  /* 0x000000050f1e7c20 */ /* 0x000fe40008410000 */
[----:B------:R-:W-:Y:S02]  /*10eb0*/  FADD.FTZ R78, R78, R16 ;  /* 0x000000104e4e7221 */ /* 0x000fe40000010000 */
[----:B------:R-:W-:Y:S01]  /*10ec0*/  FMUL.FTZ R16, R119, R18 ;  /* 0x0000001277107220 */ /* 0x000fe20000410000 */
[----:B------:R0:W-:Y:S03]  /*10ed0*/  STL [R1+0x21c], R30 ;  /* 0x00021c1e01007387 */ /* 0x0001e60000100800 */
[----:B------:R-:W-:-:S02]  /*10ee0*/  FFMA.FTZ R66, R120, R16, R66 ;  /* 0x0000001078427223 */ /* 0x000fc40000010042 */
[----:B------:R-:W-:Y:S01]  /*10ef0*/  FADD.FTZ R78, R16, R78 ;  /* 0x0000004e104e7221 */ /* 0x000fe20000010000 */
[----:B--2---:R-:W-:Y:S02]  /*10f00*/  PRMT R14, RZ, 0x5410, R17 ;  /* 0x00005410ff0e7816 */ /* 0x004fe40000000011 */
[----:B------:R-:W-:Y:S02]  /*10f10*/  PRMT R17, RZ, 0x5410, R43 ;  /* 0x00005410ff117816 */ /* 0x000fe4000000002b */
[----:B---3--:R-:W-:Y:S01]  /*10f20*/  PRMT R16, RZ, 0x5410, R26 ;  /* 0x00005410ff107816 */ /* 0x008fe2000000001a */
        /* <DEDUP_REMOVED lines=22> */
.L_x_734:
[----:B------:R-:W2:Y:S04]  /*11090*/  LDL.S16 R15, [R1+0x2c0] ;  /* 0x0002c000010f7983 */ /* 0x000ea80000100600 */
[----:B------:R-:W3:Y:S01]  /*110a0*/  LDL.LU.S16 R26, [R1+0x2c2] ;  /* 0x0002c200011a7983 */ /* 0x000ee20000300600 */
[----:B------:R-:W-:Y:S02]  /*110b0*/  FMUL.FTZ R14, R17, R21 ;  /* 0x00000015110e7220 */ /* 0x000fe40000410000 */
[----:B------:R-:W-:Y:S02]  /*110c0*/  FADD.FTZ R62, R62, R11 ;  /* 0x0000000b3e3e7221 */ /* 0x000fe40000010000 */
[----:B------:R-:W-:Y:S01]  /*110d0*/  FFMA.FTZ R70, R13, R10, R70 ;  /* 0x0000000a0d467223 */ /* 0x000fe20000010046 */
[----:B------:R-:W-:Y:S01]  /*110e0*/  PRMT R13, RZ, 0x5410, R99 ;  /* 0x00005410ff0d7816 */ /* 0x000fe20000000063 */
[----:B------:R-:W-:-:S02]  /*110f0*/  FFMA.FTZ R66, R30, R14, R66 ;  /* 0x0000000e1e427223 */ /* 0x000fc40000010042 */
[----:B------:R-:W-:Y:S02]  /*11100*/  FADD.FTZ R78, R78, R14 ;  /* 0x0000000e4e4e7221 */ /* 0x000fe40000010000 */
[----:B------:R-:W-:Y:S02]  /*11110*/  FMUL.FTZ R14, R16, R18 ;  /* 0x00000012100e7220 */ /* 0x000fe40000410000 */
[----:B------:R-:W-:Y:S02]  /*11120*/  FADD.FTZ R13, R13, -UR9 ;  /* 0x800000090d0d7e21 */ /* 0x000fe40008010000 */
[----:B------:R-:W-:Y:S02]  /*11130*/  FFMA.FTZ R66, R29, R14, R66 ;  /* 0x0000000e1d427223 */ /* 0x000fe40000010042 */
[----:B0-----:R-:W-:Y:S02]  /*11140*/  FMUL.FTZ R30, R13, UR5 ;  /* 0x000000050d1e7c20 */ /* 0x001fe40008410000 */
[----:B------:R-:W-:-:S03]  /*11150*/  FADD.FTZ R78, R14, R78 ;  /* 0x0000004e0e4e7221 */ /* 0x000fc60000010000 */
[----:B------:R0:W-:Y:S01]  /*11160*/  STL [R1+0x244], R30 ;  /* 0x0002441e01007387 */ /* 0x0001e20000100800 */
        /* <DEDUP_REMOVED lines=25> */
.L_x_735:
[----:B------:R-:W2:Y:S04]  /*11300*/  LDL.S16 R13, [R1+0x2c4] ;  /* 0x0002c400010d7983 */ /* 0x000ea80000100600 */
[----:B------:R-:W3:Y:S01]  /*11310*/  LDL.LU.S16 R26, [R1+0x2c6] ;  /* 0x0002c600011a7983 */ /* 0x000ee20000300600 */
[----:B------:R-:W-:Y:S02]  /*11320*/  FMUL.FTZ R11, R15, R21 ;  /* 0x000000150f0b7220 */ /* 0x000fe40000410000 */
[----:B------:R-:W-:Y:S02]  /*11330*/  FADD.FTZ R98, R98, R10 ;  /* 0x0000000a62627221 */ /* 0x000fe40000010000 */
        /* <DEDUP_REMOVED lines=8> */
[----:B0-----:R-:W-:-:S05]  /*113c0*/  FMUL.FTZ R30, R11, UR5 ;  /* 0x000000050b1e7c20 */ /* 0x001fca0008410000 */
        /* <DEDUP_REMOVED lines=26> */
.L_x_736:
        /* <DEDUP_REMOVED lines=18> */
[----:B0-----:R-:W-:-:S05]  /*11690*/  FMUL.FTZ R30, R8, UR5 ;  /* 0x00000005081e7c20 */ /* 0x001fca0008410000 */
[----:B------:R1:W-:Y:S01]  /*116a0*/  STL [R1+0x248], R30 ;  /* 0x0002481e01007387 */ /* 0x0003e20000100800 */
        /* <DEDUP_REMOVED lines=19> */
.L_x_737:
[----:B------:R-:W2:Y:S04]  /*117e0*/  LDL.S16 R29, [R1+0x2d4] ;  /* 0x0002d400011d7983 */ /* 0x000ea80000100600 */
[----:B------:R-:W3:Y:S01]  /*117f0*/  LDL.LU.S16 R26, [R1+0x2d6] ;  /* 0x0002d600011a7983 */ /* 0x000ee20000300600 */
[----:B------:R-:W-:Y:S01]  /*11800*/  FMUL.FTZ R8, R11, R21 ;  /* 0x000000150b087220 */ /* 0x000fe20000410000 */
[----:B------:R-:W-:Y:S01]  /*11810*/  PRMT R25, RZ, 0x5410, R102 ;  /* 0x00005410ff197816 */ /* 0x000fe20000000066 */
[----:B------:R-:W-:Y:S02]  /*11820*/  FFMA.FTZ R74, R22, R2, R74 ;  /* 0x00000002164a7223 */ /* 0x000fe4000001004a */
[----:B------:R-:W-:Y:S02]  /*11830*/  FFMA.FTZ R66, R33, R8, R66 ;  /* 0x0000000821427223 */ /* 0x000fe40000010042 */
[----:B------:R-:W-:-:S02]  /*11840*/  FADD.FTZ R78, R78, R8 ;  /* 0x000000084e4e7221 */ /* 0x000fc40000010000 */
[----:B------:R-:W-:Y:S02]  /*11850*/  FMUL.FTZ R8, R10, R18 ;  /* 0x000000120a087220 */ /* 0x000fe40000410000 */
[----:B------:R-:W-:Y:S02]  /*11860*/  FADD.FTZ R25, R25, -UR9 ;  /* 0x8000000919197e21 */ /* 0x000fe40008010000 */
[----:B------:R-:W-:Y:S02]  /*11870*/  FFMA.FTZ R66, R30, R8, R66 ;  /* 0x000000081e427223 */ /* 0x000fe40000010042 */
[----:B-1----:R-:W-:Y:S02]  /*11880*/  FMUL.FTZ R33, R25, UR5 ;  /* 0x0000000519217c20 */ /* 0x002fe40008410000 */
[----:B------:R-:W-:Y:S01]  /*11890*/  FADD.FTZ R98, R98, R9 ;  /* 0x0000000962627221 */ /* 0x000fe20000010000 */
        /* <DEDUP_REMOVED lines=27> */
.L_x_738:
        /* <DEDUP_REMOVED lines=38> */
.L_x_739:
        /* <DEDUP_REMOVED lines=37> */
.L_x_740:
        /* <DEDUP_REMOVED lines=37> */
.L_x_741:
        /* <DEDUP_REMOVED lines=37> */
.L_x_742:
        /* <DEDUP_REMOVED lines=37> */
.L_x_743:
        /* <DEDUP_REMOVED lines=37> */
.L_x_744:
[----:B------:R-:W2:Y:S04]  /*12840*/  LDL.S16 R46, [R1+0x2f8] ;  /* 0x0002f800012e7983 */ /* 0x000ea80000100600 */
[----:B------:R-:W3:Y:S01]  /*12850*/  LDL.LU.S16 R50, [R1+0x2fa] ;  /* 0x0002fa0001327983 */ /* 0x000ee20000300600 */
[----:B------:R-:W-:Y:S02]  /*12860*/  FMUL.FTZ R43, R39, R21 ;  /* 0x00000015272b7220 */ /* 0x000fe40000410000 */
[----:B------:R-:W-:Y:S01]  /*12870*/  FFMA.FTZ R70, R45, R48, R70 ;  /* 0x000000302d467223 */ /* 0x000fe20000010046 */
[----:B------:R-:W-:Y:S01]  /*12880*/  PRMT R45, RZ, 0x5410, R123 ;  /* 0x00005410ff2d7816 */ /* 0x000fe2000000007b */
[----:B------:R-:W-:Y:S02]  /*12890*/  FFMA.FTZ R66, R41, R43, R66 ;  /* 0x0000002b29427223 */ /* 0x000fe40000010042 */
[----:B------:R-:W-:-:S02]  /*128a0*/  FADD.FTZ R78, R78, R43 ;  /* 0x0000002b4e4e7221 */ /* 0x000fc40000010000 */
[----:B------:R-:W-:Y:S02]  /*128b0*/  FMUL.FTZ R43, R40, R18 ;  /* 0x00000012282b7220 */ /* 0x000fe40000410000 */
[----:B------:R-:W-:Y:S02]  /*128c0*/  FADD.FTZ R45, R45, -UR9 ;  /* 0x800000092d2d7e21 */ /* 0x000fe40008010000 */
[----:B------:R-:W-:Y:S02]  /*128d0*/  FADD.FTZ R62, R62, R44 ;  /* 0x0000002c3e3e7221 */ /* 0x000fe40000010000 */
[----:B------:R-:W-:Y:S02]  /*128e0*/  FFMA.FTZ R66, R42, R43, R66 ;  /* 0x0000002b2a427223 */ /* 0x000fe40000010042 */
[----:B------:R-:W-:Y:S01]  /*128f0*/  FADD.FTZ R78, R43, R78 ;  /* 0x0000004e2b4e7221 */ /* 0x000fe20000010000 */
        /* <DEDUP_REMOVED lines=25> */
.L_x_745:
        /* <DEDUP_REMOVED lines=37> */
.L_x_746:
        /* <DEDUP_REMOVED lines=37> */
.L_x_747:
        /* <DEDUP_REMOVED lines=37> */
.L_x_748:
        /* <DEDUP_REMOVED lines=37> */
.L_x_749:
        /* <DEDUP_REMOVED lines=9> */
[----:B------:R-:W-:Y:S02]  /*13460*/  FFMA.FTZ R85, R62, R82, R66 ;  /* 0x000000523e557223 */ /* 0x000fe40000010042 */
[----:B------:R-:W-:Y:S01]  /*13470*/  FADD.FTZ R98, R98, R63 ;  /* 0x0000003f62627221 */ /* 0x000fe20000010000 */
[----:B------:R-:W-:Y:S01]  /*13480*/  PRMT R63, RZ, 0x5410, R64 ;  /* 0x00005410ff3f7816 */ /* 0x000fe20000000040 */
        /* <DEDUP_REMOVED lines=25> */
.L_x_750:
[----:B------:R-:W-:Y:S02]  /*13620*/  FMUL.FTZ R82, R63, R21 ;  /* 0x000000153f527220 */ /* 0x000fe40000410000 */
[----:B------:R-:W-:Y:S02]  /*13630*/  FMUL.FTZ R86, R64, R18 ;  /* 0x0000001240567220 */ /* 0x000fe40000410000 */
        /* <DEDUP_REMOVED lines=33> */
.L_x_751:
        /* <DEDUP_REMOVED lines=37> */
.L_x_752:
        /* <DEDUP_REMOVED lines=39> */
.L_x_753:
        /* <DEDUP_REMOVED lines=39> */
.L_x_754:
        /* <DEDUP_REMOVED lines=39> */
.L_x_755:
        /* <DEDUP_REMOVED lines=39> */
.L_x_756:
        /* <DEDUP_REMOVED lines=39> */
.L_x_757:
        /* <DEDUP_REMOVED lines=39> */
.L_x_758:
        /* <DEDUP_REMOVED lines=39> */
.L_x_759:
        /* <DEDUP_REMOVED lines=39> */
.L_x_760:
        /* <DEDUP_REMOVED lines=40> */
.L_x_761:
        /* <DEDUP_REMOVED lines=41> */
.L_x_762:
        /* <DEDUP_REMOVED lines=42> */
.L_x_763:
        /* <DEDUP_REMOVED lines=52> */
.L_x_764:
        /* <DEDUP_REMOVED lines=19> */
[----:B------:R-:W2:Y:S01]  /*15a40*/  LDL.LU R16, [R1+0x244] ;  /* 0x0002440001107983 */ /* 0x000ea20000300800 */
[----:B------:R-:W-:-:S03]  /*15a50*/  FFMA.FTZ R118, R118, R17, R5 ;  /* 0x0000001176767223 */ /* 0x000fc60000010005 */
[----:B0-----:R-:W3:Y:S01]  /*15a60*/  LDL R0, [R1+0x37c] ;  /* 0x00037c0001007983 */ /* 0x001ee20000100800 */
[----:B----4-:R-:W-:-:S03]  /*15a70*/  FADD.FTZ R17, R117, R17 ;  /* 0x0000001175117221 */ /* 0x010fc60000010000 */
[----:B------:R-:W-:Y:S04]  /*15a80*/  STL [R1+0x384], R4 ;  /* 0x0003840401007387 */ /* 0x000fe80000100800 */
[----:B------:R0:W-:Y:S01]  /*15a90*/  STL [R1+0x398], R20 ;  /* 0x0003981401007387 */ /* 0x0001e20000100800 */
[----:B------:R-:W-:Y:S02]  /*15aa0*/  FADD.FTZ R19, R19, R14 ;  /* 0x0000000e13137221 */ /* 0x000fe40000010000 */
[----:B-1----:R-:W-:Y:S01]  /*15ab0*/  IMAD.MOV.U32 R7, RZ, RZ, -0x20 ;  /* 0xffffffe0ff077424 */ /* 0x002fe200078e00ff */
[----:B------:R1:W-:Y:S01]  /*15ac0*/  STL [R1+0x38c], R6 ;  /* 0x00038c0601007387 */ /* 0x0003e20000100800 */
[----:B------:R-:W-:-:S03]  /*15ad0*/  FMUL.FTZ R123, R119, R21 ;  /* 0x00000015777b7220 */ /* 0x000fc60000410000 */
[----:B------:R-:W4:Y:S04]  /*15ae0*/  LDL.LU R115, [R1+0x3a4] ;  /* 0x0003a40001737983 */ /* 0x000f280000300800 */
[----:B0-----:R-:W3:Y:S04]  /*15af0*/  LDL R20, [R1+0x2e0] ;  /* 0x0002e00001147983 */ /* 0x001ee80000100800 */
[----:B-1----:R-:W3:Y:S01]  /*15b00*/  LDL.LU R6, [R1+0x248] ;  /* 0x0002480001067983 */ /* 0x002ee20000300800 */
[----:B--2---:R-:W-:Y:S02]  /*15b10*/  FFMA.FTZ R16, R16, R15, R118 ;  /* 0x0000000f10107223 */ /* 0x004fe40000010076 */
[----:B------:R-:W-:Y:S01]  /*15b20*/  FADD.FTZ R15, R17, R15 ;  /* 0x0000000f110f7221 */ /* 0x000fe20000010000 */
[----:B------:R-:W2:Y:S04]  /*15b30*/  LDL.LU R118, [R1+0x3a0] ;  /* 0x0003a00001767983 */ /* 0x000ea80000300800 */
[----:B------:R-:W2:Y:S02]  /*15b40*/  LDL.LU R17, [R1+0x250] ;  /* 0x0002500001117983 */ /* 0x000ea40000300800 */
[----:B--2---:R-:W-:-:S02]  /*15b50*/  FFMA.FTZ R17, R17, R14, R116 ;  /* 0x0000000e11117223 */ /* 0x004fc40000010074 */
[----:B------:R-:W2:Y:S01]  /*15b60*/  LDL.LU R14, [R1+0x23c] ;  /* 0x00023c00010e7983 */ /* 0x000ea20000300800 */
[----:B------:R-:W-:Y:S02]  /*15b70*/  FADD.FTZ R15, R15, R13 ;  /* 0x0000000d0f0f7221 */ /* 0x000fe40000010000 */
[----:B---3--:R-:W-:Y:S01]  /*15b80*/  IMAD R4, R0, R7, 0x187 ;  /* 0x0000018700047424 */ /* 0x008fe200078e0207 */
[----:B------:R-:W-:Y:S01]  /*15b90*/  ISETP.GT.AND P0, PT, R20, 0x17f, PT ;  /* 0x0000017f1400780c */ /* 0x000fe20003f04270 */
[----:B------:R-:W3:Y:S01]  /*15ba0*/  LDL.LU R7, [R1+0x238] ;  /* 0x0002380001077983 */ /* 0x000ee20000300800 */
[----:B------:R-:W-:-:S03]  /*15bb0*/  FFMA.FTZ R112, R121, R123, R125 ;  /* 0x0000007b79707223 */ /* 0x000fc6000001007d */
[----:B------:R-:W4:Y:S01]  /*15bc0*/  LDL.LU R116, [R1+0x39c] ;  /* 0x00039c0001747983 */ /* 0x000f220000300800 */
[----:B--2---:R-:W-:-:S03]  /*15bd0*/  FFMA.FTZ R14, R14, R13, R16 ;  /* 0x0000000d0e0e7223 */ /* 0x004fc60000010010 */
[----:B------:R-:W2:Y:S01]  /*15be0*/  LDL.LU R13, [R1+0x24c] ;  /* 0x00024c00010d7983 */ /* 0x000ea20000300800 */
[----:B------:R-:W-:Y:S02]  /*15bf0*/  FADD.FTZ R15, R15, R11 ;  /* 0x0000000b0f0f7221 */ /* 0x000fe40000010000 */
[----:B---3--:R-:W-:Y:S01]  /*15c00*/  FFMA.FTZ R14, R7, R11, R14 ;  /* 0x0000000b070e7223 */ /* 0x008fe2000001000e */
[----:B------:R-:W3:Y:S04]  /*15c10*/  LDL.LU R16, [R1+0x210] ;  /* 0x0002100001107983 */ /* 0x000ee80000300800 */
[----:B------:R-:W3:Y:S04]  /*15c20*/  LDL.LU R11, [R1+0x218] ;  /* 0x00021800010b7983 */ /* 0x000ee80000300800 */
[----:B------:R-:W0:Y:S01]  /*15c30*/  S2R R20, SR_LANEID ;  /* 0x0000000000147919 */ /* 0x000e220000000000 */
[----:B------:R-:W-:-:S02]  /*15c40*/  FADD.FTZ R125, R124, R123 ;  /* 0x0000007b7c7d7221 */ /* 0x000fc40000010000 */
[----:B------:R-:W-:Y:S01]  /*15c50*/  FMUL.FTZ R124, R120, R18 ;  /* 0x00000012787c7220 */ /* 0x000fe20000410000 */
[----:B------:R1:W5:Y:S01]  /*15c60*/  LDL.LU R7, [R1+0x390] ;  /* 0x0003900001077983 */ /* 0x0003620000300800 */
[----:B--2---:R-:W-:-:S03]  /*15c70*/  FFMA.FTZ R13, R13, R12, R17 ;  /* 0x0000000c0d0d7223 */ /* 0x004fc60000010011 */
[----:B------:R-:W2:Y:S01]  /*15c80*/  LDL.LU R17, [R1+0x214] ;  /* 0x0002140001117983 */ /* 0x000ea20000300800 */
[----:B------:R-:W-:Y:S01]  /*15c90*/  FFMA.FTZ R123, R122, R124, R112 ;  /* 0x0000007c7a7b7223 */ /* 0x000fe20000010070 */
[----:B0-----:R-:W-:Y:S01]  /*15ca0*/  IADD3 R112, R20, 0x4, RZ ;  /* 0x0000000414707810 */ /* 0x001fe20007ffe0ff */
[----:B------:R-:W-:Y:S01]  /*15cb0*/  FADD.FTZ R124, R124, R125 ;  /* 0x0000007d7c7c7221 */ /* 0x000fe20000010000 */
[----:B------:R-:W-:Y:S02]  /*15cc0*/  SEL R125, R4, 0x1f, P0 ;  /* 0x0000001f047d7807 */ /* 0x000fe40000000000 */
[----:B------:R-:W-:Y:S02]  /*15cd0*/  IADD3 R117, R20, 0x10, RZ ;  /* 0x0000001014757810 */ /* 0x000fe40007ffe0ff */
[-C--:B------:R-:W-:Y:S02]  /*15ce0*/  ISETP.GT.AND P2, PT, R112, R125.reuse, PT ;  /* 0x0000007d7000720c */ /* 0x080fe40003f44270 */
[----:B------:R-:W4:Y:S01]  /*15cf0*/  LDL.LU R112, [R1+0x3ac] ;  /* 0x0003ac0001707983 */ /* 0x000f220000300800 */
[----:B------:R-:W-:Y:S01]  /*15d00*/  ISETP.GT.AND P4, PT, R117, R125, PT ;  /* 0x0000007d7500720c */ /* 0x000fe20003f84270 */
[----:B------:R-:W-:-:S02]  /*15d10*/  FFMA.FTZ R13, R6, R10, R13 ;  /* 0x0000000a060d7223 */ /* 0x000fc4000001000d */
[----:B------:R-:W4:Y:S01]  /*15d20*/  LDL.LU R117, [R1+0x3a8] ;  /* 0x0003a80001757983 */ /* 0x000f220000300800 */
[----:B------:R-:W-:-:S03]  /*15d30*/  IADD3 R4, R20, 0x2, RZ ;  /* 0x0000000214047810 */ /* 0x000fc60007ffe0ff */
[----:B------:R-:W0:Y:S01]  /*15d40*/  SHFL.DOWN PT, R5, R123, 0x1, R125 ;  /* 0x082000007b057989 */ /* 0x000e2200000e007d */
[-C--:B------:R-:W-:Y:S02]  /*15d50*/  ISETP.GT.AND P0, PT, R4, R125.reuse, PT ;  /* 0x0000007d0400720c */ /* 0x080fe40003f04270 */
[C---:B------:R-:W-:Y:S01]  /*15d60*/  IADD3 R4, R20.reuse, 0x8, RZ ;  /* 0x0000000814047810 */ /* 0x040fe20007ffe0ff */
[----:B------:R-:W-:Y:S01]  /*15d70*/  FADD.FTZ R12, R19, R12 ;  /* 0x0000000c130c7221 */ /* 0x000fe20000010000 */
[----:B------:R-:W-:Y:S01]  /*15d80*/  ISETP.GE.AND P5, PT, R20, R125, PT ;  /* 0x0000007d1400720c */ /* 0x000fe20003fa6270 */
[----:B---3--:R-:W-:Y:S01]  /*15d90*/  FFMA.FTZ R14, R11, R9, R14 ;  /* 0x000000090b0e7223 */ /* 0x008fe2000001000e */
[----:B------:R-:W-:Y:S01]  /*15da0*/  ISETP.GT.AND P3, PT, R4, R125, PT ;  /* 0x0000007d0400720c */ /* 0x000fe20003f64270 */
[----:B------:R-:W-:Y:S01]  /*15db0*/  FADD.FTZ R12, R12, R10 ;  /* 0x0000000a0c0c7221 */ /* 0x000fe20000010000 */
[----:B------:R-:W3:Y:S01]  /*15dc0*/  SHFL.DOWN PT, R4, R124, 0x1, R125 ;  /* 0x082000007c047989 */ /* 0x000ee200000e007d */
[----:B------:R-:W-:-:S02]  /*15dd0*/  FADD.FTZ R15, R15, R9 ;  /* 0x000000090f0f7221 */ /* 0x000fc40000010000 */
[----:B------:R-:W-:Y:S01]  /*15de0*/  FADD.FTZ R12, R12, R8 ;  /* 0x000000080c0c7221 */ /* 0x000fe20000010000 */
[----:B------:R1:W5:Y:S01]  /*15df0*/  LDL.LU R20, [R1+0x398] ;  /* 0x0003980001147983 */ /* 0x0003620000300800 */
[----:B------:R-:W-:-:S03]  /*15e00*/  FFMA.FTZ R14, R16, R3, R14 ;  /* 0x00000003100e7223 */ /* 0x000fc6000001000e */
[----:B------:R1:W5:Y:S04]  /*15e10*/  LDL.LU R19, [R1+0x394] ;  /* 0x0003940001137983 */ /* 0x0003680000300800 */
[----:B------:R1:W5:Y:S01]  /*15e20*/  LDL.LU R6, [R1+0x38c] ;  /* 0x00038c0001067983 */ /* 0x0003620000300800 */
[----:B0-----:R-:W-:Y:S02]  /*15e30*/  @!P5 FADD.FTZ R123, R123, R5 ;  /* 0x000000057b7bd221 */ /* 0x001fe40000010000 */
[----:B---3--:R-:W-:-:S03]  /*15e40*/  @!P5 FADD.FTZ R124, R124, R4 ;  /* 0x000000047c7cd221 */ /* 0x008fc60000010000 */
[----:B------:R-:W0:Y:S01]  /*15e50*/  SHFL.DOWN PT, R10, R123, 0x2, R125 ;  /* 0x084000007b0a7989 */ /* 0x000e2200000e007d */
[----:B------:R-:W-:Y:S02]  /*15e60*/  FADD.FTZ R9, R12, R2 ;  /* 0x000000020c097221 */ /* 0x000fe40000010000 */
[----:B------:R-:W-:Y:S02]  /*15e70*/  FFMA.FTZ R14, R25, R23, R14 ;  /* 0x00000017190e7223 */ /* 0x000fe4000001000e */
[----:B--2---:R-:W-:Y:S01]  /*15e80*/  FFMA.FTZ R13, R17, R8, R13 ;  /* 0x00000008110d7223 */ /* 0x004fe2000001000d */
[----:B------:R-:W2:Y:S03]  /*15e90*/  S2R R16, SR_LANEID ;  /* 0x0000000000107919 */ /* 0x000ea60000000000 */
[----:B------:R-:W-:Y:S01]  /*15ea0*/  FFMA.FTZ R13, R22, R2, R13 ;  /* 0x00000002160d7223 */ /* 0x000fe2000001000d */
[----:B------:R1:W5:Y:S04]  /*15eb0*/  LDL.LU R5, [R1+0x388] ;  /* 0x0003880001057983 */ /* 0x0003680000300800 */
[----:B------:R-:W3:Y:S01]  /*15ec0*/  LDL R22, [R1+0x2e0] ;  /* 0x0002e00001167983 */ /* 0x000ee20000100800 */
[----:B------:R-:W-:-:S03]  /*15ed0*/  FADD.FTZ R8, R15, R3 ;  /* 0x000000030f087221 */ /* 0x000fc60000010000 */
[----:B------:R-:W1:Y:S01]  /*15ee0*/  SHFL.DOWN PT, R3, R124, 0x2, R125 ;  /* 0x084000007c037989 */ /* 0x000e6200000e007d */
[----:B------:R-:W-:Y:S02]  /*15ef0*/  FADD.FTZ R8, R8, R23 ;  /* 0x0000001708087221 */ /* 0x000fe40000010000 */
[----:B------:R-:W-:Y:S01]  /*15f00*/  FFMA.FTZ R13, R26, R24, R13 ;  /* 0x000000181a0d7223 */ /* 0x000fe2000001000d */
[----:B------:R0:W5:Y:S01]  /*15f10*/  LDL.LU R4, [R1+0x384] ;  /* 0x0003840001047983 */ /* 0x0001620000300800 */
[----:B------:R-:W-:Y:S02]  /*15f20*/  FADD.FTZ R9, R9, R24 ;  /* 0x0000001809097221 */ /* 0x000fe40000010000 */
[----:B------:R-:W-:Y:S02]  /*15f30*/  FFMA.FTZ R14, R29, R27, R14 ;  /* 0x0000001b1d0e7223 */ /* 0x000fe4000001000e */
[----:B------:R-:W-:Y:S02]  /*15f40*/  FADD.FTZ R8, R8, R27 ;  /* 0x0000001b08087221 */ /* 0x000fe40000010000 */
[----:B------:R-:W-:-:S02]  /*15f50*/  FFMA.FTZ R13, R30, R28, R13 ;  /* 0x0000001c1e0d7223 */ /* 0x000fc4000001000d */
[----:B------:R-:W-:Y:S02]  /*15f60*/  FADD.FTZ R9, R9, R28 ;  /* 0x0000001c09097221 */ /* 0x000fe40000010000 */
[----:B0-----:R-:W-:Y:S02]  /*15f70*/  @!P0 FADD.FTZ R123, R123, R10 ;  /* 0x0000000a7b7b8221 */ /* 0x001fe40000010000 */
[----:B------:R-:W-:Y:S02]  /*15f80*/  FFMA.FTZ R14, R33, R31, R14 ;  /* 0x0000001f210e7223 */ /* 0x000fe4000001000e */
[----:B------:R-:W-:Y:S02]  /*15f90*/  FADD.FTZ R8, R8, R31 ;  /* 0x0000001f08087221 */ /* 0x000fe40000010000 */
[----:B------:R-:W-:Y:S02]  /*15fa0*/  FFMA.FTZ R13, R34, R32, R13 ;  /* 0x00000020220d7223 */ /* 0x000fe4000001000d */
[----:B-1----:R-:W-:-:S02]  /*15fb0*/  @!P0 FADD.FTZ R124, R124, R3 ;  /* 0x000000037c7c8221 */ /* 0x002fc40000010000 */
[----:B------:R-:W-:Y:S01]  /*15fc0*/  FADD.FTZ R9, R9, R32 ;  /* 0x0000002009097221 */ /* 0x000fe20000010000 */
[----:B------:R-:W0:Y:S01]  /*15fd0*/  SHFL.DOWN PT, R2, R123, 0x4, R125 ;  /* 0x088000007b027989 */ /* 0x000e2200000e007d */
[----:B------:R-:W-:-:S03]  /*15fe0*/  FFMA.FTZ R14, R37, R35, R14 ;  /* 0x00000023250e7223 */ /* 0x000fc6000001000e */
[----:B------:R-:W1:Y:S01]  /*15ff0*/  SHFL.DOWN PT, R3, R124, 0x4, R125 ;  /* 0x088000007c037989 */ /* 0x000e6200000e007d */
        /* <DEDUP_REMOVED lines=23> */
[----:B0-----:R-:W-:-:S02]  /*16170*/  @!P2 FADD.FTZ R123, R123, R2 ;  /* 0x000000027b7ba221 */ /* 0x001fc40000010000 */
[----:B-1----:R-:W-:Y:S02]  /*16180*/  @!P2 FADD.FTZ R124, R124, R3 ;  /* 0x000000037c7ca221 */ /* 0x002fe40000010000 */
[----:B------:R-:W-:Y:S02]  /*16190*/  FFMA.FTZ R14, R61, R59, R14 ;  /* 0x0000003b3d0e7223 */ /* 0x000fe4000001000e */
[----:B------:R-:W-:Y:S02]  /*161a0*/  FADD.FTZ R8, R8, R59 ;  /* 0x0000003b08087221 */ /* 0x000fe40000010000 */
[----:B------:R-:W-:Y:S02]  /*161b0*/  FFMA.FTZ R13, R62, R60, R13 ;  /* 0x0000003c3e0d7223 */ /* 0x000fe4000001000d */
[----:B------:R-:W-:Y:S01]  /*161c0*/  FADD.FTZ R9, R9, R60 ;  /* 0x0000003c09097221 */ /* 0x000fe20000010000 */
[----:B------:R-:W0:Y:S01]  /*161d0*/  SHFL.DOWN PT, R2, R123, 0x8, R125 ;  /* 0x090000007b027989 */ /* 0x000e2200000e007d */
[----:B------:R-:W-:-:S02]  /*161e0*/  FFMA.FTZ R14, R65, R63, R14 ;  /* 0x0000003f410e7223 */ /* 0x000fc4000001000e */
[----:B------:R-:W-:Y:S01]  /*161f0*/  FADD.FTZ R8, R8, R63 ;  /* 0x0000003f08087221 */ /* 0x000fe20000010000 */
[----:B------:R-:W1:Y:S01]  /*16200*/  SHFL.DOWN PT, R3, R124, 0x8, R125 ;  /* 0x090000007c037989 */ /* 0x000e6200000e007d */
        /* <DEDUP_REMOVED lines=49> */
[----:B------:R-:W-:Y:S01]  /*16520*/  FADD.FTZ R9, R9, R108 ;  /* 0x0000006c09097221 */ /* 0x000fe20000010000 */
[----:B--2---:R-:W-:Y:S01]  /*16530*/  ISETP.NE.AND P3, PT, R16, RZ, PT ;  /* 0x000000ff1000720c */ /* 0x004fe20003f65270 */
[----:B------:R-:W-:Y:S02]  /*16540*/  FFMA.FTZ R14, R113, R111, R14 ;  /* 0x0000006f710e7223 */ /* 0x000fe4000001000e */
[----:B------:R-:W-:Y:S02]  /*16550*/  FADD.FTZ R8, R8, R111 ;  /* 0x0000006f08087221 */ /* 0x000fe40000010000 */
[----:B----4-:R-:W-:Y:S02]  /*16560*/  FFMA.FTZ R13, R114, R112, R13 ;  /* 0x00000070720d7223 */ /* 0x010fe4000001000d */
[----:B------:R-:W-:Y:S02]  /*16570*/  FADD.FTZ R9, R9, R112 ;  /* 0x0000007009097221 */ /* 0x000fe40000010000 */
[----:B------:R-:W-:-:S02]  /*16580*/  FFMA.FTZ R14, R117, R115, R14 ;  /* 0x00000073750e7223 */ /* 0x000fc4000001000e */
[----:B------:R-:W-:Y:S02]  /*16590*/  FADD.FTZ R10, R8, R115 ;  /* 0x00000073080a7221 */ /* 0x000fe40000010000 */
[----:B------:R-:W-:Y:S02]  /*165a0*/  FFMA.FTZ R13, R118, R116, R13 ;  /* 0x00000074760d7223 */ /* 0x000fe4000001000d */
[----:B------:R-:W-:Y:S02]  /*165b0*/  FADD.FTZ R11, R9, R116 ;  /* 0x00000074090b7221 */ /* 0x000fe40000010000 */
[----:B0-----:R-:W-:Y:S02]  /*165c0*/  @!P4 FADD.FTZ R123, R123, R2 ;  /* 0x000000027b7bc221 */ /* 0x001fe40000010000 */
[----:B-1----:R-:W-:Y:S02]  /*165d0*/  @!P4 FADD.FTZ R124, R124, R3 ;  /* 0x000000037c7cc221 */ /* 0x002fe40000010000 */
[----:B------:R-:W-:Y:S01]  /*165e0*/  FFMA.FTZ R9, R122, R120, R13 ;  /* 0x000000787a097223 */ /* 0x000fe2000001000d */
[----:B------:R-:W-:Y:S01]  /*165f0*/  MOV R12, R123 ;  /* 0x0000007b000c7202 */ /* 0x000fe20000000f00 */
[----:B------:R-:W-:Y:S01]  /*16600*/  FFMA.FTZ R8, R121, R119, R14 ;  /* 0x0000007779087223 */ /* 0x000fe2000001000e */
[----:B------:R-:W-:Y:S01]  /*16610*/  MOV R13, R124 ;  /* 0x0000007c000d7202 */ /* 0x000fe20000000f00 */
[----:B------:R-:W-:-:S02]  /*16620*/  FADD.FTZ R10, R10, R119 ;  /* 0x000000770a0a7221 */ /* 0x000fc40000010000 */
[----:B------:R-:W-:-:S05]  /*16630*/  FADD.FTZ R11, R11, R120 ;  /* 0x000000780b0b7221 */ /* 0x000fca0000010000 */
[----:B---3--:R-:W-:Y:S04]  /*16640*/  STS.128 [R22.X16+0x90], R8 ;  /* 0x0000900816007388 */ /* 0x008fe8000000cc00 */
[----:B------:R0:W-:Y:S04]  /*16650*/  @!P3 STS.64 [R0.X8+0x10], R12 ;  /* 0x0000100c0000b388 */ /* 0x0001e80000008a00 */
[----:B0-----:R0:W5:Y:S04]  /*16660*/  LDL.LU R0, [R1+0x380] ;  /* 0x0003800001007983 */ /* 0x0011680000300800 */
        /* <DEDUP_REMOVED lines=38> */
.L_x_766:
[----:B0-----:R-:W-:Y:S05]  /*168d0*/  BSYNC B0 ;  /* 0x0000000000007941 */ /* 0x001fea0003800000 */
.L_x_765:
        /* <DEDUP_REMOVED lines=39> */
.L_x_768:
[----:B------:R-:W-:Y:S05]  /*16b50*/  BSYNC B0 ;  /* 0x0000000000007941 */ /* 0x000fea0003800000 */
.L_x_767:
[----:B------:R-:W-:Y:S01]  /*16b60*/  BSSY B0, `(.L_x_769) ;  /* 0x0000014000007945 */ /* 0x000fe20003800000 */
[----:B------:R-:W-:Y:S01]  /*16b70*/  HFMA2.MMA R15, -RZ, RZ, 0, 2.384185791015625e-07 ;  /* 0x00000004ff0f7435 */ /* 0x000fe200000001ff */
[----:B------:R-:W-:Y:S05]  /*16b80*/  @P4 BRA `(.L_x_770) ;  /* 0x0000011000004947 */ /* 0x000fea0003800000 */
[----:B------:R-:W-:Y:S01]  /*16b90*/  IMAD.U32 R24, RZ, RZ, UR17 ;  /* 0x00000011ff187e24 */ /* 0x000fe2000f8e00ff */
[----:B------:R-:W-:Y:S02]  /*16ba0*/  MOV R3, UR16 ;  /* 0x0000001000037c02 */ /* 0x000fe40008000f00 */
[----:B------:R-:W-:Y:S01]  /*16bb0*/  MOV R17, c[0x0][0x1d8] ;  /* 0x0000760000117a02 */ /* 0x000fe20000000f00 */
[----:B------:R-:W-:Y:S01]  /*16bc0*/  IMAD R24, R24, 0x31, R22 ;  /* 0x0000003118187824 */ /* 0x000fe200078e0216 */
[----:B------:R-:W-:-:S02]  /*16bd0*/  MOV R27, UR13 ;  /* 0x0000000d001b7c02 */ /* 0x000fc40008000f00 */
[----:B------:R-:W-:Y:S01]  /*16be0*/  MOV R23, c[0x0][0x1dc] ;  /* 0x0000770000177a02 */ /* 0x000fe20000000f00 */
        /* <DEDUP_REMOVED lines=11> */
.L_x_770:
[----:B------:R-:W-:Y:S05]  /*16ca0*/  BSYNC B0 ;  /* 0x0000000000007941 */ /* 0x000fea0003800000 */
.L_x_769:
[----:B------:R-:W-:Y:S05]  /*16cb0*/  @!P0 BRA `(.L_x_771) ;  /* 0x0000129000008947 */ /* 0x000fea0003800000 */
[----:B0-----:R-:W2:Y:S04]  /*16cc0*/  LDL R22, [R1+0x374] ;  /* 0x0003740001167983 */ /* 0x001ea80000100800 */
[----:B------:R-:W0:Y:S01]  /*16cd0*/  S2R R10, SR_CTAID.Y ;  /* 0x00000000000a7919 */ /* 0x000e220000002600 */
[----:B--2---:R-:W-:-:S05]  /*16ce0*/  LOP3.LUT R2, R22, 0x1, RZ, 0xc0, !PT ;  /* 0x0000000116027812 */ /* 0x004fca00078ec0ff */
[----:B------:R-:W-:-:S04]  /*16cf0*/  IMAD R3, R2, c[0x0][0x10], RZ ;  /* 0x0000040002037a24 */ /* 0x000fc800078e02ff */
[C---:B------:R-:W-:Y:S02]  /*16d00*/  IMAD R2, R3.reuse, c[0x0][0xc], RZ ;  /* 0x0000030003027a24 */ /* 0x040fe400078e02ff */
[----:B0-----:R-:W-:-:S03]  /*16d10*/  IMAD.IADD R16, R3, 0x1, R10 ;  /* 0x0000000103107824 */ /* 0x001fc600078e020a */
        /* <DEDUP_REMOVED lines=10> */
[----:B------:R-:W-:Y:S01]  /*16dc0*/  VOTEU.ANY UR4, UPT, PT ;  /* 0x0000000000047886 */ /* 0x000fe200038e0100 */
[----:B------:R-:W-:Y:S01]  /*16dd0*/  LOP3.LUT P0, RZ, R22, 0x2, RZ, 0xc0, !PT ;  /* 0x0000000216ff7812 */ /* 0x000fe2000780c0ff */
[----:B------:R-:W-:Y:S01]  /*16de0*/  UFLO.U32 UR8, UR4 ;  /* 0x00000004000872bd */ /* 0x000fe200080e0000 */
[----:B-1----:R-:W-:Y:S01]  /*16df0*/  MOV R2, 0x1 ;  /* 0x0000000100027802 */ /* 0x002fe20000000f00 */
[----:B------:R-:W-:Y:S01]  /*16e00*/  UPOPC UR4, UR4 ;  /* 0x00000004000472bf */ /* 0x000fe20008000000 */
[----:B------:R-:W-:-:S00]  /*16e10*/  ERRBAR ;  /* 0x00000000000079ab */ /* 0x000fc00000000000 */
[----:B------:R-:W-:Y:S02]  /*16e20*/  SEL R2, R2, 0xffffffff, !P0 ;  /* 0xffffffff02027807 */ /* 0x000fe40004000000 */
[----:B0-----:R-:W-:-:S03]  /*16e30*/  ISETP.EQ.U32.AND P3, PT, R11, UR8, PT ;  /* 0x000000080b007c0c */ /* 0x001fc6000bf62070 */
[----:B------:R-:W-:Y:S01]  /*16e40*/  IMAD R11, R2, UR4, RZ ;  /* 0x00000004020b7c24 */ /* 0x000fe2000f8e02ff */
[----:B------:R-:W-:Y:S02]  /*16e50*/  MOV R2, 0xffffffff ;  /* 0xffffffff00027802 */ /* 0x000fe40000000f00 */
[----:B------:R-:W-:-:S03]  /*16e60*/  SEL R3, RZ, c[0x0][0xc], P0 ;  /* 0x00000300ff037a07 */ /* 0x000fc60000000000 */
[----:B------:R0:W-:Y:S01]  /*16e70*/  STL [R1], R2 ;  /* 0x0000000201007387 */ /* 0x0001e20000100800 */
[----:B------:R-:W-:Y:S02]  /*16e80*/  UMOV UR4, 0xffffffff ;  /* 0xffffffff00047882 */ /* 0x000fe40000000000 */
[----:B------:R-:W-:Y:S01]  /*16e90*/  ISETP.NE.AND P0, PT, R3, UR4, PT ;  /* 0x0000000403007c0c */ /* 0x000fe2000bf05270 */
[----:B------:R0:W-:-:S12]  /*16ea0*/  @P3 RED.E.ADD.S32.STRONG.GPU [R16.64], R11 ;  /* 0x0000000b1000398e */ /* 0x0001d8000c10e38e */
[----:B0-----:R-:W-:Y:S05]  /*16eb0*/  @!P0 BRA `(.L_x_772) ;  /* 0x0000006000008947 */ /* 0x001fea0003800000 */
.L_x_773:
[----:B------:R-:W2:Y:S01]  /*16ec0*/  LDG.E.STRONG.GPU R2, [R16.64] ;  /* 0x0000000e10027981 */ /* 0x000ea2000c1ef900 */
[----:B------:R-:W-:Y:S01]  /*16ed0*/  YIELD ;  /* 0x0000000000007946 */ /* 0x000fe20003800000 */
[----:B--2---:R-:W-:-:S05]  /*16ee0*/  CCTL.IVALL ;  /* 0x00000000ff00798f */ /* 0x004fca0002000000 */
[----:B------:R0:W-:Y:S01]  /*16ef0*/  STL [R1], R2 ;  /* 0x0000000201007387 */ /* 0x0001e20000100800 */
[----:B------:R-:W-:-:S13]  /*16f00*/  ISETP.NE.AND P0, PT, R2, R3, PT ;  /* 0x000000030200720c */ /* 0x000fda0003f05270 */
[----:B0-----:R-:W-:Y:S05]  /*16f10*/  @P0 BRA `(.L_x_773) ;  /* 0xffffffa000000947 */ /* 0x001fea000383ffff */
.L_x_772:
[----:B------:R-:W-:Y:S01]  /*16f20*/  ISETP.NE.AND P0, PT, RZ, c[0x0][0xc], PT ;  /* 0x00000300ff007a0c */ /* 0x000fe20003f05270 */
[----:B------:R-:W-:Y:S01]  /*16f30*/  WARPSYNC 0xffffffff ;  /* 0xffffffff00007948 */ /* 0x000fe20003800000 */
[----:B------:R-:W-:Y:S11]  /*16f40*/  BAR.SYNC.DEFER_BLOCKING 0x0 ;  /* 0x0000000000007b1d */ /* 0x000ff60000010000 */
[----:B------:R-:W-:Y:S05]  /*16f50*/  @!P0 BRA `(.L_x_771) ;  /* 0x00000ff000008947 */ /* 0x000fea0003800000 */
[----:B------:R-:W-:Y:S01]  /*16f60*/  IADD3 R2, R14, -0x1, RZ ;  /* 0xffffffff0e027810 */ /* 0x000fe20007ffe0ff */
[----:B------:R-:W-:-:S03]  /*16f70*/  HFMA2.MMA R3, -RZ, RZ, 0, 0 ;  /* 0x00000000ff037435 */ /* 0x000fc600000001ff */
[----:B------:R-:W-:-:S13]  /*16f80*/  ISETP.GE.U32.AND P0, PT, R2, 0x3, PT ;  /* 0x000000030200780c */ /* 0x000fda0003f06070 */
[----:B------:R-:W-:Y:S05]  /*16f90*/  @!P0 BRA `(.L_x_774) ;  /* 0x00000dd000008947 */ /* 0x000fea0003800000 */
[----:B------:R-:W-:Y:S01]  /*16fa0*/  LOP3.LUT R2, R14, 0x3, RZ, 0xc0, !PT ;  /* 0x000000030e027812 */ /* 0x000fe200078ec0ff */
[----:B------:R-:W-:-:S03]  /*16fb0*/  IMAD.MOV.U32 R3, RZ, RZ, RZ ;  /* 0x000000ffff037224 */ /* 0x000fc600078e00ff */
[----:B------:R-:W-:-:S04]  /*16fc0*/  IADD3 R2, -R2, c[0x0][0xc], RZ ;  /* 0x0000030002027a10 */ /* 0x000fc80007ffe1ff */
[----:B------:R-:W-:-:S13]  /*16fd0*/  ISETP.GT.AND P0, PT, R2, RZ, PT ;  /* 0x000000ff0200720c */ /* 0x000fda0003f04270 */
[----:B------:R-:W-:Y:S05]  /*16fe0*/  @!P0 BRA `(.L_x_775) ;  /* 0x00000b8000008947 */ /* 0x000fea0003800000 */
[----:B------:R-:W-:Y:S02]  /*16ff0*/  ISETP.GT.AND P3, PT, R2, 0xc, PT ;  /* 0x0000000c0200780c */ /* 0x000fe40003f64270 */
[----:B------:R-:W-:-:S11]  /*17000*/  PLOP3.LUT P0, PT, PT, PT, PT, 0x80, 0x0 ;  /* 0x000000000000781c */ /* 0x000fd60003f0f070 */
[----:B------:R-:W-:Y:S05]  /*17010*/  @!P3 BRA `(.L_x_776) ;  /* 0x000007500000b947 */ /* 0x000fea0003800000 */
[----:B------:R-:W-:Y:S02]  /*17020*/  PLOP3.LUT P0, PT, PT, PT, PT, 0x8, 0x0 ;  /* 0x000000000000781c */ /* 0x000fe40003f0e170 */
.L_x_777:
        /* <DEDUP_REMOVED lines=20> */
[C---:B------:R-:W-:Y:S02]  /*17170*/  IADD3 R11, R3.reuse, 0x4, RZ ;  /* 0x00000004030b7810 */ /* 0x040fe40007ffe0ff */
[C---:B------:R-:W-:Y:S02]  /*17180*/  IADD3 R27, R3.reuse, 0x5, RZ ;  /* 0x00000005031b7810 */ /* 0x040fe40007ffe0ff */
[----:B------:R-:W-:-:S02]  /*17190*/  IADD3 R29, R3, 0x6, RZ ;  /* 0x00000006031d7810 */ /* 0x000fc40007ffe0ff */
[----:B------:R-:W-:Y:S01]  /*171a0*/  IADD3 R31, R3, 0x7, RZ ;  /* 0x00000007031f7810 */ /* 0x000fe20007ffe0ff */
[----:B--2---:R-:W-:Y:S02]  /*171b0*/  @!P3 FADD.FTZ R12, R12, R14 ;  /* 0x0000000e0c0cb221 */ /* 0x004fe40000010000 */
[----:B------:R-:W-:Y:S01]  /*171c0*/  @!P3 FADD.FTZ R13, R13, R15 ;  /* 0x0000000f0d0db221 */ /* 0x000fe20000010000 */
[-C--:B------:R-:W-:Y:S01]  /*171d0*/  ISETP.EQ.OR P3, PT, R11, R26.reuse, P2 ;  /* 0x0000001a0b00720c */ /* 0x080fe20001762670 */
[----:B---3--:R-:W-:Y:S02]  /*171e0*/  @!P4 FADD.FTZ R12, R12, R16 ;  /* 0x000000100c0cc221 */ /* 0x008fe40000010000 */
[----:B------:R-:W-:Y:S01]  /*171f0*/  @!P4 FADD.FTZ R13, R13, R17 ;  /* 0x000000110d0dc221 */ /* 0x000fe20000010000 */
[-C--:B------:R-:W-:Y:S01]  /*17200*/  ISETP.EQ.OR P4, PT, R27, R26.reuse, P2 ;  /* 0x0000001a1b00720c */ /* 0x080fe20001782670 */
[----:B----4-:R-:W-:Y:S02]  /*17210*/  @!P6 FADD.FTZ R12, R12, R22 ;  /* 0x000000160c0ce221 */ /* 0x010fe40000010000 */
[----:B------:R-:W-:Y:S01]  /*17220*/  @!P6 FADD.FTZ R13, R13, R23 ;  /* 0x000000170d0de221 */ /* 0x000fe20000010000 */
[----:B------:R-:W-:-:S05]  /*17230*/  ISETP.EQ.OR P6, PT, R29, R26, P2 ;  /* 0x0000001a1d00720c */ /* 0x000fca00017c2670 */
[----:B------:R-:W-:Y:S02]  /*17240*/  @!P3 IMAD R15, R11, c[0x0][0x10], R10 ;  /* 0x000004000b0fba24 */ /* 0x000fe400078e020a */
[----:B------:R-:W-:Y:S02]  /*17250*/  @!P5 FADD.FTZ R12, R12, R24 ;  /* 0x000000180c0cd221 */ /* 0x000fe40000010000 */
[----:B------:R-:W-:Y:S01]  /*17260*/  @!P5 FADD.FTZ R13, R13, R25 ;  /* 0x000000190d0dd221 */ /* 0x000fe20000010000 */
[----:B------:R-:W-:Y:S01]  /*17270*/  ISETP.EQ.OR P5, PT, R31, R26, P2 ;  /* 0x0000001a1f00720c */ /* 0x000fe200017a2670 */
[----:B------:R-:W-:-:S04]  /*17280*/  @!P3 IMAD.WIDE.U32 R14, R15, 0x8, R8 ;  /* 0x000000080f0eb825 */ /* 0x000fc800078e0008 */
[--C-:B------:R-:W-:Y:S02]  /*17290*/  @!P4 IMAD R17, R27, c[0x0][0x10], R10.reuse ;  /* 0x000004001b11ca24 */ /* 0x100fe400078e020a */
[----:B------:R-:W2:Y:S01]  /*172a0*/  @!P3 LDG.E.64 R14, [R14.64] ;  /* 0x0000000e0e0eb981 */ /* 0x000ea2000c1e1b00 */
        /* <DEDUP_REMOVED lines=8> */
[----:B------:R-:W-:-:S02]  /*17330*/  IADD3 R11, R3, 0x8, RZ ;  /* 0x00000008030b7810 */ /* 0x000fc40007ffe0ff */
[C---:B------:R-:W-:Y:S02]  /*17340*/  IADD3 R27, R3.reuse, 0x9, RZ ;  /* 0x00000009031b7810 */ /* 0x040fe40007ffe0ff */
[C---:B------:R-:W-:Y:S02]  /*17350*/  IADD3 R29, R3.reuse, 0xa, RZ ;  /* 0x0000000a031d7810 */ /* 0x040fe40007ffe0ff */
[----:B------:R-:W-:Y:S01]  /*17360*/  IADD3 R31, R3, 0xb, RZ ;  /* 0x0000000b031f7810 */ /* 0x000fe20007ffe0ff */
[----:B--2---:R-:W-:Y:S02]  /*17370*/  @!P3 FADD.FTZ R12, R12, R14 ;  /* 0x0000000e0c0cb221 */ /* 0x004fe40000010000 */
[----:B------:R-:W-:Y:S01]  /*17380*/  @!P3 FADD.FTZ R13, R13, R15 ;  /* 0x0000000f0d0db221 */ /* 0x000fe20000010000 */
[-C--:B------:R-:W-:Y:S01]  /*17390*/  ISETP.EQ.OR P3, PT, R11, R26.reuse, P2 ;  /* 0x0000001a0b00720c */ /* 0x080fe20001762670 */
[----:B---3--:R-:W-:Y:S02]  /*173a0*/  @!P4 FADD.FTZ R12, R12, R16 ;  /* 0x000000100c0cc221 */ /* 0x008fe40000010000 */
[----:B------:R-:W-:Y:S01]  /*173b0*/  @!P4 FADD.FTZ R13, R13, R17 ;  /* 0x000000110d0dc221 */ /* 0x000fe20000010000 */
[----:B------:R-:W-:Y:S01]  /*173c0*/  ISETP.EQ.OR P4, PT, R27, R26, P2 ;  /* 0x0000001a1b00720c */ /* 0x000fe20001782670 */
[----:B----4-:R-:W-:-:S02]  /*173d0*/  @!P6 FADD.FTZ R12, R12, R22 ;  /* 0x000000160c0ce221 */ /* 0x010fc40000010000 */
        /* <DEDUP_REMOVED lines=57> */
.L_x_776:
        /* <DEDUP_REMOVED lines=23> */
[----:B------:R-:W-:Y:S01]  /*178e0*/  IADD3 R29, R3, 0x3, RZ ;  /* 0x00000003031d7810 */ /* 0x000fe20007ffe0ff */
[----:B--2---:R-:W-:-:S02]  /*178f0*/  @!P5 FADD.FTZ R12, R12, R14 ;  /* 0x0000000e0c0cd221 */ /* 0x004fc40000010000 */
[----:B------:R-:W-:Y:S01]  /*17900*/  @!P5 FADD.FTZ R13, R13, R15 ;  /* 0x0000000f0d0dd221 */ /* 0x000fe20000010000 */
[-C--:B------:R-:W-:Y:S01]  /*17910*/  ISETP.EQ.OR P5, PT, R25, R24.reuse, P2 ;  /* 0x000000181900720c */ /* 0x080fe200017a2670 */
[----:B------:R-:W-:Y:S02]  /*17920*/  @!P0 IMAD R15, R11, c[0x0][0x10], R10 ;  /* 0x000004000b0f8a24 */ /* 0x000fe400078e020a */
[----:B---3--:R-:W-:Y:S02]  /*17930*/  @!P6 FADD.FTZ R12, R12, R16 ;  /* 0x000000100c0ce221 */ /* 0x008fe40000010000 */
[----:B------:R-:W-:Y:S01]  /*17940*/  @!P6 FADD.FTZ R13, R13, R17 ;  /* 0x000000110d0de221 */ /* 0x000fe20000010000 */
[-C--:B------:R-:W-:Y:S01]  /*17950*/  ISETP.EQ.OR P6, PT, R27, R24.reuse, P2 ;  /* 0x000000181b00720c */ /* 0x080fe200017c2670 */
[----:B----4-:R-:W-:Y:S02]  /*17960*/  @!P3 FADD.FTZ R12, R12, R22 ;  /* 0x000000160c0cb221 */ /* 0x010fe40000010000 */
[----:B------:R-:W-:Y:S01]  /*17970*/  @!P3 FADD.FTZ R13, R13, R23 ;  /* 0x000000170d0db221 */ /* 0x000fe20000010000 */
[----:B------:R-:W-:Y:S01]  /*17980*/  ISETP.EQ.OR P3, PT, R29, R24, P2 ;  /* 0x000000181d00720c */ /* 0x000fe20001762670 */
[----:B------:R-:W-:-:S02]  /*17990*/  @!P4 IMAD R17, R3, c[0x0][0x10], R10 ;  /* 0x000004000311ca24 */ /* 0x000fc400078e020a */
[----:B------:R-:W-:-:S04]  /*179a0*/  @!P0 IMAD.WIDE.U32 R14, R15, 0x8, R8 ;  /* 0x000000080f0e8825 */ /* 0x000fc800078e0008 */
[----:B------:R-:W-:Y:S02]  /*179b0*/  @!P5 IMAD R23, R25, c[0x0][0x10], R10 ;  /* 0x000004001917da24 */ /* 0x000fe400078e020a */
[----:B------:R-:W-:Y:S01]  /*179c0*/  @!P4 IMAD.WIDE.U32 R16, R17, 0x8, R8 ;  /* 0x000000081110c825 */ /* 0x000fe200078e0008 */
[----:B------:R-:W2:Y:S03]  /*179d0*/  @!P0 LDG.E.64 R14, [R14.64] ;  /* 0x0000000e0e0e8981 */ /* 0x000ea6000c1e1b00 */
[----:B------:R-:W-:Y:S02]  /*179e0*/  @!P6 IMAD R25, R27, c[0x0][0x10], R10 ;  /* 0x000004001b19ea24 */ /* 0x000fe400078e020a */
[----:B------:R-:W-:Y:S01]  /*179f0*/  @!P5 IMAD.WIDE.U32 R22, R23, 0x8, R8 ;  /* 0x000000081716d825 */ /* 0x000fe200078e0008 */
[----:B------:R-:W3:Y:S03]  /*17a00*/  @!P4 LDG.E.64 R16, [R16.64] ;  /* 0x0000000e1010c981 */ /* 0x000ee6000c1e1b00 */
[----:B------:R-:W-:-:S02]  /*17a10*/  @!P3 IMAD R27, R29, c[0x0][0x10], R10 ;  /* 0x000004001d1bba24 */ /* 0x000fc400078e020a */
[--C-:B------:R-:W-:Y:S01]  /*17a20*/  @!P6 IMAD.WIDE.U32 R24, R25, 0x8, R8.reuse ;  /* 0x000000081918e825 */ /* 0x100fe200078e0008 */
[----:B------:R-:W4:Y:S03]  /*17a30*/  @!P5 LDG.E.64 R22, [R22.64] ;  /* 0x0000000e1616d981 */ /* 0x000f26000c1e1b00 */
[----:B------:R-:W-:Y:S02]  /*17a40*/  @!P3 IMAD.WIDE.U32 R26, R27, 0x8, R8 ;  /* 0x000000081b1ab825 */ /* 0x000fe400078e0008 */
[----:B------:R-:W4:Y:S04]  /*17a50*/  @!P6 LDG.E.64 R24, [R24.64] ;  /* 0x0000000e1818e981 */ /* 0x000f28000c1e1b00 */
[----:B------:R-:W4:Y:S01]  /*17a60*/  @!P3 LDG.E.64 R26, [R26.64] ;  /* 0x0000000e1a1ab981 */ /* 0x000f22000c1e1b00 */
[----:B------:R-:W-:-:S02]  /*17a70*/  IADD3 R2, R2, -0x4, RZ ;  /* 0xfffffffc02027810 */ /* 0x000fc40007ffe0ff */
[----:B------:R-:W-:Y:S02]  /*17a80*/  IADD3 R3, R3, 0x4, RZ ;  /* 0x0000000403037810 */ /* 0x000fe40007ffe0ff */
[----:B------:R-:W-:Y:S01]  /*17a90*/  IADD3 R2, R2, -0x4, RZ ;  /* 0xfffffffc02027810 */ /* 0x000fe20007ffe0ff */
[----:B--2---:R-:W-:Y:S02]  /*17aa0*/  @!P0 FADD.FTZ R12, R12, R14 ;  /* 0x0000000e0c0c8221 */ /* 0x004fe40000010000 */
[----:B------:R-:W-:Y:S01]  /*17ab0*/  @!P0 FADD.FTZ R13, R13, R15 ;  /* 0x0000000f0d0d8221 */ /* 0x000fe20000010000 */
[----:B------:R-:W-:Y:S01]  /*17ac0*/  PLOP3.LUT P0, PT, PT, PT, PT, 0x8, 0x0 ;  /* 0x000000000000781c */ /* 0x000fe20003f0e170 */
[----:B---3--:R-:W-:Y:S02]  /*17ad0*/  @!P4 FADD.FTZ R12, R12, R16 ;  /* 0x000000100c0cc221 */ /* 0x008fe40000010000 */
[----:B------:R-:W-:Y:S02]  /*17ae0*/  @!P4 FADD.FTZ R13, R13, R17 ;  /* 0x000000110d0dc221 */ /* 0x000fe40000010000 */
[----:B----4-:R-:W-:-:S02]  /*17af0*/  @!P5 FADD.FTZ R12, R12, R22 ;  /* 0x000000160c0cd221 */ /* 0x010fc40000010000 */
[----:B------:R-:W-:Y:S02]  /*17b00*/  @!P5 FADD.FTZ R13, R13, R23 ;  /* 0x000000170d0dd221 */ /* 0x000fe40000010000 */
[----:B------:R-:W-:Y:S02]  /*17b10*/  @!P6 FADD.FTZ R12, R12, R24 ;  /* 0x000000180c0ce221 */ /* 0x000fe40000010000 */
[----:B------:R-:W-:Y:S02]  /*17b20*/  @!P6 FADD.FTZ R13, R13, R25 ;  /* 0x000000190d0de221 */ /* 0x000fe40000010000 */
[----:B------:R-:W-:Y:S02]  /*17b30*/  @!P3 FADD.FTZ R12, R12, R26 ;  /* 0x0000001a0c0cb221 */ /* 0x000fe40000010000 */
[----:B------:R-:W-:Y:S02]  /*17b40*/  @!P3 FADD.FTZ R13, R13, R27 ;  /* 0x0000001b0d0db221 */ /* 0x000fe40000010000 */
.L_x_778:
[----:B------:R-:W-:-:S13]  /*17b50*/  ISETP.NE.OR P0, PT, R2, RZ, P0 ;  /* 0x000000ff0200720c */ /* 0x000fda0000705670 */
[----:B------:R-:W-:Y:S05]  /*17b60*/  @!P0 BRA `(.L_x_774) ;  /* 0x0000020000008947 */ /* 0x000fea0003800000 */
.L_x_775:
        /* <DEDUP_REMOVED lines=32> */
.L_x_774:
        /* <DEDUP_REMOVED lines=13> */
.L_x_780:
[----:B------:R-:W-:Y:S05]  /*17e40*/  BSYNC B0 ;  /* 0x0000000000007941 */ /* 0x000fea0003800000 */
.L_x_779:
        /* <DEDUP_REMOVED lines=16> */
.L_x_771:
[----:B------:R-:W-:Y:S01]  /*17f50*/  @!P2 STS.64 [0x80], R12 ;  /* 0x0000800cff00a388 */ /* 0x000fe20000000a00 */
[----:B------:R-:W-:-:S03]  /*17f60*/  HFMA2.MMA R15, -RZ, RZ, 0, 0 ;  /* 0x00000000ff0f7435 */ /* 0x000fc600000001ff */
[----:B------:R-:W-:Y:S01]  /*17f70*/  BAR.SYNC.DEFER_BLOCKING 0x0 ;  /* 0x0000000000007b1d */ /* 0x000fe20000010000 */
[----:B------:R-:W-:-:S05]  /*17f80*/  ISETP.NE.AND P2, PT, RZ, UR19, PT ;  /* 0x00000013ff007c0c */ /* 0x000fca000bf45270 */
[----:B0-----:R-:W0:Y:S02]  /*17f90*/  LDS.64 R2, [0x80] ;  /* 0x00008000ff027984 */ /* 0x001e240000000a00 */
[----:B0-----:R-:W-:Y:S02]  /*17fa0*/  FMUL.FTZ R10, R2, c[0x0][0x20c] ;  /* 0x00008300020a7a20 */ /* 0x001fe40000410000 */
[----:B------:R-:W-:Y:S02]  /*17fb0*/  FMUL.FTZ R11, R3, c[0x0][0x20c] ;  /* 0x00008300030b7a20 */ /* 0x000fe40000410000 */
.L_x_783:
        /* <DEDUP_REMOVED lines=41> */
[----:B------:R-:W-:Y:S01]  /*18250*/  @P2 FFMA.FTZ R14, R3, R12, 1 ;  /* 0x3f800000030e2423 */ /* 0x000fe2000001000c */
[--C-:B----4-:R-:W-:Y:S01]  /*18260*/  PRMT R12, RZ, 0x5410, R8.reuse ;  /* 0x00005410ff0c7816 */ /* 0x110fe20000000008 */
[----:B------:R-:W-:Y:S01]  /*18270*/  @!P0 IMAD.MOV.U32 R3, RZ, RZ, R7 ;  /* 0x000000ffff038224 */ /* 0x000fe200078e0007 */
[----:B------:R-:W-:Y:S01]  /*18280*/  PRMT R8, RZ, 0x7610, R8 ;  /* 0x00007610ff087816 */ /* 0x000fe20000000008 */
[----:B--2---:R-:W-:-:S03]  /*18290*/  @P2 FADD.FTZ R17, -R9, 1 ;  /* 0x3f80000009112421 */ /* 0x004fc60000010100 */
[----:B------:R-:W1:Y:S01]  /*182a0*/  @P2 MUFU.RCP R25, R25 ;  /* 0x0000001900192308 */ /* 0x000e620000001000 */
[----:B------:R-:W-:Y:S02]  /*182b0*/  @P2 FMUL.FTZ R13, R12, R13 ;  /* 0x0000000d0c0d2220 */ /* 0x000fe40000410000 */
[----:B------:R-:W-:Y:S02]  /*182c0*/  @P2 FFMA.FTZ R2, R2, R17, 1 ;  /* 0x3f80000002022423 */ /* 0x000fe40000010011 */
[----:B------:R-:W-:Y:S02]  /*182d0*/  @P2 FMUL.FTZ R9, R8, R9 ;  /* 0x0000000908092220 */ /* 0x000fe40000410000 */
[----:B------:R-:W-:Y:S02]  /*182e0*/  @P2 FMUL.FTZ R12, R13, R14 ;  /* 0x0000000e0d0c2220 */ /* 0x000fe40000410000 */
[----:B------:R-:W-:Y:S02]  /*182f0*/  @!P0 IMAD R13, R27, c[0x0][0x1d8], RZ ;  /* 0x000076001b0d8a24 */ /* 0x000fe400078e02ff */
[----:B------:R-:W-:Y:S01]  /*18300*/  @P2 FMUL.FTZ R8, R9, R2 ;  /* 0x0000000209082220 */ /* 0x000fe20000410000 */
[----:B------:R-:W-:Y:S01]  /*18310*/  @!P0 MOV R2, R4 ;  /* 0x0000000400028202 */ /* 0x000fe20000000f00 */
[----:B------:R-:W-:-:S02]  /*18320*/  @!P0 IMAD R27, R30, c[0x0][0x1dc], R13 ;  /* 0x000077001e1b8a24 */ /* 0x000fc400078e020d */
[C-C-:B------:R-:W-:Y:S02]  /*18330*/  FFMA.FTZ R9, R10.reuse, R28, R11.reuse ;  /* 0x0000001c0a097223 */ /* 0x140fe4000001000b */
[----:B------:R-:W-:Y:S02]  /*18340*/  FFMA.FTZ R13, R10, R29, R11 ;  /* 0x0000001d0a0d7223 */ /* 0x000fe4000001000b */
[C---:B------:R-:W-:Y:S01]  /*18350*/  @!P0 IMAD.WIDE.U32 R2, R30.reuse, c[0x0][0x1d8], R2 ;  /* 0x000076001e028a25 */ /* 0x040fe200078e0002 */
[----:B------:R-:W-:-:S03]  /*18360*/  IADD3 R30, R30, 0x8, RZ ;  /* 0x000000081e1e7810 */ /* 0x000fc60007ffe0ff */
[----:B------:R-:W-:Y:S02]  /*18370*/  FFMA.FTZ R9, R12, R21, -R9 ;  /* 0x000000150c097223 */ /* 0x000fe40000010809 */
[----:B------:R-:W-:Y:S01]  /*18380*/  FFMA.FTZ R14, R8, R18, -R13 ;  /* 0x00000012080e7223 */ /* 0x000fe2000001080d */
[----:B------:R-:W-:Y:S01]  /*18390*/  @!P0 IADD3 R13, R3, R27, RZ ;  /* 0x0000001b030d8210 */ /* 0x000fe20007ffe0ff */
[----:B0-----:R-:W-:Y:S01]  /*183a0*/  @P2 FADD.FTZ R26, R26, 1 ;  /* 0x3f8000001a1a2421 */ /* 0x001fe20000010000 */
[----:B------:R-:W-:Y:S01]  /*183b0*/  @!P0 LEA R8, P3, R2, c[0x0][0x160], 0x1 ;  /* 0x0000580002088a11 */ /* 0x000fe200078608ff */
[----:B------:R-:W-:Y:S02]  /*183c0*/  FMUL.FTZ R12, R9, UR5 ;  /* 0x00000005090c7c20 */ /* 0x000fe40008410000 */
[----:B------:R-:W-:Y:S01]  /*183d0*/  @!P0 FMUL.FTZ R3, R14, UR5 ;  /* 0x000000050e038c20 */ /* 0x000fe20008410000 */
[----:B------:R-:W0:Y:S01]  /*183e0*/  @P2 MUFU.RCP R17, R26 ;  /* 0x0000001a00112308 */ /* 0x000e220000001000 */
[----:B------:R-:W-:Y:S01]  /*183f0*/  @!P0 LEA.HI.X R9, R2, c[0x0][0x164], R13, 0x1, P3 ;  /* 0x0000590002098a11 */ /* 0x000fe200018f0c0d */
[----:B-1----:R-:W-:Y:S01]  /*18400*/  @P2 FADD.FTZ R2, -R25, 1 ;  /* 0x3f80000019022421 */ /* 0x002fe20000010100 */
[----:B------:R-:W-:-:S02]  /*18410*/  SHF.R.S32.HI R14, RZ, 0x1f, R30 ;  /* 0x0000001fff0e7819 */ /* 0x000fc4000001141e */
[----:B------:R-:W-:Y:S01]  /*18420*/  @!P0 F2FP.BF16.PACK_AB R13, R3, R12 ;  /* 0x0000000c030d823e */ /* 0x000fe200000010ff */
[----:B------:R-:W-:Y:S01]  /*18430*/  @P2 FFMA.FTZ R12, R23, R2, 1 ;  /* 0x3f800000170c2423 */ /* 0x000fe20000010002 */
[--C-:B------:R-:W-:Y:S02]  /*18440*/  PRMT R2, RZ, 0x5410, R22.reuse ;  /* 0x00005410ff027816 */ /* 0x100fe40000000016 */
[----:B------:R-:W-:Y:S01]  /*18450*/  PRMT R22, RZ, 0x7610, R22 ;  /* 0x00007610ff167816 */ /* 0x000fe20000000016 */
[----:B------:R1:W-:Y:S01]  /*18460*/  @!P0 STG.E [R8.64], R13 ;  /* 0x0000000d08008986 */ /* 0x0003e2000c10190e */
[----:B------:R-:W-:Y:S01]  /*18470*/  ISETP.GE.U32.AND P0, PT, R30, c[0x0][0x1e0], PT ;  /* 0x000078001e007a0c */ /* 0x000fe20003f06070 */
[----:B------:R-:W-:Y:S01]  /*18480*/  @P2 FMUL.FTZ R25, R2, R25 ;  /* 0x0000001902192220 */ /* 0x000fe20000410000 */
[----:B------:R-:W-:Y:S02]  /*18490*/  ISETP.NE.AND P3, PT, R15, 0x40, PT ;  /* 0x000000400f00780c */ /* 0x000fe40003f65270 */
[----:B------:R-:W-:Y:S01]  /*184a0*/  ISETP.GE.OR.EX P0, PT, R14, c[0x0][0x1e4], P1, P0 ;  /* 0x000079000e007a0c */ /* 0x000fe20000f06700 */
[----:B0-----:R-:W-:-:S02]  /*184b0*/  @P2 FADD.FTZ R3, -R17, 1 ;  /* 0x3f80000011032421 */ /* 0x001fc40000010100 */
[----:B------:R-:W-:Y:S02]  /*184c0*/  @P2 FMUL.FTZ R17, R22, R17 ;  /* 0x0000001116112220 */ /* 0x000fe40000410000 */
[----:B------:R-:W-:Y:S02]  /*184d0*/  @P2 FFMA.FTZ R24, R24, R3, 1 ;  /* 0x3f80000018182423 */ /* 0x000fe40000010003 */
[----:B------:R-:W-:Y:S02]  /*184e0*/  @P2 FMUL.FTZ R2, R25, R12 ;  /* 0x0000000c19022220 */ /* 0x000fe40000410000 */
[----:B------:R-:W-:Y:S02]  /*184f0*/  @P2 FMUL.FTZ R22, R17, R24 ;  /* 0x0000001811162220 */ /* 0x000fe40000410000 */
[C-C-:B------:R-:W-:Y:S02]  /*18500*/  FFMA.FTZ R3, R10.reuse, R31, R11.reuse ;  /* 0x0000001f0a037223 */ /* 0x140fe4000001000b */
[----:B-1----:R-:W-:-:S02]  /*18510*/  FFMA.FTZ R9, R10, R32, R11 ;  /* 0x000000200a097223 */ /* 0x002fc4000001000b */
[----:B------:R-:W-:Y:S02]  /*18520*/  FFMA.FTZ R8, R2, R21, -R3 ;  /* 0x0000001502087223 */ /* 0x000fe40000010803 */
[----:B------:R-:W-:Y:S01]  /*18530*/  FFMA.FTZ R12, R22, R18, -R9 ;  /* 0x00000012160c7223 */ /* 0x000fe20000010809 */
[----:B------:R-:W-:Y:S05]  /*18540*/  @P0 BRA `(.L_x_782) ;  /* 0x000000c000000947 */ /* 0x000fea0003800000 */
[----:B------:R-:W-:Y:S01]  /*18550*/  MOV R2, R4 ;  /* 0x0000000400027202 */ /* 0x000fe20000000f00 */
[----:B------:R-:W-:Y:S01]  /*18560*/  IMAD R9, R14, c[0x0][0x1d8], RZ ;  /* 0x000076000e097a24 */ /* 0x000fe200078e02ff */
[----:B------:R-:W-:Y:S01]  /*18570*/  MOV R3, R7 ;  /* 0x0000000700037202 */ /* 0x000fe20000000f00 */
[----:B------:R-:W-:Y:S02]  /*18580*/  FMUL.FTZ R13, R8, UR5 ;  /* 0x00000005080d7c20 */ /* 0x000fe40008410000 */
[C---:B------:R-:W-:Y:S02]  /*18590*/  IMAD R9, R30.reuse, c[0x0][0x1dc], R9 ;  /* 0x000077001e097a24 */ /* 0x040fe400078e0209 */
[----:B------:R-:W-:-:S04]  /*185a0*/  IMAD.WIDE.U32 R2, R30, c[0x0][0x1d8], R2 ;  /* 0x000076001e027a25 */ /* 0x000fc800078e0002 */
[----:B------:R-:W-:Y:S01]  /*185b0*/  FMUL.FTZ R12, R12, UR5 ;  /* 0x000000050c0c7c20 */ /* 0x000fe20008410000 */
[----:B------:R-:W-:Y:S02]  /*185c0*/  IADD3 R3, R3, R9, RZ ;  /* 0x0000000903037210 */ /* 0x000fe40007ffe0ff */
[----:B------:R-:W-:-:S04]  /*185d0*/  LEA R8, P0, R2, c[0x0][0x160], 0x1 ;  /* 0x0000580002087a11 */ /* 0x000fc800078008ff */
[----:B------:R-:W-:Y:S02]  /*185e0*/  LEA.HI.X R9, R2, c[0x0][0x164], R3, 0x1, P0 ;  /* 0x0000590002097a11 */ /* 0x000fe400000f0c03 */
[----:B------:R-:W-:-:S05]  /*185f0*/  F2FP.BF16.PACK_AB R3, R12, R13 ;  /* 0x0000000d0c03723e */ /* 0x000fca00000010ff */
[----:B------:R0:W-:Y:S02]  /*18600*/  STG.E [R8.64], R3 ;  /* 0x0000000308007986 */ /* 0x0001e4000c10190e */
.L_x_782:
[----:B------:R-:W-:Y:S05]  /*18610*/  BSYNC B0 ;  /* 0x0000000000007941 */ /* 0x000fea0003800000 */
.L_x_781:
        /* <DEDUP_REMOVED lines=10> */
.L_x_698:
[----:B-1234-:R-:W2:Y:S01]  /*186c0*/  LDL R2, [R1+0x2e0] ;  /* 0x0002e00001027983 */ /* 0x01eea20000100800 */
[----:B------:R-:W-:Y:S01]  /*186d0*/  IMAD.MOV.U32 R6, RZ, RZ, c[0x0][0xc] ;  /* 0x00000300ff067624 */ /* 0x000fe200078e00ff */
[----:B------:R-:W-:Y:S01]  /*186e0*/  MOV R4, c[0x0][0x10] ;  /* 0x0000040000047a02 */ /* 0x000fe20000000f00 */
[----:B0-----:R-:W-:Y:S01]  /*186f0*/  HFMA2.MMA R3, -RZ, RZ, 0, 2.384185791015625e-07 ;  /* 0x00000004ff037435 */ /* 0x001fe200000001ff */
[----:B------:R-:W-:Y:S02]  /*18700*/  BSSY B0, `(.L_x_785) ;  /* 0x000000f000007945 */ /* 0x000fe40003800000 */
[----:B------:R-:W-:-:S02]  /*18710*/  ISETP.NE.AND P0, PT, R6, 0x1, PT ;  /* 0x000000010600780c */ /* 0x000fc40003f05270 */
[----:B------:R-:W-:-:S04]  /*18720*/  SHF.L.U32 R0, R4, 0x1, RZ ;  /* 0x0000000104007819 */ /* 0x000fc800000006ff */
[----:B------:R-:W-:Y:S02]  /*18730*/  SEL R0, R0, RZ, P0 ;  /* 0x000000ff00007207 */ /* 0x000fe40000000000 */
[----:B--2---:R-:W-:-:S03]  /*18740*/  ISETP.NE.AND P1, PT, R2, RZ, PT ;  /* 0x000000ff0200720c */ /* 0x004fc60003f25270 */
[----:B------:R-:W-:-:S10]  /*18750*/  IMAD.WIDE.U32 R2, R0, R3, c[0x0][0x1a8] ;  /* 0x00006a0000027625 */ /* 0x000fd400078e0003 */
        /* <DEDUP_REMOVED lines=9> */
.L_x_786:
[----:B------:R-:W-:Y:S05]  /*187f0*/  BSYNC B0 ;  /* 0x0000000000007941 */ /* 0x000fea0003800000 */
.L_x_785:
        /* <DEDUP_REMOVED lines=11> */
.L_x_788:
[----:B------:R-:W2:Y:S01]  /*188b0*/  LDG.E.STRONG.GPU R5, [R2.64] ;  /* 0x0000000e02057981 */ /* 0x000ea2000c1ef900 */
[----:B------:R-:W-:Y:S01]  /*188c0*/  YIELD ;  /* 0x0000000000007946 */ /* 0x000fe20003800000 */
[----:B--2---:R-:W-:Y:S01]  /*188d0*/  ISETP.NE.AND P0, PT, R5, R0, PT ;  /* 0x000000000500720c */ /* 0x004fe20003f05270 */
[----:B------:R-:W-:-:S12]  /*188e0*/  CCTL.IVALL ;  /* 0x00000000ff00798f */ /* 0x000fd80002000000 */
[----:B------:R-:W-:Y:S05]  /*188f0*/  @P0 BRA `(.L_x_788) ;  /* 0xffffffb000000947 */ /* 0x000fea000383ffff */
.L_x_787:
[----:B------:R-:W-:Y:S02]  /*18900*/  WARPSYNC 0xffffffff ;  /* 0xffffffff00007948 */ /* 0x000fe40003800000 */
[----:B------:R-:W2:Y:S01]  /*18910*/  LDL R4, [R1+0x2e0] ;  /* 0x0002e00001047983 */ /* 0x000ea20000100800 */
[----:B------:R-:W-:-:S03]  /*18920*/  MOV R19, c[0x0][0x1dc] ;  /* 0x0000770000137a02 */ /* 0x000fc60000000f00 */
[----:B------:R-:W-:Y:S01]  /*18930*/  BAR.SYNC.DEFER_BLOCKING 0x0 ;  /* 0x0000000000007b1d */ /* 0x000fe20000010000 */
[----:B------:R-:W-:-:S05]  /*18940*/  LEA.HI R0, P0, R19, c[0x0][0x1d8], RZ, 0x1 ;  /* 0x0000760013007a11 */ /* 0x000fca00078108ff */
[----:B------:R-:W-:-:S05]  /*18950*/  IMAD.X R3, RZ, RZ, c[0x0][0x1dc], P0 ;  /* 0x00007700ff037624 */ /* 0x000fca00000e06ff */
        /* <DEDUP_REMOVED lines=11> */
[----:B------:R-:W-:Y:S02]  /*18a10*/  MOV R16, c[0x0][0x1d8] ;  /* 0x0000760000107a02 */ /* 0x000fe40000000f00 */
[----:B------:R-:W-:Y:S02]  /*18a20*/  MOV R7, R4 ;  /* 0x0000000400077202 */ /* 0x000fe40000000f00 */
[----:B------:R-:W-:Y:S02]  /*18a30*/  SHF.L.U64.HI R27, R14, 0x2, R25 ;  /* 0x000000020e1b7819 */ /* 0x000fe40000010219 */
[----:B------:R-:W-:-:S02]  /*18a40*/  IADD3 R2, R2, UR5, RZ ;  /* 0x0000000502027c10 */ /* 0x000fc4000fffe0ff */
[----:B------:R-:W-:Y:S02]  /*18a50*/  SHF.L.U64.HI R19, R16, 0x2, R19 ;  /* 0x0000000210137819 */ /* 0x000fe40000010213 */
[----:B------:R-:W-:-:S04]  /*18a60*/  LEA.HI R23, P0, R2, UR4, RZ, 0x1 ;  /* 0x0000000402177c11 */ /* 0x000fc8000f8108ff */
[----:B------:R-:W-:-:S04]  /*18a70*/  IADD3.X R2, RZ, R2, RZ, P0, !PT ;  /* 0x00000002ff027210 */ /* 0x000fc800007fe4ff */
[--C-:B------:R-:W-:Y:S02]  /*18a80*/  SHF.R.S64 R23, R23, 0x1, R2.reuse ;  /* 0x0000000117177819 */ /* 0x100fe40000001002 */
[----:B------:R-:W-:-:S04]  /*18a90*/  SHF.R.S32.HI R0, RZ, 0x1, R2 ;  /* 0x00000001ff007819 */ /* 0x000fc80000011402 */
[----:B------:R-:W-:Y:S02]  /*18aa0*/  SHF.L.U64.HI R21, R23, 0x2, R0 ;  /* 0x0000000217157819 */ /* 0x000fe40000010200 */
.L_x_789:
[C---:B------:R-:W-:Y:S01]  /*18ab0*/  LEA R6, P0, R7.reuse, c[0x0][0x1b8], 0x2 ;  /* 0x00006e0007067a11 */ /* 0x040fe200078010ff */
[----:B------:R-:W2:Y:S03]  /*18ac0*/  LDL.LU R18, [R1+0x2e0] ;  /* 0x0002e00001127983 */ /* 0x000ea60000300800 */
[----:B------:R-:W-:Y:S02]  /*18ad0*/  LEA.HI.X R7, R7, c[0x0][0x1bc], R8, 0x2, P0 ;  /* 0x00006f0007077a11 */ /* 0x000fe400000f1408 */
[-C--:B------:R-:W-:Y:S02]  /*18ae0*/  LEA R8, P0, R14, R6.reuse, 0x2 ;  /* 0x000000060e087211 */ /* 0x080fe400078010ff */
[-C--:B------:R-:W-:Y:S01]  /*18af0*/  LEA R12, P2, R23, R6.reuse, 0x2 ;  /* 0x00000006170c7211 */ /* 0x080fe200078410ff */
[----:B------:R0:W3:Y:S01]  /*18b00*/  LDG.E R0, [R6.64] ;  /* 0x0000000e06007981 */ /* 0x0000e2000c1e1900 */
[----:B------:R-:W-:Y:S01]  /*18b10*/  LEA R10, P1, R16, R6, 0x2 ;  /* 0x00000006100a7211 */ /* 0x000fe200078210ff */
[C---:B------:R-:W-:Y:S01]  /*18b20*/  IMAD.X R9, R7.reuse, 0x1, R27, P0 ;  /* 0x0000000107097824 */ /* 0x040fe200000e061b */
[----:B------:R-:W-:-:S02]  /*18b30*/  IADD3.X R13, R7, R21, RZ, P2, !PT ;  /* 0x00000015070d7210 */ /* 0x000fc400017fe4ff */
[----:B------:R-:W-:-:S03]  /*18b40*/  IADD3.X R11, R19, R7, RZ, P1, !PT ;  /* 0x00000007130b7210 */ /* 0x000fc60000ffe4ff */
[----:B------:R-:W3:Y:S04]  /*18b50*/  LDG.E R9, [R8.64] ;  /* 0x0000000e08097981 */ /* 0x000ee8000c1e1900 */
[----:B------:R-:W4:Y:S04]  /*18b60*/  LDG.E R10, [R10.64] ;  /* 0x0000000e0a0a7981 */ /* 0x000f28000c1e1900 */
[----:B------:R-:W4:Y:S01]  /*18b70*/  LDG.E R13, [R12.64] ;  /* 0x0000000e0c0d7981 */ /* 0x000f22000c1e1900 */
[----:B------:R-:W-:Y:S01]  /*18b80*/  HFMA2.MMA R5, -RZ, RZ, 0, 1.1920928955078125e-07 ;  /* 0x00000002ff057435 */ /* 0x000fe200000001ff */
[----:B--2---:R-:W-:-:S02]  /*18b90*/  SHF.L.U32 R4, R18, 0x1, RZ ;  /* 0x0000000112047819 */ /* 0x004fc400000006ff */
[----:B0-----:R-:W-:-:S07]  /*18ba0*/  IADD3 R7, R18, 0x188, RZ ;  /* 0x0000018812077810 */ /* 0x001fce0007ffe0ff */
[----:B------:R-:W-:-:S04]  /*18bb0*/  IMAD.WIDE R2, R4, R5, c[0x0][0x168] ;  /* 0x00005a0004027625 */ /* 0x000fc800078e0205 */
[----:B------:R-:W-:Y:S01]  /*18bc0*/  IMAD.WIDE R4, R4, R5, c[0x0][0x170] ;  /* 0x00005c0004047625 */ /* 0x000fe200078e0205 */
[----:B------:R0:W-:Y:S01]  /*18bd0*/  STL [R1+0x2e0], R7 ;  /* 0x0002e00701007387 */ /* 0x0001e20000100800 */
[----:B---3--:R-:W-:Y:S02]  /*18be0*/  F2FP.BF16.PACK_AB R15, R9, R0 ;  /* 0x00000000090f723e */ /* 0x008fe400000010ff */
[----:B------:R-:W-:Y:S02]  /*18bf0*/  ISETP.GT.U32.AND P0, PT, R14, R7, PT ;  /* 0x000000070e00720c */ /* 0x000fe40003f04070 */
[----:B----4-:R-:W-:Y:S01]  /*18c00*/  F2FP.BF16.PACK_AB R17, R13, R10 ;  /* 0x0000000a0d11723e */ /* 0x010fe200000010ff */
[----:B------:R0:W-:Y:S01]  /*18c10*/  STG.E [R2.64], R15 ;  /* 0x0000000f02007986 */ /* 0x0001e2000c10190e */
[----:B------:R-:W-:-:S03]  /*18c20*/  SHF.R.S32.HI R8, RZ, 0x1f, R7 ;  /* 0x0000001fff087819 */ /* 0x000fc60000011407 */
[----:B------:R0:W-:Y:S01]  /*18c30*/  STG.E [R4.64], R17 ;  /* 0x0000001104007986 */ /* 0x0001e2000c10190e */
[----:B------:R-:W-:-:S13]  /*18c40*/  ISETP.GT.AND.EX P0, PT, R25, R8, PT, P0 ;  /* 0x000000081900720c */ /* 0x000fda0003f04300 */
[----:B0-----:R-:W-:Y:S05]  /*18c50*/  @P0 BRA `(.L_x_789) ;  /* 0xfffffe5000000947 */ /* 0x001fea000383ffff */
[----:B------:R-:W-:Y:S05]  /*18c60*/  EXIT ;  /* 0x000000000000794d */ /* 0x000fea0003800000 */
.L_x_790:
        /* <DEDUP_REMOVED lines=9> */
.L_x_5613:


//--------------------- .text._Z35group_norm_nhwc_bwd_one_pass_kernelI11Bf16IOFp16WLi64ELi98ELi392EEv26Group_norm_nhwc_bwd_params --------------------------
	.section	.text._Z35group_norm_nhwc_bwd_one_pass_kernelI11Bf16IOFp16WLi64ELi98ELi392EEv26Group_norm_nhwc_bwd_params,"ax",@progbits
	.sectioninfo	@"SHI_REGISTERS=72"
	.align	128
        .global         _Z35group_norm_nhwc_bwd_one_pass_kernelI11Bf16IOFp16WLi64ELi98ELi392EEv26Group_norm_nhwc_bwd_params
        .type           _Z35group_norm_nhwc_bwd_one_pass_kernelI11Bf16IOFp16WLi64ELi98ELi392EEv26Group_norm_nhwc_bwd_params,@function
        .size           _Z35group_norm_nhwc_bwd_one_pass_kernelI11Bf16IOFp16WLi64ELi98ELi392EEv26Group_norm_nhwc_bwd_params,(.L_x_5614 - _Z35group_norm_nhwc_bwd_one_pass_kernelI11Bf16IOFp16WLi64ELi98ELi392EEv26Group_norm_nhwc_bwd_params)
        .other          _Z35group_norm_nhwc_bwd_one_pass_kernelI11Bf16IOFp16WLi64ELi98ELi392EEv26Group_norm_nhwc_bwd_params,@"STO_CUDA_ENTRY STV_DEFAULT"
_Z35group_norm_nhwc_bwd_one_pass_kernelI11Bf16IOFp16WLi64ELi98ELi392EEv26Group_norm_nhwc_bwd_params:
.text._Z35group_norm_nhwc_bwd_one_pass_kernelI11Bf16IOFp16WLi64ELi98ELi392EEv26Group_norm_nhwc_bwd_params:
        /* <DEDUP_REMOVED lines=72> */
.L_x_842:
        /* <DEDUP_REMOVED lines=207> */
[----:B--2---:R-:W-:Y:S02]  /*1170*/  @P0 HADD2.F32 R34, -RZ, R21.H0_H0 ;  /* 0x20000015ff220230 */ /* 0x004fe40000004100 */
[----:B---3--:R-:W-:Y:S02]  /*1180*/  @P0 HADD2.F32 R14, -RZ, R20.H0_H0 ;  /* 0x20000014ff0e0230 */ /* 0x008fe40000004100 */
[----:B----4-:R-:W-:Y:S02]  /*1190*/  HADD2.F32 R35, -RZ, R35.H0_H0 ;  /* 0x20000023ff237230 */ /* 0x010fe40000004100 */
[----:B------:R-:W-:-:S02]  /*11a0*/  HADD2.F32 R15, -RZ, R15.H0_H0 ;  /* 0x2000000fff0f7230 */ /* 0x000fc40000004100 */
.L_x_793:
[----:B0---4-:R-:W-:Y:S05]  /*11b0*/  BSYNC B0 ;  /* 0x0000000000007941 */ /* 0x011fea0003800000 */
.L_x_792:
        /* <DEDUP_REMOVED lines=36> */
.L_x_794:
        /* <DEDUP_REMOVED lines=26> */
.L_x_795:
        /* <DEDUP_REMOVED lines=41> */
.L_x_796:
        /* <DEDUP_REMOVED lines=37> */
.L_x_797:
        /* <DEDUP_REMOVED lines=37> */
.L_x_798:
        /* <DEDUP_REMOVED lines=37> */
.L_x_799:
        /* <DEDUP_REMOVED lines=36> */
.L_x_800:
        /* <DEDUP_REMOVED lines=34> */
.L_x_801:
        /* <DEDUP_REMOVED lines=83> */
.L_x_803:
[----:B0-----:R-:W-:Y:S05]  /*28b0*/  BSYNC B0 ;  /* 0x0000000000007941 */ /* 0x001fea0003800000 */
.L_x_802:
        /* <DEDUP_REMOVED lines=41> */
.L_x_805:
[----:B------:R-:W-:Y:S05]  /*2b50*/  BSYNC B0 ;  /* 0x0000000000007941 */ /* 0x000fea0003800000 */
.L_x_804:
        /* <DEDUP_REMOVED lines=20> */
.L_x_807:
[----:B------:R-:W-:Y:S05]  /*2ca0*/  BSYNC B0 ;  /* 0x0000000000007941 */ /* 0x000fea0003800000 */
.L_x_806:
        /* <DEDUP_REMOVED lines=32> */
.L_x_810:
[----:B------:R-:W2:Y:S01]  /*2eb0*/  LDG.E.STRONG.GPU R18, [R16.64] ;  /* 0x0000000c10127981 */ /* 0x000ea2000c1ef900 */
[----:B------:R-:W-:Y:S01]  /*2ec0*/  YIELD ;  /* 0x0000000000007946 */ /* 0x000fe20003800000 */
[----:B--2---:R-:W-:Y:S01]  /*2ed0*/  ISETP.NE.AND P6, PT, R18, R23, PT ;  /* 0x000000171200720c */ /* 0x004fe20003fc5270 */
[----:B------:R-:W-:-:S12]  /*2ee0*/  CCTL.IVALL ;  /* 0x00000000ff00798f */ /* 0x000fd80002000000 */
[----:B------:R-:W-:Y:S05]  /*2ef0*/  @P6 BRA `(.L_x_810) ;  /* 0xffffffb000006947 */ /* 0x000fea000383ffff */
.L_x_809:
        /* <DEDUP_REMOVED lines=26> */
.L_x_814:
        /* <DEDUP_REMOVED lines=116> */
.L_x_813:
        /* <DEDUP_REMOVED lines=64> */
.L_x_815:
[----:B------:R-:W-:-:S04]  /*3be0*/  LOP3.LUT P6, RZ, R63, 0x1, RZ, 0xc0, !PT ;  /* 0x000000013fff7812 */ /* 0x000fc800078cc0ff */
[----:B------:R-:W-:-:S13]  /*3bf0*/  ISETP.NE.OR P6, PT, RZ, UR4, P6 ;  /* 0x00000004ff007c0c */ /* 0x000fda000b7c5670 */
[----:B------:R-:W-:Y:S05]  /*3c00*/  @!P6 BRA `(.L_x_811) ;  /* 0x000002000000e947 */ /* 0x000fea0003800000 */
.L_x_812:
        /* <DEDUP_REMOVED lines=32> */
.L_x_811:
        /* <DEDUP_REMOVED lines=11> */
.L_x_817:
[----:B------:R-:W-:Y:S05]  /*3ec0*/  BSYNC B0 ;  /* 0x0000000000007941 */ /* 0x000fea0003800000 */
.L_x_816:
        /* <DEDUP_REMOVED lines=17> */
.L_x_808:
        /* <DEDUP_REMOVED lines=36> */
.L_x_818:
        /* <DEDUP_REMOVED lines=18> */
.L_x_820:
[----:B------:R-:W-:Y:S05]  /*4340*/  BSYNC B0 ;  /* 0x0000000000007941 */ /* 0x000fea0003800000 */
.L_x_819:
        /* <DEDUP_REMOVED lines=27> */
.L_x_821:
        /* <DEDUP_REMOVED lines=19> */
.L_x_823:
[----:B------:R-:W-:Y:S05]  /*4630*/  BSYNC B0 ;  /* 0x0000000000007941 */ /* 0x000fea0003800000 */
.L_x_822:
        /* <DEDUP_REMOVED lines=28> */
.L_x_824:
        /* <DEDUP_REMOVED lines=18> */
.L_x_826:
[----:B------:R-:W-:Y:S05]  /*4920*/  BSYNC B0 ;  /* 0x0000000000007941 */ /* 0x000fea0003800000 */
.L_x_825:
        /* <DEDUP_REMOVED lines=27> */
.L_x_827:
        /* <DEDUP_REMOVED lines=18> */
.L_x_829:
[----:B------:R-:W-:Y:S05]  /*4c00*/  BSYNC B0 ;  /* 0x0000000000007941 */ /* 0x000fea0003800000 */
.L_x_828:
        /* <DEDUP_REMOVED lines=27> */
.L_x_830:
        /* <DEDUP_REMOVED lines=18> */
.L_x_832:
[----:B------:R-:W-:Y:S05]  /*4ee0*/  BSYNC B0 ;  /* 0x0000000000007941 */ /* 0x000fea0003800000 */
.L_x_831:
        /* <DEDUP_REMOVED lines=28> */
.L_x_833:
        /* <DEDUP_REMOVED lines=18> */
.L_x_835:
[----:B------:R-:W-:Y:S05]  /*51d0*/  BSYNC B0 ;  /* 0x0000000000007941 */ /* 0x000fea0003800000 */
.L_x_834:
        /* <DEDUP_REMOVED lines=28> */
.L_x_836:
        /* <DEDUP_REMOVED lines=21> */
.L_x_838:
[----:B------:R-:W-:Y:S05]  /*54f0*/  BSYNC B0 ;  /* 0x0000000000007941 */ /* 0x000fea0003800000 */
.L_x_837:
        /* <DEDUP_REMOVED lines=30> */
.L_x_839:
        /* <DEDUP_REMOVED lines=17> */
.L_x_841:
[----:B------:R-:W-:Y:S05]  /*57f0*/  BSYNC B0 ;  /* 0x0000000000007941 */ /* 0x000fea0003800000 */
.L_x_840:
[----:B------:R-:W-:Y:S01]  /*5800*/  ULDC UR4, c[0x0][0x10] ;  /* 0x0000040000047ab9 */ /* 0x000fe20000000800 */
[----:B------:R-:W-:Y:S01]  /*5810*/  IADD3 R52, R52, 0x1, RZ ;  /* 0x0000000134347810 */ /* 0x000fe20007ffe0ff */
[----:B------:R-:W-:-:S04]  /*5820*/  UIADD3 UR14, UR14, UR4, URZ ;  /* 0x000000040e0e7290 */ /* 0x000fc8000fffe03f */
[----:B------:R-:W-:-:S06]  /*5830*/  UISETP.GE.AND UP0, UPT, UR14, UR6, UPT ;  /* 0x000000060e00728c */ /* 0x000fcc000bf06270 */
[----:B------:R-:W-:-:S13]  /*5840*/  PLOP3.LUT P0, PT, PT, PT, UP0, 0x80, 0x0 ;  /* 0x000000000000781c */ /* 0x000fda0003f0f008 */
[----:B------:R-:W-:Y:S01]  /*5850*/  @P0 CALL.REL.NOINC `(.L_x_791) ;  /* 0x0000001000000944 */ /* 0x000fe20003c00000 */
[----:B------:R-:W-:Y:S05]  /*5860*/  BRA `(.L_x_842) ;  /* 0xffffac1000007947 */ /* 0x000fea000383ffff */
.L_x_791:
        /* <DEDUP_REMOVED lines=22> */
.L_x_844:
[----:B------:R-:W-:Y:S05]  /*59d0*/  BSYNC B0 ;  /* 0x0000000000007941 */ /* 0x000fea0003800000 */
.L_x_843:
[----:B------:R-:W-:Y:S05]  /*59e0*/  @P0 EXIT ;  /* 0x000000000000094d */ /* 0x000fea0003800000 */
[----:B------:R-:W-:Y:S05]  /*59f0*/  @P2 BRA `(.L_x_845) ;  /* 0x0000008000002947 */ /* 0x000fea0003800000 */
[----:B------:R-:W-:-:S05]  /*5a00*/  IMAD R0, R4, c[0x0][0x10], RZ ;  /* 0x0000040004007a24 */ /* 0x000fca00078e02ff */
[----:B------:R-:W-:-:S13]  /*5a10*/  ISETP.NE.AND P0, PT, R0, -0x1, PT ;  /* 0xffffffff0000780c */ /* 0x000fda0003f05270 */
[----:B------:R-:W-:Y:S05]  /*5a20*/  @!P0 BRA `(.L_x_845) ;  /* 0x0000005000008947 */ /* 0x000fea0003800000 */
.L_x_846:
[----:B-1----:R-:W2:Y:S01]  /*5a30*/  LDG.E.STRONG.GPU R5, [R2.64] ;  /* 0x0000000c02057981 */ /* 0x002ea2000c1ef900 */
[----:B------:R-:W-:Y:S01]  /*5a40*/  YIELD ;  /* 0x0000000000007946 */ /* 0x000fe20003800000 */
[----:B--2---:R-:W-:Y:S01]  /*5a50*/  ISETP.NE.AND P0, PT, R5, R0, PT ;  /* 0x000000000500720c */ /* 0x004fe20003f05270 */
[----:B------:R-:W-:-:S12]  /*5a60*/  CCTL.IVALL ;  /* 0x00000000ff00798f */ /* 0x000fd80002000000 */
[----:B------:R-:W-:Y:S05]  /*5a70*/  @P0 BRA `(.L_x_846) ;  /* 0xffffffb000000947 */ /* 0x000fea000383ffff */
.L_x_845:
        /* <DEDUP_REMOVED lines=25> */
.L_x_847:
        /* <DEDUP_REMOVED lines=20> */
[----:B--2---:R-:W-:Y:S02]  /*5d50*/  F2FP.PACK_AB R15, R9, R0 ;  /* 0x00000000090f723e */ /* 0x004fe400000000ff */
[----:B---3--:R-:W-:-:S03]  /*5d60*/  F2FP.PACK_AB R17, R13, R10 ;  /* 0x0000000a0d11723e */ /* 0x008fc600000000ff */
[----:B------:R0:W-:Y:S04]  /*5d70*/  STG.E [R2.64], R15 ;  /* 0x0000000f02007986 */ /* 0x0001e8000c10190c */
[----:B------:R0:W-:Y:S02]  /*5d80*/  STG.E [R4.64], R17 ;  /* 0x0000001104007986 */ /* 0x0001e4000c10190c */
[----:B------:R-:W-:Y:S05]  /*5d90*/  @P0 BRA `(.L_x_847) ;  /* 0xfffffe7000000947 */ /* 0x000fea000383ffff */
[----:B------:R-:W-:Y:S05]  /*5da0*/  EXIT ;  /* 0x000000000000794d */ /* 0x000fea0003800000 */
.L_x_848:
        /* <DEDUP_REMOVED lines=13> */
.L_x_5614:


//--------------------- .text._Z35group_norm_nhwc_bwd_one_pass_kernelI11Bf16IOFp16WLi128ELi98ELi392EEv26Group_norm_nhwc_bwd_params --------------------------
	.section	.text._Z35group_norm_nhwc_bwd_one_pass_kernelI11Bf16IOFp16WLi128ELi98ELi392EEv26Group_norm_nhwc_bwd_params,"ax",@progbits
	.sectioninfo	@"SHI_REGISTERS=128"
	.align	128
        .global         _Z35group_norm_nhwc_bwd_one_pass_kernelI11Bf16IOFp16WLi128ELi98ELi392EEv26Group_norm_nhwc_bwd_params
        .type           _Z35group_norm_nhwc_bwd_one_pass_kernelI11Bf16IOFp16WLi128ELi98ELi392EEv26Group_norm_nhwc_bwd_params,@function
        .size           _Z35group_norm_nhwc_bwd_one_pass_kernelI11Bf16IOFp16WLi128ELi98ELi392EEv26Group_norm_nhwc_bwd_params,(.L_x_5615 - _Z35group_norm_nhwc_bwd_one_pass_kernelI11Bf16IOFp16WLi128ELi98ELi392EEv26Group_norm_nhwc_bwd_params)
        .other          _Z35group_norm_nhwc_bwd_one_pass_kernelI11Bf16IOFp16WLi128ELi98ELi392EEv26Group_norm_nhwc_bwd_params,@"STO_CUDA_ENTRY STV_DEFAULT"
_Z35group_norm_nhwc_bwd_one_pass_kernelI11Bf16IOFp16WLi128ELi98ELi392EEv26Group_norm_nhwc_bwd_params:
.text._Z35group_norm_nhwc_bwd_one_pass_kernelI11Bf16IOFp16WLi128ELi98ELi392EEv26Group_norm_nhwc_bwd_params:
        /* <DEDUP_REMOVED lines=113> */
.L_x_932:
        /* <DEDUP_REMOVED lines=352> */
[----:B--2---:R-:W-:Y:S01]  /*1d10*/  @P0 HADD2.F32 R93, -RZ, R26.H0_H0 ;  /* 0x2000001aff5d0230 */ /* 0x004fe20000004100 */
[----:B------:R-:W-:-:S10]  /*1d20*/  HFMA2.MMA R26, -RZ, RZ, 0, 1.1920928955078125e-07 ;  /* 0x00000002ff1a7435 */ /* 0x000fd400000001ff */
[----:B------:R-:W-:-:S05]  /*1d30*/  IMAD.WIDE R26, R27, R26, c[0x0][0x188] ;  /* 0x000062001b1a7625 */ /* 0x000fca00078e021a */
[----:B------:R-:W2:Y:S04]  /*1d40*/  LDG.E.U16 R96, [R26.64] ;  /* 0x000000061a607981 */ /* 0x000ea8000c1e1500 */
[----:B------:R-:W4:Y:S01]  /*1d50*/  LDG.E.U16 R94, [R26.64+0x2] ;  /* 0x000002061a5e7981 */ /* 0x000f22000c1e1500 */
[----:B---3--:R-:W-:Y:S02]  /*1d60*/  @P0 HADD2.F32 R69, -RZ, R28.H0_H0 ;  /* 0x2000001cff450230 */ /* 0x008fe40000004100 */
[----:B--2---:R-:W-:Y:S02]  /*1d70*/  HADD2.F32 R96, -RZ, R96.H0_H0 ;  /* 0x20000060ff607230 */ /* 0x004fe40000004100 */
[----:B----4-:R-:W-:Y:S02]  /*1d80*/  HADD2.F32 R94, -RZ, R94.H0_H0 ;  /* 0x2000005eff5e7230 */ /* 0x010fe40000004100 */
.L_x_851:
[----:B0-----:R-:W-:Y:S05]  /*1d90*/  BSYNC B0 ;  /* 0x0000000000007941 */ /* 0x001fea0003800000 */
.L_x_850:
        /* <DEDUP_REMOVED lines=36> */
.L_x_852:
        /* <DEDUP_REMOVED lines=26> */
.L_x_853:
        /* <DEDUP_REMOVED lines=40> */
.L_x_854:
        /* <DEDUP_REMOVED lines=37> */
.L_x_855:
        /* <DEDUP_REMOVED lines=37> */
.L_x_856:
        /* <DEDUP_REMOVED lines=37> */
.L_x_857:
        /* <DEDUP_REMOVED lines=34> */
.L_x_858:
        /* <DEDUP_REMOVED lines=35> */
.L_x_859:
        /* <DEDUP_REMOVED lines=35> */
.L_x_860:
        /* <DEDUP_REMOVED lines=35> */
.L_x_861:
        /* <DEDUP_REMOVED lines=35> */
.L_x_862:
        /* <DEDUP_REMOVED lines=35> */
.L_x_863:
        /* <DEDUP_REMOVED lines=38> */
.L_x_864:
        /* <DEDUP_REMOVED lines=36> */
.L_x_865:
        /* <DEDUP_REMOVED lines=35> */
.L_x_866:
        /* <DEDUP_REMOVED lines=33> */
.L_x_867:
        /* <DEDUP_REMOVED lines=99> */
.L_x_869:
[----:B0-----:R-:W-:Y:S05]  /*4710*/  BSYNC B0 ;  /* 0x0000000000007941 */ /* 0x001fea0003800000 */
.L_x_868:
        /* <DEDUP_REMOVED lines=41> */
.L_x_871:
[----:B------:R-:W-:Y:S05]  /*49b0*/  BSYNC B0 ;  /* 0x0000000000007941 */ /* 0x000fea0003800000 */
.L_x_870:
        /* <DEDUP_REMOVED lines=17> */
.L_x_873:
[----:B------:R-:W-:Y:S05]  /*4ad0*/  BSYNC B0 ;  /* 0x0000000000007941 */ /* 0x000fea0003800000 */
.L_x_872:
        /* <DEDUP_REMOVED lines=32> */
.L_x_876:
[----:B------:R-:W2:Y:S01]  /*4ce0*/  LDG.E.STRONG.GPU R26, [R24.64] ;  /* 0x00000006181a7981 */ /* 0x000ea2000c1ef900 */
[----:B------:R-:W-:Y:S01]  /*4cf0*/  YIELD ;  /* 0x0000000000007946 */ /* 0x000fe20003800000 */
[----:B--2---:R-:W-:Y:S01]  /*4d00*/  ISETP.NE.AND P6, PT, R26, R31, PT ;  /* 0x0000001f1a00720c */ /* 0x004fe20003fc5270 */
[----:B------:R-:W-:-:S12]  /*4d10*/  CCTL.IVALL ;  /* 0x00000000ff00798f */ /* 0x000fd80002000000 */
[----:B------:R-:W-:Y:S05]  /*4d20*/  @P6 BRA `(.L_x_876) ;  /* 0xffffffb000006947 */ /* 0x000fea000383ffff */
.L_x_875:
        /* <DEDUP_REMOVED lines=23> */
.L_x_880:
        /* <DEDUP_REMOVED lines=115> */
.L_x_879:
        /* <DEDUP_REMOVED lines=63> */
.L_x_881:
[----:B------:R-:W-:-:S04]  /*59c0*/  LOP3.LUT P6, RZ, R84, 0x1, RZ, 0xc0, !PT ;  /* 0x0000000154ff7812 */ /* 0x000fc800078cc0ff */
[----:B------:R-:W-:-:S13]  /*59d0*/  ISETP.NE.OR P6, PT, R26, RZ, P6 ;  /* 0x000000ff1a00720c */ /* 0x000fda00037c5670 */
[----:B------:R-:W-:Y:S05]  /*59e0*/  @!P6 BRA `(.L_x_877) ;  /* 0x000001f00000e947 */ /* 0x000fea0003800000 */
.L_x_878:
        /* <DEDUP_REMOVED lines=31> */
.L_x_877:
        /* <DEDUP_REMOVED lines=10> */
.L_x_883:
[----:B------:R-:W-:Y:S05]  /*5c80*/  BSYNC B0 ;  /* 0x0000000000007941 */ /* 0x000fea0003800000 */
.L_x_882:
        /* <DEDUP_REMOVED lines=17> */
.L_x_874:
        /* <DEDUP_REMOVED lines=36> */
.L_x_884:
        /* <DEDUP_REMOVED lines=19> */
.L_x_886:
[----:B------:R-:W-:Y:S05]  /*6110*/  BSYNC B0 ;  /* 0x0000000000007941 */ /* 0x000fea0003800000 */
.L_x_885:
        /* <DEDUP_REMOVED lines=28> */
.L_x_887:
        /* <DEDUP_REMOVED lines=19> */
.L_x_889:
[----:B------:R-:W-:Y:S05]  /*6410*/  BSYNC B0 ;  /* 0x0000000000007941 */ /* 0x000fea0003800000 */
.L_x_888:
        /* <DEDUP_REMOVED lines=28> */
.L_x_890:
        /* <DEDUP_REMOVED lines=19> */
.L_x_892:
[----:B------:R-:W-:Y:S05]  /*6710*/  BSYNC B0 ;  /* 0x0000000000007941 */ /* 0x000fea0003800000 */
.L_x_891:
        /* <DEDUP_REMOVED lines=28> */
.L_x_893:
        /* <DEDUP_REMOVED lines=19> */
.L_x_895:
[----:B------:R-:W-:Y:S05]  /*6a10*/  BSYNC B0 ;  /* 0x0000000000007941 */ /* 0x000fea0003800000 */
.L_x_894:
        /* <DEDUP_REMOVED lines=28> */
.L_x_896:
        /* <DEDUP_REMOVED lines=19> */
.L_x_898:
[----:B------:R-:W-:Y:S05]  /*6d10*/  BSYNC B0 ;  /* 0x0000000000007941 */ /* 0x000fea0003800000 */
.L_x_897:
        /* <DEDUP_REMOVED lines=28> */
.L_x_899:
        /* <DEDUP_REMOVED lines=19> */
.L_x_901:
[----:B------:R-:W-:Y:S05]  /*7010*/  BSYNC B0 ;  /* 0x0000000000007941 */ /* 0x000fea0003800000 */
.L_x_900:
        /* <DEDUP_REMOVED lines=28> */
.L_x_902:
        /* <DEDUP_REMOVED lines=19> */
.L_x_904:
[----:B------:R-:W-:Y:S05]  /*7310*/  BSYNC B0 ;  /* 0x0000000000007941 */ /* 0x000fea0003800000 */
.L_x_903:
        /* <DEDUP_REMOVED lines=28> */
.L_x_905:
        /* <DEDUP_REMOVED lines=18> */
.L_x_907:
[----:B------:R-:W-:Y:S05]  /*7600*/  BSYNC B0 ;  /* 0x0000000000007941 */ /* 0x000fea0003800000 */
.L_x_906:
        /* <DEDUP_REMOVED lines=27> */
.L_x_908:
        /* <DEDUP_REMOVED lines=18> */
.L_x_910:
[----:B------:R-:W-:Y:S05]  /*78e0*/  BSYNC B0 ;  /* 0x0000000000007941 */ /* 0x000fea0003800000 */
.L_x_909:
        /* <DEDUP_REMOVED lines=27> */
.L_x_911:
        /* <DEDUP_REMOVED lines=18> */
.L_x_913:
[----:B------:R-:W-:Y:S05]  /*7bc0*/  BSYNC B0 ;  /* 0x0000000000007941 */ /* 0x000fea0003800000 */
.L_x_912:
        /* <DEDUP_REMOVED lines=27> */
.L_x_914:
        /* <DEDUP_REMOVED lines=18> */
.L_x_916:
[----:B------:R-:W-:Y:S05]  /*7ea0*/  BSYNC B0 ;  /* 0x0000000000007941 */ /* 0x000fea0003800000 */
.L_x_915:
        /* <DEDUP_REMOVED lines=28> */
.L_x_917:
        /* <DEDUP_REMOVED lines=18> */
.L_x_919:
[----:B------:R-:W-:Y:S05]  /*8190*/  BSYNC B0 ;  /* 0x0000000000007941 */ /* 0x000fea0003800000 */
.L_x_918:
        /* <DEDUP_REMOVED lines=28> */
.L_x_920:
        /* <DEDUP_REMOVED lines=23> */
.L_x_922:
[----:B------:R-:W-:Y:S05]  /*84d0*/  BSYNC B0 ;  /* 0x0000000000007941 */ /* 0x000fea0003800000 */
.L_x_921:
        /* <DEDUP_REMOVED lines=27> */
.L_x_923:
        /* <DEDUP_REMOVED lines=23> */
.L_x_925:
[----:B------:R-:W-:Y:S05]  /*8800*/  BSYNC B0 ;  /* 0x0000000000007941 */ /* 0x000fea0003800000 */
.L_x_924:
        /* <DEDUP_REMOVED lines=27> */
.L_x_926:
        /* <DEDUP_REMOVED lines=25> */
.L_x_928:
[----:B------:R-:W-:Y:S05]  /*8b50*/  BSYNC B0 ;  /* 0x0000000000007941 */ /* 0x000fea0003800000 */
.L_x_927:
        /* <DEDUP_REMOVED lines=25> */
.L_x_929:
        /* <DEDUP_REMOVED lines=20> */
.L_x_931:
[----:B------:R-:W-:Y:S05]  /*8e30*/  BSYNC B0 ;  /* 0x0000000000007941 */ /* 0x000fea0003800000 */
.L_x_930:
[----:B------:R-:W-:Y:S02]  /*8e40*/  IADD3 R64, R64, c[0x0][0x10], RZ ;  /* 0x0000040040407a10 */ /* 0x000fe40007ffe0ff */
[----:B------:R-:W-:Y:S02]  /*8e50*/  IADD3 R63, R63, 0x1, RZ ;  /* 0x000000013f3f7810 */ /* 0x000fe40007ffe0ff */
[----:B------:R-:W-:-:S13]  /*8e60*/  ISETP.GE.AND P0, PT, R64, UR4, PT ;  /* 0x0000000440007c0c */ /* 0x000fda000bf06270 */
[----:B------:R-:W-:Y:S01]  /*8e70*/  @P0 CALL.REL.NOINC `(.L_x_849) ;  /* 0x0000001000000944 */ /* 0x000fe20003c00000 */
[----:B------:R-:W-:Y:S05]  /*8e80*/  BRA `(.L_x_932) ;  /* 0xffff788000007947 */ /* 0x000fea000383ffff */
.L_x_849:
        /* <DEDUP_REMOVED lines=18> */
.L_x_934:
[----:B------:R-:W-:Y:S05]  /*8fb0*/  BSYNC B0 ;  /* 0x0000000000007941 */ /* 0x000fea0003800000 */
.L_x_933:
        /* <DEDUP_REMOVED lines=11> */
.L_x_936:
[----:B------:R-:W2:Y:S01]  /*9070*/  LDG.E.STRONG.GPU R3, [R4.64] ;  /* 0x0000000604037981 */ /* 0x000ea2000c1ef900 */
[----:B------:R-:W-:Y:S01]  /*9080*/  YIELD ;  /* 0x0000000000007946 */ /* 0x000fe20003800000 */
[----:B--2---:R-:W-:Y:S01]  /*9090*/  ISETP.NE.AND P0, PT, R3, R0, PT ;  /* 0x000000000300720c */ /* 0x004fe20003f05270 */
[----:B------:R-:W-:-:S12]  /*90a0*/  CCTL.IVALL ;  /* 0x00000000ff00798f */ /* 0x000fd80002000000 */
[----:B------:R-:W-:Y:S05]  /*90b0*/  @P0 BRA `(.L_x_936) ;  /* 0xffffffb000000947 */ /* 0x000fea000383ffff */
.L_x_935:
        /* <DEDUP_REMOVED lines=25> */
.L_x_937:
        /* <DEDUP_REMOVED lines=26> */
.L_x_938:
        /* <DEDUP_REMOVED lines=9> */
.L_x_5615:


//--------------------- .text._Z35group_norm_nhwc_bwd_one_pass_kernelI11Bf16IOFp16WLi256ELi98ELi392EEv26Group_norm_nhwc_bwd_params --------------------------
	.section	.text._Z35group_norm_nhwc_bwd_one_pass_kernelI11Bf16IOFp16WLi256ELi98ELi392EEv26Group_norm_nhwc_bwd_params,"ax",@progbits
	.sectioninfo	@"SHI_REGISTERS=128"
	.align	128
        .global         _Z35group_norm_nhwc_bwd_one_pass_kernelI11Bf16IOFp16WLi256ELi98ELi392EEv26Group_norm_nhwc_bwd_params
        .type           _Z35group_norm_nhwc_bwd_one_pass_kernelI11Bf16IOFp16WLi256ELi98ELi392EEv26Group_norm_nhwc_bwd_params,@function
        .size           _Z35group_norm_nhwc_bwd_one_pass_kernelI11Bf16IOFp16WLi256ELi98ELi392EEv26Group_norm_nhwc_bwd_params,(.L_x_5616 - _Z35group_norm_nhwc_bwd_one_pass_kernelI11Bf16IOFp16WLi256ELi98ELi392EEv26Group_norm_nhwc_bwd_params)
        .other          _Z35group_norm_nhwc_bwd_one_pass_kernelI11Bf16IOFp16WLi256ELi98ELi392EEv26Group_norm_nhwc_bwd_params,@"STO_CUDA_ENTRY STV_DEFAULT"
_Z35group_norm_nhwc_bwd_one_pass_kernelI11Bf16IOFp16WLi256ELi98ELi392EEv26Group_norm_nhwc_bwd_params:
.text._Z35group_norm_nhwc_bwd_one_pass_kernelI11Bf16IOFp16WLi256ELi98ELi392EEv26Group_norm_nhwc_bwd_params:
        /* <DEDUP_REMOVED lines=190> */
.L_x_1086:
        /* <DEDUP_REMOVED lines=727> */
[----:B--2---:R-:W-:Y:S02]  /*3950*/  @P0 HADD2.F32 R70, -RZ, R35.H0_H0 ;  /* 0x20000023ff460230 */ /* 0x004fe40000004100 */
[----:B---3--:R-:W-:Y:S01]  /*3960*/  @P0 HADD2.F32 R71, -RZ, R32.H0_H0 ;  /* 0x20000020ff470230 */ /* 0x008fe20000004100 */
[----:B------:R-:W-:-:S05]  /*3970*/  MOV R32, 0x2 ;  /* 0x0000000200207802 */ /* 0x000fca0000000f00 */
[----:B------:R-:W-:-:S05]  /*3980*/  IMAD.WIDE R32, R34, R32, c[0x0][0x188] ;  /* 0x0000620022207625 */ /* 0x000fca00078e0220 */
[----:B------:R0:W2:Y:S04]  /*3990*/  LDG.E.U16 R69, [R32.64] ;  /* 0x0000001220457981 */ /* 0x0000a8000c1e1500 */
[----:B0-----:R-:W3:Y:S01]  /*39a0*/  LDG.E.U16 R32, [R32.64+0x2] ;  /* 0x0000021220207981 */ /* 0x001ee2000c1e1500 */
[----:B--2---:R-:W-:Y:S02]  /*39b0*/  HADD2.F32 R69, -RZ, R69.H0_H0 ;  /* 0x20000045ff457230 */ /* 0x004fe40000004100 */
[----:B---3--:R-:W-:Y:S02]  /*39c0*/  HADD2.F32 R72, -RZ, R32.H0_H0 ;  /* 0x20000020ff487230 */ /* 0x008fe40000004100 */
.L_x_941:
[----:B------:R-:W-:Y:S05]  /*39d0*/  BSYNC B0 ;  /* 0x0000000000007941 */ /* 0x000fea0003800000 */
.L_x_940:
        /* <DEDUP_REMOVED lines=30> */
.L_x_942:
        /* <DEDUP_REMOVED lines=34> */
.L_x_943:
        /* <DEDUP_REMOVED lines=40> */
.L_x_944:
        /* <DEDUP_REMOVED lines=37> */
.L_x_945:
        /* <DEDUP_REMOVED lines=37> */
.L_x_946:
        /* <DEDUP_REMOVED lines=37> */
.L_x_947:
        /* <DEDUP_REMOVED lines=37> */
.L_x_948:
        /* <DEDUP_REMOVED lines=37> */
.L_x_949:
        /* <DEDUP_REMOVED lines=37> */
.L_x_950:
        /* <DEDUP_REMOVED lines=37> */
.L_x_951:
        /* <DEDUP_REMOVED lines=37> */
.L_x_952:
        /* <DEDUP_REMOVED lines=37> */
.L_x_953:
        /* <DEDUP_REMOVED lines=37> */
.L_x_954:
        /* <DEDUP_REMOVED lines=37> */
.L_x_955:
        /* <DEDUP_REMOVED lines=37> */
.L_x_956:
        /* <DEDUP_REMOVED lines=37> */
.L_x_957:
        /* <DEDUP_REMOVED lines=37> */
.L_x_958:
        /* <DEDUP_REMOVED lines=37> */
.L_x_959:
        /* <DEDUP_REMOVED lines=37> */
.L_x_960:
        /* <DEDUP_REMOVED lines=37> */
.L_x_961:
        /* <DEDUP_REMOVED lines=37> */
.L_x_962:
        /* <DEDUP_REMOVED lines=37> */
.L_x_963:
        /* <DEDUP_REMOVED lines=37> */
.L_x_964:
        /* <DEDUP_REMOVED lines=37> */
.L_x_965:
        /* <DEDUP_REMOVED lines=37> */
.L_x_966:
        /* <DEDUP_REMOVED lines=37> */
.L_x_967:
        /* <DEDUP_REMOVED lines=37> */
.L_x_968:
        /* <DEDUP_REMOVED lines=37> */
.L_x_969:
        /* <DEDUP_REMOVED lines=37> */
.L_x_970:
        /* <DEDUP_REMOVED lines=37> */
.L_x_971:
        /* <DEDUP_REMOVED lines=35> */
.L_x_972:
        /* <DEDUP_REMOVED lines=33> */
.L_x_973:
        /* <DEDUP_REMOVED lines=91> */
.L_x_975:
[----:B0-----:R-:W-:Y:S05]  /*88c0*/  BSYNC B0 ;  /* 0x0000000000007941 */ /* 0x001fea0003800000 */
.L_x_974:
        /* <DEDUP_REMOVED lines=41> */
.L_x_977:
[----:B------:R-:W-:Y:S05]  /*8b60*/  BSYNC B0 ;  /* 0x0000000000007941 */ /* 0x000fea0003800000 */
.L_x_976:
        /* <DEDUP_REMOVED lines=20> */
.L_x_979:
[----:B------:R-:W-:Y:S05]  /*8cb0*/  BSYNC B0 ;  /* 0x0000000000007941 */ /* 0x000fea0003800000 */
.L_x_978:
        /* <DEDUP_REMOVED lines=41> */
.L_x_982:
[----:B------:R-:W-:Y:S02]  /*8f50*/  MOV R32, UR16 ;  /* 0x0000001000207c02 */ /* 0x000fe40008000f00 */
[----:B------:R-:W-:-:S05]  /*8f60*/  MOV R33, UR17 ;  /* 0x0000001100217c02 */ /* 0x000fca0008000f00 */
[----:B------:R-:W2:Y:S01]  /*8f70*/  LDG.E.STRONG.GPU R32, [R32.64] ;  /* 0x0000001220207981 */ /* 0x000ea2000c1ef900 */
[----:B------:R-:W-:Y:S01]  /*8f80*/  YIELD ;  /* 0x0000000000007946 */ /* 0x000fe20003800000 */
[----:B--2---:R-:W-:Y:S01]  /*8f90*/  ISETP.NE.AND P6, PT, R32, R34, PT ;  /* 0x000000222000720c */ /* 0x004fe20003fc5270 */
[----:B------:R-:W-:-:S12]  /*8fa0*/  CCTL.IVALL ;  /* 0x00000000ff00798f */ /* 0x000fd80002000000 */
[----:B------:R-:W-:Y:S05]  /*8fb0*/  @P6 BRA `(.L_x_982) ;  /* 0xffffff9000006947 */ /* 0x000fea000383ffff */
.L_x_981:
        /* <DEDUP_REMOVED lines=27> */
.L_x_986:
        /* <DEDUP_REMOVED lines=151> */
.L_x_985:
        /* <DEDUP_REMOVED lines=87> */
.L_x_987:
[----:B01----:R-:W-:-:S04]  /*a050*/  LOP3.LUT P6, RZ, R3, 0x1, RZ, 0xc0, !PT ;  /* 0x0000000103ff7812 */ /* 0x003fc800078cc0ff */
[----:B------:R-:W-:-:S13]  /*a060*/  ISETP.NE.OR P6, PT, RZ, UR14, P6 ;  /* 0x0000000eff007c0c */ /* 0x000fda000b7c5670 */
[----:B------:R-:W-:Y:S05]  /*a070*/  @!P6 BRA `(.L_x_983) ;  /* 0x000002d00000e947 */ /* 0x000fea0003800000 */
.L_x_984:
        /* <DEDUP_REMOVED lines=45> */
.L_x_983:
        /* <DEDUP_REMOVED lines=15> */
.L_x_989:
[----:B------:R-:W-:Y:S05]  /*a440*/  BSYNC B0 ;  /* 0x0000000000007941 */ /* 0x000fea0003800000 */
.L_x_988:
        /* <DEDUP_REMOVED lines=25> */
.L_x_980:
        /* <DEDUP_REMOVED lines=35> */
.L_x_990:
        /* <DEDUP_REMOVED lines=22> */
.L_x_992:
[----:B------:R-:W-:Y:S05]  /*a970*/  BSYNC B0 ;  /* 0x0000000000007941 */ /* 0x000fea0003800000 */
.L_x_991:
        /* <DEDUP_REMOVED lines=28> */
.L_x_993:
        /* <DEDUP_REMOVED lines=24> */
.L_x_995:
[----:B------:R-:W-:Y:S05]  /*acc0*/  BSYNC B0 ;  /* 0x0000000000007941 */ /* 0x000fea0003800000 */
.L_x_994:
        /* <DEDUP_REMOVED lines=28> */
.L_x_996:
        /* <DEDUP_REMOVED lines=24> */
.L_x_998:
[----:B------:R-:W-:Y:S05]  /*b010*/  BSYNC B0 ;  /* 0x0000000000007941 */ /* 0x000fea0003800000 */
.L_x_997:
        /* <DEDUP_REMOVED lines=28> */
.L_x_999:
        /* <DEDUP_REMOVED lines=24> */
.L_x_1001:
[----:B------:R-:W-:Y:S05]  /*b360*/  BSYNC B0 ;  /* 0x0000000000007941 */ /* 0x000fea0003800000 */
.L_x_1000:
        /* <DEDUP_REMOVED lines=28> */
.L_x_1002:
        /* <DEDUP_REMOVED lines=24> */
.L_x_1004:
[----:B------:R-:W-:Y:S05]  /*b6b0*/  BSYNC B0 ;  /* 0x0000000000007941 */ /* 0x000fea0003800000 */
.L_x_1003:
        /* <DEDUP_REMOVED lines=28> */
.L_x_1005:
        /* <DEDUP_REMOVED lines=24> */
.L_x_1007:
[----:B------:R-:W-:Y:S05]  /*ba00*/  BSYNC B0 ;  /* 0x0000000000007941 */ /* 0x000fea0003800000 */
.L_x_1006:
        /* <DEDUP_REMOVED lines=28> */
.L_x_1008:
        /* <DEDUP_REMOVED lines=24> */
.L_x_1010:
[----:B------:R-:W-:Y:S05]  /*bd50*/  BSYNC B0 ;  /* 0x0000000000007941 */ /* 0x000fea0003800000 */
.L_x_1009:
        /* <DEDUP_REMOVED lines=33> */
.L_x_1011:
        /* <DEDUP_REMOVED lines=24> */
.L_x_1013:
[----:B------:R-:W-:Y:S05]  /*c0f0*/  BSYNC B0 ;  /* 0x0000000000007941 */ /* 0x000fea0003800000 */
.L_x_1012:
        /* <DEDUP_REMOVED lines=28> */
.L_x_1014:
        /* <DEDUP_REMOVED lines=24> */
.L_x_1016:
[----:B------:R-:W-:Y:S05]  /*c440*/  BSYNC B0 ;  /* 0x0000000000007941 */ /* 0x000fea0003800000 */
.L_x_1015:
        /* <DEDUP_REMOVED lines=28> */
.L_x_1017:
        /* <DEDUP_REMOVED lines=22> */
.L_x_1019:
[----:B------:R-:W-:Y:S05]  /*c770*/  BSYNC B0 ;  /* 0x0000000000007941 */ /* 0x000fea0003800000 */
.L_x_1018:
        /* <DEDUP_REMOVED lines=28> */
.L_x_1020:
        /* <DEDUP_REMOVED lines=22> */
.L_x_1022:
[----:B------:R-:W-:Y:S05]  /*caa0*/  BSYNC B0 ;  /* 0x0000000000007941 */ /* 0x000fea0003800000 */
.L_x_1021:
        /* <DEDUP_REMOVED lines=28> */
.L_x_1023:
        /* <DEDUP_REMOVED lines=22> */
.L_x_1025:
[----:B------:R-:W-:Y:S05]  /*cdd0*/  BSYNC B0 ;  /* 0x0000000000007941 */ /* 0x000fea0003800000 */
.L_x_1024:
        /* <DEDUP_REMOVED lines=28> */
.L_x_1026:
        /* <DEDUP_REMOVED lines=22> */
.L_x_1028:
[----:B------:R-:W-:Y:S05]  /*d100*/  BSYNC B0 ;  /* 0x0000000000007941 */ /* 0x000fea0003800000 */
.L_x_1027:
        /* <DEDUP_REMOVED lines=28> */
.L_x_1029:
        /* <DEDUP_REMOVED lines=22> */
.L_x_1031:
[----:B------:R-:W-:Y:S05]  /*d430*/  BSYNC B0 ;  /* 0x0000000000007941 */ /* 0x000fea0003800000 */
.L_x_1030:
        /* <DEDUP_REMOVED lines=28> */
.L_x_1032:
        /* <DEDUP_REMOVED lines=22> */
.L_x_1034:
[----:B------:R-:W-:Y:S05]  /*d760*/  BSYNC B0 ;  /* 0x0000000000007941 */ /* 0x000fea0003800000 */
.L_x_1033:
        /* <DEDUP_REMOVED lines=28> */
.L_x_1035:
        /* <DEDUP_REMOVED lines=22> */
.L_x_1037:
[----:B------:R-:W-:Y:S05]  /*da90*/  BSYNC B0 ;  /* 0x0000000000007941 */ /* 0x000fea0003800000 */
.L_x_1036:
        /* <DEDUP_REMOVED lines=28> */
.L_x_1038:
        /* <DEDUP_REMOVED lines=22> */
.L_x_1040:
[----:B------:R-:W-:Y:S05]  /*ddc0*/  BSYNC B0 ;  /* 0x0000000000007941 */ /* 0x000fea0003800000 */
.L_x_1039:
        /* <DEDUP_REMOVED lines=28> */
.L_x_1041:
        /* <DEDUP_REMOVED lines=22> */
.L_x_1043:
[----:B------:R-:W-:Y:S05]  /*e0f0*/  BSYNC B0 ;  /* 0x0000000000007941 */ /* 0x000fea0003800000 */
.L_x_1042:
        /* <DEDUP_REMOVED lines=28> */
.L_x_1044:
        /* <DEDUP_REMOVED lines=22> */
.L_x_1046:
[----:B------:R-:W-:Y:S05]  /*e420*/  BSYNC B0 ;  /* 0x0000000000007941 */ /* 0x000fea0003800000 */
.L_x_1045:
        /* <DEDUP_REMOVED lines=28> */
.L_x_1047:
        /* <DEDUP_REMOVED lines=22> */
.L_x_1049:
[----:B------:R-:W-:Y:S05]  /*e750*/  BSYNC B0 ;  /* 0x0000000000007941 */ /* 0x000fea0003800000 */
.L_x_1048:
        /* <DEDUP_REMOVED lines=28> */
.L_x_1050:
        /* <DEDUP_REMOVED lines=21> */
.L_x_1052:
[----:B------:R-:W-:Y:S05]  /*ea70*/  BSYNC B0 ;  /* 0x0000000000007941 */ /* 0x000fea0003800000 */
.L_x_1051:
        /* <DEDUP_REMOVED lines=27> */
.L_x_1053:
        /* <DEDUP_REMOVED lines=21> */
.L_x_1055:
[----:B------:R-:W-:Y:S05]  /*ed80*/  BSYNC B0 ;  /* 0x0000000000007941 */ /* 0x000fea0003800000 */
.L_x_1054:
        /* <DEDUP_REMOVED lines=27> */
.L_x_1056:
        /* <DEDUP_REMOVED lines=21> */
.L_x_1058:
[----:B------:R-:W-:Y:S05]  /*f090*/  BSYNC B0 ;  /* 0x0000000000007941 */ /* 0x000fea0003800000 */
.L_x_1057:
        /* <DEDUP_REMOVED lines=27> */
.L_x_1059:
        /* <DEDUP_REMOVED lines=21> */
.L_x_1061:
[----:B------:R-:W-:Y:S05]  /*f3a0*/  BSYNC B0 ;  /* 0x0000000000007941 */ /* 0x000fea0003800000 */
.L_x_1060:
        /* <DEDUP_REMOVED lines=27> */
.L_x_1062:
        /* <DEDUP_REMOVED lines=21> */
.L_x_1064:
[----:B------:R-:W-:Y:S05]  /*f6b0*/  BSYNC B0 ;  /* 0x0000000000007941 */ /* 0x000fea0003800000 */
.L_x_1063:
        /* <DEDUP_REMOVED lines=28> */
.L_x_1065:
        /* <DEDUP_REMOVED lines=26> */
.L_x_1067:
[----:B------:R-:W-:Y:S05]  /*fa20*/  BSYNC B0 ;  /* 0x0000000000007941 */ /* 0x000fea0003800000 */
.L_x_1066:
        /* <DEDUP_REMOVED lines=27> */
.L_x_1068:
        /* <DEDUP_REMOVED lines=26> */
.L_x_1070:
[----:B------:R-:W-:Y:S05]  /*fd80*/  BSYNC B0 ;  /* 0x0000000000007941 */ /* 0x000fea0003800000 */
.L_x_1069:
        /* <DEDUP_REMOVED lines=27> */
.L_x_1071:
        /* <DEDUP_REMOVED lines=26> */
.L_x_1073:
[----:B------:R-:W-:Y:S05]  /*100e0*/  BSYNC B0 ;  /* 0x0000000000007941 */ /* 0x000fea0003800000 */
.L_x_1072:
        /* <DEDUP_REMOVED lines=27> */
.L_x_1074:
        /* <DEDUP_REMOVED lines=26> */
.L_x_1076:
[----:B------:R-:W-:Y:S05]  /*10440*/  BSYNC B0 ;  /* 0x0000000000007941 */ /* 0x000fea0003800000 */
.L_x_1075:
        /* <DEDUP_REMOVED lines=27> */
.L_x_1077:
        /* <DEDUP_REMOVED lines=26> */
.L_x_1079:
[----:B------:R-:W-:Y:S05]  /*107a0*/  BSYNC B0 ;  /* 0x0000000000007941 */ /* 0x000fea0003800000 */
.L_x_1078:
        /* <DEDUP_REMOVED lines=27> */
.L_x_1080:
        /* <DEDUP_REMOVED lines=28> */
.L_x_1082:
[----:B------:R-:W-:Y:S05]  /*10b20*/  BSYNC B0 ;  /* 0x0000000000007941 */ /* 0x000fea0003800000 */
.L_x_1081:
        /* <DEDUP_REMOVED lines=23> */
.L_x_1083:
        /* <DEDUP_REMOVED lines=23> */
.L_x_1085:
[----:B------:R-:W-:Y:S05]  /*10e10*/  BSYNC B0 ;  /* 0x0000000000007941 */ /* 0x000fea0003800000 */
.L_x_1084:
[----:B------:R-:W-:Y:S02]  /*10e20*/  ULDC UR5, c[0x0][0x10] ;  /* 0x0000040000057ab9 */ /* 0x000fe40000000800 */
[----:B------:R-:W-:Y:S02]  /*10e30*/  UIADD3 UR9, UR9, UR5, URZ ;  /* 0x0000000509097290 */ /* 0x000fe4000fffe03f */
[----:B------:R-:W-:Y:S02]  /*10e40*/  UIADD3 UR4, UR4, 0x1, URZ ;  /* 0x0000000104047890 */ /* 0x000fe4000fffe03f */
[----:B------:R-:W-:-:S06]  /*10e50*/  UISETP.GE.AND UP0, UPT, UR9, UR8, UPT ;  /* 0x000000080900728c */ /* 0x000fcc000bf06270 */
[----:B------:R-:W-:-:S13]  /*10e60*/  PLOP3.LUT P0, PT, PT, PT, UP0, 0x40, 0x0 ;  /* 0x000000000000781c */ /* 0x000fda0003f0e808 */
[----:B------:R-:W-:Y:S01]  /*10e70*/  @!P0 CALL.REL.NOINC `(.L_x_939) ;  /* 0x0000001000008944 */ /* 0x000fe20003c00000 */
[----:B------:R-:W-:Y:S05]  /*10e80*/  BRA `(.L_x_1086) ;  /* 0xfffefd5000007947 */ /* 0x000fea000383ffff */
.L_x_939:
        /* <DEDUP_REMOVED lines=18> */
.L_x_1088:
[----:B------:R-:W-:Y:S05]  /*10fb0*/  BSYNC B0 ;  /* 0x0000000000007941 */ /* 0x000fea0003800000 */
.L_x_1087:
        /* <DEDUP_REMOVED lines=11> */
.L_x_1090:
[----:B------:R-:W2:Y:S01]  /*11070*/  LDG.E.STRONG.GPU R5, [R2.64] ;  /* 0x0000001202057981 */ /* 0x000ea2000c1ef900 */
[----:B------:R-:W-:Y:S01]  /*11080*/  YIELD ;  /* 0x0000000000007946 */ /* 0x000fe20003800000 */
[----:B--2---:R-:W-:Y:S01]  /*11090*/  ISETP.NE.AND P0, PT, R5, R4, PT ;  /* 0x000000040500720c */ /* 0x004fe20003f05270 */
[----:B------:R-:W-:-:S12]  /*110a0*/  CCTL.IVALL ;  /* 0x00000000ff00798f */ /* 0x000fd80002000000 */
[----:B------:R-:W-:Y:S05]  /*110b0*/  @P0 BRA `(.L_x_1090) ;  /* 0xffffffb000000947 */ /* 0x000fea000383ffff */
.L_x_1089:
        /* <DEDUP_REMOVED lines=25> */
.L_x_1091:
        /* <DEDUP_REMOVED lines=18> */
[----:B--2---:R-:W-:Y:S01]  /*11370*/  F2FP.PACK_AB R15, R9, R2 ;  /* 0x00000002090f723e */ /* 0x004fe200000000ff */
[----:B------:R-:W-:-:S04]  /*11380*/  IMAD.WIDE R2, R4, R5, c[0x0][0x168] ;  /* 0x00005a0004027625 */ /* 0x000fc800078e0205 */
[----:B------:R-:W-:Y:S01]  /*11390*/  IMAD.WIDE R4, R4, R5, c[0x0][0x170] ;  /* 0x00005c0004047625 */ /* 0x000fe200078e0205 */
[----:B----4-:R-:W-:Y:S01]  /*113a0*/  F2FP.PACK_AB R17, R13, R10 ;  /* 0x0000000a0d11723e */ /* 0x010fe200000000ff */
[----:B------:R0:W-:Y:S04]  /*113b0*/  STG.E [R2.64], R15 ;  /* 0x0000000f02007986 */ /* 0x0001e8000c101912 */
[----:B------:R0:W-:Y:S01]  /*113c0*/  STG.E [R4.64], R17 ;  /* 0x0000001104007986 */ /* 0x0001e2000c101912 */
[----:B------:R-:W-:Y:S05]  /*113d0*/  @P0 BRA `(.L_x_1091) ;  /* 0xfffffe7000000947 */ /* 0x000fea000383ffff */
[----:B------:R-:W-:Y:S05]  /*113e0*/  EXIT ;  /* 0x000000000000794d */ /* 0x000fea0003800000 */
.L_x_1092:
        /* <DEDUP_REMOVED lines=9> */
.L_x_5616:


//--------------------- .text._Z35group_norm_nhwc_bwd_one_pass_kernelI11Bf16IOFp16WLi512ELi98ELi392EEv26Group_norm_nhwc_bwd_params --------------------------
	.section	.text._Z35group_norm_nhwc_bwd_one_pass_kernelI11Bf16IOFp16WLi512ELi98ELi392EEv26Group_norm_nhwc_bwd_params,"ax",@progbits
	.sectioninfo	@"SHI_REGISTERS=128"
	.align	128
        .global         _Z35group_norm_nhwc_bwd_one_pass_kernelI11Bf16IOFp16WLi512ELi98ELi392EEv26Group_norm_nhwc_bwd_params
        .type           _Z35group_norm_nhwc_bwd_one_pass_kernelI11Bf16IOFp16WLi512ELi98ELi392EEv26Group_norm_nhwc_bwd_params,@function
        .size           _Z35group_norm_nhwc_bwd_one_pass_kernelI11Bf16IOFp16WLi512ELi98ELi392EEv26Group_norm_nhwc_bwd_params,(.L_x_5617 - _Z35group_norm_nhwc_bwd_one_pass_kernelI11Bf16IOFp16WLi512ELi98ELi392EEv26Group_norm_nhwc_bwd_params)
        .other          _Z35group_norm_nhwc_bwd_one_pass_kernelI11Bf16IOFp16WLi512ELi98ELi392EEv26Group_norm_nhwc_bwd_params,@"STO_CUDA_ENTRY STV_DEFAULT"
_Z35group_norm_nhwc_bwd_one_pass_kernelI11Bf16IOFp16WLi512ELi98ELi392EEv26Group_norm_nhwc_bwd_params:
.text._Z35group_norm_nhwc_bwd_one_pass_kernelI11Bf16IOFp16WLi512ELi98ELi392EEv26Group_norm_nhwc_bwd_params:
        /* <DEDUP_REMOVED lines=41> */
.L_x_1179:
        /* <DEDUP_REMOVED lines=788> */
[----:B------:R-:W-:Y:S01]  /*33d0*/  @!P4 MOV R60, R4 ;  /* 0x00000004003cc202 */ /* 0x000fe20000000f00 */
[----:B-----5:R0:W-:Y:S02]  /*33e0*/  STL [R1+0x2d0], R78 ;  /* 0x0002d04e01007387 */ /* 0x0201e40000100800 */
[----:B0-----:R-:W-:-:S10]  /*33f0*/  HFMA2.MMA R78, -RZ, RZ, 0, 0 ;  /* 0x00000000ff4e7435 */ /* 0x001fd400000001ff */
[----:B------:R0:W4:Y:S01]  /*3400*/  @!P2 LDG.E R78, [R76.64] ;  /* 0x0000000e4c4ea981 */ /* 0x000122000c1e1900 */
[----:B------:R-:W-:-:S04]  /*3410*/  @!P4 IMAD.WIDE.U32 R60, R66, c[0x0][0x1d8], R60 ;  /* 0x00007600423cca25 */ /* 0x000fc800078e003c */
[----:B------:R-:W-:Y:S01]  /*3420*/  @!P4 IMAD.IADD R67, R61, 0x1, R67 ;  /* 0x000000013d43c824 */ /* 0x000fe200078e0243 */
[C---:B------:R-:W-:Y:S01]  /*3430*/  @!P4 SHF.L.U32 R66, R60.reuse, 0x1, RZ ;  /* 0x000000013c42c819 */ /* 0x040fe200000006ff */
[----:B--2---:R1:W-:Y:S03]  /*3440*/  STL [R1+0x2e4], R123 ;  /* 0x0002e47b01007387 */ /* 0x0043e60000100800 */
[----:B------:R-:W-:Y:S02]  /*3450*/  @!P4 SHF.L.U64.HI R67, R60, 0x1, R67 ;  /* 0x000000013c43c819 */ /* 0x000fe40000010243 */
[----:B------:R-:W-:Y:S02]  /*3460*/  @!P4 IADD3 R60, P0, R66, c[0x0][0x180], RZ ;  /* 0x00006000423cca10 */ /* 0x000fe40007f1e0ff */
[----:B------:R-:W-:Y:S02]  /*3470*/  IADD3 R70, R0, 0x130, RZ ;  /* 0x0000013000467810 */ /* 0x000fe40007ffe0ff */
[----:B------:R-:W-:Y:S01]  /*3480*/  @!P4 IADD3.X R61, R67, c[0x0][0x184], RZ, P0, !PT ;  /* 0x00006100433dca10 */ /* 0x000fe200007fe4ff */
[----:B-1----:R-:W-:Y:S01]  /*3490*/  HFMA2.MMA R123, -RZ, RZ, 0, 0 ;  /* 0x00000000ff7b7435 */ /* 0x002fe200000001ff */
[----:B------:R-:W-:-:S02]  /*34a0*/  @!P4 IADD3 R66, P0, R66, c[0x0][0x178], RZ ;  /* 0x00005e004242ca10 */ /* 0x000fc40007f1e0ff */
[----:B------:R-:W-:Y:S02]  /*34b0*/  SHF.R.S32.HI R71, RZ, 0x1f, R70 ;  /* 0x0000001fff477819 */ /* 0x000fe40000011446 */
[----:B------:R-:W-:Y:S02]  /*34c0*/  @!P4 IADD3.X R67, R67, c[0x0][0x17c], RZ, P0, !PT ;  /* 0x00005f004343ca10 */ /* 0x000fe400007fe4ff */
        /* <DEDUP_REMOVED lines=26> */
[----:B----4-:R-:W-:-:S10]  /*3670*/  HFMA2.MMA R86, -RZ, RZ, 0, 0 ;  /* 0x00000000ff567435 */ /* 0x010fd400000001ff */
        /* <DEDUP_REMOVED lines=13> */
[----:B-1----:R-:W-:-:S06]  /*3750*/  MOV R86, RZ ;  /* 0x000000ff00567202 */ /* 0x002fcc0000000f00 */
        /* <DEDUP_REMOVED lines=13> */
[----:B------:R-:W-:Y:S01]  /*3830*/  @!P2 IMAD.SHL.U32 R78, R76, 0x2, RZ ;  /* 0x000000024c4ea824 */ /* 0x000fe200078e00ff */
[----:B------:R-:W-:-:S04]  /*3840*/  @!P2 IADD3 R79, R77, R79, RZ ;  /* 0x0000004f4d4fa210 */ /* 0x000fc80007ffe0ff */
[----:B------:R-:W-:Y:S02]  /*3850*/  @!P2 SHF.L.U64.HI R79, R76, 0x1, R79 ;  /* 0x000000014c4fa819 */ /* 0x000fe4000001024f */
[----:B------:R-:W-:-:S04]  /*3860*/  @!P2 IADD3 R76, P0, R78, c[0x0][0x180], RZ ;  /* 0x000060004e4caa10 */ /* 0x000fc80007f1e0ff */
[----:B------:R-:W-:Y:S02]  /*3870*/  @!P2 IADD3.X R77, R79, c[0x0][0x184], RZ, P0, !PT ;  /* 0x000061004f4daa10 */ /* 0x000fe400007fe4ff */
[----:B------:R-:W-:Y:S02]  /*3880*/  @!P2 IADD3 R78, P0, R78, c[0x0][0x178], RZ ;  /* 0x00005e004e4eaa10 */ /* 0x000fe40007f1e0ff */
[----:B------:R-:W-:Y:S02]  /*3890*/  @P2 LOP3.LUT R3, R3, 0x40000, RZ, 0xfc, !PT ;  /* 0x0004000003032812 */ /* 0x000fe400078efcff */
[----:B------:R-:W-:Y:S02]  /*38a0*/  @!P2 IADD3.X R79, R79, c[0x0][0x17c], RZ, P0, !PT ;  /* 0x00005f004f4faa10 */ /* 0x000fe400007fe4ff */
[----:B------:R-:W-:Y:S02]  /*38b0*/  LOP3.LUT P2, RZ, R122, 0x4000, RZ, 0xc0, !PT ;  /* 0x000040007aff7812 */ /* 0x000fe4000784c0ff */
[----:B0-----:R-:W-:-:S11]  /*38c0*/  MOV R90, RZ ;  /* 0x000000ff005a7202 */ /* 0x001fd60000000f00 */
        /* <DEDUP_REMOVED lines=11> */
[----:B0-----:R-:W-:-:S06]  /*3980*/  IMAD.MOV.U32 R86, RZ, RZ, RZ ;  /* 0x000000ffff567224 */ /* 0x001fcc00078e00ff */
[----:B------:R-:W5:Y:S04]  /*3990*/  @!P4 LDG.E R86, [R112.64] ;  /* 0x0000000e7056c981 */ /* 0x000f68000c1e1900 */
[----:B----4-:R0:W-:Y:S02]  /*39a0*/  STL [R1+0x2b0], R84 ;  /* 0x0002b05401007387 */ /* 0x0101e40000100800 */
        /* <DEDUP_REMOVED lines=53> */
[----:B------:R-:W-:-:S04]  /*3d00*/  @!P3 IMAD.WIDE.U32 R30, R90, c[0x0][0x1d8], R30 ;  /* 0x000076005a1eba25 */ /* 0x000fc800078e001e */
[----:B------:R-:W-:Y:S01]  /*3d10*/  @!P3 IMAD.IADD R91, R31, 0x1, R91 ;  /* 0x000000011f5bb824 */ /* 0x000fe200078e025b */
[----:B------:R-:W-:Y:S02]  /*3d20*/  @!P3 SHF.L.U32 R31, R30, 0x1, RZ ;  /* 0x000000011e1fb819 */ /* 0x000fe400000006ff */
[----:B------:R-:W-:Y:S02]  /*3d30*/  LOP3.LUT P2, RZ, R122, 0x800, RZ, 0xc0, !PT ;  /* 0x000008007aff7812 */ /* 0x000fe4000784c0ff */
[----:B------:R-:W-:-:S11]  /*3d40*/  @!P3 IADD3 R90, P0, R31, c[0x0][0x180], RZ ;  /* 0x000060001f5aba10 */ /* 0x000fd60007f1e0ff */
        /* <DEDUP_REMOVED lines=18> */
[----:B0-----:R-:W-:Y:S01]  /*3e70*/  @!P2 MOV R34, R4 ;  /* 0x000000040022a202 */ /* 0x001fe20000000f00 */
[----:B------:R-:W-:Y:S01]  /*3e80*/  @!P2 IMAD.MOV.U32 R35, RZ, RZ, R7 ;  /* 0x000000ffff23a224 */ /* 0x000fe200078e0007 */
[----:B------:R-:W-:Y:S01]  /*3e90*/  LOP3.LUT R3, R3, 0xfffeffff, RZ, 0xc0, !PT ;  /* 0xfffeffff03037812 */ /* 0x000fe200078ec0ff */
[C---:B------:R-:W-:Y:S02]  /*3ea0*/  @!P2 IMAD R45, R44.reuse, c[0x0][0x1dc], R45 ;  /* 0x000077002c2daa24 */ /* 0x040fe400078e022d */
[----:B------:R-:W-:Y:S01]  /*3eb0*/  @!P2 IMAD.WIDE.U32 R34, R44, c[0x0][0x1d8], R34 ;  /* 0x000076002c22aa25 */ /* 0x000fe200078e0022 */
[----:B------:R-:W-:-:S04]  /*3ec0*/  @P4 LOP3.LUT R3, R3, 0x10000, RZ, 0xfc, !PT ;  /* 0x0001000003034812 */ /* 0x000fc800078efcff */
[----:B------:R-:W-:Y:S02]  /*3ed0*/  @!P2 IADD3 R45, R35, R45, RZ ;  /* 0x0000002d232da210 */ /* 0x000fe40007ffe0ff */
[----:B------:R-:W-:Y:S02]  /*3ee0*/  @!P2 SHF.L.U32 R35, R34, 0x1, RZ ;  /* 0x000000012223a819 */ /* 0x000fe400000006ff */
[----:B------:R-:W-:-:S04]  /*3ef0*/  LOP3.LUT R3, R3, 0xffff7fff, RZ, 0xc0, !PT ;  /* 0xffff7fff03037812 */ /* 0x000fc800078ec0ff */
[----:B------:R-:W-:-:S04]  /*3f00*/  @P3 LOP3.LUT R3, R3, 0x8000, RZ, 0xfc, !PT ;  /* 0x0000800003033812 */ /* 0x000fc800078efcff */
[----:B------:R-:W-:-:S04]  /*3f10*/  LOP3.LUT R3, R3, 0xffffbfff, RZ, 0xc0, !PT ;  /* 0xffffbfff03037812 */ /* 0x000fc800078ec0ff */
[----:B------:R-:W-:Y:S01]  /*3f20*/  @P2 LOP3.LUT R3, R3, 0x4000, RZ, 0xfc, !PT ;  /* 0x0000400003032812 */ /* 0x000fe200078efcff */
[----:B---3--:R0:W-:Y:S02]  /*3f30*/  STL [R1+0x224], R92 ;  /* 0x0002245c01007387 */ /* 0x0081e40000100800 */
[----:B0-----:R-:W-:-:S06]  /*3f40*/  MOV R92, RZ ;  /* 0x000000ff005c7202 */ /* 0x001fcc0000000f00 */
        /* <DEDUP_REMOVED lines=1919> */
[----:B--2---:R-:W-:-:S02]  /*b740*/  @P2 HADD2.F32 R20, -RZ, R11.H0_H0 ;  /* 0x2000000bff142230 */ /* 0x004fc40000004100 */
[----:B---3--:R-:W-:Y:S02]  /*b750*/  HADD2.F32 R21, -RZ, R21.H0_H0 ;  /* 0x20000015ff157230 */ /* 0x008fe40000004100 */
[----:B----4-:R-:W-:Y:S02]  /*b760*/  @P2 HADD2.F32 R19, -RZ, R2.H0_H0 ;  /* 0x20000002ff132230 */ /* 0x010fe40000004100 */
[----:B-----5:R-:W-:Y:S02]  /*b770*/  HADD2.F32 R18, -RZ, R8.H0_H0 ;  /* 0x20000008ff127230 */ /* 0x020fe40000004100 */
.L_x_1095:
[----:B------:R-:W-:Y:S05]  /*b780*/  BSYNC B0 ;  /* 0x0000000000007941 */ /* 0x000fea0003800000 */
.L_x_1094:
        /* <DEDUP_REMOVED lines=49> */
.L_x_1096:
        /* <DEDUP_REMOVED lines=49> */
.L_x_1097:
        /* <DEDUP_REMOVED lines=56> */
.L_x_1098:
        /* <DEDUP_REMOVED lines=50> */
.L_x_1099:
        /* <DEDUP_REMOVED lines=49> */
.L_x_1100:
        /* <DEDUP_REMOVED lines=49> */
.L_x_1101:
        /* <DEDUP_REMOVED lines=44> */
.L_x_1102:
        /* <DEDUP_REMOVED lines=40> */
.L_x_1103:
        /* <DEDUP_REMOVED lines=40> */
.L_x_1104:
        /* <DEDUP_REMOVED lines=40> */
.L_x_1105:
        /* <DEDUP_REMOVED lines=40> */
.L_x_1106:
        /* <DEDUP_REMOVED lines=40> */
.L_x_1107:
        /* <DEDUP_REMOVED lines=40> */
.L_x_1108:
        /* <DEDUP_REMOVED lines=40> */
.L_x_1109:
        /* <DEDUP_REMOVED lines=40> */
.L_x_1110:
        /* <DEDUP_REMOVED lines=44> */
.L_x_1111:
        /* <DEDUP_REMOVED lines=49> */
.L_x_1112:
        /* <DEDUP_REMOVED lines=49> */
.L_x_1113:
        /* <DEDUP_REMOVED lines=49> */
.L_x_1114:
        /* <DEDUP_REMOVED lines=45> */
.L_x_1115:
        /* <DEDUP_REMOVED lines=37> */
.L_x_1116:
        /* <DEDUP_REMOVED lines=39> */
.L_x_1117:
        /* <DEDUP_REMOVED lines=39> */
.L_x_1118:
        /* <DEDUP_REMOVED lines=39> */
.L_x_1119:
        /* <DEDUP_REMOVED lines=39> */
.L_x_1120:
        /* <DEDUP_REMOVED lines=38> */
.L_x_1121:
        /* <DEDUP_REMOVED lines=37> */
.L_x_1122:
        /* <DEDUP_REMOVED lines=37> */
.L_x_1123:
        /* <DEDUP_REMOVED lines=35> */
.L_x_1124:
        /* <DEDUP_REMOVED lines=35> */
.L_x_1125:
        /* <DEDUP_REMOVED lines=35> */
.L_x_1126:
        /* <DEDUP_REMOVED lines=36> */
.L_x_1127:
        /* <DEDUP_REMOVED lines=37> */
.L_x_1128:
        /* <DEDUP_REMOVED lines=39> */
.L_x_1129:
        /* <DEDUP_REMOVED lines=39> */
.L_x_1130:
        /* <DEDUP_REMOVED lines=39> */
.L_x_1131:
        /* <DEDUP_REMOVED lines=39> */
.L_x_1132:
        /* <DEDUP_REMOVED lines=39> */
.L_x_1133:
        /* <DEDUP_REMOVED lines=38> */
.L_x_1134:
        /* <DEDUP_REMOVED lines=37> */
.L_x_1135:
        /* <DEDUP_REMOVED lines=37> */
.L_x_1136:
        /* <DEDUP_REMOVED lines=37> */
.L_x_1137:
        /* <DEDUP_REMOVED lines=37> */
.L_x_1138:
        /* <DEDUP_REMOVED lines=37> */
.L_x_1139:
        /* <DEDUP_REMOVED lines=37> */
.L_x_1140:
        /* <DEDUP_REMOVED lines=37> */
.L_x_1141:
        /* <DEDUP_REMOVED lines=37> */
.L_x_1142:
        /* <DEDUP_REMOVED lines=37> */
.L_x_1143:
        /* <DEDUP_REMOVED lines=37> */
.L_x_1144:
        /* <DEDUP_REMOVED lines=37> */
.L_x_1145:
        /* <DEDUP_REMOVED lines=35> */
.L_x_1146:
        /* <DEDUP_REMOVED lines=37> */
.L_x_1147:
        /* <DEDUP_REMOVED lines=39> */
.L_x_1148:
        /* <DEDUP_REMOVED lines=39> */
.L_x_1149:
        /* <DEDUP_REMOVED lines=39> */
.L_x_1150:
        /* <DEDUP_REMOVED lines=39> */
.L_x_1151:
        /* <DEDUP_REMOVED lines=39> */
.L_x_1152:
        /* <DEDUP_REMOVED lines=39> */
.L_x_1153:
        /* <DEDUP_REMOVED lines=39> */
.L_x_1154:
        /* <DEDUP_REMOVED lines=39> */
.L_x_1155:
        /* <DEDUP_REMOVED lines=40> */
.L_x_1156:
        /* <DEDUP_REMOVED lines=41> */
.L_x_1157:
        /* <DEDUP_REMOVED lines=42> */
.L_x_1158:
        /* <DEDUP_REMOVED lines=52> */
.L_x_1159:
        /* <DEDUP_REMOVED lines=252> */
.L_x_1161:
[----:B0-----:R-:W-:Y:S05]  /*168d0*/  BSYNC B0 ;  /* 0x0000000000007941 */ /* 0x001fea0003800000 */
.L_x_1160:
        /* <DEDUP_REMOVED lines=39> */
.L_x_1163:
[----:B------:R-:W-:Y:S05]  /*16b50*/  BSYNC B0 ;  /* 0x0000000000007941 */ /* 0x000fea0003800000 */
.L_x_1162:
        /* <DEDUP_REMOVED lines=20> */
.L_x_1165:
[----:B------:R-:W-:Y:S05]  /*16ca0*/  BSYNC B0 ;  /* 0x0000000000007941 */ /* 0x000fea0003800000 */
.L_x_1164:
        /* <DEDUP_REMOVED lines=33> */
.L_x_1168:
[----:B------:R-:W2:Y:S01]  /*16ec0*/  LDG.E.STRONG.GPU R2, [R16.64] ;  /* 0x0000000e10027981 */ /* 0x000ea2000c1ef900 */
[----:B------:R-:W-:Y:S01]  /*16ed0*/  YIELD ;  /* 0x0000000000007946 */ /* 0x000fe20003800000 */
[----:B--2---:R-:W-:-:S05]  /*16ee0*/  CCTL.IVALL ;  /* 0x00000000ff00798f */ /* 0x004fca0002000000 */
[----:B------:R0:W-:Y:S01]  /*16ef0*/  STL [R1], R2 ;  /* 0x0000000201007387 */ /* 0x0001e20000100800 */
[----:B------:R-:W-:-:S13]  /*16f00*/  ISETP.NE.AND P0, PT, R2, R3, PT ;  /* 0x000000030200720c */ /* 0x000fda0003f05270 */
[----:B0-----:R-:W-:Y:S05]  /*16f10*/  @P0 BRA `(.L_x_1168) ;  /* 0xffffffa000000947 */ /* 0x001fea000383ffff */
.L_x_1167:
        /* <DEDUP_REMOVED lines=17> */
.L_x_1172:
        /* <DEDUP_REMOVED lines=116> */
.L_x_1171:
        /* <DEDUP_REMOVED lines=62> */
.L_x_1173:
[----:B------:R-:W-:-:S13]  /*17b50*/  ISETP.NE.OR P0, PT, R2, RZ, P0 ;  /* 0x000000ff0200720c */ /* 0x000fda0000705670 */
[----:B------:R-:W-:Y:S05]  /*17b60*/  @!P0 BRA `(.L_x_1169) ;  /* 0x0000020000008947 */ /* 0x000fea0003800000 */
.L_x_1170:
        /* <DEDUP_REMOVED lines=32> */
.L_x_1169:
        /* <DEDUP_REMOVED lines=13> */
.L_x_1175:
[----:B------:R-:W-:Y:S05]  /*17e40*/  BSYNC B0 ;  /* 0x0000000000007941 */ /* 0x000fea0003800000 */
.L_x_1174:
        /* <DEDUP_REMOVED lines=16> */
.L_x_1166:
[----:B------:R-:W-:Y:S01]  /*17f50*/  @!P2 STS.64 [0x80], R12 ;  /* 0x0000800cff00a388 */ /* 0x000fe20000000a00 */
[----:B------:R-:W-:-:S03]  /*17f60*/  HFMA2.MMA R15, -RZ, RZ, 0, 0 ;  /* 0x00000000ff0f7435 */ /* 0x000fc600000001ff */
[----:B------:R-:W-:Y:S01]  /*17f70*/  BAR.SYNC.DEFER_BLOCKING 0x0 ;  /* 0x0000000000007b1d */ /* 0x000fe20000010000 */
[----:B------:R-:W-:-:S05]  /*17f80*/  ISETP.NE.AND P2, PT, RZ, UR19, PT ;  /* 0x00000013ff007c0c */ /* 0x000fca000bf45270 */
[----:B0-----:R-:W0:Y:S02]  /*17f90*/  LDS.64 R2, [0x80] ;  /* 0x00008000ff027984 */ /* 0x001e240000000a00 */
[----:B0-----:R-:W-:Y:S02]  /*17fa0*/  FMUL.FTZ R10, R2, c[0x0][0x20c] ;  /* 0x00008300020a7a20 */ /* 0x001fe40000410000 */
[----:B------:R-:W-:Y:S02]  /*17fb0*/  FMUL.FTZ R11, R3, c[0x0][0x20c] ;  /* 0x00008300030b7a20 */ /* 0x000fe40000410000 */
.L_x_1178:
        /* <DEDUP_REMOVED lines=101> */
.L_x_1177:
[----:B------:R-:W-:Y:S05]  /*18610*/  BSYNC B0 ;  /* 0x0000000000007941 */ /* 0x000fea0003800000 */
.L_x_1176:
        /* <DEDUP_REMOVED lines=10> */
.L_x_1093:
        /* <DEDUP_REMOVED lines=19> */
.L_x_1181:
[----:B------:R-:W-:Y:S05]  /*187f0*/  BSYNC B0 ;  /* 0x0000000000007941 */ /* 0x000fea0003800000 */
.L_x_1180:
        /* <DEDUP_REMOVED lines=11> */
.L_x_1183:
[----:B------:R-:W2:Y:S01]  /*188b0*/  LDG.E.STRONG.GPU R5, [R2.64] ;  /* 0x0000000e02057981 */ /* 0x000ea2000c1ef900 */
[----:B------:R-:W-:Y:S01]  /*188c0*/  YIELD ;  /* 0x0000000000007946 */ /* 0x000fe20003800000 */
[----:B--2---:R-:W-:Y:S01]  /*188d0*/  ISETP.NE.AND P0, PT, R5, R0, PT ;  /* 0x000000000500720c */ /* 0x004fe20003f05270 */
[----:B------:R-:W-:-:S12]  /*188e0*/  CCTL.IVALL ;  /* 0x00000000ff00798f */ /* 0x000fd80002000000 */
[----:B------:R-:W-:Y:S05]  /*188f0*/  @P0 BRA `(.L_x_1183) ;  /* 0xffffffb000000947 */ /* 0x000fea000383ffff */
.L_x_1182:
        /* <DEDUP_REMOVED lines=27> */
.L_x_1184:
        /* <DEDUP_REMOVED lines=19> */
[----:B---3--:R-:W-:Y:S02]  /*18be0*/  F2FP.PACK_AB R15, R9, R0 ;  /* 0x00000000090f723e */ /* 0x008fe400000000ff */
[----:B------:R-:W-:Y:S02]  /*18bf0*/  ISETP.GT.U32.AND P0, PT, R14, R7, PT ;  /* 0x000000070e00720c */ /* 0x000fe40003f04070 */
[----:B----4-:R-:W-:Y:S01]  /*18c00*/  F2FP.PACK_AB R17, R13, R10 ;  /* 0x0000000a0d11723e */ /* 0x010fe200000000ff */
[----:B------:R0:W-:Y:S01]  /*18c10*/  STG.E [R2.64], R15 ;  /* 0x0000000f02007986 */ /* 0x0001e2000c10190e */
[----:B------:R-:W-:-:S03]  /*18c20*/  SHF.R.S32.HI R8, RZ, 0x1f, R7 ;  /* 0x0000001fff087819 */ /* 0x000fc60000011407 */
[----:B------:R0:W-:Y:S01]  /*18c30*/  STG.E [R4.64], R17 ;  /* 0x0000001104007986 */ /* 0x0001e2000c10190e */
[----:B------:R-:W-:-:S13]  /*18c40*/  ISETP.GT.AND.EX P0, PT, R25, R8, PT, P0 ;  /* 0x000000081900720c */ /* 0x000fda0003f04300 */
[----:B0-----:R-:W-:Y:S05]  /*18c50*/  @P0 BRA `(.L_x_1184) ;  /* 0xfffffe5000000947 */ /* 0x001fea000383ffff */
[----:B------:R-:W-:Y:S05]  /*18c60*/  EXIT ;  /* 0x000000000000794d */ /* 0x000fea0003800000 */
.L_x_1185:
        /* <DEDUP_REMOVED lines=9> */
.L_x_5617:


//--------------------- .text._Z35group_norm_nhwc_bwd_one_pass_kernelI11Fp16IOFp32WLi64ELi98ELi392EEv26Group_norm_nhwc_bwd_params --------------------------
	.section	.text._Z35group_norm_nhwc_bwd_one_pass_kernelI11Fp16IOFp32WLi64ELi98ELi392EEv26Group_norm_nhwc_bwd_params,"ax",@progbits
	.sectioninfo	@"SHI_REGISTERS=72"
	.align	128
        .global         _Z35group_norm_nhwc_bwd_one_pass_kernelI11Fp16IOFp32WLi64ELi98ELi392EEv26Group_norm_nhwc_bwd_params
        .type           _Z35group_norm_nhwc_bwd_one_pass_kernelI11Fp16IOFp32WLi64ELi98ELi392EEv26Group_norm_nhwc_bwd_params,@function
        .size           _Z35group_norm_nhwc_bwd_one_pass_kernelI11Fp16IOFp32WLi64ELi98ELi392EEv26Group_norm_nhwc_bwd_params,(.L_x_5618 - _Z35group_norm_nhwc_bwd_one_pass_kernelI11Fp16IOFp32WLi64ELi98ELi392EEv26Group_norm_nhwc_bwd_params)
        .other          _Z35group_norm_nhwc_bwd_one_pass_kernelI11Fp16IOFp32WLi64ELi98ELi392EEv26Group_norm_nhwc_bwd_params,@"STO_CUDA_ENTRY STV_DEFAULT"
_Z35group_norm_nhwc_bwd_one_pass_kernelI11Fp16IOFp32WLi64ELi98ELi392EEv26Group_norm_nhwc_bwd_params:
.text._Z35group_norm_nhwc_bwd_one_pass_kernelI11Fp16IOFp32WLi64ELi98ELi392EEv26Group_norm_nhwc_bwd_params:
        /* <DEDUP_REMOVED lines=72> */
.L_x_1237:
        /* <DEDUP_REMOVED lines=205> */
.L_x_1188:
[----:B0--3--:R-:W-:Y:S05]  /*1150*/  BSYNC B0 ;  /* 0x0000000000007941 */ /* 0x009fea0003800000 */
.L_x_1187:
[----:B------:R-:W-:Y:S01]  /*1160*/  ISETP.NE.AND P0, PT, RZ, UR16, PT ;  /* 0x00000010ff007c0c */ /* 0x000fe2000bf05270 */
[--C-:B-----5:R-:W-:Y:S01]  /*1170*/  HADD2.F32 R20, -RZ, R50.reuse.H0_H0 ;  /* 0x20000032ff147230 */ /* 0x120fe20000004100 */
[----:B------:R-:W-:Y:S01]  /*1180*/  LOP3.LUT R63, R63, 0xfffffffb, RZ, 0xc0, !PT ;  /* 0xfffffffb3f3f7812 */ /* 0x000fe200078ec0ff */
[----:B------:R-:W-:Y:S02]  /*1190*/  HADD2.F32 R21, -RZ, R50.H1_H1 ;  /* 0x30000032ff157230 */ /* 0x000fe40000004100 */
[--C-:B------:R-:W-:Y:S01]  /*11a0*/  HADD2.F32 R23, -RZ, R51.reuse.H0_H0 ;  /* 0x20000033ff177230 */ /* 0x100fe20000004100 */
[----:B------:R-:W-:Y:S01]  /*11b0*/  FADD.FTZ R20, R20, -UR17 ;  /* 0x8000001114147e21 */ /* 0x000fe20008010000 */
[----:B------:R-:W-:Y:S01]  /*11c0*/  HADD2.F32 R22, -RZ, R51.H1_H1 ;  /* 0x30000033ff167230 */ /* 0x000fe20000004100 */
[----:B------:R-:W-:Y:S01]  /*11d0*/  FADD.FTZ R24, R21, -UR17 ;  /* 0x8000001115187e21 */ /* 0x000fe20008010000 */
[--C-:B------:R-:W-:Y:S01]  /*11e0*/  HADD2.F32 R19, -RZ, R49.reuse.H0_H0 ;  /* 0x20000031ff137230 */ /* 0x100fe20000004100 */
[----:B------:R-:W-:Y:S01]  /*11f0*/  FMUL.FTZ R21, R20, UR11 ;  /* 0x0000000b14157c20 */ /* 0x000fe20008410000 */
[----:B------:R-:W-:Y:S01]  /*1200*/  HADD2.F32 R18, -RZ, R49.H1_H1 ;  /* 0x30000031ff127230 */ /* 0x000fe20000004100 */
[----:B------:R-:W-:Y:S01]  /*1210*/  FADD.FTZ R23, R23, -UR17 ;  /* 0x8000001117177e21 */ /* 0x000fe20008010000 */
[----:B------:R-:W-:Y:S01]  /*1220*/  @P0 LOP3.LUT R63, R63, 0x4, RZ, 0xfc, !PT ;  /* 0x000000043f3f0812 */ /* 0x000fe200078efcff */
[--C-:B------:R-:W-:Y:S01]  /*1230*/  HADD2.F32 R17, -RZ, R48.reuse.H0_H0 ;  /* 0x20000030ff117230 */ /* 0x100fe20000004100 */
[----:B------:R-:W-:Y:S01]  /*1240*/  FADD.FTZ R22, R22, -UR17 ;  /* 0x8000001116167e21 */ /* 0x000fe20008010000 */
[----:B------:R-:W-:Y:S01]  /*1250*/  HADD2.F32 R16, -RZ, R48.H1_H1 ;  /* 0x30000030ff107230 */ /* 0x000fe20000004100 */
        /* <DEDUP_REMOVED lines=20> */
.L_x_1189:
        /* <DEDUP_REMOVED lines=26> */
.L_x_1190:
[----:B------:R-:W-:Y:S02]  /*1540*/  FFMA.FTZ R27, R20, R25, R21 ;  /* 0x00000019141b7223 */ /* 0x000fe40000010015 */
[----:B------:R-:W-:Y:S02]  /*1550*/  FADD.FTZ R30, RZ, R19 ;  /* 0x00000013ff1e7221 */ /* 0x000fe40000010000 */
[----:B------:R-:W-:Y:S02]  /*1560*/  FMUL.FTZ R28, R17, R12 ;  /* 0x0000000c111c7220 */ /* 0x000fe40000410000 */
[----:B------:R-:W-:Y:S02]  /*1570*/  FFMA.FTZ R19, R23, R17, R24 ;  /* 0x0000001117137223 */ /* 0x000fe40000010018 */
[----:B------:R-:W-:-:S02]  /*1580*/  FADD.FTZ R21, R30, R17 ;  /* 0x000000111e157221 */ /* 0x000fc40000010000 */
[----:B------:R-:W-:Y:S02]  /*1590*/  FFMA.FTZ R24, R23, R28, R27 ;  /* 0x0000001c17187223 */ /* 0x000fe4000001001b */
[----:B------:R-:W-:Y:S01]  /*15a0*/  FADD.FTZ R25, R25, R26 ;  /* 0x0000001a19197221 */ /* 0x000fe20000010000 */
[--C-:B------:R-:W-:Y:S01]  /*15b0*/  HADD2.F32 R26, -RZ, R46.reuse.H0_H0 ;  /* 0x2000002eff1a7230 */ /* 0x100fe20000004100 */
[----:B------:R-:W-:Y:S01]  /*15c0*/  FFMA.FTZ R17, R20, R18, RZ ;  /* 0x0000001214117223 */ /* 0x000fe200000100ff */
[----:B------:R-:W-:Y:S01]  /*15d0*/  HADD2.F32 R20, -RZ, R45.H1_H1 ;  /* 0x3000002dff147230 */ /* 0x000fe20000004100 */
[----:B------:R-:W-:Y:S01]  /*15e0*/  FADD.FTZ R27, RZ, R18 ;  /* 0x00000012ff1b7221 */ /* 0x000fe20000010000 */
[----:B------:R-:W-:Y:S01]  /*15f0*/  HADD2.F32 R18, -RZ, R46.H1_H1 ;  /* 0x3000002eff127230 */ /* 0x000fe20000004100 */
[----:B------:R-:W-:Y:S02]  /*1600*/  FMUL.FTZ R23, R16, R13 ;  /* 0x0000000d10177220 */ /* 0x000fe40000410000 */
[----:B------:R-:W-:-:S02]  /*1610*/  FADD.FTZ R28, R25, R28 ;  /* 0x0000001c191c7221 */ /* 0x000fc40000010000 */
[----:B------:R-:W-:Y:S02]  /*1620*/  FADD.FTZ R25, R26, -UR17 ;  /* 0x800000111a197e21 */ /* 0x000fe40008010000 */
[----:B------:R-:W-:Y:S02]  /*1630*/  FADD.FTZ R18, R18, -UR17 ;  /* 0x8000001112127e21 */ /* 0x000fe40008010000 */
[C---:B------:R-:W-:Y:S02]  /*1640*/  FFMA.FTZ R17, R22.reuse, R16, R17 ;  /* 0x0000001016117223 */ /* 0x040fe40000010011 */
[----:B------:R-:W-:Y:S01]  /*1650*/  FFMA.FTZ R22, R22, R23, R24 ;  /* 0x0000001716167223 */ /* 0x000fe20000010018 */
[----:B------:R-:W-:Y:S01]  /*1660*/  HADD2.F32 R24, -RZ, R45.H0_H0 ;  /* 0x2000002dff187230 */ /* 0x000fe20000004100 */
        /* <DEDUP_REMOVED lines=22> */
.L_x_1191:
[----:B------:R-:W-:Y:S02]  /*17d0*/  FMUL.FTZ R26, R24, R12 ;  /* 0x0000000c181a7220 */ /* 0x000fe40000410000 */
[----:B------:R-:W-:Y:S02]  /*17e0*/  FADD.FTZ R27, R23, R28 ;  /* 0x0000001c171b7221 */ /* 0x000fe40000010000 */
[----:B------:R-:W-:Y:S02]  /*17f0*/  FADD.FTZ R21, R21, R24 ;  /* 0x0000001815157221 */ /* 0x000fe40000010000 */
[C---:B------:R-:W-:Y:S01]  /*1800*/  FFMA.FTZ R19, R25.reuse, R24, R19 ;  /* 0x0000001819137223 */ /* 0x040fe20000010013 */
[--C-:B------:R-:W-:Y:S01]  /*1810*/  HADD2.F32 R24, -RZ, R47.reuse.H0_H0 ;  /* 0x2000002fff187230 */ /* 0x100fe20000004100 */
[----:B------:R-:W-:Y:S01]  /*1820*/  FFMA.FTZ R22, R25, R26, R22 ;  /* 0x0000001a19167223 */ /* 0x000fe20000010016 */
[----:B------:R-:W-:Y:S01]  /*1830*/  HADD2.F32 R25, -RZ, R47.H1_H1 ;  /* 0x3000002fff197230 */ /* 0x000fe20000004100 */
[----:B------:R-:W-:-:S02]  /*1840*/  FMUL.FTZ R23, R20, R13 ;  /* 0x0000000d14177220 */ /* 0x000fc40000410000 */
[C---:B------:R-:W-:Y:S02]  /*1850*/  FFMA.FTZ R17, R18.reuse, R20, R17 ;  /* 0x0000001412117223 */ /* 0x040fe40000010011 */
[----:B------:R-:W-:Y:S02]  /*1860*/  FFMA.FTZ R22, R18, R23, R22 ;  /* 0x0000001712167223 */ /* 0x000fe40000010016 */
[----:B------:R-:W-:Y:S02]  /*1870*/  FADD.FTZ R26, R27, R26 ;  /* 0x0000001a1b1a7221 */ /* 0x000fe40000010000 */
[----:B------:R-:W-:Y:S01]  /*1880*/  FADD.FTZ R18, R24, -UR17 ;  /* 0x8000001118127e21 */ /* 0x000fe20008010000 */
[--C-:B------:R-:W-:Y:S01]  /*1890*/  HADD2.F32 R24, -RZ, R44.reuse.H0_H0 ;  /* 0x2000002cff187230 */ /* 0x100fe20000004100 */
[----:B------:R-:W-:Y:S02]  /*18a0*/  FADD.FTZ R27, R25, -UR17 ;  /* 0x80000011191b7e21 */ /* 0x000fe40008010000 */
[----:B------:R-:W-:Y:S01]  /*18b0*/  FADD.FTZ R16, R16, R20 ;  /* 0x0000001410107221 */ /* 0x000fe20000010000 */
[----:B------:R-:W-:Y:S01]  /*18c0*/  HADD2.F32 R20, -RZ, R44.H1_H1 ;  /* 0x3000002cff147230 */ /* 0x000fe20000004100 */
        /* <DEDUP_REMOVED lines=21> */
.L_x_1192:
[----:B------:R-:W-:Y:S02]  /*1a20*/  FMUL.FTZ R27, R24, R12 ;  /* 0x0000000c181b7220 */ /* 0x000fe40000410000 */
[----:B------:R-:W-:Y:S02]  /*1a30*/  FADD.FTZ R21, R21, R24 ;  /* 0x0000001815157221 */ /* 0x000fe40000010000 */
[----:B------:R-:W-:Y:S01]  /*1a40*/  FFMA.FTZ R19, R25, R24, R19 ;  /* 0x0000001819137223 */ /* 0x000fe20000010013 */
[--C-:B------:R-:W-:Y:S01]  /*1a50*/  HADD2.F32 R24, -RZ, R42.reuse.H0_H0 ;  /* 0x2000002aff187230 */ /* 0x100fe20000004100 */
[----:B------:R-:W-:Y:S01]  /*1a60*/  FADD.FTZ R28, R23, R26 ;  /* 0x0000001a171c7221 */ /* 0x000fe20000010000 */
[----:B------:R-:W-:Y:S01]  /*1a70*/  HADD2.F32 R26, -RZ, R42.H1_H1 ;  /* 0x3000002aff1a7230 */ /* 0x000fe20000004100 */
[----:B------:R-:W-:Y:S02]  /*1a80*/  FFMA.FTZ R25, R25, R27, R22 ;  /* 0x0000001b19197223 */ /* 0x000fe40000010016 */
[----:B------:R-:W-:-:S02]  /*1a90*/  FMUL.FTZ R23, R20, R13 ;  /* 0x0000000d14177220 */ /* 0x000fc40000410000 */
[----:B------:R-:W-:Y:S02]  /*1aa0*/  FADD.FTZ R22, R28, R27 ;  /* 0x0000001b1c167221 */ /* 0x000fe40000010000 */
[----:B------:R-:W-:Y:S02]  /*1ab0*/  FADD.FTZ R24, R24, -UR17 ;  /* 0x8000001118187e21 */ /* 0x000fe40008010000 */
[----:B------:R-:W-:Y:S02]  /*1ac0*/  FADD.FTZ R16, R16, R20 ;  /* 0x0000001410107221 */ /* 0x000fe40000010000 */
[----:B------:R-:W-:Y:S01]  /*1ad0*/  FADD.FTZ R27, R26, -UR17 ;  /* 0x800000111a1b7e21 */ /* 0x000fe20008010000 */
[--C-:B------:R-:W-:Y:S01]  /*1ae0*/  HADD2.F32 R26, -RZ, R41.reuse.H0_H0 ;  /* 0x20000029ff1a7230 */ /* 0x100fe20000004100 */
[C---:B------:R-:W-:Y:S01]  /*1af0*/  FFMA.FTZ R20, R18.reuse, R20, R17 ;  /* 0x0000001412147223 */ /* 0x040fe20000010011 */
[----:B------:R-:W-:Y:S01]  /*1b00*/  HADD2.F32 R17, -RZ, R41.H1_H1 ;  /* 0x30000029ff117230 */ /* 0x000fe20000004100 */
[----:B------:R-:W-:-:S02]  /*1b10*/  FFMA.FTZ R18, R18, R23, R25 ;  /* 0x0000001712127223 */ /* 0x000fc40000010019 */
[----:B------:R-:W-:Y:S02]  /*1b20*/  FMUL.FTZ R25, R24, UR11 ;  /* 0x0000000b18197c20 */ /* 0x000fe40008410000 */
        /* <DEDUP_REMOVED lines=20> */
.L_x_1193:
[----:B------:R-:W-:Y:S02]  /*1c70*/  FMUL.FTZ R27, R26, R12 ;  /* 0x0000000c1a1b7220 */ /* 0x000fe40000410000 */
[----:B------:R-:W-:Y:S01]  /*1c80*/  FADD.FTZ R22, R23, R22 ;  /* 0x0000001617167221 */ /* 0x000fe20000010000 */
[--C-:B------:R-:W-:Y:S01]  /*1c90*/  HADD2.F32 R23, -RZ, R43.reuse.H1_H1 ;  /* 0x3000002bff177230 */ /* 0x100fe20000004100 */
[----:B------:R-:W-:Y:S02]  /*1ca0*/  FADD.FTZ R21, R21, R26 ;  /* 0x0000001a15157221 */ /* 0x000fe40000010000 */
[C---:B------:R-:W-:Y:S02]  /*1cb0*/  FFMA.FTZ R26, R25.reuse, R26, R19 ;  /* 0x0000001a191a7223 */ /* 0x040fe40000010013 */
[----:B------:R-:W-:Y:S01]  /*1cc0*/  FFMA.FTZ R25, R25, R27, R18 ;  /* 0x0000001b19197223 */ /* 0x000fe20000010012 */
[----:B------:R-:W-:Y:S01]  /*1cd0*/  HADD2.F32 R18, -RZ, R43.H0_H0 ;  /* 0x2000002bff127230 */ /* 0x000fe20000004100 */
[----:B------:R-:W-:-:S02]  /*1ce0*/  FADD.FTZ R27, R22, R27 ;  /* 0x0000001b161b7221 */ /* 0x000fc40000010000 */
[----:B------:R-:W-:Y:S02]  /*1cf0*/  FMUL.FTZ R22, R17, R13 ;  /* 0x0000000d11167220 */ /* 0x000fe40000410000 */
[C---:B------:R-:W-:Y:S02]  /*1d00*/  FFMA.FTZ R19, R24.reuse, R17, R20 ;  /* 0x0000001118137223 */ /* 0x040fe40000010014 */
[----:B------:R-:W-:Y:S01]  /*1d10*/  FFMA.FTZ R24, R24, R22, R25 ;  /* 0x0000001618187223 */ /* 0x000fe20000010019 */
[--C-:B------:R-:W-:Y:S01]  /*1d20*/  HADD2.F32 R25, -RZ, R40.reuse.H0_H0 ;  /* 0x20000028ff197230 */ /* 0x100fe20000004100 */
[----:B------:R-:W-:Y:S02]  /*1d30*/  FADD.FTZ R22, R22, R27 ;  /* 0x0000001b16167221 */ /* 0x000fe40000010000 */
[----:B------:R-:W-:Y:S01]  /*1d40*/  FADD.FTZ R20, R18, -UR17 ;  /* 0x8000001112147e21 */ /* 0x000fe20008010000 */
[----:B------:R-:W-:Y:S01]  /*1d50*/  HADD2.F32 R18, -RZ, R40.H1_H1 ;  /* 0x30000028ff127230 */ /* 0x000fe20000004100 */
[----:B------:R-:W-:-:S02]  /*1d60*/  FADD.FTZ R27, R23, -UR17 ;  /* 0x80000011171b7e21 */ /* 0x000fc40008010000 */
        /* <DEDUP_REMOVED lines=21> */
.L_x_1194:
[----:B------:R-:W-:Y:S01]  /*1ec0*/  FMUL.FTZ R27, R25, R12 ;  /* 0x0000000c191b7220 */ /* 0x000fe20000410000 */
[--C-:B------:R-:W-:Y:S01]  /*1ed0*/  HADD2.F32 R28, -RZ, R38.reuse.H1_H1 ;  /* 0x30000026ff1c7230 */ /* 0x100fe20000004100 */
[----:B------:R-:W-:Y:S02]  /*1ee0*/  FADD.FTZ R17, R16, R17 ;  /* 0x0000001110117221 */ /* 0x000fe40000010000 */
[C---:B------:R-:W-:Y:S02]  /*1ef0*/  FFMA.FTZ R16, R23.reuse, R25, R26 ;  /* 0x0000001917107223 */ /* 0x040fe4000001001a */
[----:B------:R-:W-:Y:S01]  /*1f00*/  FFMA.FTZ R23, R23, R27, R24 ;  /* 0x0000001b17177223 */ /* 0x000fe20000010018 */
[----:B------:R-:W-:Y:S01]  /*1f10*/  HADD2.F32 R24, -RZ, R38.H0_H0 ;  /* 0x20000026ff187230 */ /* 0x000fe20000004100 */
[----:B------:R-:W-:-:S02]  /*1f20*/  FADD.FTZ R22, R22, R27 ;  /* 0x0000001b16167221 */ /* 0x000fc40000010000 */
[----:B------:R-:W-:Y:S02]  /*1f30*/  FMUL.FTZ R27, R18, R13 ;  /* 0x0000000d121b7220 */ /* 0x000fe40000410000 */
[----:B------:R-:W-:Y:S01]  /*1f40*/  FADD.FTZ R21, R21, R25 ;  /* 0x0000001915157221 */ /* 0x000fe20000010000 */
[--C-:B------:R-:W-:Y:S01]  /*1f50*/  HADD2.F32 R25, -RZ, R37.reuse.H0_H0 ;  /* 0x20000025ff197230 */ /* 0x100fe20000004100 */
[----:B------:R-:W-:Y:S02]  /*1f60*/  FFMA.FTZ R26, R20, R27, R23 ;  /* 0x0000001b141a7223 */ /* 0x000fe40000010017 */
        /* <DEDUP_REMOVED lines=25> */
.L_x_1195:
[----:B------:R-:W-:-:S04]  /*2100*/  FMUL.FTZ R28, R25, R12 ;  /* 0x0000000c191c7220 */ /* 0x000fc80000410000 */
[----:B------:R-:W-:Y:S02]  /*2110*/  FADD.FTZ R31, R27, R28 ;  /* 0x0000001c1b1f7221 */ /* 0x000fe40000010000 */
[----:B------:R-:W-:Y:S01]  /*2120*/  FFMA.FTZ R27, R20, R18, R19 ;  /* 0x00000012141b7223 */ /* 0x000fe20000010013 */
[--C-:B------:R-:W-:Y:S01]  /*2130*/  HADD2.F32 R19, -RZ, R39.reuse.H0_H0 ;  /* 0x20000027ff137230 */ /* 0x100fe20000004100 */
[----:B------:R-:W-:Y:S01]  /*2140*/  FFMA.FTZ R29, R23, R28, R26 ;  /* 0x0000001c171d7223 */ /* 0x000fe2000001001a */
[----:B------:R-:W-:Y:S01]  /*2150*/  HADD2.F32 R20, -RZ, R39.H1_H1 ;  /* 0x30000027ff147230 */ /* 0x000fe20000004100 */
[----:B------:R-:W-:Y:S02]  /*2160*/  FMUL.FTZ R26, R24, R13 ;  /* 0x0000000d181a7220 */ /* 0x000fe40000410000 */
[----:B------:R-:W-:Y:S02]  /*2170*/  FADD.FTZ R19, R19, -UR17 ;  /* 0x8000001113137e21 */ /* 0x000fe40008010000 */
[----:B------:R-:W-:-:S02]  /*2180*/  FADD.FTZ R20, R20, -UR17 ;  /* 0x8000001114147e21 */ /* 0x000fc40008010000 */
[----:B------:R-:W-:Y:S02]  /*2190*/  FFMA.FTZ R28, R22, R26, R29 ;  /* 0x0000001a161c7223 */ /* 0x000fe4000001001d */
[----:B------:R-:W-:Y:S02]  /*21a0*/  FADD.FTZ R29, R26, R31 ;  /* 0x0000001f1a1d7221 */ /* 0x000fe40000010000 */
[----:B------:R-:W-:Y:S01]  /*21b0*/  FMUL.FTZ R31, R19, UR11 ;  /* 0x0000000b131f7c20 */ /* 0x000fe20008410000 */
[--C-:B------:R-:W-:Y:S01]  /*21c0*/  HADD2.F32 R19, -RZ, R36.reuse.H0_H0 ;  /* 0x20000024ff137230 */ /* 0x100fe20000004100 */
[----:B------:R-:W-:Y:S01]  /*21d0*/  FMUL.FTZ R26, R20, UR11 ;  /* 0x0000000b141a7c20 */ /* 0x000fe20008410000 */
[----:B------:R-:W-:Y:S01]  /*21e0*/  HADD2.F32 R20, -RZ, R36.H1_H1 ;  /* 0x30000024ff147230 */ /* 0x000fe20000004100 */
        /* <DEDUP_REMOVED lines=19> */
.L_x_1196:
        /* <DEDUP_REMOVED lines=11> */
[----:B------:R-:W-:Y:S01]  /*23d0*/  FFMA.FTZ R16, R23, R25, R16 ;  /* 0x0000001917107223 */ /* 0x000fe20000010010 */
[----:B------:R-:W0:Y:S01]  /*23e0*/  SHFL.DOWN PT, R29, R34, 0x1, R9 ;  /* 0x08200000221d7989 */ /* 0x000e2200000e0009 */
[----:B------:R-:W-:Y:S02]  /*23f0*/  FADD.FTZ R18, R21, R25 ;  /* 0x0000001915127221 */ /* 0x000fe40000010000 */
[----:B------:R-:W-:Y:S01]  /*2400*/  FFMA.FTZ R27, R22, R24, R27 ;  /* 0x00000018161b7223 */ /* 0x000fe2000001001b */
[----:B------:R-:W1:Y:S01]  /*2410*/  SHFL.DOWN PT, R28, R35, 0x1, R9 ;  /* 0x08200000231c7989 */ /* 0x000e6200000e0009 */
[----:B------:R-:W-:Y:S02]  /*2420*/  FADD.FTZ R21, R17, R24 ;  /* 0x0000001811157221 */ /* 0x000fe40000010000 */
[----:B------:R-:W-:-:S02]  /*2430*/  FFMA.FTZ R16, R31, R19, R16 ;  /* 0x000000131f107223 */ /* 0x000fc40000010010 */
[----:B------:R-:W-:Y:S02]  /*2440*/  FADD.FTZ R18, R18, R19 ;  /* 0x0000001312127221 */ /* 0x000fe40000010000 */
[----:B------:R-:W-:Y:S02]  /*2450*/  FFMA.FTZ R17, R26, R20, R27 ;  /* 0x000000141a117223 */ /* 0x000fe4000001001b */
        /* <DEDUP_REMOVED lines=64> */
.L_x_1198:
[----:B0-----:R-:W-:Y:S05]  /*2860*/  BSYNC B0 ;  /* 0x0000000000007941 */ /* 0x001fea0003800000 */
.L_x_1197:
        /* <DEDUP_REMOVED lines=41> */
.L_x_1200:
[----:B------:R-:W-:Y:S05]  /*2b00*/  BSYNC B0 ;  /* 0x0000000000007941 */ /* 0x000fea0003800000 */
.L_x_1199:
        /* <DEDUP_REMOVED lines=19> */
.L_x_1202:
[----:B------:R-:W-:Y:S05]  /*2c40*/  BSYNC B0 ;  /* 0x0000000000007941 */ /* 0x000fea0003800000 */
.L_x_1201:
        /* <DEDUP_REMOVED lines=33> */
.L_x_1205:
[----:B------:R-:W2:Y:S01]  /*2e60*/  LDG.E.STRONG.GPU R18, [R16.64] ;  /* 0x0000000c10127981 */ /* 0x000ea2000c1ef900 */
[----:B------:R-:W-:Y:S01]  /*2e70*/  YIELD ;  /* 0x0000000000007946 */ /* 0x000fe20003800000 */
[----:B--2---:R-:W-:Y:S01]  /*2e80*/  ISETP.NE.AND P6, PT, R18, R23, PT ;  /* 0x000000171200720c */ /* 0x004fe20003fc5270 */
[----:B------:R-:W-:-:S12]  /*2e90*/  CCTL.IVALL ;  /* 0x00000000ff00798f */ /* 0x000fd80002000000 */
[----:B------:R-:W-:Y:S05]  /*2ea0*/  @P6 BRA `(.L_x_1205) ;  /* 0xffffffb000006947 */ /* 0x000fea000383ffff */
.L_x_1204:
        /* <DEDUP_REMOVED lines=26> */
.L_x_1209:
        /* <DEDUP_REMOVED lines=116> */
.L_x_1208:
        /* <DEDUP_REMOVED lines=64> */
.L_x_1210:
[----:B------:R-:W-:-:S04]  /*3b90*/  LOP3.LUT P6, RZ, R63, 0x1, RZ, 0xc0, !PT ;  /* 0x000000013fff7812 */ /* 0x000fc800078cc0ff */
[----:B------:R-:W-:-:S13]  /*3ba0*/  ISETP.NE.OR P6, PT, RZ, UR4, P6 ;  /* 0x00000004ff007c0c */ /* 0x000fda000b7c5670 */
[----:B------:R-:W-:Y:S05]  /*3bb0*/  @!P6 BRA `(.L_x_1206) ;  /* 0x000002000000e947 */ /* 0x000fea0003800000 */
.L_x_1207:
        /* <DEDUP_REMOVED lines=32> */
.L_x_1206:
        /* <DEDUP_REMOVED lines=11> */
.L_x_1212:
[----:B------:R-:W-:Y:S05]  /*3e70*/  BSYNC B0 ;  /* 0x0000000000007941 */ /* 0x000fea0003800000 */
.L_x_1211:
        /* <DEDUP_REMOVED lines=17> */
.L_x_1203:
[----:B------:R-:W-:Y:S04]  /*3f90*/  @!P0 STS.64 [0x80], R34 ;  /* 0x00008022ff008388 */ /* 0x000fe80000000a00 */
[----:B------:R-:W-:Y:S01]  /*3fa0*/  BAR.SYNC.DEFER_BLOCKING 0x0 ;  /* 0x0000000000007b1d */ /* 0x000fe20000010000 */
[----:B------:R-:W-:Y:S01]  /*3fb0*/  ISETP.NE.AND P6, PT, RZ, UR16, PT ;  /* 0x00000010ff007c0c */ /* 0x000fe2000bfc5270 */
[----:B0-----:R-:W-:Y:S01]  /*3fc0*/  IMAD.WIDE.U32 R18, R61, 0x5397829d, RZ ;  /* 0x5397829d3d127825 */ /* 0x001fe200078e00ff */
[----:B------:R-:W-:-:S02]  /*3fd0*/  HADD2.F32 R18, -RZ, R50.H0_H0 ;  /* 0x20000032ff127230 */ /* 0x000fc40000004100 */
[----:B------:R-:W-:Y:S02]  /*3fe0*/  HADD2.F32 R50, -RZ, R50.H1_H1 ;  /* 0x30000032ff327230 */ /* 0x000fe40000004100 */
[----:B------:R-:W-:Y:S01]  /*3ff0*/  HADD2.F32 R23, -RZ, R51.H0_H0 ;  /* 0x20000033ff177230 */ /* 0x000fe20000004100 */
[----:B------:R-:W-:Y:S01]  /*4000*/  FADD.FTZ R18, R18, -UR17 ;  /* 0x8000001112127e21 */ /* 0x000fe20008010000 */
[----:B------:R-:W-:Y:S01]  /*4010*/  SHF.R.U32.HI R20, RZ, 0x4, R19 ;  /* 0x00000004ff147819 */ /* 0x000fe20000011613 */
[----:B------:R-:W-:Y:S01]  /*4020*/  FADD.FTZ R26, R50, -UR17 ;  /* 0x80000011321a7e21 */ /* 0x000fe20008010000 */
[--C-:B------:R-:W-:Y:S01]  /*4030*/  HADD2.F32 R25, -RZ, R49.reuse.H0_H0 ;  /* 0x20000031ff197230 */ /* 0x100fe20000004100 */
[----:B------:R-:W-:Y:S01]  /*4040*/  FMUL.FTZ R27, R18, UR11 ;  /* 0x0000000b121b7c20 */ /* 0x000fe20008410000 */
[----:B------:R-:W-:Y:S01]  /*4050*/  HADD2.F32 R24, -RZ, R49.H1_H1 ;  /* 0x30000031ff187230 */ /* 0x000fe20000004100 */
[----:B------:R-:W-:Y:S01]  /*4060*/  FMUL.FTZ R26, R26, UR11 ;  /* 0x0000000b1a1a7c20 */ /* 0x000fe20008410000 */
[----:B------:R-:W-:Y:S01]  /*4070*/  HADD2.F32 R51, -RZ, R51.H1_H1 ;  /* 0x30000033ff337230 */ /* 0x000fe20000004100 */
[----:B------:R-:W0:Y:S02]  /*4080*/  LDS.64 R16, [0x80] ;  /* 0x00008000ff107984 */ /* 0x000e240000000a00 */
[----:B0-----:R-:W-:-:S02]  /*4090*/  FMUL.FTZ R21, R16, c[0x0][0x20c] ;  /* 0x0000830010157a20 */ /* 0x001fc40000410000 */
[----:B------:R-:W-:Y:S01]  /*40a0*/  FMUL.FTZ R22, R17, c[0x0][0x20c] ;  /* 0x0000830011167a20 */ /* 0x000fe20000410000 */
        /* <DEDUP_REMOVED lines=19> */
.L_x_1213:
        /* <DEDUP_REMOVED lines=16> */
[----:B------:R-:W-:-:S05]  /*42e0*/  F2FP.PACK_AB R17, R16, R17 ;  /* 0x000000111011723e */ /* 0x000fca00000000ff */
[----:B------:R0:W-:Y:S02]  /*42f0*/  STG.E [R18.64], R17 ;  /* 0x0000001112007986 */ /* 0x0001e4000c10190c */
.L_x_1215:
[----:B------:R-:W-:Y:S05]  /*4300*/  BSYNC B0 ;  /* 0x0000000000007941 */ /* 0x000fea0003800000 */
.L_x_1214:
[----:B------:R-:W-:Y:S01]  /*4310*/  FADD.FTZ R27, R23, -UR17 ;  /* 0x80000011171b7e21 */ /* 0x000fe20008010000 */
[----:B------:R-:W-:Y:S01]  /*4320*/  HADD2.F32 R25, -RZ, R48.H0_H0 ;  /* 0x20000030ff197230 */ /* 0x000fe20000004100 */
[----:B------:R-:W-:Y:S01]  /*4330*/  FADD.FTZ R24, R51, -UR17 ;  /* 0x8000001133187e21 */ /* 0x000fe20008010000 */
[----:B------:R-:W-:Y:S01]  /*4340*/  HADD2.F32 R23, -RZ, R46.H0_H0 ;  /* 0x2000002eff177230 */ /* 0x000fe20000004100 */
[----:B------:R-:W-:Y:S01]  /*4350*/  FMUL.FTZ R27, R27, UR11 ;  /* 0x0000000b1b1b7c20 */ /* 0x000fe20008410000 */
[----:B------:R-:W-:Y:S01]  /*4360*/  HADD2.F32 R48, -RZ, R48.H1_H1 ;  /* 0x30000030ff307230 */ /* 0x000fe20000004100 */
[----:B------:R-:W-:Y:S01]  /*4370*/  FMUL.FTZ R24, R24, UR11 ;  /* 0x0000000b18187c20 */ /* 0x000fe20008410000 */
[----:B------:R-:W-:Y:S01]  /*4380*/  HADD2.F32 R46, -RZ, R46.H1_H1 ;  /* 0x3000002eff2e7230 */ /* 0x000fe20000004100 */
        /* <DEDUP_REMOVED lines=19> */
.L_x_1216:
        /* <DEDUP_REMOVED lines=19> */
.L_x_1218:
[----:B------:R-:W-:Y:S05]  /*45f0*/  BSYNC B0 ;  /* 0x0000000000007941 */ /* 0x000fea0003800000 */
.L_x_1217:
[----:B------:R-:W-:Y:S01]  /*4600*/  ISETP.NE.AND P6, PT, RZ, UR16, PT ;  /* 0x00000010ff007c0c */ /* 0x000fe2000bfc5270 */
[----:B------:R-:W-:Y:S01]  /*4610*/  FADD.FTZ R27, R23, -UR17 ;  /* 0x80000011171b7e21 */ /* 0x000fe20008010000 */
[----:B------:R-:W-:Y:S01]  /*4620*/  HADD2.F32 R23, -RZ, R47.H0_H0 ;  /* 0x2000002fff177230 */ /* 0x000fe20000004100 */
[----:B------:R-:W-:Y:S01]  /*4630*/  FADD.FTZ R26, R46, -UR17 ;  /* 0x800000112e1a7e21 */ /* 0x000fe20008010000 */
[--C-:B------:R-:W-:Y:S01]  /*4640*/  HADD2.F32 R25, -RZ, R45.reuse.H0_H0 ;  /* 0x2000002dff197230 */ /* 0x100fe20000004100 */
[----:B------:R-:W-:Y:S01]  /*4650*/  FMUL.FTZ R27, R27, UR11 ;  /* 0x0000000b1b1b7c20 */ /* 0x000fe20008410000 */
[----:B------:R-:W-:Y:S01]  /*4660*/  HADD2.F32 R24, -RZ, R45.H1_H1 ;  /* 0x3000002dff187230 */ /* 0x000fe20000004100 */
[----:B------:R-:W-:Y:S01]  /*4670*/  FMUL.FTZ R26, R26, UR11 ;  /* 0x0000000b1a1a7c20 */ /* 0x000fe20008410000 */
[----:B------:R-:W-:-:S05]  /*4680*/  HADD2.F32 R47, -RZ, R47.H1_H1 ;  /* 0x3000002fff2f7230 */ /* 0x000fca0000004100 */
        /* <DEDUP_REMOVED lines=19> */
.L_x_1219:
        /* <DEDUP_REMOVED lines=18> */
.L_x_1221:
[----:B------:R-:W-:Y:S05]  /*48e0*/  BSYNC B0 ;  /* 0x0000000000007941 */ /* 0x000fea0003800000 */
.L_x_1220:
        /* <DEDUP_REMOVED lines=27> */
.L_x_1222:
        /* <DEDUP_REMOVED lines=18> */
.L_x_1224:
[----:B------:R-:W-:Y:S05]  /*4bc0*/  BSYNC B0 ;  /* 0x0000000000007941 */ /* 0x000fea0003800000 */
.L_x_1223:
[----:B------:R-:W-:Y:S01]  /*4bd0*/  FADD.FTZ R27, R23, -UR17 ;  /* 0x80000011171b7e21 */ /* 0x000fe20008010000 */
[--C-:B------:R-:W-:Y:S01]  /*4be0*/  HADD2.F32 R25, -RZ, R41.reuse.H0_H0 ;  /* 0x20000029ff197230 */ /* 0x100fe20000004100 */
[----:B------:R-:W-:Y:S01]  /*4bf0*/  FADD.FTZ R24, R42, -UR17 ;  /* 0x800000112a187e21 */ /* 0x000fe20008010000 */
[----:B------:R-:W-:Y:S01]  /*4c00*/  HADD2.F32 R26, -RZ, R41.H1_H1 ;  /* 0x30000029ff1a7230 */ /* 0x000fe20000004100 */
[----:B------:R-:W-:Y:S01]  /*4c10*/  FMUL.FTZ R27, R27, UR11 ;  /* 0x0000000b1b1b7c20 */ /* 0x000fe20008410000 */
[----:B------:R-:W-:Y:S01]  /*4c20*/  HADD2.F32 R23, -RZ, R43.H0_H0 ;  /* 0x2000002bff177230 */ /* 0x000fe20000004100 */
[----:B------:R-:W-:Y:S01]  /*4c30*/  FMUL.FTZ R24, R24, UR11 ;  /* 0x0000000b18187c20 */ /* 0x000fe20008410000 */
[----:B------:R-:W-:Y:S05]  /*4c40*/  @!P6 BRA `(.L_x_1225) ;  /* 0x000001200000e947 */ /* 0x000fea0003800000 */
[----:B------:R-:W-:Y:S02]  /*4c50*/  FFMA.FTZ R16, R27, R12, R14 ;  /* 0x0000000c1b107223 */ /* 0x000fe4000001000e */
[----:B0-----:R-:W-:Y:S02]  /*4c60*/  FFMA.FTZ R17, R24, R13, R15 ;  /* 0x0000000d18117223 */ /* 0x001fe4000001000f */
        /* <DEDUP_REMOVED lines=16> */
.L_x_1225:
        /* <DEDUP_REMOVED lines=18> */
.L_x_1227:
[----:B------:R-:W-:Y:S05]  /*4e90*/  BSYNC B0 ;  /* 0x0000000000007941 */ /* 0x000fea0003800000 */
.L_x_1226:
[----:B------:R-:W-:Y:S01]  /*4ea0*/  HADD2.F32 R43, -RZ, R43.H1_H1 ;  /* 0x3000002bff2b7230 */ /* 0x000fe20000004100 */
[----:B------:R-:W-:Y:S01]  /*4eb0*/  FADD.FTZ R27, R23, -UR17 ;  /* 0x80000011171b7e21 */ /* 0x000fe20008010000 */
[----:B------:R-:W-:Y:S01]  /*4ec0*/  HADD2.F32 R25, -RZ, R40.H0_H0 ;  /* 0x20000028ff197230 */ /* 0x000fe20000004100 */
[----:B------:R-:W-:Y:S01]  /*4ed0*/  IMAD R20, R33, c[0x0][0x1fc], R20 ;  /* 0x00007f0021147a24 */ /* 0x000fe200078e0214 */
[----:B------:R-:W-:Y:S01]  /*4ee0*/  HADD2.F32 R23, -RZ, R38.H0_H0 ;  /* 0x20000026ff177230 */ /* 0x000fe20000004100 */
[----:B------:R-:W-:Y:S01]  /*4ef0*/  FADD.FTZ R24, R43, -UR17 ;  /* 0x800000112b187e21 */ /* 0x000fe20008010000 */
[----:B------:R-:W-:Y:S01]  /*4f00*/  HADD2.F32 R40, -RZ, R40.H1_H1 ;  /* 0x30000028ff287230 */ /* 0x000fe20000004100 */
[----:B------:R-:W-:Y:S01]  /*4f10*/  FMUL.FTZ R27, R27, UR11 ;  /* 0x0000000b1b1b7c20 */ /* 0x000fe20008410000 */
[----:B------:R-:W-:Y:S01]  /*4f20*/  HADD2.F32 R38, -RZ, R38.H1_H1 ;  /* 0x30000026ff267230 */ /* 0x000fe20000004100 */
        /* <DEDUP_REMOVED lines=20> */
.L_x_1228:
        /* <DEDUP_REMOVED lines=18> */
.L_x_1230:
[----:B------:R-:W-:Y:S05]  /*5190*/  BSYNC B0 ;  /* 0x0000000000007941 */ /* 0x000fea0003800000 */
.L_x_1229:
[----:B------:R-:W-:Y:S01]  /*51a0*/  FADD.FTZ R23, R23, -UR17 ;  /* 0x8000001117177e21 */ /* 0x000fe20008010000 */
[----:B------:R-:W-:Y:S01]  /*51b0*/  IADD3 R30, R20, 0x30, RZ ;  /* 0x00000030141e7810 */ /* 0x000fe20007ffe0ff */
[----:B------:R-:W-:Y:S01]  /*51c0*/  FADD.FTZ R38, R38, -UR17 ;  /* 0x8000001126267e21 */ /* 0x000fe20008010000 */
[--C-:B------:R-:W-:Y:S01]  /*51d0*/  HADD2.F32 R25, -RZ, R37.reuse.H0_H0 ;  /* 0x20000025ff197230 */ /* 0x100fe20000004100 */
[----:B------:R-:W-:Y:S01]  /*51e0*/  FMUL.FTZ R31, R23, UR11 ;  /* 0x0000000b171f7c20 */ /* 0x000fe20008410000 */
[----:B------:R-:W-:Y:S01]  /*51f0*/  HADD2.F32 R20, -RZ, R37.H1_H1 ;  /* 0x30000025ff147230 */ /* 0x000fe20000004100 */
        /* <DEDUP_REMOVED lines=21> */
.L_x_1231:
        /* <DEDUP_REMOVED lines=19> */
[----:B------:R-:W-:-:S05]  /*5480*/  F2FP.PACK_AB R17, R16, R17 ;  /* 0x000000111011723e */ /* 0x000fca00000000ff */
[----:B------:R0:W-:Y:S02]  /*5490*/  STG.E [R18.64], R17 ;  /* 0x0000001112007986 */ /* 0x0001e4000c10190c */
.L_x_1233:
[----:B------:R-:W-:Y:S05]  /*54a0*/  BSYNC B0 ;  /* 0x0000000000007941 */ /* 0x000fea0003800000 */
.L_x_1232:
[--C-:B------:R-:W-:Y:S01]  /*54b0*/  HADD2.F32 R16, -RZ, R39.reuse.H0_H0 ;  /* 0x20000027ff107230 */ /* 0x100fe20000004100 */
[----:B------:R-:W-:Y:S01]  /*54c0*/  ISETP.GE.U32.AND P0, PT, R53, c[0x0][0x1e0], PT ;  /* 0x0000780035007a0c */ /* 0x000fe20003f06070 */
[----:B------:R-:W-:Y:S02]  /*54d0*/  HADD2.F32 R39, -RZ, R39.H1_H1 ;  /* 0x30000027ff277230 */ /* 0x000fe40000004100 */
[--C-:B0-----:R-:W-:Y:S01]  /*54e0*/  HADD2.F32 R17, -RZ, R36.reuse.H0_H0 ;  /* 0x20000024ff117230 */ /* 0x101fe20000004100 */
[----:B------:R-:W-:Y:S01]  /*54f0*/  ISETP.GE.AND.EX P0, PT, R0, c[0x0][0x1e4], PT, P0 ;  /* 0x0000790000007a0c */ /* 0x000fe20003f06300 */
[----:B------:R-:W-:Y:S01]  /*5500*/  FADD.FTZ R16, R16, -UR17 ;  /* 0x8000001110107e21 */ /* 0x000fe20008010000 */
[----:B------:R-:W-:Y:S01]  /*5510*/  HADD2.F32 R36, -RZ, R36.H1_H1 ;  /* 0x30000024ff247230 */ /* 0x000fe20000004100 */
[----:B------:R-:W-:Y:S01]  /*5520*/  FADD.FTZ R39, R39, -UR17 ;  /* 0x8000001127277e21 */ /* 0x000fe20008010000 */
[----:B------:R-:W-:Y:S01]  /*5530*/  ISETP.LT.U32.AND P0, PT, R61, 0x188, !P0 ;  /* 0x000001883d00780c */ /* 0x000fe20004701070 */
[----:B------:R-:W-:-:S02]  /*5540*/  FMUL.FTZ R27, R16, UR11 ;  /* 0x0000000b101b7c20 */ /* 0x000fc40008410000 */
[----:B------:R-:W-:Y:S01]  /*5550*/  FMUL.FTZ R26, R39, UR11 ;  /* 0x0000000b271a7c20 */ /* 0x000fe20008410000 */
[----:B------:R-:W-:Y:S08]  /*5560*/  @!P6 BRA `(.L_x_1234) ;  /* 0x000001200000e947 */ /* 0x000ff00003800000 */
        /* <DEDUP_REMOVED lines=18> */
.L_x_1234:
        /* <DEDUP_REMOVED lines=15> */
[----:B------:R-:W-:-:S05]  /*5780*/  F2FP.PACK_AB R15, R15, R14 ;  /* 0x0000000e0f0f723e */ /* 0x000fca00000000ff */
[----:B------:R0:W-:Y:S02]  /*5790*/  STG.E [R12.64], R15 ;  /* 0x0000000f0c007986 */ /* 0x0001e4000c10190c */
.L_x_1236:
[----:B------:R-:W-:Y:S05]  /*57a0*/  BSYNC B0 ;  /* 0x0000000000007941 */ /* 0x000fea0003800000 */
.L_x_1235:
[----:B------:R-:W-:Y:S01]  /*57b0*/  ULDC UR4, c[0x0][0x10] ;  /* 0x0000040000047ab9 */ /* 0x000fe20000000800 */
[----:B------:R-:W-:Y:S01]  /*57c0*/  IADD3 R52, R52, 0x1, RZ ;  /* 0x0000000134347810 */ /* 0x000fe20007ffe0ff */
[----:B------:R-:W-:-:S04]  /*57d0*/  UIADD3 UR14, UR14, UR4, URZ ;  /* 0x000000040e0e7290 */ /* 0x000fc8000fffe03f */
[----:B------:R-:W-:-:S06]  /*57e0*/  UISETP.GE.AND UP0, UPT, UR14, UR6, UPT ;  /* 0x000000060e00728c */ /* 0x000fcc000bf06270 */
[----:B------:R-:W-:-:S13]  /*57f0*/  PLOP3.LUT P0, PT, PT, PT, UP0, 0x80, 0x0 ;  /* 0x000000000000781c */ /* 0x000fda0003f0f008 */
[----:B------:R-:W-:Y:S01]  /*5800*/  @P0 CALL.REL.NOINC `(.L_x_1186) ;  /* 0x0000001000000944 */ /* 0x000fe20003c00000 */
[----:B------:R-:W-:Y:S05]  /*5810*/  BRA `(.L_x_1237) ;  /* 0xffffac6000007947 */ /* 0x000fea000383ffff */
.L_x_1186:
        /* <DEDUP_REMOVED lines=22> */
.L_x_1239:
[----:B------:R-:W-:Y:S05]  /*5980*/  BSYNC B0 ;  /* 0x0000000000007941 */ /* 0x000fea0003800000 */
.L_x_1238:
[----:B------:R-:W-:Y:S05]  /*5990*/  @P0 EXIT ;  /* 0x000000000000094d */ /* 0x000fea0003800000 */
[----:B------:R-:W-:Y:S05]  /*59a0*/  @P2 BRA `(.L_x_1240) ;  /* 0x0000008000002947 */ /* 0x000fea0003800000 */
[----:B------:R-:W-:-:S05]  /*59b0*/  IMAD R0, R4, c[0x0][0x10], RZ ;  /* 0x0000040004007a24 */ /* 0x000fca00078e02ff */
[----:B------:R-:W-:-:S13]  /*59c0*/  ISETP.NE.AND P0, PT, R0, -0x1, PT ;  /* 0xffffffff0000780c */ /* 0x000fda0003f05270 */
[----:B------:R-:W-:Y:S05]  /*59d0*/  @!P0 BRA `(.L_x_1240) ;  /* 0x0000005000008947 */ /* 0x000fea0003800000 */
.L_x_1241:
[----:B-1----:R-:W2:Y:S01]  /*59e0*/  LDG.E.STRONG.GPU R5, [R2.64] ;  /* 0x0000000c02057981 */ /* 0x002ea2000c1ef900 */
[----:B------:R-:W-:Y:S01]  /*59f0*/  YIELD ;  /* 0x0000000000007946 */ /* 0x000fe20003800000 */
[----:B--2---:R-:W-:Y:S01]  /*5a00*/  ISETP.NE.AND P0, PT, R5, R0, PT ;  /* 0x000000000500720c */ /* 0x004fe20003f05270 */
[----:B------:R-:W-:-:S12]  /*5a10*/  CCTL.IVALL ;  /* 0x00000000ff00798f */ /* 0x000fd80002000000 */
[----:B------:R-:W-:Y:S05]  /*5a20*/  @P0 BRA `(.L_x_1241) ;  /* 0xffffffb000000947 */ /* 0x000fea000383ffff */
.L_x_1240:
        /* <DEDUP_REMOVED lines=25> */
.L_x_1242:
        /* <DEDUP_REMOVED lines=23> */
.L_x_1243:
        /* <DEDUP_REMOVED lines=13> */
.L_x_5618:


//--------------------- .text._Z35group_norm_nhwc_bwd_one_pass_kernelI11Fp16IOFp32WLi128ELi98ELi392EEv26Group_norm_nhwc_bwd_params --------------------------
	.section	.text._Z35group_norm_nhwc_bwd_one_pass_kernelI11Fp16IOFp32WLi128ELi98ELi392EEv26Group_norm_nhwc_bwd_params,"ax",@progbits
	.sectioninfo	@"SHI_REGISTERS=128"
	.align	128
        .global         _Z35group_norm_nhwc_bwd_one_pass_kernelI11Fp16IOFp32WLi128ELi98ELi392EEv26Group_norm_nhwc_bwd_params
        .type           _Z35group_norm_nhwc_bwd_one_pass_kernelI11Fp16IOFp32WLi128ELi98ELi392EEv26Group_norm_nhwc_bwd_params,@function
        .size           _Z35group_norm_nhwc_bwd_one_pass_kernelI11Fp16IOFp32WLi128ELi98ELi392EEv26Group_norm_nhwc_bwd_params,(.L_x_5619 - _Z35group_norm_nhwc_bwd_one_pass_kernelI11Fp16IOFp32WLi128ELi98ELi392EEv26Group_norm_nhwc_bwd_params)
        .other          _Z35group_norm_nhwc_bwd_one_pass_kernelI11Fp16IOFp32WLi128ELi98ELi392EEv26Group_norm_nhwc_bwd_params,@"STO_CUDA_ENTRY STV_DEFAULT"
_Z35group_norm_nhwc_bwd_one_pass_kernelI11Fp16IOFp32WLi128ELi98ELi392EEv26Group_norm_nhwc_bwd_params:
.text._Z35group_norm_nhwc_bwd_one_pass_kernelI11Fp16IOFp32WLi128ELi98ELi392EEv26Group_norm_nhwc_bwd_params:
        /* <DEDUP_REMOVED lines=113> */
.L_x_1327:
        /* <DEDUP_REMOVED lines=353> */
.L_x_1246:
[----:B--2-4-:R-:W-:Y:S05]  /*1d20*/  BSYNC B0 ;  /* 0x0000000000007941 */ /* 0x014fea0003800000 */
.L_x_1245:
[----:B------:R-:W-:Y:S01]  /*1d30*/  ISETP.NE.AND P0, PT, RZ, UR9, PT ;  /* 0x00000009ff007c0c */ /* 0x000fe2000bf05270 */
[--C-:B-----5:R-:W-:Y:S01]  /*1d40*/  HADD2.F32 R29, -RZ, R59.reuse.H0_H0 ;  /* 0x2000003bff1d7230 */ /* 0x120fe20000004100 */
[----:B------:R-:W-:Y:S01]  /*1d50*/  LOP3.LUT R17, R17, 0xfffffeff, RZ, 0xc0, !PT ;  /* 0xfffffeff11117812 */ /* 0x000fe200078ec0ff */
[----:B------:R-:W-:Y:S02]  /*1d60*/  HADD2.F32 R31, -RZ, R59.H1_H1 ;  /* 0x3000003bff1f7230 */ /* 0x000fe40000004100 */
[--C-:B------:R-:W-:Y:S01]  /*1d70*/  HADD2.F32 R33, -RZ, R61.reuse.H0_H0 ;  /* 0x2000003dff217230 */ /* 0x100fe20000004100 */
[C---:B------:R-:W-:Y:S01]  /*1d80*/  FADD.FTZ R29, -R64.reuse, R29 ;  /* 0x0000001d401d7221 */ /* 0x040fe20000010100 */
[----:B------:R-:W-:Y:S01]  /*1d90*/  HADD2.F32 R35, -RZ, R61.H1_H1 ;  /* 0x3000003dff237230 */ /* 0x000fe20000004100 */
[C---:B------:R-:W-:Y:S01]  /*1da0*/  FADD.FTZ R31, -R64.reuse, R31 ;  /* 0x0000001f401f7221 */ /* 0x040fe20000010100 */
[--C-:B------:R-:W-:Y:S01]  /*1db0*/  HADD2.F32 R27, -RZ, R60.reuse.H0_H0 ;  /* 0x2000003cff1b7230 */ /* 0x100fe20000004100 */
[C---:B------:R-:W-:Y:S01]  /*1dc0*/  FADD.FTZ R39, -R64.reuse, R33 ;  /* 0x0000002140277221 */ /* 0x040fe20000010100 */
[----:B------:R-:W-:Y:S01]  /*1dd0*/  HADD2.F32 R26, -RZ, R60.H1_H1 ;  /* 0x3000003cff1a7230 */ /* 0x000fe20000004100 */
[----:B------:R-:W-:Y:S01]  /*1de0*/  FADD.FTZ R41, -R64, R35 ;  /* 0x0000002340297221 */ /* 0x000fe20000010100 */
[--C-:B0-----:R-:W-:Y:S01]  /*1df0*/  HADD2.F32 R25, -RZ, R62.reuse.H0_H0 ;  /* 0x2000003eff197230 */ /* 0x101fe20000004100 */
[-C--:B------:R-:W-:Y:S01]  /*1e00*/  FMUL.FTZ R38, R29, R58.reuse ;  /* 0x0000003a1d267220 */ /* 0x080fe20000410000 */
[----:B------:R-:W-:Y:S01]  /*1e10*/  HADD2.F32 R24, -RZ, R62.H1_H1 ;  /* 0x3000003eff187230 */ /* 0x000fe20000004100 */
[----:B------:R-:W-:Y:S01]  /*1e20*/  FMUL.FTZ R28, R31, R58 ;  /* 0x0000003a1f1c7220 */ /* 0x000fe20000410000 */
[----:B------:R-:W-:Y:S01]  /*1e30*/  @P0 LOP3.LUT R17, R17, 0x100, RZ, 0xfc, !PT ;  /* 0x0000010011110812 */ /* 0x000fe200078efcff */
        /* <DEDUP_REMOVED lines=19> */
.L_x_1247:
[----:B------:R-:W-:Y:S02]  /*1f70*/  FMUL.FTZ R29, R27, R72 ;  /* 0x000000481b1d7220 */ /* 0x000fe40000410000 */
[----:B------:R-:W-:Y:S02]  /*1f80*/  FMUL.FTZ R31, R39, R58 ;  /* 0x0000003a271f7220 */ /* 0x000fe40000410000 */
[C---:B------:R-:W-:Y:S02]  /*1f90*/  FFMA.FTZ R33, R38.reuse, R29, RZ ;  /* 0x0000001d26217223 */ /* 0x040fe400000100ff */
[----:B------:R-:W-:Y:S02]  /*1fa0*/  FFMA.FTZ R44, R38, R27, RZ ;  /* 0x0000001b262c7223 */ /* 0x000fe400000100ff */
[----:B------:R-:W-:-:S02]  /*1fb0*/  FMUL.FTZ R32, R26, R73 ;  /* 0x000000491a207220 */ /* 0x000fc40000410000 */
        /* <DEDUP_REMOVED lines=21> */
.L_x_1248:
[----:B------:R-:W-:Y:S01]  /*2110*/  FADD.FTZ R34, RZ, R27 ;  /* 0x0000001bff227221 */ /* 0x000fe20000010000 */
[--C-:B------:R-:W-:Y:S01]  /*2120*/  HADD2.F32 R35, -RZ, R63.reuse.H0_H0 ;  /* 0x2000003fff237230 */ /* 0x100fe20000004100 */
[----:B------:R-:W-:Y:S01]  /*2130*/  FFMA.FTZ R33, R28, R32, R33 ;  /* 0x000000201c217223 */ /* 0x000fe20000010021 */
[----:B------:R-:W-:Y:S01]  /*2140*/  HADD2.F32 R37, -RZ, R63.H1_H1 ;  /* 0x3000003fff257230 */ /* 0x000fe20000004100 */
[----:B------:R-:W-:Y:S02]  /*2150*/  FMUL.FTZ R36, R25, R72 ;  /* 0x0000004819247220 */ /* 0x000fe40000410000 */
[----:B------:R-:W-:Y:S02]  /*2160*/  FADD.FTZ R39, R32, R29 ;  /* 0x0000001d20277221 */ /* 0x000fe40000010000 */
[----:B------:R-:W-:-:S02]  /*2170*/  FFMA.FTZ R27, R31, R25, R44 ;  /* 0x000000191f1b7223 */ /* 0x000fc4000001002c */
[----:B------:R-:W-:Y:S02]  /*2180*/  FADD.FTZ R29, R34, R25 ;  /* 0x00000019221d7221 */ /* 0x000fe40000010000 */
[----:B------:R-:W-:Y:S02]  /*2190*/  FFMA.FTZ R32, R31, R36, R33 ;  /* 0x000000241f207223 */ /* 0x000fe40000010021 */
[----:B------:R-:W-:Y:S01]  /*21a0*/  FFMA.FTZ R25, R28, R26, RZ ;  /* 0x0000001a1c197223 */ /* 0x000fe200000100ff */
[----:B------:R-:W-:Y:S01]  /*21b0*/  HADD2.F32 R28, -RZ, R65.H1_H1 ;  /* 0x30000041ff1c7230 */ /* 0x000fe20000004100 */
[----:B------:R-:W-:Y:S02]  /*21c0*/  FMUL.FTZ R31, R24, R73 ;  /* 0x00000049181f7220 */ /* 0x000fe40000410000 */
[----:B------:R-:W-:Y:S02]  /*21d0*/  FADD.FTZ R33, RZ, R26 ;  /* 0x0000001aff217221 */ /* 0x000fe40000010000 */
[----:B------:R-:W-:-:S02]  /*21e0*/  FADD.FTZ R35, -R64, R35 ;  /* 0x0000002340237221 */ /* 0x000fc40000010100 */
[----:B------:R-:W-:Y:S02]  /*21f0*/  FADD.FTZ R37, -R64, R37 ;  /* 0x0000002540257221 */ /* 0x000fe40000010100 */
[C---:B------:R-:W-:Y:S02]  /*2200*/  FFMA.FTZ R25, R30.reuse, R24, R25 ;  /* 0x000000181e197223 */ /* 0x040fe40000010019 */
[----:B------:R-:W-:Y:S01]  /*2210*/  FFMA.FTZ R30, R30, R31, R32 ;  /* 0x0000001f1e1e7223 */ /* 0x000fe20000010020 */
[----:B------:R-:W-:Y:S01]  /*2220*/  HADD2.F32 R32, -RZ, R65.H0_H0 ;  /* 0x20000041ff207230 */ /* 0x000fe20000004100 */
[----:B------:R-:W-:Y:S02]  /*2230*/  FADD.FTZ R24, R33, R24 ;  /* 0x0000001821187221 */ /* 0x000fe40000010000 */
[----:B------:R-:W-:Y:S02]  /*2240*/  FADD.FTZ R36, R39, R36 ;  /* 0x0000002427247221 */ /* 0x000fe40000010000 */
        /* <DEDUP_REMOVED lines=21> */
.L_x_1249:
[----:B------:R-:W-:Y:S01]  /*23a0*/  FMUL.FTZ R33, R32, R72 ;  /* 0x0000004820217220 */ /* 0x000fe20000410000 */
[--C-:B------:R-:W-:Y:S01]  /*23b0*/  HADD2.F32 R35, -RZ, R76.reuse.H0_H0 ;  /* 0x2000004cff237230 */ /* 0x100fe20000004100 */
[----:B------:R-:W-:Y:S01]  /*23c0*/  FADD.FTZ R36, R31, R36 ;  /* 0x000000241f247221 */ /* 0x000fe20000010000 */
[----:B------:R-:W-:Y:S01]  /*23d0*/  HADD2.F32 R37, -RZ, R76.H1_H1 ;  /* 0x3000004cff257230 */ /* 0x000fe20000004100 */
[----:B------:R-:W-:Y:S01]  /*23e0*/  FFMA.FTZ R30, R43, R33, R30 ;  /* 0x000000212b1e7223 */ /* 0x000fe2000001001e */
[----:B------:R-:W-:Y:S01]  /*23f0*/  HADD2.F32 R34, -RZ, R77.H0_H0 ;  /* 0x2000004dff227230 */ /* 0x000fe20000004100 */
[----:B------:R-:W-:Y:S02]  /*2400*/  FMUL.FTZ R31, R28, R73 ;  /* 0x000000491c1f7220 */ /* 0x000fe40000410000 */
[----:B------:R-:W-:-:S02]  /*2410*/  FADD.FTZ R35, -R64, R35 ;  /* 0x0000002340237221 */ /* 0x000fc40000010100 */
[----:B------:R-:W-:Y:S02]  /*2420*/  FADD.FTZ R37, -R64, R37 ;  /* 0x0000002540257221 */ /* 0x000fe40000010100 */
[----:B------:R-:W-:Y:S02]  /*2430*/  FADD.FTZ R29, R29, R32 ;  /* 0x000000201d1d7221 */ /* 0x000fe40000010000 */
[----:B------:R-:W-:Y:S02]  /*2440*/  FFMA.FTZ R27, R43, R32, R27 ;  /* 0x000000202b1b7223 */ /* 0x000fe4000001001b */
[----:B------:R-:W-:Y:S02]  /*2450*/  FADD.FTZ R24, R24, R28 ;  /* 0x0000001c18187221 */ /* 0x000fe40000010000 */
[C---:B------:R-:W-:Y:S01]  /*2460*/  FFMA.FTZ R25, R26.reuse, R28, R25 ;  /* 0x0000001c1a197223 */ /* 0x040fe20000010019 */
[----:B------:R-:W-:Y:S01]  /*2470*/  HADD2.F32 R28, -RZ, R77.H1_H1 ;  /* 0x3000004dff1c7230 */ /* 0x000fe20000004100 */
        /* <DEDUP_REMOVED lines=23> */
.L_x_1250:
[----:B------:R-:W-:Y:S01]  /*25f0*/  FMUL.FTZ R33, R34, R72 ;  /* 0x0000004822217220 */ /* 0x000fe20000410000 */
[--C-:B------:R-:W-:Y:S01]  /*2600*/  HADD2.F32 R35, -RZ, R78.reuse.H0_H0 ;  /* 0x2000004eff237230 */ /* 0x100fe20000004100 */
[----:B------:R-:W-:Y:S01]  /*2610*/  FADD.FTZ R32, R31, R32 ;  /* 0x000000201f207221 */ /* 0x000fe20000010000 */
[----:B------:R-:W-:Y:S01]  /*2620*/  HADD2.F32 R37, -RZ, R78.H1_H1 ;  /* 0x3000004eff257230 */ /* 0x000fe20000004100 */
[----:B------:R-:W-:Y:S02]  /*2630*/  FFMA.FTZ R30, R41, R33, R30 ;  /* 0x00000021291e7223 */ /* 0x000fe4000001001e */
[----:B------:R-:W-:Y:S02]  /*2640*/  FMUL.FTZ R31, R28, R73 ;  /* 0x000000491c1f7220 */ /* 0x000fe40000410000 */
[----:B------:R-:W-:-:S02]  /*2650*/  FADD.FTZ R35, -R64, R35 ;  /* 0x0000002340237221 */ /* 0x000fc40000010100 */
[----:B------:R-:W-:Y:S02]  /*2660*/  FADD.FTZ R37, -R64, R37 ;  /* 0x0000002540257221 */ /* 0x000fe40000010100 */
[----:B------:R-:W-:Y:S02]  /*2670*/  FADD.FTZ R29, R29, R34 ;  /* 0x000000221d1d7221 */ /* 0x000fe40000010000 */
[----:B------:R-:W-:Y:S01]  /*2680*/  FFMA.FTZ R27, R41, R34, R27 ;  /* 0x00000022291b7223 */ /* 0x000fe2000001001b */
[--C-:B------:R-:W-:Y:S01]  /*2690*/  HADD2.F32 R34, -RZ, R79.reuse.H0_H0 ;  /* 0x2000004fff227230 */ /* 0x100fe20000004100 */
[----:B------:R-:W-:Y:S02]  /*26a0*/  FADD.FTZ R24, R24, R28 ;  /* 0x0000001c18187221 */ /* 0x000fe40000010000 */
[C---:B------:R-:W-:Y:S02]  /*26b0*/  FFMA.FTZ R25, R26.reuse, R28, R25 ;  /* 0x0000001c1a197223 */ /* 0x040fe40000010019 */
[----:B------:R-:W-:Y:S01]  /*26c0*/  FFMA.FTZ R30, R26, R31, R30 ;  /* 0x0000001f1a1e7223 */ /* 0x000fe2000001001e */
[----:B------:R-:W-:Y:S01]  /*26d0*/  HADD2.F32 R26, -RZ, R79.H1_H1 ;  /* 0x3000004fff1a7230 */ /* 0x000fe20000004100 */
        /* <DEDUP_REMOVED lines=22> */
.L_x_1251:
        /* <DEDUP_REMOVED lines=9> */
[----:B------:R-:W-:Y:S02]  /*28d0*/  FADD.FTZ R29, R29, R34 ;  /* 0x000000221d1d7221 */ /* 0x000fe40000010000 */
[----:B------:R-:W-:Y:S01]  /*28e0*/  FFMA.FTZ R27, R41, R34, R27 ;  /* 0x00000022291b7223 */ /* 0x000fe2000001001b */
[--C-:B------:R-:W-:Y:S01]  /*28f0*/  HADD2.F32 R34, -RZ, R81.reuse.H0_H0 ;  /* 0x20000051ff227230 */ /* 0x100fe20000004100 */
[C---:B------:R-:W-:Y:S02]  /*2900*/  FFMA.FTZ R25, R28.reuse, R26, R25 ;  /* 0x0000001a1c197223 */ /* 0x040fe40000010019 */
[----:B------:R-:W-:Y:S01]  /*2910*/  FFMA.FTZ R33, R28, R31, R30 ;  /* 0x0000001f1c217223 */ /* 0x000fe2000001001e */
[----:B------:R-:W-:Y:S01]  /*2920*/  HADD2.F32 R28, -RZ, R81.H1_H1 ;  /* 0x30000051ff1c7230 */ /* 0x000fe20000004100 */
        /* <DEDUP_REMOVED lines=21> */
.L_x_1252:
[----:B------:R-:W-:Y:S01]  /*2a80*/  FMUL.FTZ R36, R34, R72 ;  /* 0x0000004822247220 */ /* 0x000fe20000410000 */
[--C-:B------:R-:W-:Y:S01]  /*2a90*/  HADD2.F32 R37, -RZ, R82.reuse.H1_H1 ;  /* 0x30000052ff257230 */ /* 0x100fe20000004100 */
[----:B------:R-:W-:Y:S02]  /*2aa0*/  FADD.FTZ R35, R31, R32 ;  /* 0x000000201f237221 */ /* 0x000fe40000010000 */
[----:B------:R-:W-:Y:S02]  /*2ab0*/  FFMA.FTZ R33, R45, R36, R33 ;  /* 0x000000242d217223 */ /* 0x000fe40000010021 */
[----:B------:R-:W-:Y:S01]  /*2ac0*/  FADD.FTZ R36, R35, R36 ;  /* 0x0000002423247221 */ /* 0x000fe20000010000 */
[----:B------:R-:W-:Y:S01]  /*2ad0*/  HADD2.F32 R35, -RZ, R82.H0_H0 ;  /* 0x20000052ff237230 */ /* 0x000fe20000004100 */
[----:B------:R-:W-:Y:S01]  /*2ae0*/  FADD.FTZ R31, R24, R26 ;  /* 0x0000001a181f7221 */ /* 0x000fe20000010000 */
[----:B------:R-:W-:Y:S01]  /*2af0*/  HADD2.F32 R26, -RZ, R83.H1_H1 ;  /* 0x30000053ff1a7230 */ /* 0x000fe20000004100 */
[----:B------:R-:W-:-:S02]  /*2b00*/  FFMA.FTZ R24, R45, R34, R27 ;  /* 0x000000222d187223 */ /* 0x000fc4000001001b */
[----:B------:R-:W-:Y:S02]  /*2b10*/  FMUL.FTZ R27, R28, R73 ;  /* 0x000000491c1b7220 */ /* 0x000fe40000410000 */
[C---:B------:R-:W-:Y:S02]  /*2b20*/  FADD.FTZ R35, -R64.reuse, R35 ;  /* 0x0000002340237221 */ /* 0x040fe40000010100 */
[----:B------:R-:W-:Y:S02]  /*2b30*/  FADD.FTZ R37, -R64, R37 ;  /* 0x0000002540257221 */ /* 0x000fe40000010100 */
[----:B------:R-:W-:Y:S02]  /*2b40*/  FADD.FTZ R29, R29, R34 ;  /* 0x000000221d1d7221 */ /* 0x000fe40000010000 */
[----:B------:R-:W-:Y:S01]  /*2b50*/  FFMA.FTZ R34, R30, R27, R33 ;  /* 0x0000001b1e227223 */ /* 0x000fe20000010021 */
[----:B------:R-:W-:Y:S01]  /*2b60*/  HADD2.F32 R33, -RZ, R83.H0_H0 ;  /* 0x20000053ff217230 */ /* 0x000fe20000004100 */
        /* <DEDUP_REMOVED lines=22> */
.L_x_1253:
[----:B------:R-:W-:Y:S01]  /*2cd0*/  FMUL.FTZ R36, R33, R72 ;  /* 0x0000004821247220 */ /* 0x000fe20000410000 */
[--C-:B------:R-:W-:Y:S01]  /*2ce0*/  HADD2.F32 R41, -RZ, R84.reuse.H0_H0 ;  /* 0x20000054ff297230 */ /* 0x100fe20000004100 */
[----:B------:R-:W-:Y:S01]  /*2cf0*/  FFMA.FTZ R37, R30, R28, R25 ;  /* 0x0000001c1e257223 */ /* 0x000fe20000010019 */
[----:B------:R-:W-:Y:S01]  /*2d00*/  HADD2.F32 R43, -RZ, R84.H1_H1 ;  /* 0x30000054ff2b7230 */ /* 0x000fe20000004100 */
[----:B------:R-:W-:Y:S01]  /*2d10*/  FFMA.FTZ R39, R35, R36, R34 ;  /* 0x0000002423277223 */ /* 0x000fe20000010022 */
[--C-:B------:R-:W-:Y:S01]  /*2d20*/  HADD2.F32 R25, -RZ, R85.reuse.H0_H0 ;  /* 0x20000055ff197230 */ /* 0x100fe20000004100 */
[----:B------:R-:W-:Y:S01]  /*2d30*/  FADD.FTZ R36, R27, R36 ;  /* 0x000000241b247221 */ /* 0x000fe20000010000 */
[----:B------:R-:W-:Y:S01]  /*2d40*/  HADD2.F32 R34, -RZ, R85.H1_H1 ;  /* 0x30000055ff227230 */ /* 0x000fe20000004100 */
        /* <DEDUP_REMOVED lines=24> */
.L_x_1254:
[----:B------:R-:W-:Y:S01]  /*2ed0*/  FFMA.FTZ R39, R32, R41, R39 ;  /* 0x0000002920277223 */ /* 0x000fe20000010027 */
[----:B------:R-:W-:Y:S01]  /*2ee0*/  HADD2.F32 R43, -RZ, R86.H1_H1 ;  /* 0x30000056ff2b7230 */ /* 0x000fe20000004100 */
[----:B------:R-:W-:Y:S02]  /*2ef0*/  FMUL.FTZ R38, R25, R72 ;  /* 0x0000004819267220 */ /* 0x000fe40000410000 */
[----:B------:R-:W-:Y:S02]  /*2f00*/  FADD.FTZ R41, R41, R36 ;  /* 0x0000002429297221 */ /* 0x000fe40000010000 */
[----:B------:R-:W-:Y:S02]  /*2f10*/  FADD.FTZ R31, R31, R28 ;  /* 0x0000001c1f1f7221 */ /* 0x000fe40000010000 */
[----:B------:R-:W-:-:S02]  /*2f20*/  FFMA.FTZ R28, R35, R33, R24 ;  /* 0x00000021231c7223 */ /* 0x000fc40000010018 */
[----:B------:R-:W-:Y:S02]  /*2f30*/  FFMA.FTZ R35, R27, R38, R39 ;  /* 0x000000261b237223 */ /* 0x000fe40000010027 */
[----:B------:R-:W-:Y:S01]  /*2f40*/  FADD.FTZ R39, R41, R38 ;  /* 0x0000002629277221 */ /* 0x000fe20000010000 */
[----:B------:R-:W-:Y:S01]  /*2f50*/  HADD2.F32 R41, -RZ, R86.H0_H0 ;  /* 0x20000056ff297230 */ /* 0x000fe20000004100 */
[----:B------:R-:W-:Y:S02]  /*2f60*/  FMUL.FTZ R38, R34, R73 ;  /* 0x0000004922267220 */ /* 0x000fe40000410000 */
[----:B------:R-:W-:Y:S02]  /*2f70*/  FADD.FTZ R43, -R64, R43 ;  /* 0x0000002b402b7221 */ /* 0x000fe40000010100 */
[----:B------:R-:W-:Y:S02]  /*2f80*/  FFMA.FTZ R24, R30, R38, R35 ;  /* 0x000000261e187223 */ /* 0x000fe40000010023 */
[----:B------:R-:W-:-:S02]  /*2f90*/  FADD.FTZ R35, -R64, R41 ;  /* 0x0000002940237221 */ /* 0x000fc40000010100 */
[----:B------:R-:W-:Y:S01]  /*2fa0*/  FADD.FTZ R36, R29, R33 ;  /* 0x000000211d247221 */ /* 0x000fe20000010000 */
[--C-:B------:R-:W-:Y:S01]  /*2fb0*/  HADD2.F32 R33, -RZ, R87.reuse.H0_H0 ;  /* 0x20000057ff217230 */ /* 0x100fe20000004100 */
[----:B------:R-:W-:Y:S01]  /*2fc0*/  FADD.FTZ R29, R38, R39 ;  /* 0x00000027261d7221 */ /* 0x000fe20000010000 */
[----:B------:R-:W-:Y:S01]  /*2fd0*/  HADD2.F32 R38, -RZ, R87.H1_H1 ;  /* 0x30000057ff267230 */ /* 0x000fe20000004100 */
        /* <DEDUP_REMOVED lines=21> */
.L_x_1255:
[--C-:B------:R-:W-:Y:S01]  /*3130*/  HADD2.F32 R39, -RZ, R88.reuse.H0_H0 ;  /* 0x20000058ff277230 */ /* 0x100fe20000004100 */
[----:B------:R-:W-:Y:S01]  /*3140*/  FMUL.FTZ R42, R33, R72 ;  /* 0x00000048212a7220 */ /* 0x000fe20000410000 */
[----:B------:R-:W-:Y:S01]  /*3150*/  HADD2.F32 R45, -RZ, R88.H1_H1 ;  /* 0x30000058ff2d7230 */ /* 0x000fe20000004100 */
[----:B------:R-:W-:Y:S01]  /*3160*/  FFMA.FTZ R41, R32, R26, R37 ;  /* 0x0000001a20297223 */ /* 0x000fe20000010025 */
[--C-:B------:R-:W-:Y:S01]  /*3170*/  HADD2.F32 R43, -RZ, R89.reuse.H0_H0 ;  /* 0x20000059ff2b7230 */ /* 0x100fe20000004100 */
[C---:B------:R-:W-:Y:S02]  /*3180*/  FADD.FTZ R39, -R64.reuse, R39 ;  /* 0x0000002740277221 */ /* 0x040fe40000010100 */
[----:B------:R-:W-:Y:S02]  /*3190*/  FADD.FTZ R45, -R64, R45 ;  /* 0x0000002d402d7221 */ /* 0x000fe40000010100 */
[----:B------:R-:W-:Y:S01]  /*31a0*/  FFMA.FTZ R37, R35, R42, R24 ;  /* 0x0000002a23257223 */ /* 0x000fe20000010018 */
[----:B------:R-:W-:Y:S01]  /*31b0*/  HADD2.F32 R24, -RZ, R89.H1_H1 ;  /* 0x30000059ff187230 */ /* 0x000fe20000004100 */
[----:B------:R-:W-:-:S02]  /*31c0*/  FADD.FTZ R29, R29, R42 ;  /* 0x0000002a1d1d7221 */ /* 0x000fc40000010000 */
        /* <DEDUP_REMOVED lines=22> */
.L_x_1256:
[----:B------:R-:W-:Y:S02]  /*3330*/  FFMA.FTZ R45, R40, R32, R37 ;  /* 0x00000020282d7223 */ /* 0x000fe40000010025 */
[----:B------:R-:W-:-:S02]  /*3340*/  FMUL.FTZ R46, R43, R72 ;  /* 0x000000482b2e7220 */ /* 0x000fc40000410000 */
[----:B------:R-:W-:Y:S01]  /*3350*/  FFMA.FTZ R42, R27, R25, R28 ;  /* 0x000000191b2a7223 */ /* 0x000fe2000001001c */
[----:B------:R-:W-:Y:S01]  /*3360*/  HADD2.F32 R28, -RZ, R91.H0_H0 ;  /* 0x2000005bff1c7230 */ /* 0x000fe20000004100 */
[----:B------:R-:W-:Y:S02]  /*3370*/  FADD.FTZ R29, R32, R29 ;  /* 0x0000001d201d7221 */ /* 0x000fe40000010000 */
[----:B------:R-:W-:Y:S01]  /*3380*/  FADD.FTZ R37, R31, R26 ;  /* 0x0000001a1f257221 */ /* 0x000fe20000010000 */
[--C-:B------:R-:W-:Y:S01]  /*3390*/  HADD2.F32 R31, -RZ, R90.reuse.H0_H0 ;  /* 0x2000005aff1f7230 */ /* 0x100fe20000004100 */
[----:B------:R-:W-:Y:S01]  /*33a0*/  FFMA.FTZ R27, R39, R46, R45 ;  /* 0x0000002e271b7223 */ /* 0x000fe2000001002d */
[----:B------:R-:W-:Y:S01]  /*33b0*/  HADD2.F32 R45, -RZ, R90.H1_H1 ;  /* 0x3000005aff2d7230 */ /* 0x000fe20000004100 */
[----:B------:R-:W-:Y:S02]  /*33c0*/  FADD.FTZ R46, R29, R46 ;  /* 0x0000002e1d2e7221 */ /* 0x000fe40000010000 */
[----:B------:R-:W-:-:S02]  /*33d0*/  FMUL.FTZ R29, R24, R73 ;  /* 0x00000049181d7220 */ /* 0x000fc40000410000 */
[----:B------:R-:W-:Y:S02]  /*33e0*/  FADD.FTZ R36, R36, R25 ;  /* 0x0000001924247221 */ /* 0x000fe40000010000 */
[C---:B------:R-:W-:Y:S02]  /*33f0*/  FADD.FTZ R25, -R64.reuse, R31 ;  /* 0x0000001f40197221 */ /* 0x040fe40000010100 */
[----:B------:R-:W-:Y:S02]  /*3400*/  FADD.FTZ R45, -R64, R45 ;  /* 0x0000002d402d7221 */ /* 0x000fe40000010100 */
[----:B------:R-:W-:Y:S01]  /*3410*/  FFMA.FTZ R32, R44, R29, R27 ;  /* 0x0000001d2c207223 */ /* 0x000fe2000001001b */
[----:B------:R-:W-:Y:S01]  /*3420*/  HADD2.F32 R27, -RZ, R91.H1_H1 ;  /* 0x3000005bff1b7230 */ /* 0x000fe20000004100 */
        /* <DEDUP_REMOVED lines=22> */
.L_x_1257:
[----:B------:R-:W-:Y:S01]  /*3590*/  FMUL.FTZ R46, R28, R72 ;  /* 0x000000481c2e7220 */ /* 0x000fe20000410000 */
[--C-:B------:R-:W-:Y:S01]  /*35a0*/  HADD2.F32 R31, -RZ, R92.reuse.H0_H0 ;  /* 0x2000005cff1f7230 */ /* 0x100fe20000004100 */
[----:B------:R-:W-:Y:S01]  /*35b0*/  FFMA.FTZ R41, R30, R34, R41 ;  /* 0x000000221e297223 */ /* 0x000fe20000010029 */
[----:B------:R-:W-:Y:S01]  /*35c0*/  HADD2.F32 R47, -RZ, R92.H1_H1 ;  /* 0x3000005cff2f7230 */ /* 0x000fe20000004100 */
[----:B------:R-:W-:Y:S01]  /*35d0*/  FFMA.FTZ R45, R25, R46, R32 ;  /* 0x0000002e192d7223 */ /* 0x000fe20000010020 */
[--C-:B------:R-:W-:Y:S01]  /*35e0*/  HADD2.F32 R32, -RZ, R93.reuse.H0_H0 ;  /* 0x2000005dff207230 */ /* 0x100fe20000004100 */
[----:B------:R-:W-:Y:S02]  /*35f0*/  FADD.FTZ R46, R29, R46 ;  /* 0x0000002e1d2e7221 */ /* 0x000fe40000010000 */
[C---:B------:R-:W-:Y:S01]  /*3600*/  FADD.FTZ R29, -R64.reuse, R31 ;  /* 0x0000001f401d7221 */ /* 0x040fe20000010100 */
[----:B------:R-:W-:Y:S01]  /*3610*/  HADD2.F32 R31, -RZ, R93.H1_H1 ;  /* 0x3000005dff1f7230 */ /* 0x000fe20000004100 */
        /* <DEDUP_REMOVED lines=23> */
.L_x_1258:
[----:B------:R-:W-:Y:S01]  /*3790*/  FFMA.FTZ R45, R26, R47, R45 ;  /* 0x0000002f1a2d7223 */ /* 0x000fe2000001002d */
[--C-:B------:R-:W-:Y:S01]  /*37a0*/  HADD2.F32 R49, -RZ, R18.reuse.H1_H1 ;  /* 0x30000012ff317230 */ /* 0x100fe20000004100 */
[----:B------:R-:W-:Y:S02]  /*37b0*/  FMUL.FTZ R48, R32, R72 ;  /* 0x0000004820307220 */ /* 0x000fe40000410000 */
[----:B------:R-:W-:Y:S02]  /*37c0*/  FADD.FTZ R47, R47, R46 ;  /* 0x0000002e2f2f7221 */ /* 0x000fe40000010000 */
[----:B------:R-:W-:Y:S02]  /*37d0*/  FADD.FTZ R37, R37, R34 ;  /* 0x0000002225257221 */ /* 0x000fe40000010000 */
[----:B------:R-:W-:Y:S01]  /*37e0*/  FADD.FTZ R34, R47, R48 ;  /* 0x000000302f227221 */ /* 0x000fe20000010000 */
[----:B------:R-:W-:Y:S01]  /*37f0*/  HADD2.F32 R47, -RZ, R18.H0_H0 ;  /* 0x20000012ff2f7230 */ /* 0x000fe20000004100 */
[----:B------:R-:W-:-:S02]  /*3800*/  FFMA.FTZ R42, R35, R33, R42 ;  /* 0x00000021232a7223 */ /* 0x000fc4000001002a */
[----:B------:R-:W-:Y:S02]  /*3810*/  FFMA.FTZ R35, R29, R48, R45 ;  /* 0x000000301d237223 */ /* 0x000fe4000001002d */
[----:B------:R-:W-:Y:S02]  /*3820*/  FMUL.FTZ R45, R31, R73 ;  /* 0x000000491f2d7220 */ /* 0x000fe40000410000 */
[----:B------:R-:W-:Y:S01]  /*3830*/  FADD.FTZ R46, R36, R33 ;  /* 0x00000021242e7221 */ /* 0x000fe20000010000 */
[--C-:B------:R-:W-:Y:S01]  /*3840*/  HADD2.F32 R36, -RZ, R19.reuse.H0_H0 ;  /* 0x20000013ff247230 */ /* 0x100fe20000004100 */
[C---:B------:R-:W-:Y:S02]  /*3850*/  FADD.FTZ R33, -R64.reuse, R47 ;  /* 0x0000002f40217221 */ /* 0x040fe40000010100 */
[----:B------:R-:W-:Y:S02]  /*3860*/  FADD.FTZ R49, -R64, R49 ;  /* 0x0000003140317221 */ /* 0x000fe40000010100 */
        /* <DEDUP_REMOVED lines=24> */
.L_x_1259:
[----:B------:R-:W-:Y:S01]  /*39f0*/  FMUL.FTZ R50, R36, R72 ;  /* 0x0000004824327220 */ /* 0x000fe20000410000 */
[--C-:B------:R-:W-:Y:S01]  /*3a00*/  HADD2.F32 R51, -RZ, R20.reuse.H1_H1 ;  /* 0x30000014ff337230 */ /* 0x100fe20000004100 */
[----:B------:R-:W-:Y:S01]  /*3a10*/  FFMA.FTZ R47, R40, R38, R41 ;  /* 0x00000026282f7223 */ /* 0x000fe20000010029 */
[----:B------:R-:W-:Y:S01]  /*3a20*/  HADD2.F32 R40, -RZ, R21.H1_H1 ;  /* 0x30000015ff287230 */ /* 0x000fe20000004100 */
[----:B------:R-:W-:Y:S02]  /*3a30*/  FFMA.FTZ R41, R33, R50, R48 ;  /* 0x0000003221297223 */ /* 0x000fe40000010030 */
[----:B------:R-:W-:Y:S01]  /*3a40*/  FADD.FTZ R50, R45, R50 ;  /* 0x000000322d327221 */ /* 0x000fe20000010000 */
[----:B------:R-:W-:Y:S01]  /*3a50*/  HADD2.F32 R45, -RZ, R20.H0_H0 ;  /* 0x20000014ff2d7230 */ /* 0x000fe20000004100 */
[----:B------:R-:W-:Y:S02]  /*3a60*/  FMUL.FTZ R49, R35, R73 ;  /* 0x0000004923317220 */ /* 0x000fe40000410000 */
[----:B------:R-:W-:-:S02]  /*3a70*/  FFMA.FTZ R42, R39, R43, R42 ;  /* 0x0000002b272a7223 */ /* 0x000fc4000001002a */
[C---:B------:R-:W-:Y:S02]  /*3a80*/  FADD.FTZ R39, -R64.reuse, R45 ;  /* 0x0000002d40277221 */ /* 0x040fe40000010100 */
[----:B------:R-:W-:Y:S02]  /*3a90*/  FADD.FTZ R51, -R64, R51 ;  /* 0x0000003340337221 */ /* 0x000fe40000010100 */
[----:B------:R-:W-:Y:S02]  /*3aa0*/  FADD.FTZ R37, R37, R38 ;  /* 0x0000002625257221 */ /* 0x000fe40000010000 */
[----:B------:R-:W-:Y:S01]  /*3ab0*/  FFMA.FTZ R48, R34, R49, R41 ;  /* 0x0000003122307223 */ /* 0x000fe20000010029 */
[----:B------:R-:W-:Y:S01]  /*3ac0*/  HADD2.F32 R41, -RZ, R21.H0_H0 ;  /* 0x20000015ff297230 */ /* 0x000fe20000004100 */
        /* <DEDUP_REMOVED lines=22> */
.L_x_1260:
[----:B------:R-:W-:Y:S01]  /*3c30*/  FMUL.FTZ R50, R41, R72 ;  /* 0x0000004829327220 */ /* 0x000fe20000410000 */
[--C-:B------:R-:W-:Y:S01]  /*3c40*/  HADD2.F32 R51, -RZ, R22.reuse.H1_H1 ;  /* 0x30000016ff337230 */ /* 0x100fe20000004100 */
[----:B------:R-:W-:Y:S02]  /*3c50*/  FADD.FTZ R45, R46, R43 ;  /* 0x0000002b2e2d7221 */ /* 0x000fe40000010000 */
[----:B------:R-:W-:Y:S02]  /*3c60*/  FFMA.FTZ R43, R39, R50, R48 ;  /* 0x00000032272b7223 */ /* 0x000fe40000010030 */
[----:B------:R-:W-:Y:S01]  /*3c70*/  FADD.FTZ R50, R49, R50 ;  /* 0x0000003231327221 */ /* 0x000fe20000010000 */
[----:B------:R-:W-:Y:S01]  /*3c80*/  HADD2.F32 R49, -RZ, R22.H0_H0 ;  /* 0x20000016ff317230 */ /* 0x000fe20000004100 */
[----:B------:R-:W-:Y:S02]  /*3c90*/  FFMA.FTZ R46, R44, R24, R47 ;  /* 0x000000182c2e7223 */ /* 0x000fe4000001002f */
[----:B------:R-:W-:-:S02]  /*3ca0*/  FMUL.FTZ R47, R40, R73 ;  /* 0x00000049282f7220 */ /* 0x000fc40000410000 */
[C---:B------:R-:W-:Y:S02]  /*3cb0*/  FADD.FTZ R49, -R64.reuse, R49 ;  /* 0x0000003140317221 */ /* 0x040fe40000010100 */
[----:B------:R-:W-:Y:S02]  /*3cc0*/  FADD.FTZ R51, -R64, R51 ;  /* 0x0000003340337221 */ /* 0x000fe40000010100 */
[----:B------:R-:W-:Y:S02]  /*3cd0*/  FFMA.FTZ R44, R38, R47, R43 ;  /* 0x0000002f262c7223 */ /* 0x000fe4000001002b */
[----:B------:R-:W-:Y:S01]  /*3ce0*/  FADD.FTZ R43, R47, R50 ;  /* 0x000000322f2b7221 */ /* 0x000fe20000010000 */
[--C-:B------:R-:W-:Y:S01]  /*3cf0*/  HADD2.F32 R50, -RZ, R23.reuse.H1_H1 ;  /* 0x30000017ff327230 */ /* 0x100fe20000004100 */
[-C--:B------:R-:W-:Y:S01]  /*3d00*/  FMUL.FTZ R47, R49, R58.reuse ;  /* 0x0000003a312f7220 */ /* 0x080fe20000410000 */
[----:B------:R-:W-:Y:S01]  /*3d10*/  HADD2.F32 R49, -RZ, R23.H0_H0 ;  /* 0x20000017ff317230 */ /* 0x000fe20000004100 */
        /* <DEDUP_REMOVED lines=20> */
.L_x_1261:
[----:B------:R-:W-:Y:S02]  /*3e60*/  FMUL.FTZ R52, R49, R72 ;  /* 0x0000004831347220 */ /* 0x000fe40000410000 */
[----:B------:R-:W-:Y:S02]  /*3e70*/  FMUL.FTZ R53, R50, R73 ;  /* 0x0000004932357220 */ /* 0x000fe40000410000 */
[----:B------:R-:W-:Y:S01]  /*3e80*/  FFMA.FTZ R51, R47, R52, R44 ;  /* 0x000000342f337223 */ /* 0x000fe2000001002c */
[----:B------:R-:W-:Y:S01]  /*3e90*/  HADD2.F32 R44, -RZ, R57.H1_H1 ;  /* 0x30000039ff2c7230 */ /* 0x000fe20000004100 */
[----:B------:R-:W-:Y:S01]  /*3ea0*/  FADD.FTZ R52, R43, R52 ;  /* 0x000000342b347221 */ /* 0x000fe20000010000 */
[--C-:B------:R-:W-:Y:S01]  /*3eb0*/  HADD2.F32 R43, -RZ, R56.reuse.H0_H0 ;  /* 0x20000038ff2b7230 */ /* 0x100fe20000004100 */
[----:B------:R-:W-:Y:S01]  /*3ec0*/  FFMA.FTZ R54, R48, R53, R51 ;  /* 0x0000003530367223 */ /* 0x000fe20000010033 */
[----:B------:R-:W-:Y:S01]  /*3ed0*/  HADD2.F32 R51, -RZ, R56.H1_H1 ;  /* 0x30000038ff337230 */ /* 0x000fe20000004100 */
[----:B------:R-:W-:-:S02]  /*3ee0*/  FADD.FTZ R53, R53, R52 ;  /* 0x0000003435357221 */ /* 0x000fc40000010000 */
[C---:B------:R-:W-:Y:S02]  /*3ef0*/  FADD.FTZ R43, -R64.reuse, R43 ;  /* 0x0000002b402b7221 */ /* 0x040fe40000010100 */
[----:B------:R-:W-:Y:S02]  /*3f00*/  FADD.FTZ R55, -R64, R51 ;  /* 0x0000003340377221 */ /* 0x000fe40000010100 */
[-C--:B------:R-:W-:Y:S01]  /*3f10*/  FMUL.FTZ R51, R43, R58.reuse ;  /* 0x0000003a2b337220 */ /* 0x080fe20000410000 */
[----:B------:R-:W-:Y:S01]  /*3f20*/  HADD2.F32 R43, -RZ, R57.H0_H0 ;  /* 0x20000039ff2b7230 */ /* 0x000fe20000004100 */
[----:B------:R-:W-:Y:S01]  /*3f30*/  FMUL.FTZ R52, R55, R58 ;  /* 0x0000003a37347220 */ /* 0x000fe20000410000 */
        /* <DEDUP_REMOVED lines=19> */
.L_x_1262:
        /* <DEDUP_REMOVED lines=100> */
.L_x_1264:
[----:B0-----:R-:W-:Y:S05]  /*46b0*/  BSYNC B0 ;  /* 0x0000000000007941 */ /* 0x001fea0003800000 */
.L_x_1263:
        /* <DEDUP_REMOVED lines=41> */
.L_x_1266:
[----:B------:R-:W-:Y:S05]  /*4950*/  BSYNC B0 ;  /* 0x0000000000007941 */ /* 0x000fea0003800000 */
.L_x_1265:
        /* <DEDUP_REMOVED lines=16> */
.L_x_1268:
[----:B------:R-:W-:Y:S05]  /*4a60*/  BSYNC B0 ;  /* 0x0000000000007941 */ /* 0x000fea0003800000 */
.L_x_1267:
        /* <DEDUP_REMOVED lines=32> */
.L_x_1271:
[----:B------:R-:W2:Y:S01]  /*4c70*/  LDG.E.STRONG.GPU R28, [R24.64] ;  /* 0x00000006181c7981 */ /* 0x000ea2000c1ef900 */
[----:B------:R-:W-:Y:S01]  /*4c80*/  YIELD ;  /* 0x0000000000007946 */ /* 0x000fe20003800000 */
[----:B--2---:R-:W-:Y:S01]  /*4c90*/  ISETP.NE.AND P6, PT, R28, R31, PT ;  /* 0x0000001f1c00720c */ /* 0x004fe20003fc5270 */
[----:B------:R-:W-:-:S12]  /*4ca0*/  CCTL.IVALL ;  /* 0x00000000ff00798f */ /* 0x000fd80002000000 */
[----:B------:R-:W-:Y:S05]  /*4cb0*/  @P6 BRA `(.L_x_1271) ;  /* 0xffffffb000006947 */ /* 0x000fea000383ffff */
.L_x_1270:
        /* <DEDUP_REMOVED lines=23> */
.L_x_1275:
        /* <DEDUP_REMOVED lines=115> */
.L_x_1274:
        /* <DEDUP_REMOVED lines=63> */
.L_x_1276:
[----:B------:R-:W-:-:S04]  /*5950*/  LOP3.LUT P6, RZ, R17, 0x1, RZ, 0xc0, !PT ;  /* 0x0000000111ff7812 */ /* 0x000fc800078cc0ff */
[----:B------:R-:W-:-:S13]  /*5960*/  ISETP.NE.OR P6, PT, R25, RZ, P6 ;  /* 0x000000ff1900720c */ /* 0x000fda00037c5670 */
[----:B------:R-:W-:Y:S05]  /*5970*/  @!P6 BRA `(.L_x_1272) ;  /* 0x000001f00000e947 */ /* 0x000fea0003800000 */
.L_x_1273:
        /* <DEDUP_REMOVED lines=31> */
.L_x_1272:
        /* <DEDUP_REMOVED lines=10> */
.L_x_1278:
[----:B------:R-:W-:Y:S05]  /*5c10*/  BSYNC B0 ;  /* 0x0000000000007941 */ /* 0x000fea0003800000 */
.L_x_1277:
        /* <DEDUP_REMOVED lines=17> */
.L_x_1269:
[----:B------:R-:W-:Y:S04]  /*5d30*/  @!P0 STS.64 [0x80], R74 ;  /* 0x0000804aff008388 */ /* 0x000fe80000000a00 */
[----:B------:R-:W-:Y:S01]  /*5d40*/  BAR.SYNC.DEFER_BLOCKING 0x0 ;  /* 0x0000000000007b1d */ /* 0x000fe20000010000 */
[----:B------:R-:W-:Y:S01]  /*5d50*/  ISETP.NE.AND P6, PT, RZ, UR9, PT ;  /* 0x00000009ff007c0c */ /* 0x000fe2000bfc5270 */
[--C-:B------:R-:W-:Y:S01]  /*5d60*/  HADD2.F32 R31, -RZ, R59.reuse.H0_H0 ;  /* 0x2000003bff1f7230 */ /* 0x100fe20000004100 */
[----:B------:R-:W-:Y:S01]  /*5d70*/  IMAD.WIDE.U32 R26, R3, 0x5397829d, RZ ;  /* 0x5397829d031a7825 */ /* 0x000fe200078e00ff */
[----:B------:R-:W-:-:S02]  /*5d80*/  HADD2.F32 R59, -RZ, R59.H1_H1 ;  /* 0x3000003bff3b7230 */ /* 0x000fc40000004100 */
[--C-:B------:R-:W-:Y:S02]  /*5d90*/  HADD2.F32 R33, -RZ, R60.reuse.H0_H0 ;  /* 0x2000003cff217230 */ /* 0x100fe40000004100 */
[----:B------:R-:W-:Y:S01]  /*5da0*/  SHF.R.U32.HI R28, RZ, 0x4, R27 ;  /* 0x00000004ff1c7819 */ /* 0x000fe2000001161b */
[----:B------:R-:W-:Y:S01]  /*5db0*/  FADD.FTZ R59, -R64, R59 ;  /* 0x0000003b403b7221 */ /* 0x000fe20000010100 */
[----:B------:R-:W-:-:S03]  /*5dc0*/  HADD2.F32 R60, -RZ, R60.H1_H1 ;  /* 0x3000003cff3c7230 */ /* 0x000fc60000004100 */
[-C--:B------:R-:W-:Y:S01]  /*5dd0*/  FMUL.FTZ R38, R59, R58.reuse ;  /* 0x0000003a3b267220 */ /* 0x080fe20000410000 */
[----:B0-----:R-:W0:Y:S02]  /*5de0*/  LDS.64 R24, [0x80] ;  /* 0x00008000ff187984 */ /* 0x001e240000000a00 */
[----:B0-----:R-:W-:Y:S02]  /*5df0*/  FMUL.FTZ R30, R25, c[0x0][0x20c] ;  /* 0x00008300191e7a20 */ /* 0x001fe40000410000 */
[----:B------:R-:W-:Y:S01]  /*5e00*/  FADD.FTZ R25, -R64, R31 ;  /* 0x0000001f40197221 */ /* 0x000fe20000010100 */
[--C-:B------:R-:W-:Y:S01]  /*5e10*/  HADD2.F32 R31, -RZ, R61.reuse.H0_H0 ;  /* 0x2000003dff1f7230 */ /* 0x100fe20000004100 */
[----:B------:R-:W-:Y:S01]  /*5e20*/  FMUL.FTZ R29, R24, c[0x0][0x20c] ;  /* 0x00008300181d7a20 */ /* 0x000fe20000410000 */
[----:B------:R-:W-:Y:S01]  /*5e30*/  HADD2.F32 R61, -RZ, R61.H1_H1 ;  /* 0x3000003dff3d7230 */ /* 0x000fe20000004100 */
        /* <DEDUP_REMOVED lines=20> */
.L_x_1279:
        /* <DEDUP_REMOVED lines=17> */
[----:B------:R-:W-:-:S05]  /*6090*/  F2FP.PACK_AB R25, R24, R25 ;  /* 0x000000191819723e */ /* 0x000fca00000000ff */
[----:B------:R0:W-:Y:S02]  /*60a0*/  STG.E [R26.64], R25 ;  /* 0x000000191a007986 */ /* 0x0001e4000c101906 */
.L_x_1281:
[----:B------:R-:W-:Y:S05]  /*60b0*/  BSYNC B0 ;  /* 0x0000000000007941 */ /* 0x000fea0003800000 */
.L_x_1280:
[----:B------:R-:W-:Y:S01]  /*60c0*/  ISETP.NE.AND P0, PT, RZ, UR9, PT ;  /* 0x00000009ff007c0c */ /* 0x000fe2000bf05270 */
[C---:B0-----:R-:W-:Y:S01]  /*60d0*/  FADD.FTZ R25, -R64.reuse, R31 ;  /* 0x0000001f40197221 */ /* 0x041fe20000010100 */
[--C-:B------:R-:W-:Y:S01]  /*60e0*/  HADD2.F32 R33, -RZ, R62.reuse.H0_H0 ;  /* 0x2000003eff217230 */ /* 0x100fe20000004100 */
[----:B------:R-:W-:Y:S01]  /*60f0*/  FADD.FTZ R61, -R64, R61 ;  /* 0x0000003d403d7221 */ /* 0x000fe20000010100 */
[--C-:B------:R-:W-:Y:S01]  /*6100*/  HADD2.F32 R31, -RZ, R63.reuse.H0_H0 ;  /* 0x2000003fff1f7230 */ /* 0x100fe20000004100 */
[-C--:B------:R-:W-:Y:S01]  /*6110*/  FMUL.FTZ R39, R25, R58.reuse ;  /* 0x0000003a19277220 */ /* 0x080fe20000410000 */
[----:B------:R-:W-:Y:S01]  /*6120*/  HADD2.F32 R62, -RZ, R62.H1_H1 ;  /* 0x3000003eff3e7230 */ /* 0x000fe20000004100 */
[----:B------:R-:W-:Y:S01]  /*6130*/  FMUL.FTZ R38, R61, R58 ;  /* 0x0000003a3d267220 */ /* 0x000fe20000410000 */
[----:B------:R-:W-:-:S05]  /*6140*/  HADD2.F32 R63, -RZ, R63.H1_H1 ;  /* 0x3000003fff3f7230 */ /* 0x000fca0000004100 */
        /* <DEDUP_REMOVED lines=19> */
.L_x_1282:
        /* <DEDUP_REMOVED lines=19> */
.L_x_1284:
[----:B------:R-:W-:Y:S05]  /*63b0*/  BSYNC B0 ;  /* 0x0000000000007941 */ /* 0x000fea0003800000 */
.L_x_1283:
[----:B------:R-:W-:Y:S01]  /*63c0*/  ISETP.NE.AND P0, PT, RZ, UR9, PT ;  /* 0x00000009ff007c0c */ /* 0x000fe2000bf05270 */
[C---:B0-----:R-:W-:Y:S01]  /*63d0*/  FADD.FTZ R25, -R64.reuse, R31 ;  /* 0x0000001f40197221 */ /* 0x041fe20000010100 */
[--C-:B------:R-:W-:Y:S01]  /*63e0*/  HADD2.F32 R35, -RZ, R65.reuse.H0_H0 ;  /* 0x20000041ff237230 */ /* 0x100fe20000004100 */
[----:B------:R-:W-:Y:S01]  /*63f0*/  FADD.FTZ R63, -R64, R63 ;  /* 0x0000003f403f7221 */ /* 0x000fe20000010100 */
[----:B------:R-:W-:Y:S01]  /*6400*/  HADD2.F32 R32, -RZ, R65.H1_H1 ;  /* 0x30000041ff207230 */ /* 0x000fe20000004100 */
[-C--:B------:R-:W-:Y:S01]  /*6410*/  FMUL.FTZ R41, R25, R58.reuse ;  /* 0x0000003a19297220 */ /* 0x080fe20000410000 */
[--C-:B------:R-:W-:Y:S01]  /*6420*/  HADD2.F32 R31, -RZ, R76.reuse.H0_H0 ;  /* 0x2000004cff1f7230 */ /* 0x100fe20000004100 */
        /* <DEDUP_REMOVED lines=21> */
.L_x_1285:
        /* <DEDUP_REMOVED lines=19> */
.L_x_1287:
[----:B------:R-:W-:Y:S05]  /*66b0*/  BSYNC B0 ;  /* 0x0000000000007941 */ /* 0x000fea0003800000 */
.L_x_1286:
        /* <DEDUP_REMOVED lines=28> */
.L_x_1288:
        /* <DEDUP_REMOVED lines=19> */
.L_x_1290:
[----:B------:R-:W-:Y:S05]  /*69b0*/  BSYNC B0 ;  /* 0x0000000000007941 */ /* 0x000fea0003800000 */
.L_x_1289:
[----:B------:R-:W-:Y:S01]  /*69c0*/  ISETP.NE.AND P0, PT, RZ, UR9, PT ;  /* 0x00000009ff007c0c */ /* 0x000fe2000bf05270 */
[C---:B------:R-:W-:Y:S01]  /*69d0*/  FADD.FTZ R31, -R64.reuse, R31 ;  /* 0x0000001f401f7221 */ /* 0x040fe20000010100 */
        /* <DEDUP_REMOVED lines=26> */
.L_x_1291:
        /* <DEDUP_REMOVED lines=19> */
.L_x_1293:
[----:B------:R-:W-:Y:S05]  /*6cb0*/  BSYNC B0 ;  /* 0x0000000000007941 */ /* 0x000fea0003800000 */
.L_x_1292:
        /* <DEDUP_REMOVED lines=28> */
.L_x_1294:
        /* <DEDUP_REMOVED lines=19> */
.L_x_1296:
[----:B------:R-:W-:Y:S05]  /*6fb0*/  BSYNC B0 ;  /* 0x0000000000007941 */ /* 0x000fea0003800000 */
.L_x_1295:
        /* <DEDUP_REMOVED lines=28> */
.L_x_1297:
        /* <DEDUP_REMOVED lines=19> */
.L_x_1299:
[----:B------:R-:W-:Y:S05]  /*72b0*/  BSYNC B0 ;  /* 0x0000000000007941 */ /* 0x000fea0003800000 */
.L_x_1298:
        /* <DEDUP_REMOVED lines=28> */
.L_x_1300:
        /* <DEDUP_REMOVED lines=18> */
.L_x_1302:
[----:B------:R-:W-:Y:S05]  /*75a0*/  BSYNC B0 ;  /* 0x0000000000007941 */ /* 0x000fea0003800000 */
.L_x_1301:
[C---:B------:R-:W-:Y:S01]  /*75b0*/  FADD.FTZ R39, -R64.reuse, R39 ;  /* 0x0000002740277221 */ /* 0x040fe20000010100 */
[--C-:B------:R-:W-:Y:S01]  /*75c0*/  HADD2.F32 R31, -RZ, R87.reuse.H0_H0 ;  /* 0x20000057ff1f7230 */ /* 0x100fe20000004100 */
[----:B------:R-:W-:Y:S01]  /*75d0*/  FADD.FTZ R45, -R64, R45 ;  /* 0x0000002d402d7221 */ /* 0x000fe20000010100 */
[----:B------:R-:W-:Y:S01]  /*75e0*/  HADD2.F32 R32, -RZ, R87.H1_H1 ;  /* 0x30000057ff207230 */ /* 0x000fe20000004100 */
[-C--:B------:R-:W-:Y:S01]  /*75f0*/  FMUL.FTZ R39, R39, R58.reuse ;  /* 0x0000003a27277220 */ /* 0x080fe20000410000 */
[--C-:B------:R-:W-:Y:S01]  /*7600*/  HADD2.F32 R41, -RZ, R88.reuse.H0_H0 ;  /* 0x20000058ff297230 */ /* 0x100fe20000004100 */
[----:B------:R-:W-:Y:S01]  /*7610*/  FMUL.FTZ R38, R45, R58 ;  /* 0x0000003a2d267220 */ /* 0x000fe20000410000 */
        /* <DEDUP_REMOVED lines=20> */
.L_x_1303:
        /* <DEDUP_REMOVED lines=18> */
.L_x_1305:
[----:B------:R-:W-:Y:S05]  /*7880*/  BSYNC B0 ;  /* 0x0000000000007941 */ /* 0x000fea0003800000 */
.L_x_1304:
        /* <DEDUP_REMOVED lines=27> */
.L_x_1306:
        /* <DEDUP_REMOVED lines=18> */
.L_x_1308:
[----:B------:R-:W-:Y:S05]  /*7b60*/  BSYNC B0 ;  /* 0x0000000000007941 */ /* 0x000fea0003800000 */
.L_x_1307:
[C---:B------:R-:W-:Y:S01]  /*7b70*/  FADD.FTZ R39, -R64.reuse, R39 ;  /* 0x0000002740277221 */ /* 0x040fe20000010100 */
[--C-:B------:R-:W-:Y:S01]  /*7b80*/  HADD2.F32 R31, -RZ, R91.reuse.H0_H0 ;  /* 0x2000005bff1f7230 */ /* 0x100fe20000004100 */
[----:B------:R-:W-:Y:S01]  /*7b90*/  FADD.FTZ R45, -R64, R45 ;  /* 0x0000002d402d7221 */ /* 0x000fe20000010100 */
[----:B------:R-:W-:Y:S01]  /*7ba0*/  HADD2.F32 R32, -RZ, R91.H1_H1 ;  /* 0x3000005bff207230 */ /* 0x000fe20000004100 */
[-C--:B------:R-:W-:Y:S01]  /*7bb0*/  FMUL.FTZ R39, R39, R58.reuse ;  /* 0x0000003a27277220 */ /* 0x080fe20000410000 */
[----:B------:R-:W-:Y:S01]  /*7bc0*/  HADD2.F32 R41, -RZ, R92.H0_H0 ;  /* 0x2000005cff297230 */ /* 0x000fe20000004100 */
[----:B------:R-:W-:Y:S01]  /*7bd0*/  FMUL.FTZ R38, R45, R58 ;  /* 0x0000003a2d267220 */ /* 0x000fe20000410000 */
[----:B------:R-:W-:Y:S05]  /*7be0*/  @!P6 BRA `(.L_x_1309) ;  /* 0x000001200000e947 */ /* 0x000fea0003800000 */
[----:B0-----:R-:W-:Y:S02]  /*7bf0*/  FFMA.FTZ R25, R38, R73, R71 ;  /* 0x0000004926197223 */ /* 0x001fe40000010047 */
        /* <DEDUP_REMOVED lines=17> */
.L_x_1309:
        /* <DEDUP_REMOVED lines=18> */
.L_x_1311:
[----:B------:R-:W-:Y:S05]  /*7e30*/  BSYNC B0 ;  /* 0x0000000000007941 */ /* 0x000fea0003800000 */
.L_x_1310:
[----:B0-----:R-:W-:Y:S01]  /*7e40*/  HADD2.F32 R25, -RZ, R92.H1_H1 ;  /* 0x3000005cff197230 */ /* 0x001fe20000004100 */
[----:B------:R-:W-:Y:S01]  /*7e50*/  FADD.FTZ R41, -R64, R41 ;  /* 0x0000002940297221 */ /* 0x000fe20000010100 */
[--C-:B------:R-:W-:Y:S01]  /*7e60*/  HADD2.F32 R31, -RZ, R93.reuse.H0_H0 ;  /* 0x2000005dff1f7230 */ /* 0x100fe20000004100 */
[----:B------:R-:W-:Y:S01]  /*7e70*/  IMAD R28, R2, c[0x0][0x1fc], R28 ;  /* 0x00007f00021c7a24 */ /* 0x000fe200078e021c */
[----:B------:R-:W-:Y:S01]  /*7e80*/  HADD2.F32 R32, -RZ, R93.H1_H1 ;  /* 0x3000005dff207230 */ /* 0x000fe20000004100 */
[----:B------:R-:W-:Y:S01]  /*7e90*/  FADD.FTZ R25, -R64, R25 ;  /* 0x0000001940197221 */ /* 0x000fe20000010100 */
[--C-:B------:R-:W-:Y:S01]  /*7ea0*/  HADD2.F32 R39, -RZ, R18.reuse.H0_H0 ;  /* 0x20000012ff277230 */ /* 0x100fe20000004100 */
[-C--:B------:R-:W-:Y:S01]  /*7eb0*/  FMUL.FTZ R41, R41, R58.reuse ;  /* 0x0000003a29297220 */ /* 0x080fe20000410000 */
        /* <DEDUP_REMOVED lines=21> */
.L_x_1312:
[----:B------:R-:W-:Y:S01]  /*8010*/  BSSY B0, `(.L_x_1313) ;  /* 0x0000012000007945 */ /* 0x000fe20003800000 */
[----:B------:R-:W-:Y:S05]  /*8020*/  @!P1 BRA `(.L_x_1314) ;  /* 0x0000010000009947 */ /* 0x000fea0003800000 */
[----:B------:R-:W-:Y:S01]  /*8030*/  MOV R24, R68 ;  /* 0x0000004400187202 */ /* 0x000fe20000000f00 */
[----:B------:R-:W-:Y:S01]  /*8040*/  IMAD R18, R108, c[0x0][0x1d8], RZ ;  /* 0x000076006c127a24 */ /* 0x000fe200078e02ff */
[----:B------:R-:W-:-:S03]  /*8050*/  MOV R25, R67 ;  /* 0x0000004300197202 */ /* 0x000fc60000000f00 */
[C---:B------:R-:W-:Y:S02]  /*8060*/  IMAD R27, R95.reuse, c[0x0][0x1dc], R18 ;  /* 0x000077005f1b7a24 */ /* 0x040fe400078e0212 */
[----:B------:R-:W-:-:S04]  /*8070*/  IMAD.WIDE.U32 R24, R95, c[0x0][0x1d8], R24 ;  /* 0x000076005f187a25 */ /* 0x000fc800078e0018 */
[----:B------:R-:W-:Y:S01]  /*8080*/  FFMA.FTZ R18, R29, R41, R30 ;  /* 0x000000291d127223 */ /* 0x000fe2000001001e */
[----:B------:R-:W-:Y:S02]  /*8090*/  IADD3 R27, R25, R27, RZ ;  /* 0x0000001b191b7210 */ /* 0x000fe40007ffe0ff */
[----:B------:R-:W-:Y:S01]  /*80a0*/  LEA R26, P0, R24, c[0x0][0x160], 0x1 ;  /* 0x00005800181a7a11 */ /* 0x000fe200078008ff */
[----:B------:R-:W-:-:S03]  /*80b0*/  FFMA.FTZ R31, R31, R72, -R18 ;  /* 0x000000481f1f7223 */ /* 0x000fc60000010812 */
[----:B------:R-:W-:Y:S01]  /*80c0*/  LEA.HI.X R27, R24, c[0x0][0x164], R27, 0x1, P0 ;  /* 0x00005900181b7a11 */ /* 0x000fe200000f0c1b */
[----:B------:R-:W-:Y:S02]  /*80d0*/  FFMA.FTZ R24, R29, R34, R30 ;  /* 0x000000221d187223 */ /* 0x000fe4000001001e */
[----:B------:R-:W-:Y:S02]  /*80e0*/  FMUL.FTZ R25, R31, R58 ;  /* 0x0000003a1f197220 */ /* 0x000fe40000410000 */
[----:B------:R-:W-:-:S04]  /*80f0*/  FFMA.FTZ R33, R32, R73, -R24 ;  /* 0x0000004920217223 */ /* 0x000fc80000010818 */
[----:B------:R-:W-:-:S05]  /*8100*/  FMUL.FTZ R18, R33, R58 ;  /* 0x0000003a21127220 */ /* 0x000fca0000410000 */
[----:B------:R-:W-:-:S05]  /*8110*/  F2FP.PACK_AB R25, R18, R25 ;  /* 0x000000191219723e */ /* 0x000fca00000000ff */
[----:B------:R0:W-:Y:S02]  /*8120*/  STG.E [R26.64], R25 ;  /* 0x000000191a007986 */ /* 0x0001e4000c101906 */
.L_x_1314:
[----:B------:R-:W-:Y:S05]  /*8130*/  BSYNC B0 ;  /* 0x0000000000007941 */ /* 0x000fea0003800000 */
.L_x_1313:
[----:B------:R-:W-:Y:S01]  /*8140*/  FADD.FTZ R39, -R64, R39 ;  /* 0x0000002740277221 */ /* 0x000fe20000010100 */
[----:B------:R-:W-:Y:S01]  /*8150*/  IADD3 R37, R28, 0x60, RZ ;  /* 0x000000601c257810 */ /* 0x000fe20007ffe0ff */
[----:B------:R-:W-:Y:S01]  /*8160*/  FADD.FTZ R43, -R64, R43 ;  /* 0x0000002b402b7221 */ /* 0x000fe20000010100 */
[--C-:B0-----:R-:W-:Y:S01]  /*8170*/  HADD2.F32 R27, -RZ, R19.reuse.H0_H0 ;  /* 0x20000013ff1b7230 */ /* 0x101fe20000004100 */
[-C--:B------:R-:W-:Y:S01]  /*8180*/  FMUL.FTZ R39, R39, R58.reuse ;  /* 0x0000003a27277220 */ /* 0x080fe20000410000 */
[----:B------:R-:W-:Y:S01]  /*8190*/  HADD2.F32 R26, -RZ, R19.H1_H1 ;  /* 0x30000013ff1a7230 */ /* 0x000fe20000004100 */
        /* <DEDUP_REMOVED lines=21> */
.L_x_1315:
[----:B------:R-:W-:Y:S01]  /*82f0*/  ISETP.GE.U32.AND P0, PT, R37, c[0x0][0x1e0], PT ;  /* 0x0000780025007a0c */ /* 0x000fe20003f06070 */
[----:B------:R-:W-:Y:S01]  /*8300*/  BSSY B0, `(.L_x_1316) ;  /* 0x0000016000007945 */ /* 0x000fe20003800000 */
[--C-:B------:R-:W-:Y:S02]  /*8310*/  HADD2.F32 R33, -RZ, R20.reuse.H0_H0 ;  /* 0x20000014ff217230 */ /* 0x100fe40000004100 */
[----:B------:R-:W-:Y:S01]  /*8320*/  ISETP.GE.AND.EX P0, PT, R38, c[0x0][0x1e4], PT, P0 ;  /* 0x0000790026007a0c */ /* 0x000fe20003f06300 */
[----:B------:R-:W-:-:S03]  /*8330*/  HADD2.F32 R35, -RZ, R20.H1_H1 ;  /* 0x30000014ff237230 */ /* 0x000fc60000004100 */
        /* <DEDUP_REMOVED lines=18> */
.L_x_1317:
[----:B------:R-:W-:Y:S05]  /*8460*/  BSYNC B0 ;  /* 0x0000000000007941 */ /* 0x000fea0003800000 */
.L_x_1316:
        /* <DEDUP_REMOVED lines=27> */
.L_x_1318:
        /* <DEDUP_REMOVED lines=23> */
.L_x_1320:
[----:B------:R-:W-:Y:S05]  /*8790*/  BSYNC B0 ;  /* 0x0000000000007941 */ /* 0x000fea0003800000 */
.L_x_1319:
[----:B------:R-:W-:Y:S01]  /*87a0*/  FADD.FTZ R31, -R64, R31 ;  /* 0x0000001f401f7221 */ /* 0x000fe20000010100 */
[----:B------:R-:W-:Y:S01]  /*87b0*/  IADD3 R36, R28, 0x70, RZ ;  /* 0x000000701c247810 */ /* 0x000fe20007ffe0ff */
[----:B------:R-:W-:Y:S01]  /*87c0*/  FADD.FTZ R33, -R64, R33 ;  /* 0x0000002140217221 */ /* 0x000fe20000010100 */
[--C-:B------:R-:W-:Y:S01]  /*87d0*/  HADD2.F32 R25, -RZ, R23.reuse.H0_H0 ;  /* 0x20000017ff197230 */ /* 0x100fe20000004100 */
[-C--:B------:R-:W-:Y:S01]  /*87e0*/  FMUL.FTZ R35, R31, R58.reuse ;  /* 0x0000003a1f237220 */ /* 0x080fe20000410000 */
[----:B------:R-:W-:Y:S01]  /*87f0*/  HADD2.F32 R22, -RZ, R23.H1_H1 ;  /* 0x30000017ff167230 */ /* 0x000fe20000004100 */
        /* <DEDUP_REMOVED lines=21> */
.L_x_1321:
[----:B------:R-:W-:Y:S01]  /*8950*/  ISETP.GE.U32.AND P0, PT, R36, c[0x0][0x1e0], PT ;  /* 0x0000780024007a0c */ /* 0x000fe20003f06070 */
[--C-:B0-----:R-:W-:Y:S01]  /*8960*/  HADD2.F32 R19, -RZ, R56.reuse.H0_H0 ;  /* 0x20000038ff137230 */ /* 0x101fe20000004100 */
[----:B------:R-:W-:Y:S01]  /*8970*/  BSSY B0, `(.L_x_1322) ;  /* 0x0000017000007945 */ /* 0x000fe20003800000 */
[----:B------:R-:W-:Y:S01]  /*8980*/  HADD2.F32 R21, -RZ, R56.H1_H1 ;  /* 0x30000038ff157230 */ /* 0x000fe20000004100 */
[----:B------:R-:W-:Y:S02]  /*8990*/  ISETP.GE.AND.EX P0, PT, R37, c[0x0][0x1e4], PT, P0 ;  /* 0x0000790025007a0c */ /* 0x000fe40003f06300 */
[C---:B------:R-:W-:Y:S02]  /*89a0*/  FADD.FTZ R27, -R64.reuse, R19 ;  /* 0x00000013401b7221 */ /* 0x040fe40000010100 */
[----:B------:R-:W-:Y:S01]  /*89b0*/  ISETP.LT.U32.AND P0, PT, R3, 0x188, !P0 ;  /* 0x000001880300780c */ /* 0x000fe20004701070 */
[----:B------:R-:W-:-:S12]  /*89c0*/  FADD.FTZ R31, -R64, R21 ;  /* 0x00000015401f7221 */ /* 0x000fd80000010100 */
        /* <DEDUP_REMOVED lines=17> */
.L_x_1323:
[----:B------:R-:W-:Y:S05]  /*8ae0*/  BSYNC B0 ;  /* 0x0000000000007941 */ /* 0x000fea0003800000 */
.L_x_1322:
[----:B------:R-:W-:Y:S01]  /*8af0*/  IADD3 R32, R28, 0x78, RZ ;  /* 0x000000781c207810 */ /* 0x000fe20007ffe0ff */
[--C-:B0-----:R-:W-:Y:S01]  /*8b00*/  HADD2.F32 R21, -RZ, R57.reuse.H0_H0 ;  /* 0x20000039ff157230 */ /* 0x101fe20000004100 */
[-C--:B------:R-:W-:Y:S01]  /*8b10*/  FMUL.FTZ R33, R27, R58.reuse ;  /* 0x0000003a1b217220 */ /* 0x080fe20000410000 */
[----:B------:R-:W-:Y:S01]  /*8b20*/  HADD2.F32 R20, -RZ, R57.H1_H1 ;  /* 0x30000039ff147230 */ /* 0x000fe20000004100 */
[----:B------:R-:W-:Y:S01]  /*8b30*/  SHF.R.S32.HI R34, RZ, 0x1f, R32 ;  /* 0x0000001fff227819 */ /* 0x000fe20000011420 */
        /* <DEDUP_REMOVED lines=20> */
.L_x_1324:
        /* <DEDUP_REMOVED lines=18> */
[----:B------:R-:W-:-:S05]  /*8da0*/  F2FP.PACK_AB R21, R58, R21 ;  /* 0x000000153a15723e */ /* 0x000fca00000000ff */
[----:B------:R0:W-:Y:S02]  /*8db0*/  STG.E [R18.64], R21 ;  /* 0x0000001512007986 */ /* 0x0001e4000c101906 */
.L_x_1326:
[----:B------:R-:W-:Y:S05]  /*8dc0*/  BSYNC B0 ;  /* 0x0000000000007941 */ /* 0x000fea0003800000 */
.L_x_1325:
[----:B------:R-:W-:Y:S02]  /*8dd0*/  IADD3 R7, R7, c[0x0][0x10], RZ ;  /* 0x0000040007077a10 */ /* 0x000fe40007ffe0ff */
[----:B------:R-:W-:Y:S02]  /*8de0*/  IADD3 R6, R6, 0x1, RZ ;  /* 0x0000000106067810 */ /* 0x000fe40007ffe0ff */
[----:B------:R-:W-:-:S13]  /*8df0*/  ISETP.GE.AND P0, PT, R7, UR4, PT ;  /* 0x0000000407007c0c */ /* 0x000fda000bf06270 */
[----:B------:R-:W-:Y:S01]  /*8e00*/  @P0 CALL.REL.NOINC `(.L_x_1244) ;  /* 0x0000001000000944 */ /* 0x000fe20003c00000 */
[----:B------:R-:W-:Y:S05]  /*8e10*/  BRA `(.L_x_1327) ;  /* 0xffff78f000007947 */ /* 0x000fea000383ffff */
.L_x_1244:
        /* <DEDUP_REMOVED lines=22> */
.L_x_1329:
[----:B------:R-:W-:Y:S05]  /*8f80*/  BSYNC B0 ;  /* 0x0000000000007941 */ /* 0x000fea0003800000 */
.L_x_1328:
[----:B------:R-:W-:Y:S05]  /*8f90*/  @P0 EXIT ;  /* 0x000000000000094d */ /* 0x000fea0003800000 */
[----:B------:R-:W-:Y:S05]  /*8fa0*/  @P2 BRA `(.L_x_1330) ;  /* 0x0000008000002947 */ /* 0x000fea0003800000 */
[----:B------:R-:W-:-:S05]  /*8fb0*/  IMAD R0, R6, c[0x0][0x10], RZ ;  /* 0x0000040006007a24 */ /* 0x000fca00078e02ff */
[----:B------:R-:W-:-:S13]  /*8fc0*/  ISETP.NE.AND P0, PT, R0, -0x1, PT ;  /* 0xffffffff0000780c */ /* 0x000fda0003f05270 */
[----:B------:R-:W-:Y:S05]  /*8fd0*/  @!P0 BRA `(.L_x_1330) ;  /* 0x0000005000008947 */ /* 0x000fea0003800000 */
.L_x_1331:
[----:B-1----:R-:W2:Y:S01]  /*8fe0*/  LDG.E.STRONG.GPU R7, [R4.64] ;  /* 0x0000000604077981 */ /* 0x002ea2000c1ef900 */
[----:B------:R-:W-:Y:S01]  /*8ff0*/  YIELD ;  /* 0x0000000000007946 */ /* 0x000fe20003800000 */
[----:B--2---:R-:W-:Y:S01]  /*9000*/  ISETP.NE.AND P0, PT, R7, R0, PT ;  /* 0x000000000700720c */ /* 0x004fe20003f05270 */
[----:B------:R-:W-:-:S12]  /*9010*/  CCTL.IVALL ;  /* 0x00000000ff00798f */ /* 0x000fd80002000000 */
[----:B------:R-:W-:Y:S05]  /*9020*/  @P0 BRA `(.L_x_1331) ;  /* 0xffffffb000000947 */ /* 0x000fea000383ffff */
.L_x_1330:
        /* <DEDUP_REMOVED lines=25> */
.L_x_1332:
        /* <DEDUP_REMOVED lines=23> */
.L_x_1333:
        /* <DEDUP_REMOVED lines=13> */
.L_x_5619:


//--------------------- .text._Z35group_norm_nhwc_bwd_one_pass_kernelI11Fp16IOFp32WLi256ELi98ELi392EEv26Group_norm_nhwc_bwd_params --------------------------
	.section	.text._Z35group_norm_nhwc_bwd_one_pass_kernelI11Fp16IOFp32WLi256ELi98ELi392EEv26Group_norm_nhwc_bwd_params,"ax",@progbits
	.sectioninfo	@"SHI_REGISTERS=128"
	.align	128
        .global         _Z35group_norm_nhwc_bwd_one_pass_kernelI11Fp16IOFp32WLi256ELi98ELi392EEv26Group_norm_nhwc_bwd_params
        .type           _Z35group_norm_nhwc_bwd_one_pass_kernelI11Fp16IOFp32WLi256ELi98ELi392EEv26Group_norm_nhwc_bwd_params,@function
        .size           _Z35group_norm_nhwc_bwd_one_pass_kernelI11Fp16IOFp32WLi256ELi98ELi392EEv26Group_norm_nhwc_bwd_params,(.L_x_5620 - _Z35group_norm_nhwc_bwd_one_pass_kernelI11Fp16IOFp32WLi256ELi98ELi392EEv26Group_norm_nhwc_bwd_params)
        .other          _Z35group_norm_nhwc_bwd_one_pass_kernelI11Fp16IOFp32WLi256ELi98ELi392EEv26Group_norm_nhwc_bwd_params,@"STO_CUDA_ENTRY STV_DEFAULT"
_Z35group_norm_nhwc_bwd_one_pass_kernelI11Fp16IOFp32WLi256ELi98ELi392EEv26Group_norm_nhwc_bwd_params:
.text._Z35group_norm_nhwc_bwd_one_pass_kernelI11Fp16IOFp32WLi256ELi98ELi392EEv26Group_norm_nhwc_bwd_params:
        /* <DEDUP_REMOVED lines=190> */
.L_x_1481:
[----:B0-----:R-:W-:Y:S01]  /*0be0*/  IABS R6, c[0x0][0x1f0] ;  /* 0x00007c0000067a13 */ /* 0x001fe20000000000 */
[----:B-1----:R-:W-:Y:S01]  /*0bf0*/  UMOV UR6, URZ ;  /* 0x0000003f00067c82 */ /* 0x002fe20008000000 */
        /* <DEDUP_REMOVED lines=23> */
[----:B------:R-:W-:Y:S02]  /*0d70*/  SHF.R.S32.HI R23, RZ, 0x1f, R2 ;  /* 0x0000001fff177819 */ /* 0x000fe40000011402 */
[C---:B------:R-:W-:Y:S01]  /*0d80*/  IADD3 R27, R2.reuse, 0x8, RZ ;  /* 0x00000008021b7810 */ /* 0x040fe20007ffe0ff */
[----:B------:R-:W-:Y:S01]  /*0d90*/  UMOV UR26, 0x3f800000 ;  /* 0x3f800000001a7882 */ /* 0x000fe20000000000 */
        /* <DEDUP_REMOVED lines=12> */
[----:B------:R-:W-:Y:S01]  /*0e60*/  LOP3.LUT P1, RZ, R3, 0x200, RZ, 0xc0, !PT ;  /* 0x0000020003ff7812 */ /* 0x000fe2000782c0ff */
[----:B0-----:R-:W0:Y:S02]  /*0e70*/  R2UR UR7, R5 ;  /* 0x00000000050773c2 */ /* 0x001e2400000e0000 */
        /* <DEDUP_REMOVED lines=193> */
[----:B------:R-:W-:Y:S01]  /*1a90*/  CS2R R16, SRZ ;  /* 0x0000000000107805 */ /* 0x000fe2000001ff00 */
[----:B------:R-:W-:-:S05]  /*1aa0*/  LOP3.LUT P6, RZ, R3, 0x100000, RZ, 0xc0, !PT ;  /* 0x0010000003ff7812 */ /* 0x000fca00078cc0ff */
[----:B------:R0:W5:Y:S04]  /*1ab0*/  @!P0 LDG.E R16, [R18.64] ;  /* 0x0000001212108981 */ /* 0x000168000c1e1900 */
[----:B------:R2:W5:Y:S01]  /*1ac0*/  @!P0 LDG.E R17, [R20.64] ;  /* 0x0000001214118981 */ /* 0x000562000c1e1900 */
[----:B------:R-:W-:Y:S02]  /*1ad0*/  PLOP3.LUT P0, PT, PT, PT, UP0, 0x80, 0x0 ;  /* 0x000000000000781c */ /* 0x000fe40003f0f008 */
[----:B0-----:R-:W-:Y:S02]  /*1ae0*/  @P5 MOV R18, R44 ;  /* 0x0000002c00125202 */ /* 0x001fe40000000f00 */
[----:B------:R-:W-:-:S05]  /*1af0*/  @P5 MOV R19, R43 ;  /* 0x0000002b00135202 */ /* 0x000fca0000000f00 */
[----:B------:R-:W-:-:S04]  /*1b00*/  @P5 IMAD.WIDE.U32 R18, R2, c[0x0][0x1d8], R18 ;  /* 0x0000760002125a25 */ /* 0x000fc800078e0012 */
[----:B-1----:R0:W1:Y:S01]  /*1b10*/  @P0 R2UR UR26, R24 ;  /* 0x00000000181a03c2 */ /* 0x00206200000e0000 */
[----:B------:R-:W-:Y:S02]  /*1b20*/  @P5 IADD3 R25, R19, R23, RZ ;  /* 0x0000001713195210 */ /* 0x000fe40007ffe0ff */
[C---:B------:R-:W-:Y:S02]  /*1b30*/  @P5 SHF.L.U32 R23, R18.reuse, 0x1, RZ ;  /* 0x0000000112175819 */ /* 0x040fe400000006ff */
[----:B------:R-:W-:Y:S02]  /*1b40*/  @P5 SHF.L.U64.HI R19, R18, 0x1, R25 ;  /* 0x0000000112135819 */ /* 0x000fe40000010219 */
[----:B------:R-:W-:Y:S01]  /*1b50*/  @P5 IADD3 R60, P0, R23, c[0x0][0x180], RZ ;  /* 0x00006000173c5a10 */ /* 0x000fe20007f1e0ff */
[----:B--2---:R-:W-:-:S03]  /*1b60*/  @P6 IMAD R20, R27, c[0x0][0x1d8], RZ ;  /* 0x000076001b146a24 */ /* 0x004fc600078e02ff */
[----:B------:R-:W-:Y:S02]  /*1b70*/  @P5 IADD3.X R61, R19, c[0x0][0x184], RZ, P0, !PT ;  /* 0x00006100133d5a10 */ /* 0x000fe400007fe4ff */
[----:B------:R-:W-:Y:S01]  /*1b80*/  @P5 IADD3 R18, P0, R23, c[0x0][0x178], RZ ;  /* 0x00005e0017125a10 */ /* 0x000fe20007f1e0ff */
[----:B------:R-:W-:Y:S01]  /*1b90*/  @P6 IMAD R23, R26, c[0x0][0x1dc], R20 ;  /* 0x000077001a176a24 */ /* 0x000fe200078e0214 */
[----:B------:R-:W-:Y:S02]  /*1ba0*/  @P6 MOV R20, R44 ;  /* 0x0000002c00146202 */ /* 0x000fe40000000f00 */
[----:B------:R-:W-:-:S05]  /*1bb0*/  @P6 MOV R21, R43 ;  /* 0x0000002b00156202 */ /* 0x000fca0000000f00 */
[----:B------:R-:W-:Y:S01]  /*1bc0*/  @P6 IMAD.WIDE.U32 R20, R26, c[0x0][0x1d8], R20 ;  /* 0x000076001a146a25 */ /* 0x000fe200078e0014 */
[----:B------:R-:W-:-:S04]  /*1bd0*/  @P5 IADD3.X R19, R19, c[0x0][0x17c], RZ, P0, !PT ;  /* 0x00005f0013135a10 */ /* 0x000fc800007fe4ff */
        /* <DEDUP_REMOVED lines=142> */
[----:B------:R-:W-:-:S02]  /*24c0*/  @P5 IADD3 R46, P0, R29, c[0x0][0x180], RZ ;  /* 0x000060001d2e5a10 */ /* 0x000fc40007f1e0ff */
[----:B------:R-:W-:Y:S02]  /*24d0*/  SHF.R.S32.HI R31, RZ, 0x1f, R123 ;  /* 0x0000001fff1f7819 */ /* 0x000fe4000001147b */
[C---:B------:R-:W-:Y:S02]  /*24e0*/  @P5 IADD3.X R47, R30.reuse, c[0x0][0x184], RZ, P0, !PT ;  /* 0x000061001e2f5a10 */ /* 0x040fe400007fe4ff */
        /* <DEDUP_REMOVED lines=17> */
[----:B------:R-:W-:Y:S02]  /*2600*/  @P1 MOV R32, R44 ;  /* 0x0000002c00201202 */ /* 0x000fe40000000f00 */
[----:B------:R-:W-:Y:S01]  /*2610*/  LOP3.LUT R3, R3, 0x7fffffff, RZ, 0xc0, !PT ;  /* 0x7fffffff03037812 */ /* 0x000fe200078ec0ff */
[C---:B------:R-:W-:Y:S02]  /*2620*/  @P1 IMAD R34, R122.reuse, c[0x0][0x1dc], R34 ;  /* 0x000077007a221a24 */ /* 0x040fe400078e0222 */
[----:B------:R-:W-:Y:S01]  /*2630*/  @P1 IMAD.WIDE.U32 R32, R122, c[0x0][0x1d8], R32 ;  /* 0x000076007a201a25 */ /* 0x000fe200078e0020 */
[----:B------:R-:W-:-:S04]  /*2640*/  @P3 LOP3.LUT R3, R3, 0x80000000, RZ, 0xfc, !PT ;  /* 0x8000000003033812 */ /* 0x000fc800078efcff */
[----:B------:R-:W-:Y:S02]  /*2650*/  @P1 IADD3 R34, R33, R34, RZ ;  /* 0x0000002221221210 */ /* 0x000fe40007ffe0ff */
[----:B------:R-:W-:Y:S02]  /*2660*/  LOP3.LUT P3, RZ, R3, 0x100, RZ, 0xc0, !PT ;  /* 0x0000010003ff7812 */ /* 0x000fe4000786c0ff */
[C---:B------:R-:W-:Y:S02]  /*2670*/  @P1 SHF.L.U32 R40, R32.reuse, 0x1, RZ ;  /* 0x0000000120281819 */ /* 0x040fe400000006ff */
[----:B------:R-:W-:Y:S02]  /*2680*/  @P1 SHF.L.U64.HI R34, R32, 0x1, R34 ;  /* 0x0000000120221819 */ /* 0x000fe40000010222 */
[----:B------:R-:W-:Y:S02]  /*2690*/  @P1 IADD3 R32, P0, R40, c[0x0][0x180], RZ ;  /* 0x0000600028201a10 */ /* 0x000fe40007f1e0ff */
[----:B------:R-:W-:-:S02]  /*26a0*/  SHF.R.S32.HI R35, RZ, 0x1f, R121 ;  /* 0x0000001fff237819 */ /* 0x000fc40000011479 */
[----:B------:R-:W-:Y:S02]  /*26b0*/  @P1 IADD3.X R33, R34, c[0x0][0x184], RZ, P0, !PT ;  /* 0x0000610022211a10 */ /* 0x000fe400007fe4ff */
        /* <DEDUP_REMOVED lines=12> */
[----:B------:R-:W-:Y:S02]  /*2780*/  LOP3.LUT P5, RZ, R3, 0x40, RZ, 0xc0, !PT ;  /* 0x0000004003ff7812 */ /* 0x000fe400078ac0ff */
[----:B------:R-:W-:-:S02]  /*2790*/  @P3 IADD3.X R51, R34, c[0x0][0x184], RZ, P0, !PT ;  /* 0x0000610022333a10 */ /* 0x000fc400007fe4ff */
[----:B------:R-:W-:Y:S02]  /*27a0*/  @P3 IADD3 R36, P0, R36, c[0x0][0x178], RZ ;  /* 0x00005e0024243a10 */ /* 0x000fe40007f1e0ff */
[----:B------:R-:W-:Y:S02]  /*27b0*/  SHF.R.S32.HI R52, RZ, 0x1f, R120 ;  /* 0x0000001fff347819 */ /* 0x000fe40000011478 */
[----:B------:R-:W-:Y:S02]  /*27c0*/  @P3 IADD3.X R37, R34, c[0x0][0x17c], RZ, P0, !PT ;  /* 0x00005f0022253a10 */ /* 0x000fe400007fe4ff */
[----:B------:R-:W-:Y:S01]  /*27d0*/  @P6 MOV R34, R44 ;  /* 0x0000002c00226202 */ /* 0x000fe20000000f00 */
[----:B------:R-:W-:Y:S01]  /*27e0*/  @P6 IMAD R52, R52, c[0x0][0x1d8], RZ ;  /* 0x0000760034346a24 */ /* 0x000fe200078e02ff */
[----:B------:R-:W-:Y:S02]  /*27f0*/  @P6 MOV R35, R43 ;  /* 0x0000002b00236202 */ /* 0x000fe40000000f00 */
[----:B------:R-:W-:Y:S01]  /*2800*/  SHF.R.S32.HI R54, RZ, 0x1f, R119 ;  /* 0x0000001fff367819 */ /* 0x000fe20000011477 */
[----:B------:R-:W-:-:S02]  /*2810*/  @P6 IMAD R52, R120, c[0x0][0x1dc], R52 ;  /* 0x0000770078346a24 */ /* 0x000fc400078e0234 */
[----:B------:R-:W-:Y:S01]  /*2820*/  @P6 IMAD.WIDE.U32 R34, R120, c[0x0][0x1d8], R34 ;  /* 0x0000760078226a25 */ /* 0x000fe200078e0022 */
[----:B------:R-:W-:-:S03]  /*2830*/  @P5 MOV R55, R43 ;  /* 0x0000002b00375202 */ /* 0x000fc60000000f00 */
[----:B------:R-:W-:Y:S01]  /*2840*/  @P5 IMAD R56, R54, c[0x0][0x1d8], RZ ;  /* 0x0000760036385a24 */ /* 0x000fe200078e02ff */
[----:B------:R-:W-:Y:S02]  /*2850*/  @P6 IADD3 R53, R35, R52, RZ ;  /* 0x0000003423356210 */ /* 0x000fe40007ffe0ff */
[----:B------:R-:W-:Y:S02]  /*2860*/  @P5 MOV R54, R44 ;  /* 0x0000002c00365202 */ /* 0x000fe40000000f00 */
[C---:B------:R-:W-:Y:S02]  /*2870*/  @P6 SHF.L.U32 R52, R34.reuse, 0x1, RZ ;  /* 0x0000000122346819 */ /* 0x040fe400000006ff */
[----:B------:R-:W-:Y:S01]  /*2880*/  LOP3.LUT R3, R3, 0xefffffff, RZ, 0xc0, !PT ;  /* 0xefffffff03037812 */ /* 0x000fe200078ec0ff */
[C---:B------:R-:W-:Y:S01]  /*2890*/  @P5 IMAD R56, R119.reuse, c[0x0][0x1dc], R56 ;  /* 0x0000770077385a24 */ /* 0x040fe200078e0238 */
[----:B------:R-:W-:Y:S01]  /*28a0*/  @P6 SHF.L.U64.HI R53, R34, 0x1, R53 ;  /* 0x0000000122356819 */ /* 0x000fe20000010235 */
[----:B------:R-:W-:Y:S01]  /*28b0*/  @P5 IMAD.WIDE.U32 R54, R119, c[0x0][0x1d8], R54 ;  /* 0x0000760077365a25 */ /* 0x000fe200078e0036 */
[----:B------:R-:W-:-:S02]  /*28c0*/  @P6 IADD3 R34, P0, R52, c[0x0][0x180], RZ ;  /* 0x0000600034226a10 */ /* 0x000fc40007f1e0ff */
[----:B------:R-:W-:Y:S02]  /*28d0*/  @P1 LOP3.LUT R3, R3, 0x10000000, RZ, 0xfc, !PT ;  /* 0x1000000003031812 */ /* 0x000fe400078efcff */
[----:B------:R-:W-:Y:S02]  /*28e0*/  @P6 IADD3.X R35, R53, c[0x0][0x184], RZ, P0, !PT ;  /* 0x0000610035236a10 */ /* 0x000fe400007fe4ff */
[----:B------:R-:W-:Y:S02]  /*28f0*/  @P6 IADD3 R52, P0, R52, c[0x0][0x178], RZ ;  /* 0x00005e0034346a10 */ /* 0x000fe40007f1e0ff */
[----:B------:R-:W-:Y:S02]  /*2900*/  @P5 IADD3 R56, R55, R56, RZ ;  /* 0x0000003837385210 */ /* 0x000fe40007ffe0ff */
[----:B------:R-:W-:Y:S02]  /*2910*/  LOP3.LUT P3, RZ, R3, 0x20, RZ, 0xc0, !PT ;  /* 0x0000002003ff7812 */ /* 0x000fe4000786c0ff */
[----:B------:R-:W-:-:S02]  /*2920*/  @P5 SHF.L.U32 R55, R54, 0x1, RZ ;  /* 0x0000000136375819 */ /* 0x000fc400000006ff */
[----:B------:R-:W-:Y:S02]  /*2930*/  @P6 IADD3.X R53, R53, c[0x0][0x17c], RZ, P0, !PT ;  /* 0x00005f0035356a10 */ /* 0x000fe400007fe4ff */
[----:B------:R-:W-:Y:S02]  /*2940*/  @P5 SHF.L.U64.HI R56, R54, 0x1, R56 ;  /* 0x0000000136385819 */ /* 0x000fe40000010238 */
[C---:B------:R-:W-:Y:S02]  /*2950*/  @P5 IADD3 R84, P0, R55.reuse, c[0x0][0x180], RZ ;  /* 0x0000600037545a10 */ /* 0x040fe40007f1e0ff */
[----:B------:R-:W-:Y:S02]  /*2960*/  SHF.R.S32.HI R57, RZ, 0x1f, R118 ;  /* 0x0000001fff397819 */ /* 0x000fe40000011476 */
[----:B------:R-:W-:Y:S02]  /*2970*/  @P5 IADD3.X R85, R56, c[0x0][0x184], RZ, P0, !PT ;  /* 0x0000610038555a10 */ /* 0x000fe400007fe4ff */
[----:B------:R-:W-:Y:S01]  /*2980*/  @P5 IADD3 R54, P0, R55, c[0x0][0x178], RZ ;  /* 0x00005e0037365a10 */ /* 0x000fe20007f1e0ff */
[----:B------:R-:W-:Y:S01]  /*2990*/  @P3 IMAD R75, R57, c[0x0][0x1d8], RZ ;  /* 0x00007600394b3a24 */ /* 0x000fe200078e02ff */
[----:B------:R-:W-:-:S02]  /*29a0*/  @P3 MOV R57, R43 ;  /* 0x0000002b00393202 */ /* 0x000fc40000000f00 */
[----:B------:R-:W-:Y:S02]  /*29b0*/  @P5 IADD3.X R55, R56, c[0x0][0x17c], RZ, P0, !PT ;  /* 0x00005f0038375a10 */ /* 0x000fe400007fe4ff */
[----:B------:R-:W-:Y:S01]  /*29c0*/  @P3 MOV R56, R44 ;  /* 0x0000002c00383202 */ /* 0x000fe20000000f00 */
[----:B------:R-:W-:-:S04]  /*29d0*/  @P3 IMAD R75, R118, c[0x0][0x1dc], R75 ;  /* 0x00007700764b3a24 */ /* 0x000fc800078e024b */
[----:B------:R-:W-:Y:S01]  /*29e0*/  @P3 IMAD.WIDE.U32 R56, R118, c[0x0][0x1d8], R56 ;  /* 0x0000760076383a25 */ /* 0x000fe200078e0038 */
[C---:B------:R-:W-:Y:S02]  /*29f0*/  LOP3.LUT P4, RZ, R3.reuse, 0x200000, RZ, 0xc0, !PT ;  /* 0x0020000003ff7812 */ /* 0x040fe4000788c0ff */
[----:B------:R-:W-:Y:S02]  /*2a00*/  LOP3.LUT P6, RZ, R3, 0x10, RZ, 0xc0, !PT ;  /* 0x0000001003ff7812 */ /* 0x000fe400078cc0ff */
[----:B------:R-:W-:Y:S02]  /*2a10*/  @P3 IADD3 R75, R57, R75, RZ ;  /* 0x0000004b394b3210 */ /* 0x000fe40007ffe0ff */
[C---:B------:R-:W-:Y:S01]  /*2a20*/  @P3 SHF.L.U32 R57, R56.reuse, 0x1, RZ ;  /* 0x0000000138393819 */ /* 0x040fe200000006ff */
[----:B------:R-:W-:Y:S01]  /*2a30*/  HFMA2.MMA R76, -RZ, RZ, 0, 0 ;  /* 0x00000000ff4c7435 */ /* 0x000fe200000001ff */
[----:B------:R-:W-:Y:S02]  /*2a40*/  @P3 SHF.L.U64.HI R75, R56, 0x1, R75 ;  /* 0x00000001384b3819 */ /* 0x000fe4000001024b */
[----:B------:R-:W-:-:S02]  /*2a50*/  @P3 IADD3 R82, P0, R57, c[0x0][0x180], RZ ;  /* 0x0000600039523a10 */ /* 0x000fc40007f1e0ff */
[----:B------:R-:W-:Y:S02]  /*2a60*/  SHF.R.S32.HI R77, RZ, 0x1f, R117 ;  /* 0x0000001fff4d7819 */ /* 0x000fe40000011475 */
[----:B------:R-:W-:Y:S02]  /*2a70*/  @P3 IADD3.X R83, R75, c[0x0][0x184], RZ, P0, !PT ;  /* 0x000061004b533a10 */ /* 0x000fe400007fe4ff */
[----:B------:R-:W-:Y:S01]  /*2a80*/  @P3 IADD3 R56, P0, R57, c[0x0][0x178], RZ ;  /* 0x00005e0039383a10 */ /* 0x000fe20007f1e0ff */
[----:B------:R0:W2:Y:S03]  /*2a90*/  @P4 LDG.E R76, [R60.64] ;  /* 0x000000123c4c4981 */ /* 0x0000a6000c1e1900 */
[----:B------:R-:W-:Y:S01]  /*2aa0*/  @P3 IADD3.X R57, R75, c[0x0][0x17c], RZ, P0, !PT ;  /* 0x00005f004b393a10 */ /* 0x000fe200007fe4ff */
[----:B------:R-:W-:Y:S01]  /*2ab0*/  @P6 IMAD R75, R77, c[0x0][0x1d8], RZ ;  /* 0x000076004d4b6a24 */ /* 0x000fe200078e02ff */
[----:B0-----:R-:W-:-:S02]  /*2ac0*/  @P6 MOV R60, R44 ;  /* 0x0000002c003c6202 */ /* 0x001fc40000000f00 */
[----:B------:R-:W-:Y:S01]  /*2ad0*/  @P6 MOV R61, R43 ;  /* 0x0000002b003d6202 */ /* 0x000fe20000000f00 */
[----:B------:R-:W-:-:S04]  /*2ae0*/  @P6 IMAD R75, R117, c[0x0][0x1dc], R75 ;  /* 0x00007700754b6a24 */ /* 0x000fc800078e024b */
[----:B------:R-:W-:-:S05]  /*2af0*/  @P6 IMAD.WIDE.U32 R60, R117, c[0x0][0x1d8], R60 ;  /* 0x00007600753c6a25 */ /* 0x000fca00078e003c */
[----:B------:R-:W-:Y:S01]  /*2b00*/  @P6 IADD3 R61, R61, R75, RZ ;  /* 0x0000004b3d3d6210 */ /* 0x000fe20007ffe0ff */
[----:B------:R-:W-:-:S03]  /*2b10*/  HFMA2.MMA R75, -RZ, RZ, 0, 0 ;  /* 0x00000000ff4b7435 */ /* 0x000fc600000001ff */
[C---:B------:R-:W-:Y:S02]  /*2b20*/  @P6 SHF.L.U64.HI R61, R60.reuse, 0x1, R61 ;  /* 0x000000013c3d6819 */ /* 0x040fe4000001023d */
[----:B------:R-:W-:Y:S02]  /*2b30*/  @P6 SHF.L.U32 R60, R60, 0x1, RZ ;  /* 0x000000013c3c6819 */ /* 0x000fe400000006ff */
[C---:B------:R-:W-:Y:S02]  /*2b40*/  LOP3.LUT P1, RZ, R3.reuse, 0x80000, RZ, 0xc0, !PT ;  /* 0x0008000003ff7812 */ /* 0x040fe4000782c0ff */
[----:B------:R-:W-:Y:S01]  /*2b50*/  LOP3.LUT P5, RZ, R3, 0x8, RZ, 0xc0, !PT ;  /* 0x0000000803ff7812 */ /* 0x000fe200078ac0ff */
[----:B------:R0:W5:Y:S01]  /*2b60*/  @P4 LDG.E R75, [R18.64] ;  /* 0x00000012124b4981 */ /* 0x000162000c1e1900 */
[----:B------:R-:W-:-:S04]  /*2b70*/  @P6 IADD3 R80, P0, R60, c[0x0][0x180], RZ ;  /* 0x000060003c506a10 */ /* 0x000fc80007f1e0ff */
[C---:B------:R-:W-:Y:S02]  /*2b80*/  @P6 IADD3.X R81, R61.reuse, c[0x0][0x184], RZ, P0, !PT ;  /* 0x000061003d516a10 */ /* 0x040fe400007fe4ff */
[----:B------:R-:W-:Y:S01]  /*2b90*/  @P6 IADD3 R60, P0, R60, c[0x0][0x178], RZ ;  /* 0x00005e003c3c6a10 */ /* 0x000fe20007f1e0ff */
[----:B0-----:R-:W-:Y:S01]  /*2ba0*/  CS2R R18, SRZ ;  /* 0x0000000000127805 */ /* 0x001fe2000001ff00 */
[----:B------:R-:W-:Y:S02]  /*2bb0*/  SHF.R.S32.HI R77, RZ, 0x1f, R116 ;  /* 0x0000001fff4d7819 */ /* 0x000fe40000011474 */
[----:B------:R-:W-:Y:S02]  /*2bc0*/  @P6 IADD3.X R61, R61, c[0x0][0x17c], RZ, P0, !PT ;  /* 0x00005f003d3d6a10 */ /* 0x000fe400007fe4ff */
[----:B------:R-:W-:Y:S01]  /*2bd0*/  LOP3.LUT P6, RZ, R74, 0x8, RZ, 0xc0, !PT ;  /* 0x000000084aff7812 */ /* 0x000fe200078cc0ff */
[----:B------:R0:W5:Y:S01]  /*2be0*/  @P1 LDG.E R19, [R62.64] ;  /* 0x000000123e131981 */ /* 0x000162000c1e1900 */
[----:B------:R-:W-:-:S04]  /*2bf0*/  @P5 IMAD R77, R77, c[0x0][0x1d8], RZ ;  /* 0x000076004d4d5a24 */ /* 0x000fc800078e02ff */
[----:B------:R-:W-:Y:S01]  /*2c00*/  @P5 IMAD R77, R116, c[0x0][0x1dc], R77 ;  /* 0x00007700744d5a24 */ /* 0x000fe200078e024d */
[----:B0-----:R-:W-:Y:S02]  /*2c10*/  @P5 MOV R62, R44 ;  /* 0x0000002c003e5202 */ /* 0x001fe40000000f00 */
[----:B------:R-:W-:-:S04]  /*2c20*/  @P5 MOV R63, R43 ;  /* 0x0000002b003f5202 */ /* 0x000fc80000000f00 */
[----:B------:R0:W5:Y:S01]  /*2c30*/  @P6 LDG.E R18, [R86.64] ;  /* 0x0000001256126981 */ /* 0x000162000c1e1900 */
[----:B------:R-:W-:-:S05]  /*2c40*/  @P5 IMAD.WIDE.U32 R62, R116, c[0x0][0x1d8], R62 ;  /* 0x00007600743e5a25 */ /* 0x000fca00078e003e */
[----:B------:R-:W-:Y:S02]  /*2c50*/  @P5 IADD3 R63, R63, R77, RZ ;  /* 0x0000004d3f3f5210 */ /* 0x000fe40007ffe0ff */
[----:B0-----:R-:W-:Y:S02]  /*2c60*/  MOV R86, RZ ;  /* 0x000000ff00567202 */ /* 0x001fe40000000f00 */
[C---:B------:R-:W-:Y:S02]  /*2c70*/  @P5 SHF.L.U64.HI R63, R62.reuse, 0x1, R63 ;  /* 0x000000013e3f5819 */ /* 0x040fe4000001023f */
[----:B------:R-:W-:Y:S02]  /*2c80*/  @P5 SHF.L.U32 R62, R62, 0x1, RZ ;  /* 0x000000013e3e5819 */ /* 0x000fe400000006ff */
[----:B------:R0:W5:Y:S01]  /*2c90*/  @P6 LDG.E R86, [R78.64] ;  /* 0x000000124e566981 */ /* 0x000162000c1e1900 */
[----:B------:R-:W-:Y:S01]  /*2ca0*/  HFMA2.MMA R88, -RZ, RZ, 0, 0 ;  /* 0x00000000ff587435 */ /* 0x000fe200000001ff */
[----:B0-----:R-:W-:-:S09]  /*2cb0*/  @P5 IADD3 R78, P0, R62, c[0x0][0x180], RZ ;  /* 0x000060003e4e5a10 */ /* 0x001fd20007f1e0ff */
[----:B------:R0:W5:Y:S01]  /*2cc0*/  @P1 LDG.E R88, [R20.64] ;  /* 0x0000001214581981 */ /* 0x000162000c1e1900 */
[----:B------:R-:W-:Y:S02]  /*2cd0*/  @P5 IADD3.X R79, R63, c[0x0][0x184], RZ, P0, !PT ;  /* 0x000061003f4f5a10 */ /* 0x000fe400007fe4ff */
[----:B------:R-:W-:-:S04]  /*2ce0*/  @P5 IADD3 R62, P0, R62, c[0x0][0x178], RZ ;  /* 0x00005e003e3e5a10 */ /* 0x000fc80007f1e0ff */
[----:B------:R-:W-:Y:S02]  /*2cf0*/  @P5 IADD3.X R63, R63, c[0x0][0x17c], RZ, P0, !PT ;  /* 0x00005f003f3f5a10 */ /* 0x000fe400007fe4ff */
[----:B------:R-:W-:Y:S01]  /*2d00*/  LOP3.LUT P5, RZ, R74, 0x2, RZ, 0xc0, !PT ;  /* 0x000000024aff7812 */ /* 0x000fe200078ac0ff */
[----:B0-----:R-:W-:Y:S01]  /*2d10*/  CS2R R20, SRZ ;  /* 0x0000000000147805 */ /* 0x001fe2000001ff00 */
[C---:B------:R-:W-:Y:S02]  /*2d20*/  LOP3.LUT P3, RZ, R3.reuse, 0x20000, RZ, 0xc0, !PT ;  /* 0x0002000003ff7812 */ /* 0x040fe4000786c0ff */
[----:B------:R-:W-:Y:S02]  /*2d30*/  LOP3.LUT P6, RZ, R3, 0x2, RZ, 0xc0, !PT ;  /* 0x0000000203ff7812 */ /* 0x000fe400078cc0ff */
[----:B------:R-:W-:-:S07]  /*2d40*/  SHF.R.S32.HI R89, RZ, 0x1f, R115 ;  /* 0x0000001fff597819 */ /* 0x000fce0000011473 */
[----:B------:R0:W5:Y:S04]  /*2d50*/  @P5 LDG.E R20, [R90.64] ;  /* 0x000000125a145981 */ /* 0x000168000c1e1900 */
[----:B------:R3:W5:Y:S01]  /*2d60*/  @P3 LDG.E R21, [R64.64] ;  /* 0x0000001240153981 */ /* 0x000762000c1e1900 */
[----:B0-----:R-:W-:Y:S01]  /*2d70*/  CS2R R90, SRZ ;  /* 0x00000000005a7805 */ /* 0x001fe2000001ff00 */
[----:B---3--:R-:W-:-:S05]  /*2d80*/  @P6 MOV R64, R44 ;  /* 0x0000002c00406202 */ /* 0x008fca0000000f00 */
[----:B------:R0:W5:Y:S01]  /*2d90*/  @P5 LDG.E R90, [R72.64] ;  /* 0x00000012485a5981 */ /* 0x000162000c1e1900 */
[----:B------:R-:W-:-:S05]  /*2da0*/  @P6 MOV R65, R43 ;  /* 0x0000002b00416202 */ /* 0x000fca0000000f00 */
[----:B------:R-:W-:-:S04]  /*2db0*/  @P6 IMAD.WIDE.U32 R64, R115, c[0x0][0x1d8], R64 ;  /* 0x0000760073406a25 */ /* 0x000fc800078e0040 */
[----:B0-----:R-:W-:-:S04]  /*2dc0*/  @P6 IMAD R72, R89, c[0x0][0x1d8], RZ ;  /* 0x0000760059486a24 */ /* 0x001fc800078e02ff */
[----:B------:R-:W-:-:S05]  /*2dd0*/  @P6 IMAD R72, R115, c[0x0][0x1dc], R72 ;  /* 0x0000770073486a24 */ /* 0x000fca00078e0248 */
[----:B------:R-:W-:-:S04]  /*2de0*/  @P6 IADD3 R65, R65, R72, RZ ;  /* 0x0000004841416210 */ /* 0x000fc80007ffe0ff */
[C---:B------:R-:W-:Y:S02]  /*2df0*/  @P6 SHF.L.U64.HI R65, R64.reuse, 0x1, R65 ;  /* 0x0000000140416819 */ /* 0x040fe40000010241 */
[----:B------:R-:W-:Y:S02]  /*2e00*/  @P6 SHF.L.U32 R64, R64, 0x1, RZ ;  /* 0x0000000140406819 */ /* 0x000fe400000006ff */
[C---:B------:R-:W-:Y:S02]  /*2e10*/  LOP3.LUT P1, RZ, R3.reuse, 0x2000, RZ, 0xc0, !PT ;  /* 0x0000200003ff7812 */ /* 0x040fe4000782c0ff */
[----:B------:R-:W-:Y:S02]  /*2e20*/  @P6 IADD3 R72, P0, R64, c[0x0][0x180], RZ ;  /* 0x0000600040486a10 */ /* 0x000fe40007f1e0ff */
[----:B------:R-:W-:Y:S02]  /*2e30*/  LOP3.LUT R3, R3, 0xffbfffff, RZ, 0xc0, !PT ;  /* 0xffbfffff03037812 */ /* 0x000fe400078ec0ff */
[----:B------:R-:W-:-:S02]  /*2e40*/  @P6 IADD3.X R73, R65, c[0x0][0x184], RZ, P0, !PT ;  /* 0x0000610041496a10 */ /* 0x000fc400007fe4ff */
[----:B------:R-:W-:Y:S02]  /*2e50*/  @P6 IADD3 R64, P0, R64, c[0x0][0x178], RZ ;  /* 0x00005e0040406a10 */ /* 0x000fe40007f1e0ff */
[----:B------:R-:W-:Y:S01]  /*2e60*/  @P6 LOP3.LUT R3, R3, 0x400000, RZ, 0xfc, !PT ;  /* 0x0040000003036812 */ /* 0x000fe200078efcff */
[----:B------:R-:W-:Y:S01]  /*2e70*/  CS2R R94, SRZ ;  /* 0x00000000005e7805 */ /* 0x000fe2000001ff00 */
[----:B------:R-:W-:Y:S02]  /*2e80*/  @P6 IADD3.X R65, R65, c[0x0][0x17c], RZ, P0, !PT ;  /* 0x00005f0041416a10 */ /* 0x000fe400007fe4ff */
[----:B------:R-:W-:Y:S02]  /*2e90*/  LOP3.LUT P6, RZ, R3, 0x8000, RZ, 0xc0, !PT ;  /* 0x0000800003ff7812 */ /* 0x000fe400078cc0ff */
[C---:B------:R-:W-:Y:S01]  /*2ea0*/  LOP3.LUT P4, RZ, R74.reuse, 0x4, RZ, 0xc0, !PT ;  /* 0x000000044aff7812 */ /* 0x040fe2000788c0ff */
[----:B------:R0:W5:Y:S01]  /*2eb0*/  @P3 LDG.E R94, [R22.64] ;  /* 0x00000012165e3981 */ /* 0x000162000c1e1900 */
[----:B------:R-:W-:-:S02]  /*2ec0*/  LOP3.LUT P5, RZ, R74, 0x1, RZ, 0xc0, !PT ;  /* 0x000000014aff7812 */ /* 0x000fc400078ac0ff */
[----:B------:R-:W-:Y:S01]  /*2ed0*/  SHF.R.S32.HI R87, RZ, 0x1f, R114 ;  /* 0x0000001fff577819 */ /* 0x000fe20000011472 */
[----:B0-----:R-:W-:Y:S01]  /*2ee0*/  CS2R R22, SRZ ;  /* 0x0000000000167805 */ /* 0x001fe2000001ff00 */
[----:B------:R-:W-:-:S07]  /*2ef0*/  HFMA2.MMA R89, -RZ, RZ, 0, 0 ;  /* 0x00000000ff597435 */ /* 0x000fce00000001ff */
[----:B------:R0:W5:Y:S04]  /*2f00*/  @P4 LDG.E R95, [R70.64] ;  /* 0x00000012465f4981 */ /* 0x000168000c1e1900 */
[----:B------:R3:W5:Y:S01]  /*2f10*/  @P6 LDG.E R23, [R66.64] ;  /* 0x0000001242176981 */ /* 0x000762000c1e1900 */
[----:B------:R-:W-:-:S03]  /*2f20*/  LOP3.LUT P3, RZ, R3, 0x80000000, RZ, 0xc0, !PT ;  /* 0x8000000003ff7812 */ /* 0x000fc6000786c0ff */
[----:B------:R4:W5:Y:S01]  /*2f30*/  @P4 LDG.E R22, [R100.64] ;  /* 0x0000001264164981 */ /* 0x000962000c1e1900 */
[----:B0-----:R-:W-:-:S03]  /*2f40*/  @P5 IMAD R70, R87, c[0x0][0x1d8], RZ ;  /* 0x0000760057465a24 */ /* 0x001fc600078e02ff */
[----:B------:R0:W5:Y:S01]  /*2f50*/  @P6 LDG.E R91, [R24.64] ;  /* 0x00000012185b6981 */ /* 0x000162000c1e1900 */
[----:B---3--:R-:W-:Y:S02]  /*2f60*/  @P5 MOV R66, R44 ;  /* 0x0000002c00425202 */ /* 0x008fe40000000f00 */
[----:B------:R-:W-:Y:S01]  /*2f70*/  @P5 MOV R67, R43 ;  /* 0x0000002b00435202 */ /* 0x000fe20000000f00 */
[C---:B------:R-:W-:Y:S02]  /*2f80*/  @P5 IMAD R70, R114.reuse, c[0x0][0x1dc], R70 ;  /* 0x0000770072465a24 */ /* 0x040fe400078e0246 */
[----:B------:R3:W5:Y:S02]  /*2f90*/  @P3 LDG.E R89, [R68.64] ;  /* 0x0000001244593981 */ /* 0x000764000c1e1900 */
[----:B------:R-:W-:Y:S01]  /*2fa0*/  @P5 IMAD.WIDE.U32 R66, R114, c[0x0][0x1d8], R66 ;  /* 0x0000760072425a25 */ /* 0x000fe200078e0042 */
[C---:B------:R-:W-:Y:S01]  /*2fb0*/  LOP3.LUT P4, RZ, R3.reuse, 0x40000000, RZ, 0xc0, !PT ;  /* 0x4000000003ff7812 */ /* 0x040fe2000788c0ff */
[----:B0-----:R-:W-:Y:S01]  /*2fc0*/  CS2R R24, SRZ ;  /* 0x0000000000187805 */ /* 0x001fe2000001ff00 */
[----:B------:R-:W-:-:S02]  /*2fd0*/  LOP3.LUT R3, R3, 0xff7fffff, RZ, 0xc0, !PT ;  /* 0xff7fffff03037812 */ /* 0x000fc400078ec0ff */
[----:B------:R-:W-:Y:S02]  /*2fe0*/  @P5 IADD3 R70, R67, R70, RZ ;  /* 0x0000004643465210 */ /* 0x000fe40007ffe0ff */
[----:B------:R-:W-:Y:S01]  /*2ff0*/  @P5 LOP3.LUT R3, R3, 0x800000, RZ, 0xfc, !PT ;  /* 0x0080000003035812 */ /* 0x000fe200078efcff */
[----:B------:R0:W5:Y:S01]  /*3000*/  @P3 LDG.E R24, [R96.64] ;  /* 0x0000001260183981 */ /* 0x000162000c1e1900 */
[C---:B------:R-:W-:Y:S02]  /*3010*/  @P5 SHF.L.U64.HI R71, R66.reuse, 0x1, R70 ;  /* 0x0000000142475819 */ /* 0x040fe40000010246 */
[----:B------:R-:W-:Y:S02]  /*3020*/  @P5 SHF.L.U32 R70, R66, 0x1, RZ ;  /* 0x0000000142465819 */ /* 0x000fe400000006ff */
[----:B------:R-:W-:Y:S02]  /*3030*/  SHF.R.S32.HI R74, RZ, 0x1f, R113 ;  /* 0x0000001fff4a7819 */ /* 0x000fe40000011471 */
[----:B------:R-:W-:Y:S01]  /*3040*/  MOV R77, RZ ;  /* 0x000000ff004d7202 */ /* 0x000fe20000000f00 */
[----:B------:R-:W-:Y:S01]  /*3050*/  HFMA2.MMA R87, -RZ, RZ, 0, 0 ;  /* 0x00000000ff577435 */ /* 0x000fe200000001ff */
[----:B------:R-:W-:Y:S01]  /*3060*/  LOP3.LUT P3, RZ, R3, 0x20000000, RZ, 0xc0, !PT ;  /* 0x2000000003ff7812 */ /* 0x000fe2000786c0ff */
[----:B------:R0:W5:Y:S01]  /*3070*/  @P1 LDG.E R25, [R58.64] ;  /* 0x000000123a191981 */ /* 0x000162000c1e1900 */
[----:B------:R-:W-:Y:S01]  /*3080*/  @P5 IADD3 R66, P0, R70, c[0x0][0x180], RZ ;  /* 0x0000600046425a10 */ /* 0x000fe20007f1e0ff */
[----:B---3--:R-:W-:-:S02]  /*3090*/  @P4 IMAD R68, R74, c[0x0][0x1d8], RZ ;  /* 0x000076004a444a24 */ /* 0x008fc400078e02ff */
[----:B------:R3:W5:Y:S01]  /*30a0*/  @P2 LDG.E R77, [R48.64] ;  /* 0x00000012304d2981 */ /* 0x000762000c1e1900 */
[C---:B------:R-:W-:Y:S02]  /*30b0*/  @P5 IADD3.X R67, R71.reuse, c[0x0][0x184], RZ, P0, !PT ;  /* 0x0000610047435a10 */ /* 0x040fe400007fe4ff */
[----:B------:R-:W-:Y:S01]  /*30c0*/  @P5 IADD3 R70, P0, R70, c[0x0][0x178], RZ ;  /* 0x00005e0046465a10 */ /* 0x000fe20007f1e0ff */
[----:B------:R0:W5:Y:S01]  /*30d0*/  @P1 LDG.E R87, [R26.64] ;  /* 0x000000121a571981 */ /* 0x000162000c1e1900 */
[----:B------:R-:W-:Y:S02]  /*30e0*/  SHF.R.S32.HI R74, RZ, 0x1f, R112 ;  /* 0x0000001fff4a7819 */ /* 0x000fe40000011470 */
[----:B------:R-:W-:Y:S02]  /*30f0*/  @P5 IADD3.X R71, R71, c[0x0][0x17c], RZ, P0, !PT ;  /* 0x00005f0047475a10 */ /* 0x000fe400007fe4ff */
[C---:B------:R-:W-:Y:S01]  /*3100*/  LOP3.LUT P5, RZ, R3.reuse, 0x800, RZ, 0xc0, !PT ;  /* 0x0000080003ff7812 */ /* 0x040fe200078ac0ff */
[----:B---3--:R-:W-:Y:S01]  /*3110*/  @P3 IMAD R48, R74, c[0x0][0x1d8], RZ ;  /* 0x000076004a303a24 */ /* 0x008fe200078e02ff */
[----:B------:R-:W-:Y:S01]  /*3120*/  HFMA2.MMA R74, -RZ, RZ, 0, 0 ;  /* 0x00000000ff4a7435 */ /* 0x000fe200000001ff */
[----:B------:R-:W-:-:S02]  /*3130*/  LOP3.LUT P6, RZ, R3, 0x400, RZ, 0xc0, !PT ;  /* 0x0000040003ff7812 */ /* 0x000fc400078cc0ff */
[----:B------:R-:W-:Y:S01]  /*3140*/  LOP3.LUT R3, R3, 0xfeffffff, RZ, 0xc0, !PT ;  /* 0xfeffffff03037812 */ /* 0x000fe200078ec0ff */
[----:B0-----:R-:W-:Y:S01]  /*3150*/  CS2R R26, SRZ ;  /* 0x00000000001a7805 */ /* 0x001fe2000001ff00 */
[----:B------:R-:W-:Y:S02]  /*3160*/  @P4 MOV R58, R44 ;  /* 0x0000002c003a4202 */ /* 0x000fe40000000f00 */
[----:B------:R-:W-:Y:S02]  /*3170*/  @P4 MOV R59, R43 ;  /* 0x0000002b003b4202 */ /* 0x000fe40000000f00 */
[----:B------:R-:W-:Y:S01]  /*3180*/  @P4 LOP3.LUT R3, R3, 0x1000000, RZ, 0xfc, !PT ;  /* 0x0100000003034812 */ /* 0x000fe200078efcff */
[C---:B------:R-:W-:Y:S01]  /*3190*/  @P4 IMAD R68, R113.reuse, c[0x0][0x1dc], R68 ;  /* 0x0000770071444a24 */ /* 0x040fe200078e0244 */
[----:B------:R0:W5:Y:S01]  /*31a0*/  @P5 LDG.E R74, [R28.64] ;  /* 0x000000121c4a5981 */ /* 0x000162000c1e1900 */
[----:B------:R-:W-:Y:S01]  /*31b0*/  @P4 IMAD.WIDE.U32 R58, R113, c[0x0][0x1d8], R58 ;  /* 0x00007600713a4a25 */ /* 0x000fe200078e003a */
[----:B------:R-:W-:-:S02]  /*31c0*/  LOP3.LUT P1, RZ, R3, 0x10000000, RZ, 0xc0, !PT ;  /* 0x1000000003ff7812 */ /* 0x000fc4000782c0ff */
[----:B------:R3:W5:Y:S01]  /*31d0*/  @P2 LDG.E R26, [R92.64] ;  /* 0x000000125c1a2981 */ /* 0x000762000c1e1900 */
[----:B------:R-:W-:-:S03]  /*31e0*/  LOP3.LUT P2, RZ, R3, 0x8000000, RZ, 0xc0, !PT ;  /* 0x0800000003ff7812 */ /* 0x000fc6000784c0ff */
[----:B------:R1:W5:Y:S01]  /*31f0*/  @P5 LDG.E R27, [R46.64] ;  /* 0x000000122e1b5981 */ /* 0x000362000c1e1900 */
[----:B0-----:R-:W-:Y:S01]  /*3200*/  CS2R R28, SRZ ;  /* 0x00000000001c7805 */ /* 0x001fe2000001ff00 */
[----:B------:R-:W-:Y:S01]  /*3210*/  @P4 IADD3 R59, R59, R68, RZ ;  /* 0x000000443b3b4210 */ /* 0x000fe20007ffe0ff */
[----:B------:R-:W-:-:S04]  /*3220*/  @P3 IMAD R48, R112, c[0x0][0x1dc], R48 ;  /* 0x0000770070303a24 */ /* 0x000fc800078e0230 */
[----:B------:R0:W5:Y:S01]  /*3230*/  @P6 LDG.E R29, [R30.64] ;  /* 0x000000121e1d6981 */ /* 0x000162000c1e1900 */
[----:B-1----:R-:W-:Y:S02]  /*3240*/  @P3 MOV R46, R44 ;  /* 0x0000002c002e3202 */ /* 0x002fe40000000f00 */
[----:B------:R-:W-:Y:S01]  /*3250*/  @P3 MOV R47, R43 ;  /* 0x0000002b002f3202 */ /* 0x000fe20000000f00 */
[----:B------:R1:W5:Y:S01]  /*3260*/  @P6 LDG.E R28, [R38.64] ;  /* 0x00000012261c6981 */ /* 0x000362000c1e1900 */
[C---:B------:R-:W-:Y:S02]  /*3270*/  @P4 SHF.L.U64.HI R59, R58.reuse, 0x1, R59 ;  /* 0x000000013a3b4819 */ /* 0x040fe4000001023b */
[----:B------:R-:W-:Y:S02]  /*3280*/  @P4 SHF.L.U32 R58, R58, 0x1, RZ ;  /* 0x000000013a3a4819 */ /* 0x000fe400000006ff */
[----:B0-----:R-:W-:Y:S01]  /*3290*/  MOV R30, RZ ;  /* 0x000000ff001e7202 */ /* 0x001fe20000000f00 */
[----:B------:R-:W-:Y:S01]  /*32a0*/  @P3 IMAD.WIDE.U32 R46, R112, c[0x0][0x1d8], R46 ;  /* 0x00007600702e3a25 */ /* 0x000fe200078e002e */
[----:B------:R-:W-:-:S02]  /*32b0*/  SHF.R.S32.HI R96, RZ, 0x1f, R111 ;  /* 0x0000001fff607819 */ /* 0x000fc4000001146f */
[----:B------:R-:W-:Y:S02]  /*32c0*/  @P4 IADD3 R68, P0, R58, c[0x0][0x180], RZ ;  /* 0x000060003a444a10 */ /* 0x000fe40007f1e0ff */
[----:B------:R0:W5:Y:S01]  /*32d0*/  @P1 LDG.E R30, [R32.64] ;  /* 0x00000012201e1981 */ /* 0x000162000c1e1900 */
[----:B------:R-:W-:Y:S01]  /*32e0*/  @P3 IADD3 R47, R47, R48, RZ ;  /* 0x000000302f2f3210 */ /* 0x000fe20007ffe0ff */
[----:B------:R-:W-:Y:S01]  /*32f0*/  @P2 IMAD R31, R96, c[0x0][0x1d8], RZ ;  /* 0x00007600601f2a24 */ /* 0x000fe200078e02ff */
[----:B------:R-:W-:Y:S02]  /*3300*/  @P4 IADD3.X R69, R59, c[0x0][0x184], RZ, P0, !PT ;  /* 0x000061003b454a10 */ /* 0x000fe400007fe4ff */
[----:B------:R-:W-:Y:S02]  /*3310*/  @P4 IADD3 R58, P0, R58, c[0x0][0x178], RZ ;  /* 0x00005e003a3a4a10 */ /* 0x000fe40007f1e0ff */
[----:B0-----:R-:W-:Y:S02]  /*3320*/  @P2 MOV R32, R44 ;  /* 0x0000002c00202202 */ /* 0x001fe40000000f00 */
[----:B------:R-:W-:Y:S01]  /*3330*/  @P2 MOV R33, R43 ;  /* 0x0000002b00212202 */ /* 0x000fe20000000f00 */
[----:B------:R-:W-:Y:S01]  /*3340*/  @P2 IMAD R31, R111, c[0x0][0x1dc], R31 ;  /* 0x000077006f1f2a24 */ /* 0x000fe200078e021f */
[----:B------:R-:W-:-:S02]  /*3350*/  @P3 SHF.L.U64.HI R47, R46, 0x1, R47 ;  /* 0x000000012e2f3819 */ /* 0x000fc4000001022f */
[----:B------:R-:W-:Y:S01]  /*3360*/  @P3 SHF.L.U32 R46, R46, 0x1, RZ ;  /* 0x000000012e2e3819 */ /* 0x000fe200000006ff */
[----:B------:R-:W-:Y:S01]  /*3370*/  @P2 IMAD.WIDE.U32 R32, R111, c[0x0][0x1d8], R32 ;  /* 0x000076006f202a25 */ /* 0x000fe200078e0020 */
[----:B------:R-:W-:Y:S02]  /*3380*/  @P4 IADD3.X R59, R59, c[0x0][0x17c], RZ, P0, !PT ;  /* 0x00005f003b3b4a10 */ /* 0x000fe400007fe4ff */
[C---:B------:R-:W-:Y:S02]  /*3390*/  @P3 IADD3 R48, P0, R46.reuse, c[0x0][0x180], RZ ;  /* 0x000060002e303a10 */ /* 0x040fe40007f1e0ff */
[----:B------:R-:W-:Y:S02]  /*33a0*/  @P2 IADD3 R31, R33, R31, RZ ;  /* 0x0000001f211f2210 */ /* 0x000fe40007ffe0ff */
[----:B------:R-:W-:Y:S02]  /*33b0*/  @P3 IADD3.X R49, R47, c[0x0][0x184], RZ, P0, !PT ;  /* 0x000061002f313a10 */ /* 0x000fe400007fe4ff */
[----:B------:R-:W-:-:S02]  /*33c0*/  @P3 IADD3 R46, P0, R46, c[0x0][0x178], RZ ;  /* 0x00005e002e2e3a10 */ /* 0x000fc40007f1e0ff */
[C---:B------:R-:W-:Y:S02]  /*33d0*/  @P2 SHF.L.U64.HI R31, R32.reuse, 0x1, R31 ;  /* 0x00000001201f2819 */ /* 0x040fe4000001021f */
[----:B------:R-:W-:Y:S02]  /*33e0*/  @P2 SHF.L.U32 R32, R32, 0x1, RZ ;  /* 0x0000000120202819 */ /* 0x000fe400000006ff */
[----:B------:R-:W-:Y:S02]  /*33f0*/  @P3 IADD3.X R47, R47, c[0x0][0x17c], RZ, P0, !PT ;  /* 0x00005f002f2f3a10 */ /* 0x000fe400007fe4ff */
[----:B-1----:R-:W-:Y:S02]  /*3400*/  @P2 IADD3 R38, P0, R32, c[0x0][0x180], RZ ;  /* 0x0000600020262a10 */ /* 0x002fe40007f1e0ff */
[----:B------:R-:W-:Y:S02]  /*3410*/  LOP3.LUT R3, R3, 0xfdffffff, RZ, 0xc0, !PT ;  /* 0xfdffffff03037812 */ /* 0x000fe400078ec0ff */
[----:B------:R-:W-:-:S02]  /*3420*/  @P2 IADD3.X R39, R31, c[0x0][0x184], RZ, P0, !PT ;  /* 0x000061001f272a10 */ /* 0x000fc400007fe4ff */
        /* <DEDUP_REMOVED lines=9> */
[----:B---3--:R-:W-:-:S05]  /*34c0*/  SHF.R.S32.HI R92, RZ, 0x1f, R110 ;  /* 0x0000001fff5c7819 */ /* 0x008fca000001146e */
[----:B------:R0:W5:Y:S04]  /*34d0*/  @P0 LDG.E R40, [R50.64] ;  /* 0x0000001232280981 */ /* 0x000168000c1e1900 */
[----:B------:R1:W5:Y:S01]  /*34e0*/  @P0 LDG.E R41, [R36.64] ;  /* 0x0000001224290981 */ /* 0x000362000c1e1900 */
[----:B0-----:R-:W-:Y:S01]  /*34f0*/  CS2R R50, SRZ ;  /* 0x0000000000327805 */ /* 0x001fe2000001ff00 */
[----:B-1----:R-:W-:-:S05]  /*3500*/  @P1 IMAD R36, R92, c[0x0][0x1d8], RZ ;  /* 0x000076005c241a24 */ /* 0x002fca00078e02ff */
        /* <DEDUP_REMOVED lines=8> */
[----:B-1----:R-:W-:Y:S01]  /*3590*/  CS2R R52, SRZ ;  /* 0x0000000000347805 */ /* 0x002fe2000001ff00 */
        /* <DEDUP_REMOVED lines=27> */
[----:B-1----:R-:W-:-:S05]  /*3750*/  CS2R R72, SRZ ;  /* 0x0000000000487805 */ /* 0x002fca000001ff00 */
[----:B------:R0:W5:Y:S04]  /*3760*/  @P5 LDG.E R64, [R66.64] ;  /* 0x0000001242405981 */ /* 0x000168000c1e1900 */
[----:B------:R1:W5:Y:S04]  /*3770*/  @P5 LDG.E R65, [R70.64] ;  /* 0x0000001246415981 */ /* 0x000368000c1e1900 */
[----:B------:R4:W5:Y:S01]  /*3780*/  @P1 LDG.E R73, [R36.64] ;  /* 0x0000001224491981 */ /* 0x000962000c1e1900 */
[----:B0-----:R-:W-:Y:S01]  /*3790*/  CS2R R66, SRZ ;  /* 0x0000000000427805 */ /* 0x001fe2000001ff00 */
[----:B------:R-:W-:Y:S01]  /*37a0*/  ISETP.GT.U32.AND P0, PT, R0, 0x187, PT ;  /* 0x000001870000780c */ /* 0x000fe20003f04070 */
[----:B------:R-:W-:Y:S01]  /*37b0*/  BSSY B0, `(.L_x_1335) ;  /* 0x0000019000007945 */ /* 0x000fe20003800000 */
[----:B------:R-:W-:Y:S01]  /*37c0*/  LOP3.LUT P3, RZ, R3, 0x2000000, RZ, 0xc0, !PT ;  /* 0x0200000003ff7812 */ /* 0x000fe2000786c0ff */
[----:B-1----:R-:W-:Y:S01]  /*37d0*/  CS2R R70, SRZ ;  /* 0x0000000000467805 */ /* 0x002fe2000001ff00 */
[----:B------:R2:W5:Y:S04]  /*37e0*/  @P1 LDG.E R72, [R34.64] ;  /* 0x0000001222481981 */ /* 0x000568000c1e1900 */
[----:B------:R4:W5:Y:S04]  /*37f0*/  @P4 LDG.E R67, [R58.64] ;  /* 0x000000123a434981 */ /* 0x000968000c1e1900 */
[----:B------:R4:W5:Y:S04]  /*3800*/  @P2 LDG.E R70, [R38.64] ;  /* 0x0000001226462981 */ /* 0x000968000c1e1900 */
[----:B------:R4:W5:Y:S04]  /*3810*/  @P2 LDG.E R71, [R32.64] ;  /* 0x0000001220472981 */ /* 0x000968000c1e1900 */
[----:B------:R0:W5:Y:S01]  /*3820*/  @P4 LDG.E R66, [R68.64] ;  /* 0x0000001244424981 */ /* 0x000162000c1e1900 */
[----:B--2---:R-:W-:-:S02]  /*3830*/  HADD2.F32 R34, -RZ, R76.H0_H0 ;  /* 0x2000004cff227230 */ /* 0x004fc40000004100 */
[----:B------:R-:W-:Y:S01]  /*3840*/  HADD2.F32 R35, -RZ, R76.H1_H1 ;  /* 0x3000004cff237230 */ /* 0x000fe20000004100 */
[----:B0-----:R-:W-:-:S06]  /*3850*/  CS2R R68, SRZ ;  /* 0x0000000000447805 */ /* 0x001fcc000001ff00 */
[----:B------:R0:W5:Y:S04]  /*3860*/  @P3 LDG.E R68, [R48.64] ;  /* 0x0000001230443981 */ /* 0x000168000c1e1900 */
[----:B------:R1:W5:Y:S01]  /*3870*/  @P3 LDG.E R69, [R46.64] ;  /* 0x000000122e453981 */ /* 0x000362000c1e1900 */
[----:B0-----:R-:W-:Y:S01]  /*3880*/  CS2R R48, SRZ ;  /* 0x0000000000307805 */ /* 0x001fe2000001ff00 */
[----:B-1----:R-:W-:Y:S01]  /*3890*/  CS2R R46, SRZ ;  /* 0x00000000002e7805 */ /* 0x002fe2000001ff00 */
[----:B------:R-:W-:Y:S05]  /*38a0*/  @P0 BRA `(.L_x_1336) ;  /* 0x0000009000000947 */ /* 0x000fea0003800000 */
[----:B----4-:R-:W-:Y:S02]  /*38b0*/  ISETP.NE.AND P0, PT, RZ, UR21, PT ;  /* 0x00000015ff007c0c */ /* 0x010fe4000bf05270 */
        /* <DEDUP_REMOVED lines=8> */
.L_x_1336:
[----:B----4-:R-:W-:Y:S05]  /*3940*/  BSYNC B0 ;  /* 0x0000000000007941 */ /* 0x010fea0003800000 */
.L_x_1335:
[----:B------:R-:W-:Y:S01]  /*3950*/  ISETP.NE.AND P0, PT, RZ, UR21, PT ;  /* 0x00000015ff007c0c */ /* 0x000fe2000bf05270 */
[----:B------:R-:W-:Y:S01]  /*3960*/  FADD.FTZ R34, R34, -UR25 ;  /* 0x8000001922227e21 */ /* 0x000fe20008010000 */
[----:B------:R-:W-:Y:S01]  /*3970*/  LOP3.LUT R3, R3, 0xfffffffb, RZ, 0xc0, !PT ;  /* 0xfffffffb03037812 */ /* 0x000fe200078ec0ff */
[----:B0-----:R-:W-:Y:S01]  /*3980*/  FADD.FTZ R33, R35, -UR25 ;  /* 0x8000001923217e21 */ /* 0x001fe20008010000 */
[--C-:B-----5:R-:W-:Y:S01]  /*3990*/  HADD2.F32 R38, -RZ, R75.reuse.H0_H0 ;  /* 0x2000004bff267230 */ /* 0x120fe20000004100 */
[----:B------:R-:W-:Y:S01]  /*39a0*/  FMUL.FTZ R81, R34, UR26 ;  /* 0x0000001a22517c20 */ /* 0x000fe20008410000 */
[----:B------:R-:W-:Y:S01]  /*39b0*/  HADD2.F32 R32, -RZ, R75.H1_H1 ;  /* 0x3000004bff207230 */ /* 0x000fe20000004100 */
[----:B------:R-:W-:-:S06]  /*39c0*/  FMUL.FTZ R33, R33, UR26 ;  /* 0x0000001a21217c20 */ /* 0x000fcc0008410000 */
        /* <DEDUP_REMOVED lines=20> */
.L_x_1337:
[----:B------:R-:W-:Y:S01]  /*3b10*/  FMUL.FTZ R34, R38, R48 ;  /* 0x0000003026227220 */ /* 0x000fe20000410000 */
[----:B------:R-:W-:Y:S01]  /*3b20*/  HADD2.F32 R37, -RZ, R18.H0_H0 ;  /* 0x20000012ff257230 */ /* 0x000fe20000004100 */
[----:B------:R-:W-:Y:S01]  /*3b30*/  FMUL.FTZ R36, R32, R49 ;  /* 0x0000003120247220 */ /* 0x000fe20000410000 */
[--C-:B------:R-:W-:Y:S01]  /*3b40*/  HADD2.F32 R82, -RZ, R86.reuse.H0_H0 ;  /* 0x20000056ff527230 */ /* 0x100fe20000004100 */
[----:B------:R-:W-:Y:S01]  /*3b50*/  FFMA.FTZ R35, R81, R34, RZ ;  /* 0x0000002251237223 */ /* 0x000fe200000100ff */
[----:B------:R-:W-:Y:S01]  /*3b60*/  HADD2.F32 R78, -RZ, R86.H1_H1 ;  /* 0x30000056ff4e7230 */ /* 0x000fe20000004100 */
[----:B------:R-:W-:Y:S02]  /*3b70*/  FADD.FTZ R34, RZ, R34 ;  /* 0x00000022ff227221 */ /* 0x000fe40000010000 */
[----:B------:R-:W-:Y:S02]  /*3b80*/  FFMA.FTZ R35, R33, R36, R35 ;  /* 0x0000002421237223 */ /* 0x000fe40000010023 */
[----:B------:R-:W-:Y:S01]  /*3b90*/  FADD.FTZ R36, R36, R34 ;  /* 0x0000002224247221 */ /* 0x000fe20000010000 */
[----:B------:R-:W-:Y:S01]  /*3ba0*/  HADD2.F32 R34, -RZ, R18.H1_H1 ;  /* 0x30000012ff227230 */ /* 0x000fe20000004100 */
        /* <DEDUP_REMOVED lines=24> */
.L_x_1338:
        /* <DEDUP_REMOVED lines=9> */
[----:B------:R-:W-:Y:S01]  /*3dc0*/  HADD2.F32 R38, -RZ, R88.H0_H0 ;  /* 0x20000058ff267230 */ /* 0x000fe20000004100 */
[C---:B------:R-:W-:Y:S02]  /*3dd0*/  FFMA.FTZ R39, R34.reuse, R78, R39 ;  /* 0x0000004e22277223 */ /* 0x040fe40000010027 */
[----:B------:R-:W-:Y:S02]  /*3de0*/  FFMA.FTZ R34, R34, R32, R35 ;  /* 0x0000002022227223 */ /* 0x000fe40000010023 */
[----:B------:R-:W-:Y:S01]  /*3df0*/  FADD.FTZ R78, R33, R78 ;  /* 0x0000004e214e7221 */ /* 0x000fe20000010000 */
[--C-:B------:R-:W-:Y:S01]  /*3e00*/  HADD2.F32 R33, -RZ, R19.reuse.H1_H1 ;  /* 0x30000013ff217230 */ /* 0x100fe20000004100 */
[----:B------:R-:W-:Y:S01]  /*3e10*/  FADD.FTZ R35, R32, R36 ;  /* 0x0000002420237221 */ /* 0x000fe20000010000 */
[----:B------:R-:W-:-:S02]  /*3e20*/  HADD2.F32 R36, -RZ, R19.H0_H0 ;  /* 0x20000013ff247230 */ /* 0x000fc40000004100 */
[----:B------:R-:W-:Y:S01]  /*3e30*/  HADD2.F32 R32, -RZ, R88.H1_H1 ;  /* 0x30000058ff207230 */ /* 0x000fe20000004100 */
        /* <DEDUP_REMOVED lines=23> */
.L_x_1339:
[----:B------:R-:W-:Y:S02]  /*3fb0*/  FMUL.FTZ R37, R38, R48 ;  /* 0x0000003026257220 */ /* 0x000fe40000410000 */
[C---:B------:R-:W-:Y:S02]  /*3fc0*/  FFMA.FTZ R81, R36.reuse, R38, R81 ;  /* 0x0000002624517223 */ /* 0x040fe40000010051 */
[----:B------:R-:W-:Y:S02]  /*3fd0*/  FFMA.FTZ R34, R36, R37, R34 ;  /* 0x0000002524227223 */ /* 0x000fe40000010022 */
[----:B------:R-:W-:Y:S02]  /*3fe0*/  FADD.FTZ R35, R35, R37 ;  /* 0x0000002523237221 */ /* 0x000fe40000010000 */
[----:B------:R-:W-:Y:S02]  /*3ff0*/  FMUL.FTZ R36, R32, R49 ;  /* 0x0000003120247220 */ /* 0x000fe40000410000 */
[----:B------:R-:W-:-:S02]  /*4000*/  FFMA.FTZ R39, R33, R32, R39 ;  /* 0x0000002021277223 */ /* 0x000fc40000010027 */
[----:B------:R-:W-:Y:S01]  /*4010*/  FFMA.FTZ R33, R33, R36, R34 ;  /* 0x0000002421217223 */ /* 0x000fe20000010022 */
[--C-:B------:R-:W-:Y:S01]  /*4020*/  HADD2.F32 R34, -RZ, R20.reuse.H1_H1 ;  /* 0x30000014ff227230 */ /* 0x100fe20000004100 */
[----:B------:R-:W-:Y:S01]  /*4030*/  FADD.FTZ R35, R36, R35 ;  /* 0x0000002324237221 */ /* 0x000fe20000010000 */
[----:B------:R-:W-:Y:S01]  /*4040*/  HADD2.F32 R36, -RZ, R20.H0_H0 ;  /* 0x20000014ff247230 */ /* 0x000fe20000004100 */
[----:B------:R-:W-:Y:S01]  /*4050*/  FADD.FTZ R82, R82, R38 ;  /* 0x0000002652527221 */ /* 0x000fe20000010000 */
[--C-:B------:R-:W-:Y:S01]  /*4060*/  HADD2.F32 R38, -RZ, R90.reuse.H0_H0 ;  /* 0x2000005aff267230 */ /* 0x100fe20000004100 */
[----:B------:R-:W-:Y:S02]  /*4070*/  FADD.FTZ R34, R34, -UR25 ;  /* 0x8000001922227e21 */ /* 0x000fe40008010000 */
[----:B------:R-:W-:Y:S02]  /*4080*/  FADD.FTZ R36, R36, -UR25 ;  /* 0x8000001924247e21 */ /* 0x000fe40008010000 */
[----:B------:R-:W-:Y:S01]  /*4090*/  FADD.FTZ R78, R78, R32 ;  /* 0x000000204e4e7221 */ /* 0x000fe20000010000 */
[----:B------:R-:W-:Y:S01]  /*40a0*/  HADD2.F32 R32, -RZ, R90.H1_H1 ;  /* 0x3000005aff207230 */ /* 0x000fe20000004100 */
        /* <DEDUP_REMOVED lines=21> */
.L_x_1340:
        /* <DEDUP_REMOVED lines=37> */
.L_x_1341:
        /* <DEDUP_REMOVED lines=37> */
.L_x_1342:
        /* <DEDUP_REMOVED lines=37> */
.L_x_1343:
        /* <DEDUP_REMOVED lines=37> */
.L_x_1344:
        /* <DEDUP_REMOVED lines=37> */
.L_x_1345:
        /* <DEDUP_REMOVED lines=37> */
.L_x_1346:
        /* <DEDUP_REMOVED lines=37> */
.L_x_1347:
        /* <DEDUP_REMOVED lines=37> */
.L_x_1348:
        /* <DEDUP_REMOVED lines=37> */
.L_x_1349:
        /* <DEDUP_REMOVED lines=37> */
.L_x_1350:
        /* <DEDUP_REMOVED lines=37> */
.L_x_1351:
        /* <DEDUP_REMOVED lines=37> */
.L_x_1352:
        /* <DEDUP_REMOVED lines=37> */
.L_x_1353:
        /* <DEDUP_REMOVED lines=37> */
.L_x_1354:
        /* <DEDUP_REMOVED lines=37> */
.L_x_1355:
        /* <DEDUP_REMOVED lines=37> */
.L_x_1356:
        /* <DEDUP_REMOVED lines=37> */
.L_x_1357:
        /* <DEDUP_REMOVED lines=37> */
.L_x_1358:
        /* <DEDUP_REMOVED lines=37> */
.L_x_1359:
        /* <DEDUP_REMOVED lines=37> */
.L_x_1360:
        /* <DEDUP_REMOVED lines=37> */
.L_x_1361:
        /* <DEDUP_REMOVED lines=37> */
.L_x_1362:
        /* <DEDUP_REMOVED lines=37> */
.L_x_1363:
        /* <DEDUP_REMOVED lines=37> */
.L_x_1364:
[----:B------:R-:W-:Y:S02]  /*7980*/  FMUL.FTZ R37, R38, R48 ;  /* 0x0000003026257220 */ /* 0x000fe40000410000 */
[C---:B------:R-:W-:Y:S02]  /*7990*/  FFMA.FTZ R81, R36.reuse, R38, R81 ;  /* 0x0000002624517223 */ /* 0x040fe40000010051 */
[----:B------:R-:W-:Y:S02]  /*79a0*/  FFMA.FTZ R33, R36, R37, R33 ;  /* 0x0000002524217223 */ /* 0x000fe40000010021 */
[----:B------:R-:W-:Y:S02]  /*79b0*/  FADD.FTZ R35, R35, R37 ;  /* 0x0000002523237221 */ /* 0x000fe40000010000 */
[----:B------:R-:W-:Y:S02]  /*79c0*/  FMUL.FTZ R36, R32, R49 ;  /* 0x0000003120247220 */ /* 0x000fe40000410000 */
[----:B------:R-:W-:-:S02]  /*79d0*/  FFMA.FTZ R39, R34, R32, R39 ;  /* 0x0000002022277223 */ /* 0x000fc40000010027 */
[----:B------:R-:W-:Y:S01]  /*79e0*/  FADD.FTZ R78, R78, R32 ;  /* 0x000000204e4e7221 */ /* 0x000fe20000010000 */
[--C-:B------:R-:W-:Y:S01]  /*79f0*/  HADD2.F32 R32, -RZ, R10.reuse.H1_H1 ;  /* 0x3000000aff207230 */ /* 0x100fe20000004100 */
[----:B------:R-:W-:Y:S01]  /*7a00*/  FFMA.FTZ R34, R34, R36, R33 ;  /* 0x0000002422227223 */ /* 0x000fe20000010021 */
[--C-:B------:R-:W-:Y:S01]  /*7a10*/  HADD2.F32 R33, -RZ, R11.reuse.H1_H1 ;  /* 0x3000000bff217230 */ /* 0x100fe20000004100 */
[----:B------:R-:W-:Y:S01]  /*7a20*/  FADD.FTZ R35, R36, R35 ;  /* 0x0000002324237221 */ /* 0x000fe20000010000 */
[----:B------:R-:W-:Y:S01]  /*7a30*/  HADD2.F32 R36, -RZ, R10.H0_H0 ;  /* 0x2000000aff247230 */ /* 0x000fe20000004100 */
[----:B------:R-:W-:Y:S02]  /*7a40*/  FADD.FTZ R32, R32, -UR25 ;  /* 0x8000001920207e21 */ /* 0x000fe40008010000 */
[----:B------:R-:W-:Y:S01]  /*7a50*/  FADD.FTZ R82, R82, R38 ;  /* 0x0000002652527221 */ /* 0x000fe20000010000 */
[----:B------:R-:W-:Y:S01]  /*7a60*/  HADD2.F32 R38, -RZ, R11.H0_H0 ;  /* 0x2000000bff267230 */ /* 0x000fe20000004100 */
        /* <DEDUP_REMOVED lines=22> */
.L_x_1365:
[----:B------:R-:W-:Y:S01]  /*7bd0*/  FMUL.FTZ R37, R38, R48 ;  /* 0x0000003026257220 */ /* 0x000fe20000410000 */
[----:B------:R-:W-:Y:S01]  /*7be0*/  HADD2.F32 R80, -RZ, R12.H0_H0 ;  /* 0x2000000cff507230 */ /* 0x000fe20000004100 */
[C---:B------:R-:W-:Y:S01]  /*7bf0*/  FFMA.FTZ R81, R36.reuse, R38, R81 ;  /* 0x0000002624517223 */ /* 0x040fe20000010051 */
[----:B------:R-:W-:Y:S01]  /*7c00*/  HADD2.F32 R79, -RZ, R13.H0_H0 ;  /* 0x2000000dff4f7230 */ /* 0x000fe20000004100 */
[----:B------:R-:W-:Y:S02]  /*7c10*/  FFMA.FTZ R34, R36, R37, R34 ;  /* 0x0000002524227223 */ /* 0x000fe40000010022 */
[----:B------:R-:W-:Y:S02]  /*7c20*/  FMUL.FTZ R36, R33, R49 ;  /* 0x0000003121247220 */ /* 0x000fe40000410000 */
[----:B------:R-:W-:Y:S02]  /*7c30*/  FADD.FTZ R37, R35, R37 ;  /* 0x0000002523257221 */ /* 0x000fe40000010000 */
[----:B------:R-:W-:-:S02]  /*7c40*/  FFMA.FTZ R39, R32, R33, R39 ;  /* 0x0000002120277223 */ /* 0x000fc40000010027 */
[----:B------:R-:W-:Y:S01]  /*7c50*/  FFMA.FTZ R35, R32, R36, R34 ;  /* 0x0000002420237223 */ /* 0x000fe20000010022 */
[----:B------:R-:W-:Y:S01]  /*7c60*/  HADD2.F32 R32, -RZ, R12.H1_H1 ;  /* 0x3000000cff207230 */ /* 0x000fe20000004100 */
[----:B------:R-:W-:Y:S02]  /*7c70*/  FADD.FTZ R80, R80, -UR25 ;  /* 0x8000001950507e21 */ /* 0x000fe40008010000 */
[----:B------:R-:W-:Y:S01]  /*7c80*/  FADD.FTZ R34, R36, R37 ;  /* 0x0000002524227221 */ /* 0x000fe20000010000 */
[----:B------:R-:W-:Y:S01]  /*7c90*/  HADD2.F32 R36, -RZ, R13.H1_H1 ;  /* 0x3000000dff247230 */ /* 0x000fe20000004100 */
        /* <DEDUP_REMOVED lines=24> */
.L_x_1366:
[----:B------:R-:W-:Y:S01]  /*7e20*/  FMUL.FTZ R33, R79, R48 ;  /* 0x000000304f217220 */ /* 0x000fe20000410000 */
[--C-:B------:R-:W-:Y:S01]  /*7e30*/  HADD2.F32 R38, -RZ, R14.reuse.H0_H0 ;  /* 0x2000000eff267230 */ /* 0x100fe20000004100 */
[----:B------:R-:W-:Y:S01]  /*7e40*/  FFMA.FTZ R39, R32, R36, R39 ;  /* 0x0000002420277223 */ /* 0x000fe20000010027 */
[----:B------:R-:W-:Y:S01]  /*7e50*/  HADD2.F32 R37, -RZ, R14.H1_H1 ;  /* 0x3000000eff257230 */ /* 0x000fe20000004100 */
[----:B------:R-:W-:Y:S02]  /*7e60*/  FFMA.FTZ R35, R80, R33, R35 ;  /* 0x0000002150237223 */ /* 0x000fe40000010023 */
[----:B------:R-:W-:Y:S02]  /*7e70*/  FADD.FTZ R34, R34, R33 ;  /* 0x0000002122227221 */ /* 0x000fe40000010000 */
[----:B------:R-:W-:Y:S02]  /*7e80*/  FMUL.FTZ R33, R36, R49 ;  /* 0x0000003124217220 */ /* 0x000fe40000410000 */
[----:B------:R-:W-:-:S02]  /*7e90*/  FADD.FTZ R38, R38, -UR25 ;  /* 0x8000001926267e21 */ /* 0x000fc40008010000 */
[----:B------:R-:W-:Y:S02]  /*7ea0*/  FADD.FTZ R37, R37, -UR25 ;  /* 0x8000001925257e21 */ /* 0x000fe40008010000 */
[----:B------:R-:W-:Y:S01]  /*7eb0*/  FADD.FTZ R78, R78, R36 ;  /* 0x000000244e4e7221 */ /* 0x000fe20000010000 */
[--C-:B------:R-:W-:Y:S01]  /*7ec0*/  HADD2.F32 R36, -RZ, R15.reuse.H0_H0 ;  /* 0x2000000fff247230 */ /* 0x100fe20000004100 */
[----:B------:R-:W-:Y:S02]  /*7ed0*/  FFMA.FTZ R32, R32, R33, R35 ;  /* 0x0000002120207223 */ /* 0x000fe40000010023 */
[----:B------:R-:W-:Y:S01]  /*7ee0*/  FADD.FTZ R34, R33, R34 ;  /* 0x0000002221227221 */ /* 0x000fe20000010000 */
[----:B------:R-:W-:Y:S01]  /*7ef0*/  HADD2.F32 R33, -RZ, R15.H1_H1 ;  /* 0x3000000fff217230 */ /* 0x000fe20000004100 */
        /* <DEDUP_REMOVED lines=21> */
.L_x_1367:
[----:B------:R-:W-:Y:S01]  /*8050*/  FMUL.FTZ R35, R36, R48 ;  /* 0x0000003024237220 */ /* 0x000fe20000410000 */
[--C-:B------:R-:W-:Y:S01]  /*8060*/  HADD2.F32 R83, -RZ, R16.reuse.H1_H1 ;  /* 0x30000010ff537230 */ /* 0x100fe20000004100 */
[----:B------:R-:W-:Y:S02]  /*8070*/  FMUL.FTZ R59, R33, R49 ;  /* 0x00000031213b7220 */ /* 0x000fe40000410000 */
[----:B------:R-:W-:Y:S02]  /*8080*/  FFMA.FTZ R32, R38, R35, R32 ;  /* 0x0000002326207223 */ /* 0x000fe40000010020 */
[----:B------:R-:W-:Y:S01]  /*8090*/  FADD.FTZ R34, R34, R35 ;  /* 0x0000002322227221 */ /* 0x000fe20000010000 */
[----:B------:R-:W-:Y:S01]  /*80a0*/  HADD2.F32 R35, -RZ, R17.H1_H1 ;  /* 0x30000011ff237230 */ /* 0x000fe20000004100 */
[----:B------:R-:W-:Y:S01]  /*80b0*/  FFMA.FTZ R58, R37, R59, R32 ;  /* 0x0000003b253a7223 */ /* 0x000fe20000010020 */
[----:B------:R-:W-:Y:S01]  /*80c0*/  HADD2.F32 R32, -RZ, R16.H0_H0 ;  /* 0x20000010ff207230 */ /* 0x000fe20000004100 */
[----:B------:R-:W-:-:S02]  /*80d0*/  FADD.FTZ R83, R83, -UR25 ;  /* 0x8000001953537e21 */ /* 0x000fc40008010000 */
[----:B------:R-:W-:Y:S01]  /*80e0*/  FADD.FTZ R59, R59, R34 ;  /* 0x000000223b3b7221 */ /* 0x000fe20000010000 */
[----:B------:R-:W-:Y:S01]  /*80f0*/  HADD2.F32 R34, -RZ, R17.H0_H0 ;  /* 0x20000011ff227230 */ /* 0x000fe20000004100 */
        /* <DEDUP_REMOVED lines=22> */
.L_x_1368:
        /* <DEDUP_REMOVED lines=91> */
.L_x_1370:
[----:B0-----:R-:W-:Y:S05]  /*8810*/  BSYNC B0 ;  /* 0x0000000000007941 */ /* 0x001fea0003800000 */
.L_x_1369:
        /* <DEDUP_REMOVED lines=41> */
.L_x_1372:
[----:B------:R-:W-:Y:S05]  /*8ab0*/  BSYNC B0 ;  /* 0x0000000000007941 */ /* 0x000fea0003800000 */
.L_x_1371:
        /* <DEDUP_REMOVED lines=20> */
.L_x_1374:
[----:B------:R-:W-:Y:S05]  /*8c00*/  BSYNC B0 ;  /* 0x0000000000007941 */ /* 0x000fea0003800000 */
.L_x_1373:
        /* <DEDUP_REMOVED lines=41> */
.L_x_1377:
[----:B------:R-:W-:Y:S02]  /*8ea0*/  MOV R32, UR16 ;  /* 0x0000001000207c02 */ /* 0x000fe40008000f00 */
[----:B------:R-:W-:-:S05]  /*8eb0*/  MOV R33, UR17 ;  /* 0x0000001100217c02 */ /* 0x000fca0008000f00 */
[----:B------:R-:W2:Y:S01]  /*8ec0*/  LDG.E.STRONG.GPU R32, [R32.64] ;  /* 0x0000001220207981 */ /* 0x000ea2000c1ef900 */
[----:B------:R-:W-:Y:S01]  /*8ed0*/  YIELD ;  /* 0x0000000000007946 */ /* 0x000fe20003800000 */
[----:B--2---:R-:W-:Y:S01]  /*8ee0*/  ISETP.NE.AND P6, PT, R32, R34, PT ;  /* 0x000000222000720c */ /* 0x004fe20003fc5270 */
[----:B------:R-:W-:-:S12]  /*8ef0*/  CCTL.IVALL ;  /* 0x00000000ff00798f */ /* 0x000fd80002000000 */
[----:B------:R-:W-:Y:S05]  /*8f00*/  @P6 BRA `(.L_x_1377) ;  /* 0xffffff9000006947 */ /* 0x000fea000383ffff */
.L_x_1376:
        /* <DEDUP_REMOVED lines=27> */
.L_x_1381:
        /* <DEDUP_REMOVED lines=151> */
.L_x_1380:
        /* <DEDUP_REMOVED lines=87> */
.L_x_1382:
[----:B01----:R-:W-:-:S04]  /*9fa0*/  LOP3.LUT P6, RZ, R3, 0x1, RZ, 0xc0, !PT ;  /* 0x0000000103ff7812 */ /* 0x003fc800078cc0ff */
[----:B------:R-:W-:-:S13]  /*9fb0*/  ISETP.NE.OR P6, PT, RZ, UR14, P6 ;  /* 0x0000000eff007c0c */ /* 0x000fda000b7c5670 */
[----:B------:R-:W-:Y:S05]  /*9fc0*/  @!P6 BRA `(.L_x_1378) ;  /* 0x000002d00000e947 */ /* 0x000fea0003800000 */
.L_x_1379:
        /* <DEDUP_REMOVED lines=45> */
.L_x_1378:
        /* <DEDUP_REMOVED lines=15> */
.L_x_1384:
[----:B------:R-:W-:Y:S05]  /*a390*/  BSYNC B0 ;  /* 0x0000000000007941 */ /* 0x000fea0003800000 */
.L_x_1383:
        /* <DEDUP_REMOVED lines=25> */
.L_x_1375:
[----:B------:R-:W-:Y:S04]  /*a530*/  @!P0 STS.64 [0x80], R58 ;  /* 0x0000803aff008388 */ /* 0x000fe80000000a00 */
[----:B------:R-:W-:Y:S01]  /*a540*/  BAR.SYNC.DEFER_BLOCKING 0x0 ;  /* 0x0000000000007b1d */ /* 0x000fe20000010000 */
[----:B------:R-:W-:Y:S01]  /*a550*/  ISETP.NE.AND P6, PT, RZ, UR21, PT ;  /* 0x00000015ff007c0c */ /* 0x000fe2000bfc5270 */
[----:B0-----:R-:W-:-:S05]  /*a560*/  HADD2.F32 R34, -RZ, R76.H0_H0 ;  /* 0x2000004cff227230 */ /* 0x001fca0000004100 */
[----:B------:R-:W-:-:S04]  /*a570*/  FADD.FTZ R34, R34, -UR25 ;  /* 0x8000001922227e21 */ /* 0x000fc80008010000 */
[----:B------:R-:W-:Y:S01]  /*a580*/  FMUL.FTZ R34, R34, UR26 ;  /* 0x0000001a22227c20 */ /* 0x000fe20008410000 */
[----:B------:R-:W0:Y:S02]  /*a590*/  LDS.64 R32, [0x80] ;  /* 0x00008000ff207984 */ /* 0x000e240000000a00 */
[----:B0-----:R-:W-:Y:S02]  /*a5a0*/  FMUL.FTZ R33, R33, c[0x0][0x20c] ;  /* 0x0000830021217a20 */ /* 0x001fe40000410000 */
[----:B------:R-:W-:Y:S02]  /*a5b0*/  FMUL.FTZ R32, R32, c[0x0][0x20c] ;  /* 0x0000830020207a20 */ /* 0x000fe40000410000 */
[----:B------:R0:W1:Y:S02]  /*a5c0*/  R2UR UR6, R33 ;  /* 0x00000000210673c2 */ /* 0x00006400000e0000 */
[----:B0-----:R-:W-:-:S06]  /*a5d0*/  HADD2.F32 R33, -RZ, R76.H1_H1 ;  /* 0x3000004cff217230 */ /* 0x001fcc0000004100 */
[----:B------:R0:W2:Y:S01]  /*a5e0*/  R2UR UR5, R32 ;  /* 0x00000000200573c2 */ /* 0x0000a200000e0000 */
[----:B------:R-:W-:Y:S01]  /*a5f0*/  FADD.FTZ R33, R33, -UR25 ;  /* 0x8000001921217e21 */ /* 0x000fe20008010000 */
[----:B0-----:R-:W-:-:S03]  /*a600*/  HADD2.F32 R32, -RZ, R75.H0_H0 ;  /* 0x2000004bff207230 */ /* 0x001fc60000004100 */
        /* <DEDUP_REMOVED lines=21> */
.L_x_1385:
[----:B------:R-:W-:Y:S01]  /*a760*/  LOP3.LUT P0, RZ, R3, 0x200000, RZ, 0xc0, !PT ;  /* 0x0020000003ff7812 */ /* 0x000fe2000780c0ff */
[----:B------:R-:W-:-:S12]  /*a770*/  BSSY B0, `(.L_x_1386) ;  /* 0x0000015000007945 */ /* 0x000fd80003800000 */
[----:B------:R-:W-:Y:S05]  /*a780*/  @!P0 BRA `(.L_x_1387) ;  /* 0x0000013000008947 */ /* 0x000fea0003800000 */
[----:B--2---:R-:W-:Y:S02]  /*a790*/  MOV R35, UR5 ;  /* 0x0000000500237c02 */ /* 0x004fe40008000f00 */
[----:B------:R-:W-:-:S03]  /*a7a0*/  SHF.R.S32.HI R37, RZ, 0x1f, R2 ;  /* 0x0000001fff257819 */ /* 0x000fc60000011402 */
[----:B-1----:R-:W-:Y:S02]  /*a7b0*/  FFMA.FTZ R35, R34, R35, UR6 ;  /* 0x0000000622237e23 */ /* 0x002fe40008010023 */
        /* <DEDUP_REMOVED lines=9> */
[----:B------:R-:W-:Y:S02]  /*a850*/  F2FP.PACK_AB R36, R32, R35 ;  /* 0x000000232024723e */ /* 0x000fe400000000ff */
[----:B------:R-:W-:-:S05]  /*a860*/  MOV R32, R44 ;  /* 0x0000002c00207202 */ /* 0x000fca0000000f00 */
[----:B------:R-:W-:-:S05]  /*a870*/  IMAD.WIDE.U32 R32, R2, c[0x0][0x1d8], R32 ;  /* 0x0000760002207a25 */ /* 0x000fca00078e0020 */
[----:B------:R-:W-:Y:S02]  /*a880*/  IADD3 R33, R33, R34, RZ ;  /* 0x0000002221217210 */ /* 0x000fe40007ffe0ff */
[----:B------:R-:W-:-:S04]  /*a890*/  LEA R34, P0, R32, c[0x0][0x160], 0x1 ;  /* 0x0000580020227a11 */ /* 0x000fc800078008ff */
[----:B------:R-:W-:-:S05]  /*a8a0*/  LEA.HI.X R35, R32, c[0x0][0x164], R33, 0x1, P0 ;  /* 0x0000590020237a11 */ /* 0x000fca00000f0c21 */
[----:B------:R0:W-:Y:S04]  /*a8b0*/  STG.E [R34.64], R36 ;  /* 0x0000002422007986 */ /* 0x0001e8000c101912 */
.L_x_1387:
[----:B------:R-:W-:Y:S05]  /*a8c0*/  BSYNC B0 ;  /* 0x0000000000007941 */ /* 0x000fea0003800000 */
.L_x_1386:
[----:B------:R-:W-:Y:S01]  /*a8d0*/  ISETP.NE.AND P0, PT, RZ, UR21, PT ;  /* 0x00000015ff007c0c */ /* 0x000fe2000bf05270 */
[--C-:B------:R-:W-:Y:S02]  /*a8e0*/  HADD2.F32 R33, -RZ, R18.reuse.H0_H0 ;  /* 0x20000012ff217230 */ /* 0x100fe40000004100 */
[----:B------:R-:W-:Y:S02]  /*a8f0*/  HADD2.F32 R32, -RZ, R18.H1_H1 ;  /* 0x30000012ff207230 */ /* 0x000fe40000004100 */
[--C-:B------:R-:W-:Y:S01]  /*a900*/  HADD2.F32 R18, -RZ, R86.reuse.H0_H0 ;  /* 0x20000056ff127230 */ /* 0x100fe20000004100 */
[----:B------:R-:W-:Y:S01]  /*a910*/  FADD.FTZ R33, R33, -UR25 ;  /* 0x8000001921217e21 */ /* 0x000fe20008010000 */
[----:B------:R-:W-:Y:S01]  /*a920*/  HADD2.F32 R86, -RZ, R86.H1_H1 ;  /* 0x30000056ff567230 */ /* 0x000fe20000004100 */
[----:B------:R-:W-:Y:S02]  /*a930*/  FADD.FTZ R32, R32, -UR25 ;  /* 0x8000001920207e21 */ /* 0x000fe40008010000 */
[----:B------:R-:W-:-:S02]  /*a940*/  FMUL.FTZ R33, R33, UR26 ;  /* 0x0000001a21217c20 */ /* 0x000fc40008410000 */
        /* <DEDUP_REMOVED lines=20> */
.L_x_1388:
[----:B------:R-:W-:Y:S01]  /*aa90*/  LOP3.LUT P0, RZ, R3, 0x100000, RZ, 0xc0, !PT ;  /* 0x0010000003ff7812 */ /* 0x000fe2000780c0ff */
[----:B------:R-:W-:-:S12]  /*aaa0*/  BSSY B0, `(.L_x_1389) ;  /* 0x0000017000007945 */ /* 0x000fd80003800000 */
[----:B------:R-:W-:Y:S05]  /*aab0*/  @!P0 BRA `(.L_x_1390) ;  /* 0x0000015000008947 */ /* 0x000fea0003800000 */
[----:B0-2---:R-:W-:Y:S02]  /*aac0*/  MOV R34, UR5 ;  /* 0x0000000500227c02 */ /* 0x005fe40008000f00 */
[C---:B------:R-:W-:Y:S02]  /*aad0*/  IADD3 R36, R2.reuse, 0x8, RZ ;  /* 0x0000000802247810 */ /* 0x040fe40007ffe0ff */
[----:B------:R-:W-:Y:S01]  /*aae0*/  IADD3 R35, R2, 0x8, RZ ;  /* 0x0000000802237810 */ /* 0x000fe20007ffe0ff */
[----:B-1----:R-:W-:Y:S01]  /*aaf0*/  FFMA.FTZ R34, R33, R34, UR6 ;  /* 0x0000000621227e23 */ /* 0x002fe20008010022 */
[----:B------:R-:W-:Y:S02]  /*ab00*/  SHF.R.S32.HI R36, RZ, 0x1f, R36 ;  /* 0x0000001fff247819 */ /* 0x000fe40000011424 */
[----:B------:R-:W-:Y:S01]  /*ab10*/  MOV R33, R43 ;  /* 0x0000002b00217202 */ /* 0x000fe20000000f00 */
        /* <DEDUP_REMOVED lines=8> */
[----:B------:R-:W-:Y:S01]  /*aba0*/  F2FP.PACK_AB R18, R18, R34 ;  /* 0x000000221212723e */ /* 0x000fe200000000ff */
[----:B------:R-:W-:-:S04]  /*abb0*/  IMAD R34, R36, c[0x0][0x1d8], RZ ;  /* 0x0000760024227a24 */ /* 0x000fc800078e02ff */
[----:B------:R-:W-:-:S05]  /*abc0*/  IMAD R34, R35, c[0x0][0x1dc], R34 ;  /* 0x0000770023227a24 */ /* 0x000fca00078e0222 */
[----:B------:R-:W-:Y:S02]  /*abd0*/  IADD3 R33, R33, R34, RZ ;  /* 0x0000002221217210 */ /* 0x000fe40007ffe0ff */
[----:B------:R-:W-:-:S04]  /*abe0*/  LEA R34, P0, R32, c[0x0][0x160], 0x1 ;  /* 0x0000580020227a11 */ /* 0x000fc800078008ff */
[----:B------:R-:W-:-:S05]  /*abf0*/  LEA.HI.X R35, R32, c[0x0][0x164], R33, 0x1, P0 ;  /* 0x0000590020237a11 */ /* 0x000fca00000f0c21 */
[----:B------:R0:W-:Y:S04]  /*ac00*/  STG.E [R34.64], R18 ;  /* 0x0000001222007986 */ /* 0x0001e8000c101912 */
.L_x_1390:
[----:B------:R-:W-:Y:S05]  /*ac10*/  BSYNC B0 ;  /* 0x0000000000007941 */ /* 0x000fea0003800000 */
.L_x_1389:
[----:B------:R-:W-:Y:S01]  /*ac20*/  ISETP.NE.AND P0, PT, RZ, UR21, PT ;  /* 0x00000015ff007c0c */ /* 0x000fe2000bf05270 */
[--C-:B------:R-:W-:Y:S02]  /*ac30*/  HADD2.F32 R32, -RZ, R19.reuse.H0_H0 ;  /* 0x20000013ff207230 */ /* 0x100fe40000004100 */
[----:B------:R-:W-:Y:S02]  /*ac40*/  HADD2.F32 R19, -RZ, R19.H1_H1 ;  /* 0x30000013ff137230 */ /* 0x000fe40000004100 */
[--C-:B0-----:R-:W-:Y:S01]  /*ac50*/  HADD2.F32 R18, -RZ, R88.reuse.H0_H0 ;  /* 0x20000058ff127230 */ /* 0x101fe20000004100 */
[----:B------:R-:W-:Y:S01]  /*ac60*/  FADD.FTZ R32, R32, -UR25 ;  /* 0x8000001920207e21 */ /* 0x000fe20008010000 */
[----:B------:R-:W-:Y:S01]  /*ac70*/  HADD2.F32 R88, -RZ, R88.H1_H1 ;  /* 0x30000058ff587230 */ /* 0x000fe20000004100 */
        /* <DEDUP_REMOVED lines=22> */
.L_x_1391:
[----:B------:R-:W-:Y:S01]  /*ade0*/  LOP3.LUT P0, RZ, R3, 0x80000, RZ, 0xc0, !PT ;  /* 0x0008000003ff7812 */ /* 0x000fe2000780c0ff */
[----:B------:R-:W-:-:S12]  /*adf0*/  BSSY B0, `(.L_x_1392) ;  /* 0x0000017000007945 */ /* 0x000fd80003800000 */
[----:B------:R-:W-:Y:S05]  /*ae00*/  @!P0 BRA `(.L_x_1393) ;  /* 0x0000015000008947 */ /* 0x000fea0003800000 */
[----:B--2---:R-:W-:Y:S02]  /*ae10*/  MOV R33, UR5 ;  /* 0x0000000500217c02 */ /* 0x004fe40008000f00 */
[C---:B------:R-:W-:Y:S02]  /*ae20*/  IADD3 R36, R2.reuse, 0x10, RZ ;  /* 0x0000001002247810 */ /* 0x040fe40007ffe0ff */
[----:B------:R-:W-:Y:S01]  /*ae30*/  IADD3 R35, R2, 0x10, RZ ;  /* 0x0000001002237810 */ /* 0x000fe20007ffe0ff */
[----:B-1----:R-:W-:Y:S01]  /*ae40*/  FFMA.FTZ R33, R32, R33, UR6 ;  /* 0x0000000620217e23 */ /* 0x002fe20008010021 */
        /* <DEDUP_REMOVED lines=17> */
.L_x_1393:
[----:B------:R-:W-:Y:S05]  /*af60*/  BSYNC B0 ;  /* 0x0000000000007941 */ /* 0x000fea0003800000 */
.L_x_1392:
[----:B------:R-:W-:Y:S01]  /*af70*/  ISETP.NE.AND P0, PT, RZ, UR21, PT ;  /* 0x00000015ff007c0c */ /* 0x000fe2000bf05270 */
[--C-:B------:R-:W-:Y:S02]  /*af80*/  HADD2.F32 R18, -RZ, R20.reuse.H0_H0 ;  /* 0x20000014ff127230 */ /* 0x100fe40000004100 */
[----:B------:R-:W-:-:S03]  /*af90*/  HADD2.F32 R19, -RZ, R20.H1_H1 ;  /* 0x30000014ff137230 */ /* 0x000fc60000004100 */
[----:B------:R-:W-:Y:S01]  /*afa0*/  FADD.FTZ R20, R18, -UR25 ;  /* 0x8000001912147e21 */ /* 0x000fe20008010000 */
[--C-:B------:R-:W-:Y:S01]  /*afb0*/  HADD2.F32 R18, -RZ, R90.reuse.H0_H0 ;  /* 0x2000005aff127230 */ /* 0x100fe20000004100 */
[----:B------:R-:W-:Y:S01]  /*afc0*/  FADD.FTZ R19, R19, -UR25 ;  /* 0x8000001913137e21 */ /* 0x000fe20008010000 */
[----:B------:R-:W-:Y:S01]  /*afd0*/  HADD2.F32 R90, -RZ, R90.H1_H1 ;  /* 0x3000005aff5a7230 */ /* 0x000fe20000004100 */
        /* <DEDUP_REMOVED lines=21> */
.L_x_1394:
[----:B------:R-:W-:Y:S01]  /*b130*/  LOP3.LUT P0, RZ, R3, 0x40000, RZ, 0xc0, !PT ;  /* 0x0004000003ff7812 */ /* 0x000fe2000780c0ff */
[----:B------:R-:W-:-:S12]  /*b140*/  BSSY B0, `(.L_x_1395) ;  /* 0x0000017000007945 */ /* 0x000fd80003800000 */
[----:B------:R-:W-:Y:S05]  /*b150*/  @!P0 BRA `(.L_x_1396) ;  /* 0x0000015000008947 */ /* 0x000fea0003800000 */
[----:B0-2---:R-:W-:Y:S02]  /*b160*/  MOV R32, UR5 ;  /* 0x0000000500207c02 */ /* 0x005fe40008000f00 */
[C---:B------:R-:W-:Y:S02]  /*b170*/  IADD3 R34, R2.reuse, 0x18, RZ ;  /* 0x0000001802227810 */ /* 0x040fe40007ffe0ff */
[----:B------:R-:W-:Y:S01]  /*b180*/  IADD3 R33, R2, 0x18, RZ ;  /* 0x0000001802217810 */ /* 0x000fe20007ffe0ff */
[----:B-1----:R-:W-:Y:S01]  /*b190*/  FFMA.FTZ R32, R20, R32, UR6 ;  /* 0x0000000614207e23 */ /* 0x002fe20008010020 */
        /* <DEDUP_REMOVED lines=17> */
.L_x_1396:
[----:B------:R-:W-:Y:S05]  /*b2b0*/  BSYNC B0 ;  /* 0x0000000000007941 */ /* 0x000fea0003800000 */
.L_x_1395:
[----:B------:R-:W-:Y:S01]  /*b2c0*/  ISETP.NE.AND P0, PT, RZ, UR21, PT ;  /* 0x00000015ff007c0c */ /* 0x000fe2000bf05270 */
[--C-:B0-----:R-:W-:Y:S02]  /*b2d0*/  HADD2.F32 R20, -RZ, R21.reuse.H0_H0 ;  /* 0x20000015ff147230 */ /* 0x101fe40000004100 */
        /* <DEDUP_REMOVED lines=26> */
.L_x_1397:
        /* <DEDUP_REMOVED lines=24> */
.L_x_1399:
[----:B------:R-:W-:Y:S05]  /*b600*/  BSYNC B0 ;  /* 0x0000000000007941 */ /* 0x000fea0003800000 */
.L_x_1398:
        /* <DEDUP_REMOVED lines=28> */
.L_x_1400:
        /* <DEDUP_REMOVED lines=24> */
.L_x_1402:
[----:B------:R-:W-:Y:S05]  /*b950*/  BSYNC B0 ;  /* 0x0000000000007941 */ /* 0x000fea0003800000 */
.L_x_1401:
        /* <DEDUP_REMOVED lines=28> */
.L_x_1403:
        /* <DEDUP_REMOVED lines=24> */
.L_x_1405:
[----:B------:R-:W-:Y:S05]  /*bca0*/  BSYNC B0 ;  /* 0x0000000000007941 */ /* 0x000fea0003800000 */
.L_x_1404:
[----:B------:R-:W-:Y:S01]  /*bcb0*/  IMAD.WIDE.U32 R18, R0, 0x5397829d, RZ ;  /* 0x5397829d00127825 */ /* 0x000fe200078e00ff */
[----:B------:R-:W-:Y:S01]  /*bcc0*/  ISETP.NE.AND P0, PT, RZ, UR21, PT ;  /* 0x00000015ff007c0c */ /* 0x000fe2000bf05270 */
[--C-:B0-----:R-:W-:Y:S01]  /*bcd0*/  HADD2.F32 R20, -RZ, R24.reuse.H0_H0 ;  /* 0x20000018ff147230 */ /* 0x101fe20000004100 */
[----:B------:R-:W-:Y:S01]  /*bce0*/  MOV R22, UR20 ;  /* 0x0000001400167c02 */ /* 0x000fe20008000f00 */
[--C-:B------:R-:W-:Y:S01]  /*bcf0*/  HADD2.F32 R23, -RZ, R25.reuse.H0_H0 ;  /* 0x20000019ff177230 */ /* 0x100fe20000004100 */
[----:B------:R-:W-:Y:S01]  /*bd00*/  SHF.R.U32.HI R18, RZ, 0x4, R19 ;  /* 0x00000004ff127819 */ /* 0x000fe20000011613 */
[----:B------:R-:W-:Y:S01]  /*bd10*/  HADD2.F32 R19, -RZ, R24.H1_H1 ;  /* 0x30000018ff137230 */ /* 0x000fe20000004100 */
[----:B------:R-:W-:Y:S01]  /*bd20*/  FADD.FTZ R20, R20, -UR25 ;  /* 0x8000001914147e21 */ /* 0x000fe20008010000 */
[----:B------:R-:W-:Y:S02]  /*bd30*/  HADD2.F32 R25, -RZ, R25.H1_H1 ;  /* 0x30000019ff197230 */ /* 0x000fe40000004100 */
[----:B------:R-:W-:Y:S01]  /*bd40*/  IMAD R22, R22, c[0x0][0x1fc], R18 ;  /* 0x00007f0016167a24 */ /* 0x000fe200078e0212 */
[--C-:B------:R-:W-:Y:S01]  /*bd50*/  HADD2.F32 R18, -RZ, R89.reuse.H0_H0 ;  /* 0x20000059ff127230 */ /* 0x100fe20000004100 */
[----:B------:R-:W-:Y:S01]  /*bd60*/  FADD.FTZ R19, R19, -UR25 ;  /* 0x8000001913137e21 */ /* 0x000fe20008010000 */
        /* <DEDUP_REMOVED lines=22> */
.L_x_1406:
        /* <DEDUP_REMOVED lines=24> */
.L_x_1408:
[----:B------:R-:W-:Y:S05]  /*c050*/  BSYNC B0 ;  /* 0x0000000000007941 */ /* 0x000fea0003800000 */
.L_x_1407:
[----:B------:R-:W-:Y:S01]  /*c060*/  ISETP.NE.AND P0, PT, RZ, UR21, PT ;  /* 0x00000015ff007c0c */ /* 0x000fe2000bf05270 */
[----:B0-----:R-:W-:Y:S01]  /*c070*/  FADD.FTZ R20, R23, -UR25 ;  /* 0x8000001917147e21 */ /* 0x001fe20008010000 */
[--C-:B------:R-:W-:Y:S01]  /*c080*/  HADD2.F32 R18, -RZ, R87.reuse.H0_H0 ;  /* 0x20000057ff127230 */ /* 0x100fe20000004100 */
[----:B------:R-:W-:Y:S01]  /*c090*/  FADD.FTZ R19, R25, -UR25 ;  /* 0x8000001919137e21 */ /* 0x000fe20008010000 */
[--C-:B------:R-:W-:Y:S01]  /*c0a0*/  HADD2.F32 R23, -RZ, R26.reuse.H0_H0 ;  /* 0x2000001aff177230 */ /* 0x100fe20000004100 */
[----:B------:R-:W-:Y:S01]  /*c0b0*/  FMUL.FTZ R20, R20, UR26 ;  /* 0x0000001a14147c20 */ /* 0x000fe20008410000 */
[----:B------:R-:W-:Y:S01]  /*c0c0*/  HADD2.F32 R87, -RZ, R87.H1_H1 ;  /* 0x30000057ff577230 */ /* 0x000fe20000004100 */
[----:B------:R-:W-:Y:S01]  /*c0d0*/  FMUL.FTZ R19, R19, UR26 ;  /* 0x0000001a13137c20 */ /* 0x000fe20008410000 */
[----:B------:R-:W-:-:S05]  /*c0e0*/  HADD2.F32 R26, -RZ, R26.H1_H1 ;  /* 0x3000001aff1a7230 */ /* 0x000fca0000004100 */
        /* <DEDUP_REMOVED lines=19> */
.L_x_1409:
        /* <DEDUP_REMOVED lines=24> */
.L_x_1411:
[----:B------:R-:W-:Y:S05]  /*c3a0*/  BSYNC B0 ;  /* 0x0000000000007941 */ /* 0x000fea0003800000 */
.L_x_1410:
[----:B------:R-:W-:Y:S01]  /*c3b0*/  ISETP.NE.AND P0, PT, RZ, UR21, PT ;  /* 0x00000015ff007c0c */ /* 0x000fe2000bf05270 */
[----:B0-----:R-:W-:Y:S01]  /*c3c0*/  FADD.FTZ R20, R23, -UR25 ;  /* 0x8000001917147e21 */ /* 0x001fe20008010000 */
[----:B------:R-:W-:Y:S01]  /*c3d0*/  HADD2.F32 R18, -RZ, R77.H0_H0 ;  /* 0x2000004dff127230 */ /* 0x000fe20000004100 */
[----:B------:R-:W-:Y:S01]  /*c3e0*/  FADD.FTZ R19, R26, -UR25 ;  /* 0x800000191a137e21 */ /* 0x000fe20008010000 */
[----:B------:R-:W-:Y:S01]  /*c3f0*/  HADD2.F32 R23, -RZ, R27.H0_H0 ;  /* 0x2000001bff177230 */ /* 0x000fe20000004100 */
        /* <DEDUP_REMOVED lines=23> */
.L_x_1412:
        /* <DEDUP_REMOVED lines=22> */
.L_x_1414:
[----:B------:R-:W-:Y:S05]  /*c6d0*/  BSYNC B0 ;  /* 0x0000000000007941 */ /* 0x000fea0003800000 */
.L_x_1413:
        /* <DEDUP_REMOVED lines=28> */
.L_x_1415:
[----:B------:R-:W-:Y:S01]  /*c8a0*/  LOP3.LUT P0, RZ, R3, 0x800, RZ, 0xc0, !PT ;  /* 0x0000080003ff7812 */ /* 0x000fe2000780c0ff */
[----:B------:R-:W-:-:S12]  /*c8b0*/  BSSY B0, `(.L_x_1416) ;  /* 0x0000015000007945 */ /* 0x000fd80003800000 */
[----:B------:R-:W-:Y:S05]  /*c8c0*/  @!P0 BRA `(.L_x_1417) ;  /* 0x0000013000008947 */ /* 0x000fea0003800000 */
[----:B--2---:R-:W-:Y:S02]  /*c8d0*/  MOV R21, UR5 ;  /* 0x0000000500157c02 */ /* 0x004fe40008000f00 */
[----:B------:R-:W-:-:S03]  /*c8e0*/  SHF.R.S32.HI R25, RZ, 0x1f, R124 ;  /* 0x0000001fff197819 */ /* 0x000fc6000001147c */
[----:B-1----:R-:W-:Y:S01]  /*c8f0*/  FFMA.FTZ R21, R20, R21, UR6 ;  /* 0x0000000614157e23 */ /* 0x002fe20008010015 */
        /* <DEDUP_REMOVED lines=9> */
[----:B------:R-:W-:Y:S02]  /*c990*/  F2FP.PACK_AB R24, R24, R19 ;  /* 0x000000131818723e */ /* 0x000fe400000000ff */
[----:B------:R-:W-:-:S05]  /*c9a0*/  MOV R19, R43 ;  /* 0x0000002b00137202 */ /* 0x000fca0000000f00 */
[----:B------:R-:W-:-:S05]  /*c9b0*/  IMAD.WIDE.U32 R18, R124, c[0x0][0x1d8], R18 ;  /* 0x000076007c127a25 */ /* 0x000fca00078e0012 */
[----:B------:R-:W-:Y:S02]  /*c9c0*/  IADD3 R19, R19, R21, RZ ;  /* 0x0000001513137210 */ /* 0x000fe40007ffe0ff */
[----:B------:R-:W-:-:S04]  /*c9d0*/  LEA R20, P0, R18, c[0x0][0x160], 0x1 ;  /* 0x0000580012147a11 */ /* 0x000fc800078008ff */
[----:B------:R-:W-:-:S05]  /*c9e0*/  LEA.HI.X R21, R18, c[0x0][0x164], R19, 0x1, P0 ;  /* 0x0000590012157a11 */ /* 0x000fca00000f0c13 */
[----:B------:R0:W-:Y:S04]  /*c9f0*/  STG.E [R20.64], R24 ;  /* 0x0000001814007986 */ /* 0x0001e8000c101912 */
.L_x_1417:
[----:B------:R-:W-:Y:S05]  /*ca00*/  BSYNC B0 ;  /* 0x0000000000007941 */ /* 0x000fea0003800000 */
.L_x_1416:
        /* <DEDUP_REMOVED lines=28> */
.L_x_1418:
[----:B------:R-:W-:Y:S01]  /*cbd0*/  LOP3.LUT P0, RZ, R3, 0x400, RZ, 0xc0, !PT ;  /* 0x0000040003ff7812 */ /* 0x000fe2000780c0ff */
[----:B------:R-:W-:-:S12]  /*cbe0*/  BSSY B0, `(.L_x_1419) ;  /* 0x0000015000007945 */ /* 0x000fd80003800000 */
[----:B------:R-:W-:Y:S05]  /*cbf0*/  @!P0 BRA `(.L_x_1420) ;  /* 0x0000013000008947 */ /* 0x000fea0003800000 */
[----:B--2---:R-:W-:Y:S02]  /*cc00*/  MOV R24, UR5 ;  /* 0x0000000500187c02 */ /* 0x004fe40008000f00 */
[----:B------:R-:W-:Y:S02]  /*cc10*/  MOV R25, UR5 ;  /* 0x0000000500197c02 */ /* 0x000fe40008000f00 */
[----:B------:R-:W-:Y:S01]  /*cc20*/  SHF.R.S32.HI R20, RZ, 0x1f, R123 ;  /* 0x0000001fff147819 */ /* 0x000fe2000001147b */
[----:B-1----:R-:W-:Y:S02]  /*cc30*/  FFMA.FTZ R24, R21, R24, UR6 ;  /* 0x0000000615187e23 */ /* 0x002fe40008010018 */
        /* <DEDUP_REMOVED lines=13> */
[----:B------:R-:W-:-:S05]  /*cd10*/  F2FP.PACK_AB R19, R18, R19 ;  /* 0x000000131213723e */ /* 0x000fca00000000ff */
[----:B------:R0:W-:Y:S02]  /*cd20*/  STG.E [R20.64], R19 ;  /* 0x0000001314007986 */ /* 0x0001e4000c101912 */
.L_x_1420:
[----:B------:R-:W-:Y:S05]  /*cd30*/  BSYNC B0 ;  /* 0x0000000000007941 */ /* 0x000fea0003800000 */
.L_x_1419:
[----:B------:R-:W-:Y:S01]  /*cd40*/  ISETP.NE.AND P0, PT, RZ, UR21, PT ;  /* 0x00000015ff007c0c */ /* 0x000fe2000bf05270 */
[----:B------:R-:W-:Y:S01]  /*cd50*/  FADD.FTZ R25, R23, -UR25 ;  /* 0x8000001917197e21 */ /* 0x000fe20008010000 */
        /* <DEDUP_REMOVED lines=26> */
.L_x_1421:
        /* <DEDUP_REMOVED lines=12> */
[----:B--2---:R-:W-:Y:S02]  /*cfc0*/  MOV R18, UR5 ;  /* 0x0000000500127c02 */ /* 0x004fe40008000f00 */
[----:B------:R-:W-:-:S03]  /*cfd0*/  MOV R19, UR5 ;  /* 0x0000000500137c02 */ /* 0x000fc60008000f00 */
[----:B-1----:R-:W-:Y:S02]  /*cfe0*/  FFMA.FTZ R25, R25, R18, UR6 ;  /* 0x0000000619197e23 */ /* 0x002fe40008010012 */
[----:B------:R-:W-:Y:S02]  /*cff0*/  FFMA.FTZ R26, R26, R19, UR6 ;  /* 0x000000061a1a7e23 */ /* 0x000fe40008010013 */
[----:B------:R-:W-:Y:S02]  /*d000*/  FFMA.FTZ R25, R24, R48, -R25 ;  /* 0x0000003018197223 */ /* 0x000fe40000010819 */
[----:B------:R-:W-:Y:S02]  /*d010*/  FFMA.FTZ R18, R31, R49, -R26 ;  /* 0x000000311f127223 */ /* 0x000fe4000001081a */
[----:B------:R-:W-:Y:S02]  /*d020*/  FMUL.FTZ R19, R25, UR26 ;  /* 0x0000001a19137c20 */ /* 0x000fe40008410000 */
[----:B------:R-:W-:-:S05]  /*d030*/  FMUL.FTZ R18, R18, UR26 ;  /* 0x0000001a12127c20 */ /* 0x000fca0008410000 */
[----:B------:R-:W-:-:S05]  /*d040*/  F2FP.PACK_AB R19, R18, R19 ;  /* 0x000000131213723e */ /* 0x000fca00000000ff */
[----:B------:R0:W-:Y:S02]  /*d050*/  STG.E [R20.64], R19 ;  /* 0x0000001314007986 */ /* 0x0001e4000c101912 */
.L_x_1423:
[----:B------:R-:W-:Y:S05]  /*d060*/  BSYNC B0 ;  /* 0x0000000000007941 */ /* 0x000fea0003800000 */
.L_x_1422:
        /* <DEDUP_REMOVED lines=15> */
[----:B------:R-:W3:Y:S01]  /*d160*/  MUFU.EX2 R29, R29 ;  /* 0x0000001d001d7308 */ /* 0x000ee20000000800 */
[----:B0-----:R-:W-:-:S07]  /*d170*/  FADD.FTZ R20, R28, 1 ;  /* 0x3f8000001c147421 */ /* 0x001fce0000010000 */
[----:B------:R-:W0:Y:S01]  /*d180*/  MUFU.RCP R20, R20 ;  /* 0x0000001400147308 */ /* 0x000e220000001000 */
[----:B---3--:R-:W-:-:S07]  /*d190*/  FADD.FTZ R21, R29, 1 ;  /* 0x3f8000001d157421 */ /* 0x008fce0000010000 */
[----:B------:R-:W3:Y:S01]  /*d1a0*/  MUFU.RCP R21, R21 ;  /* 0x0000001500157308 */ /* 0x000ee20000001000 */
[----:B0-----:R-:W-:Y:S02]  /*d1b0*/  FADD.FTZ R31, -R20, 1 ;  /* 0x3f800000141f7421 */ /* 0x001fe40000010100 */
[----:B------:R-:W-:Y:S02]  /*d1c0*/  FMUL.FTZ R25, R25, R20 ;  /* 0x0000001419197220 */ /* 0x000fe40000410000 */
[----:B------:R-:W-:Y:S02]  /*d1d0*/  FFMA.FTZ R18, R18, R31, 1 ;  /* 0x3f80000012127423 */ /* 0x000fe4000001001f */
[----:B---3--:R-:W-:Y:S02]  /*d1e0*/  FADD.FTZ R28, -R21, 1 ;  /* 0x3f800000151c7421 */ /* 0x008fe40000010100 */
[----:B------:R-:W-:Y:S02]  /*d1f0*/  FMUL.FTZ R24, R24, R21 ;  /* 0x0000001518187220 */ /* 0x000fe40000410000 */
[----:B------:R-:W-:-:S02]  /*d200*/  FFMA.FTZ R19, R19, R28, 1 ;  /* 0x3f80000013137423 */ /* 0x000fc4000001001c */
[----:B------:R-:W-:Y:S02]  /*d210*/  FMUL.FTZ R25, R25, R18 ;  /* 0x0000001219197220 */ /* 0x000fe40000410000 */
[----:B------:R-:W-:Y:S02]  /*d220*/  FMUL.FTZ R24, R24, R19 ;  /* 0x0000001318187220 */ /* 0x000fe40000410000 */
.L_x_1424:
        /* <DEDUP_REMOVED lines=11> */
[----:B--2---:R-:W-:Y:S02]  /*d2e0*/  MOV R19, UR5 ;  /* 0x0000000500137c02 */ /* 0x004fe40008000f00 */
[----:B------:R-:W-:Y:S02]  /*d2f0*/  LEA.HI.X R21, R18, c[0x0][0x164], R21, 0x1, P0 ;  /* 0x0000590012157a11 */ /* 0x000fe400000f0c15 */
[----:B------:R-:W-:Y:S01]  /*d300*/  MOV R18, UR5 ;  /* 0x0000000500127c02 */ /* 0x000fe20008000f00 */
[----:B-1----:R-:W-:-:S04]  /*d310*/  FFMA.FTZ R26, R26, R19, UR6 ;  /* 0x000000061a1a7e23 */ /* 0x002fc80008010013 */
[----:B------:R-:W-:Y:S02]  /*d320*/  FFMA.FTZ R27, R27, R18, UR6 ;  /* 0x000000061b1b7e23 */ /* 0x000fe40008010012 */
[----:B------:R-:W-:Y:S02]  /*d330*/  FFMA.FTZ R18, R24, R49, -R26 ;  /* 0x0000003118127223 */ /* 0x000fe4000001081a */
[----:B------:R-:W-:Y:S02]  /*d340*/  FFMA.FTZ R27, R25, R48, -R27 ;  /* 0x00000030191b7223 */ /* 0x000fe4000001081b */
[----:B------:R-:W-:Y:S02]  /*d350*/  FMUL.FTZ R18, R18, UR26 ;  /* 0x0000001a12127c20 */ /* 0x000fe40008410000 */
[----:B------:R-:W-:-:S05]  /*d360*/  FMUL.FTZ R19, R27, UR26 ;  /* 0x0000001a1b137c20 */ /* 0x000fca0008410000 */
[----:B------:R-:W-:-:S05]  /*d370*/  F2FP.PACK_AB R19, R18, R19 ;  /* 0x000000131213723e */ /* 0x000fca00000000ff */
[----:B------:R0:W-:Y:S02]  /*d380*/  STG.E [R20.64], R19 ;  /* 0x0000001314007986 */ /* 0x0001e4000c101912 */
.L_x_1426:
[----:B------:R-:W-:Y:S05]  /*d390*/  BSYNC B0 ;  /* 0x0000000000007941 */ /* 0x000fea0003800000 */
.L_x_1425:
        /* <DEDUP_REMOVED lines=28> */
.L_x_1427:
        /* <DEDUP_REMOVED lines=22> */
.L_x_1429:
[----:B------:R-:W-:Y:S05]  /*d6c0*/  BSYNC B0 ;  /* 0x0000000000007941 */ /* 0x000fea0003800000 */
.L_x_1428:
        /* <DEDUP_REMOVED lines=28> */
.L_x_1430:
        /* <DEDUP_REMOVED lines=22> */
.L_x_1432:
[----:B------:R-:W-:Y:S05]  /*d9f0*/  BSYNC B0 ;  /* 0x0000000000007941 */ /* 0x000fea0003800000 */
.L_x_1431:
        /* <DEDUP_REMOVED lines=10> */
[----:B0-----:R-:W-:Y:S02]  /*daa0*/  FFMA.FTZ R19, R27, R48, R46 ;  /* 0x000000301b137223 */ /* 0x001fe4000001002e */
[----:B------:R-:W-:Y:S02]  /*dab0*/  FFMA.FTZ R18, R26, R49, R47 ;  /* 0x000000311a127223 */ /* 0x000fe4000001002f */
        /* <DEDUP_REMOVED lines=8> */
[----:B0-----:R-:W-:Y:S02]  /*db40*/  FMUL.FTZ R25, R25, R28 ;  /* 0x0000001c19197220 */ /* 0x001fe40000410000 */
[----:B------:R-:W-:-:S04]  /*db50*/  FADD.FTZ R28, -R28, 1 ;  /* 0x3f8000001c1c7421 */ /* 0x000fc80000010100 */
[----:B------:R-:W-:Y:S02]  /*db60*/  FFMA.FTZ R28, R19, R28, 1 ;  /* 0x3f800000131c7423 */ /* 0x000fe4000001001c */
[----:B---3--:R-:W-:Y:S02]  /*db70*/  FMUL.FTZ R24, R24, R31 ;  /* 0x0000001f18187220 */ /* 0x008fe40000410000 */
[----:B------:R-:W-:Y:S02]  /*db80*/  FADD.FTZ R31, -R31, 1 ;  /* 0x3f8000001f1f7421 */ /* 0x000fe40000010100 */
[----:B------:R-:W-:Y:S02]  /*db90*/  FMUL.FTZ R25, R25, R28 ;  /* 0x0000001c19197220 */ /* 0x000fe40000410000 */
[----:B------:R-:W-:-:S04]  /*dba0*/  FFMA.FTZ R31, R18, R31, 1 ;  /* 0x3f800000121f7423 */ /* 0x000fc8000001001f */
[----:B------:R-:W-:Y:S02]  /*dbb0*/  FMUL.FTZ R24, R24, R31 ;  /* 0x0000001f18187220 */ /* 0x000fe40000410000 */
.L_x_1433:
        /* <DEDUP_REMOVED lines=22> */
.L_x_1435:
[----:B------:R-:W-:Y:S05]  /*dd20*/  BSYNC B0 ;  /* 0x0000000000007941 */ /* 0x000fea0003800000 */
.L_x_1434:
        /* <DEDUP_REMOVED lines=23> */
[----:B---3--:R-:W-:Y:S02]  /*dea0*/  FADD.FTZ R33, -R31, 1 ;  /* 0x3f8000001f217421 */ /* 0x008fe40000010100 */
[----:B------:R-:W-:Y:S02]  /*deb0*/  FMUL.FTZ R24, R24, R31 ;  /* 0x0000001f18187220 */ /* 0x000fe40000410000 */
[----:B------:R-:W-:Y:S02]  /*dec0*/  FFMA.FTZ R33, R18, R33, 1 ;  /* 0x3f80000012217423 */ /* 0x000fe40000010021 */
[----:B------:R-:W-:Y:S02]  /*ded0*/  FMUL.FTZ R25, R25, R28 ;  /* 0x0000001c19197220 */ /* 0x000fe40000410000 */
[----:B------:R-:W-:-:S02]  /*dee0*/  FMUL.FTZ R24, R24, R33 ;  /* 0x0000002118187220 */ /* 0x000fc40000410000 */
.L_x_1436:
        /* <DEDUP_REMOVED lines=22> */
.L_x_1438:
[----:B------:R-:W-:Y:S05]  /*e050*/  BSYNC B0 ;  /* 0x0000000000007941 */ /* 0x000fea0003800000 */
.L_x_1437:
        /* <DEDUP_REMOVED lines=28> */
.L_x_1439:
        /* <DEDUP_REMOVED lines=22> */
.L_x_1441:
[----:B------:R-:W-:Y:S05]  /*e380*/  BSYNC B0 ;  /* 0x0000000000007941 */ /* 0x000fea0003800000 */
.L_x_1440:
        /* <DEDUP_REMOVED lines=28> */
.L_x_1442:
        /* <DEDUP_REMOVED lines=22> */
.L_x_1444:
[----:B------:R-:W-:Y:S05]  /*e6b0*/  BSYNC B0 ;  /* 0x0000000000007941 */ /* 0x000fea0003800000 */
.L_x_1443:
        /* <DEDUP_REMOVED lines=28> */
.L_x_1445:
        /* <DEDUP_REMOVED lines=21> */
.L_x_1447:
[----:B------:R-:W-:Y:S05]  /*e9d0*/  BSYNC B0 ;  /* 0x0000000000007941 */ /* 0x000fea0003800000 */
.L_x_1446:
[----:B------:R-:W-:Y:S01]  /*e9e0*/  FADD.FTZ R27, R23, -UR25 ;  /* 0x80000019171b7e21 */ /* 0x000fe20008010000 */
[--C-:B------:R-:W-:Y:S01]  /*e9f0*/  HADD2.F32 R23, -RZ, R68.reuse.H0_H0 ;  /* 0x20000044ff177230 */ /* 0x100fe20000004100 */
[----:B------:R-:W-:Y:S01]  /*ea00*/  FADD.FTZ R26, R66, -UR25 ;  /* 0x80000019421a7e21 */ /* 0x000fe20008010000 */
[--C-:B------:R-:W-:Y:S01]  /*ea10*/  HADD2.F32 R25, -RZ, R67.reuse.H0_H0 ;  /* 0x20000043ff197230 */ /* 0x100fe20000004100 */
[----:B------:R-:W-:Y:S01]  /*ea20*/  FMUL.FTZ R27, R27, UR26 ;  /* 0x0000001a1b1b7c20 */ /* 0x000fe20008410000 */
[----:B------:R-:W-:Y:S01]  /*ea30*/  HADD2.F32 R24, -RZ, R67.H1_H1 ;  /* 0x30000043ff187230 */ /* 0x000fe20000004100 */
[----:B------:R-:W-:Y:S01]  /*ea40*/  FMUL.FTZ R26, R26, UR26 ;  /* 0x0000001a1a1a7c20 */ /* 0x000fe20008410000 */
[----:B------:R-:W-:Y:S01]  /*ea50*/  HADD2.F32 R68, -RZ, R68.H1_H1 ;  /* 0x30000044ff447230 */ /* 0x000fe20000004100 */
[----:B------:R-:W-:Y:S05]  /*ea60*/  @!P6 BRA `(.L_x_1448) ;  /* 0x000001200000e947 */ /* 0x000fea0003800000 */
[----:B------:R-:W-:Y:S02]  /*ea70*/  FFMA.FTZ R18, R27, R48, R46 ;  /* 0x000000301b127223 */ /* 0x000fe4000001002e */
[----:B0-----:R-:W-:-:S02]  /*ea80*/  FFMA.FTZ R19, R26, R49, R47 ;  /* 0x000000311a137223 */ /* 0x001fc4000001002f */
        /* <DEDUP_REMOVED lines=16> */
.L_x_1448:
        /* <DEDUP_REMOVED lines=21> */
.L_x_1450:
[----:B------:R-:W-:Y:S05]  /*ece0*/  BSYNC B0 ;  /* 0x0000000000007941 */ /* 0x000fea0003800000 */
.L_x_1449:
        /* <DEDUP_REMOVED lines=27> */
.L_x_1451:
        /* <DEDUP_REMOVED lines=21> */
.L_x_1453:
[----:B------:R-:W-:Y:S05]  /*eff0*/  BSYNC B0 ;  /* 0x0000000000007941 */ /* 0x000fea0003800000 */
.L_x_1452:
        /* <DEDUP_REMOVED lines=27> */
.L_x_1454:
        /* <DEDUP_REMOVED lines=21> */
.L_x_1456:
[----:B------:R-:W-:Y:S05]  /*f300*/  BSYNC B0 ;  /* 0x0000000000007941 */ /* 0x000fea0003800000 */
.L_x_1455:
        /* <DEDUP_REMOVED lines=27> */
.L_x_1457:
        /* <DEDUP_REMOVED lines=16> */
[----:B------:R-:W-:-:S04]  /*f5c0*/  FFMA.FTZ R18, R25, R48, -R18 ;  /* 0x0000003019127223 */ /* 0x000fc80000010812 */
[----:B------:R-:W-:Y:S02]  /*f5d0*/  FMUL.FTZ R19, R18, UR26 ;  /* 0x0000001a12137c20 */ /* 0x000fe40008410000 */
[----:B------:R-:W-:-:S05]  /*f5e0*/  FMUL.FTZ R18, R24, UR26 ;  /* 0x0000001a18127c20 */ /* 0x000fca0008410000 */
[----:B------:R-:W-:-:S05]  /*f5f0*/  F2FP.PACK_AB R19, R18, R19 ;  /* 0x000000131213723e */ /* 0x000fca00000000ff */
[----:B------:R0:W-:Y:S02]  /*f600*/  STG.E [R20.64], R19 ;  /* 0x0000001314007986 */ /* 0x0001e4000c101912 */
.L_x_1459:
[----:B------:R-:W-:Y:S05]  /*f610*/  BSYNC B0 ;  /* 0x0000000000007941 */ /* 0x000fea0003800000 */
.L_x_1458:
[----:B------:R-:W-:Y:S01]  /*f620*/  FADD.FTZ R23, R23, -UR25 ;  /* 0x8000001917177e21 */ /* 0x000fe20008010000 */
[----:B------:R-:W-:Y:S01]  /*f630*/  IADD3 R30, R22, 0xc8, RZ ;  /* 0x000000c8161e7810 */ /* 0x000fe20007ffe0ff */
[----:B------:R-:W-:Y:S01]  /*f640*/  FADD.FTZ R4, R4, -UR25 ;  /* 0x8000001904047e21 */ /* 0x000fe20008010000 */
[--C-:B0-----:R-:W-:Y:S01]  /*f650*/  HADD2.F32 R21, -RZ, R5.reuse.H0_H0 ;  /* 0x20000005ff157230 */ /* 0x101fe20000004100 */
[----:B------:R-:W-:Y:S01]  /*f660*/  FMUL.FTZ R23, R23, UR26 ;  /* 0x0000001a17177c20 */ /* 0x000fe20008410000 */
[----:B------:R-:W-:Y:S01]  /*f670*/  HADD2.F32 R20, -RZ, R5.H1_H1 ;  /* 0x30000005ff147230 */ /* 0x000fe20000004100 */
        /* <DEDUP_REMOVED lines=21> */
.L_x_1460:
[----:B------:R-:W-:Y:S01]  /*f7d0*/  ISETP.GE.U32.AND P0, PT, R30, c[0x0][0x1e0], PT ;  /* 0x000078001e007a0c */ /* 0x000fe20003f06070 */
[----:B------:R-:W-:Y:S01]  /*f7e0*/  BSSY B0, `(.L_x_1461) ;  /* 0x0000019000007945 */ /* 0x000fe20003800000 */
[--C-:B------:R-:W-:Y:S02]  /*f7f0*/  HADD2.F32 R25, -RZ, R6.reuse.H0_H0 ;  /* 0x20000006ff197230 */ /* 0x100fe40000004100 */
[----:B------:R-:W-:Y:S01]  /*f800*/  ISETP.GE.AND.EX P0, PT, R31, c[0x0][0x1e4], PT, P0 ;  /* 0x000079001f007a0c */ /* 0x000fe20003f06300 */
[----:B------:R-:W-:-:S03]  /*f810*/  HADD2.F32 R26, -RZ, R6.H1_H1 ;  /* 0x30000006ff1a7230 */ /* 0x000fc60000004100 */
        /* <DEDUP_REMOVED lines=21> */
.L_x_1462:
[----:B------:R-:W-:Y:S05]  /*f970*/  BSYNC B0 ;  /* 0x0000000000007941 */ /* 0x000fea0003800000 */
.L_x_1461:
        /* <DEDUP_REMOVED lines=27> */
.L_x_1463:
        /* <DEDUP_REMOVED lines=26> */
.L_x_1465:
[----:B------:R-:W-:Y:S05]  /*fcd0*/  BSYNC B0 ;  /* 0x0000000000007941 */ /* 0x000fea0003800000 */
.L_x_1464:
        /* <DEDUP_REMOVED lines=27> */
.L_x_1466:
        /* <DEDUP_REMOVED lines=26> */
.L_x_1468:
[----:B------:R-:W-:Y:S05]  /*10030*/  BSYNC B0 ;  /* 0x0000000000007941 */ /* 0x000fea0003800000 */
.L_x_1467:
        /* <DEDUP_REMOVED lines=27> */
.L_x_1469:
        /* <DEDUP_REMOVED lines=26> */
.L_x_1471:
[----:B------:R-:W-:Y:S05]  /*10390*/  BSYNC B0 ;  /* 0x0000000000007941 */ /* 0x000fea0003800000 */
.L_x_1470:
        /* <DEDUP_REMOVED lines=27> */
.L_x_1472:
        /* <DEDUP_REMOVED lines=26> */
.L_x_1474:
[----:B------:R-:W-:Y:S05]  /*106f0*/  BSYNC B0 ;  /* 0x0000000000007941 */ /* 0x000fea0003800000 */
.L_x_1473:
        /* <DEDUP_REMOVED lines=27> */
.L_x_1475:
[----:B------:R-:W-:Y:S01]  /*108b0*/  ISETP.GE.U32.AND P0, PT, R22, c[0x0][0x1e0], PT ;  /* 0x0000780016007a0c */ /* 0x000fe20003f06070 */
[--C-:B------:R-:W-:Y:S01]  /*108c0*/  HADD2.F32 R4, -RZ, R16.reuse.H0_H0 ;  /* 0x20000010ff047230 */ /* 0x100fe20000004100 */
[----:B------:R-:W-:Y:S01]  /*108d0*/  BSSY B0, `(.L_x_1476) ;  /* 0x000001a000007945 */ /* 0x000fe20003800000 */
[----:B------:R-:W-:Y:S01]  /*108e0*/  HADD2.F32 R16, -RZ, R16.H1_H1 ;  /* 0x30000010ff107230 */ /* 0x000fe20000004100 */
[----:B------:R-:W-:Y:S02]  /*108f0*/  ISETP.GE.AND.EX P0, PT, R20, c[0x0][0x1e4], PT, P0 ;  /* 0x0000790014007a0c */ /* 0x000fe40003f06300 */
[----:B------:R-:W-:Y:S02]  /*10900*/  FADD.FTZ R10, R4, -UR25 ;  /* 0x80000019040a7e21 */ /* 0x000fe40008010000 */
[----:B------:R-:W-:Y:S01]  /*10910*/  ISETP.LT.U32.AND P0, PT, R0, 0x188, !P0 ;  /* 0x000001880000780c */ /* 0x000fe20004701070 */
[----:B------:R-:W-:-:S12]  /*10920*/  FADD.FTZ R16, R16, -UR25 ;  /* 0x8000001910107e21 */ /* 0x000fd80008010000 */
        /* <DEDUP_REMOVED lines=20> */
.L_x_1477:
[----:B------:R-:W-:Y:S05]  /*10a70*/  BSYNC B0 ;  /* 0x0000000000007941 */ /* 0x000fea0003800000 */
.L_x_1476:
[--C-:B------:R-:W-:Y:S01]  /*10a80*/  HADD2.F32 R9, -RZ, R17.reuse.H0_H0 ;  /* 0x20000011ff097230 */ /* 0x100fe20000004100 */
[----:B------:R-:W-:Y:S01]  /*10a90*/  FMUL.FTZ R15, R10, UR26 ;  /* 0x0000001a0a0f7c20 */ /* 0x000fe20008410000 */
[----:B------:R-:W-:Y:S01]  /*10aa0*/  HADD2.F32 R8, -RZ, R17.H1_H1 ;  /* 0x30000011ff087230 */ /* 0x000fe20000004100 */
[----:B------:R-:W-:Y:S01]  /*10ab0*/  FMUL.FTZ R16, R16, UR26 ;  /* 0x0000001a10107c20 */ /* 0x000fe20008410000 */
[----:B------:R-:W-:Y:S05]  /*10ac0*/  @!P6 BRA `(.L_x_1478) ;  /* 0x000001200000e947 */ /* 0x000fea0003800000 */
[----:B------:R-:W-:Y:S02]  /*10ad0*/  FFMA.FTZ R46, R15, R48, R46 ;  /* 0x000000300f2e7223 */ /* 0x000fe4000001002e */
[----:B------:R-:W-:Y:S02]  /*10ae0*/  FFMA.FTZ R47, R16, R49, R47 ;  /* 0x00000031102f7223 */ /* 0x000fe4000001002f */
[----:B------:R-:W-:Y:S02]  /*10af0*/  FMUL.FTZ R4, R46, -1.4426950216293334961 ;  /* 0xbfb8aa3b2e047820 */ /* 0x000fe40000410000 */
[----:B0-----:R-:W-:-:S04]  /*10b00*/  FMUL.FTZ R7, R47, -1.4426950216293334961 ;  /* 0xbfb8aa3b2f077820 */ /* 0x001fc80000410000 */
        /* <DEDUP_REMOVED lines=14> */
.L_x_1478:
        /* <DEDUP_REMOVED lines=23> */
.L_x_1480:
[----:B------:R-:W-:Y:S05]  /*10d60*/  BSYNC B0 ;  /* 0x0000000000007941 */ /* 0x000fea0003800000 */
.L_x_1479:
[----:B--2---:R-:W-:Y:S02]  /*10d70*/  ULDC UR5, c[0x0][0x10] ;  /* 0x0000040000057ab9 */ /* 0x004fe40000000800 */
[----:B------:R-:W-:Y:S02]  /*10d80*/  UIADD3 UR9, UR9, UR5, URZ ;  /* 0x0000000509097290 */ /* 0x000fe4000fffe03f */
[----:B------:R-:W-:Y:S02]  /*10d90*/  UIADD3 UR4, UR4, 0x1, URZ ;  /* 0x0000000104047890 */ /* 0x000fe4000fffe03f */
[----:B------:R-:W-:-:S06]  /*10da0*/  UISETP.GE.AND UP0, UPT, UR9, UR8, UPT ;  /* 0x000000080900728c */ /* 0x000fcc000bf06270 */
[----:B------:R-:W-:-:S13]  /*10db0*/  PLOP3.LUT P0, PT, PT, PT, UP0, 0x40, 0x0 ;  /* 0x000000000000781c */ /* 0x000fda0003f0e808 */
[----:B------:R-:W-:Y:S01]  /*10dc0*/  @!P0 CALL.REL.NOINC `(.L_x_1334) ;  /* 0x0000001000008944 */ /* 0x000fe20003c00000 */
[----:B------:R-:W-:Y:S05]  /*10dd0*/  BRA `(.L_x_1481) ;  /* 0xfffefe0000007947 */ /* 0x000fea000383ffff */
.L_x_1334:
        /* <DEDUP_REMOVED lines=18> */
.L_x_1483:
[----:B------:R-:W-:Y:S05]  /*10f00*/  BSYNC B0 ;  /* 0x0000000000007941 */ /* 0x000fea0003800000 */
.L_x_1482:
        /* <DEDUP_REMOVED lines=11> */
.L_x_1485:
[----:B------:R-:W2:Y:S01]  /*10fc0*/  LDG.E.STRONG.GPU R5, [R2.64] ;  /* 0x0000001202057981 */ /* 0x000ea2000c1ef900 */
[----:B------:R-:W-:Y:S01]  /*10fd0*/  YIELD ;  /* 0x0000000000007946 */ /* 0x000fe20003800000 */
[----:B--2---:R-:W-:Y:S01]  /*10fe0*/  ISETP.NE.AND P0, PT, R5, R4, PT ;  /* 0x000000040500720c */ /* 0x004fe20003f05270 */
[----:B------:R-:W-:-:S12]  /*10ff0*/  CCTL.IVALL ;  /* 0x00000000ff00798f */ /* 0x000fd80002000000 */
[----:B------:R-:W-:Y:S05]  /*11000*/  @P0 BRA `(.L_x_1485) ;  /* 0xffffffb000000947 */ /* 0x000fea000383ffff */
.L_x_1484:
        /* <DEDUP_REMOVED lines=25> */
.L_x_1486:
        /* <DEDUP_REMOVED lines=20> */
[----:B---3--:R0:W-:Y:S08]  /*112e0*/  STG.E.64 [R4.64], R16 ;  /* 0x0000001004007986 */ /* 0x0081f0000c101b12 */
[----:B------:R-:W-:Y:S05]  /*112f0*/  @P0 BRA `(.L_x_1486) ;  /* 0xfffffea000000947 */ /* 0x000fea000383ffff */
[----:B------:R-:W-:Y:S05]  /*11300*/  EXIT ;  /* 0x000000000000794d */ /* 0x000fea0003800000 */
.L_x_1487:
        /* <DEDUP_REMOVED lines=15> */
.L_x_5620:


//--------------------- .text._Z35group_norm_nhwc_bwd_one_pass_kernelI11Fp16IOFp32WLi512ELi98ELi392EEv26Group_norm_nhwc_bwd_params --------------------------
	.section	.text._Z35group_norm_nhwc_bwd_one_pass_kernelI11Fp16IOFp32WLi512ELi98ELi392EEv26Group_norm_nhwc_bwd_params,"ax",@progbits
	.sectioninfo	@"SHI_REGISTERS=128"
	.align	128
        .global         _Z35group_norm_nhwc_bwd_one_pass_kernelI11Fp16IOFp32WLi512ELi98ELi392EEv26Group_norm_nhwc_bwd_params
        .type           _Z35group_norm_nhwc_bwd_one_pass_kernelI11Fp16IOFp32WLi512ELi98ELi392EEv26Group_norm_nhwc_bwd_params,@function
        .size           _Z35group_norm_nhwc_bwd_one_pass_kernelI11Fp16IOFp32WLi512ELi98ELi392EEv26Group_norm_nhwc_bwd_params,(.L_x_5621 - _Z35group_norm_nhwc_bwd_one_pass_kernelI11Fp16IOFp32WLi512ELi98ELi392EEv26Group_norm_nhwc_bwd_params)
        .other          _Z35group_norm_nhwc_bwd_one_pass_kernelI11Fp16IOFp32WLi512ELi98ELi392EEv26Group_norm_nhwc_bwd_params,@"STO_CUDA_ENTRY STV_DEFAULT"
_Z35group_norm_nhwc_bwd_one_pass_kernelI11Fp16IOFp32WLi512ELi98ELi392EEv26Group_norm_nhwc_bwd_params:
.text._Z35group_norm_nhwc_bwd_one_pass_kernelI11Fp16IOFp32WLi512ELi98ELi392EEv26Group_norm_nhwc_bwd_params:
        /* <DEDUP_REMOVED lines=41> */
.L_x_1574:
        /* <DEDUP_REMOVED lines=57> */
[----:B------:R-:W-:Y:S01]  /*0620*/  UIMAD UR4, UR4, UR8, URZ ;  /* 0x00000008040472a4 */ /* 0x000fe2000f8e023f */
[----:B------:R-:W-:Y:S02]  /*0630*/  LEA.HI.X.SX32 R5, R6, R5, 0x1, P0 ;  /* 0x0000000506057211 */ /* 0x000fe400000f0eff */
[----:B------:R-:W-:Y:S01]  /*0640*/  ISETP.GE.U32.AND P0, PT, R0, c[0x0][0x1e0], PT ;  /* 0x0000780000007a0c */ /* 0x000fe20003f06070 */
[----:B------:R-:W-:Y:S01]  /*0650*/  UIMAD UR4, UR5, UR9, UR4 ;  /* 0x00000009050472a4 */ /* 0x000fe2000f8e0204 */
[----:B------:R-:W-:-:S02]  /*0660*/  SHF.R.S32.HI R6, RZ, 0x1f, R0 ;  /* 0x0000001fff067819 */ /* 0x000fc40000011400 */
[----:B------:R-:W-:Y:S02]  /*0670*/  SHF.R.S32.HI R8, RZ, 0x1f, R15 ;  /* 0x0000001fff087819 */ /* 0x000fe4000001140f */
[----:B------:R-:W-:Y:S02]  /*0680*/  ISETP.GE.OR.EX P3, PT, R6, c[0x0][0x1e4], P1, P0 ;  /* 0x0000790006007a0c */ /* 0x000fe40000f66700 */
[----:B------:R-:W-:Y:S02]  /*0690*/  ISETP.GE.U32.AND P0, PT, R13, c[0x0][0x1e0], PT ;  /* 0x000078000d007a0c */ /* 0x000fe40003f06070 */
[----:B------:R-:W-:Y:S02]  /*06a0*/  MOV R9, UR5 ;  /* 0x0000000500097c02 */ /* 0x000fe40008000f00 */
[----:B------:R-:W-:Y:S02]  /*06b0*/  ISETP.GE.OR.EX P6, PT, R7, c[0x0][0x1e4], P1, P0 ;  /* 0x0000790007007a0c */ /* 0x000fe40000fc6700 */
[----:B------:R-:W-:Y:S01]  /*06c0*/  ISETP.GE.OR.EX P5, PT, R8, c[0x0][0x1e4], P1, P2 ;  /* 0x0000790008007a0c */ /* 0x000fe20000fa6720 */
[----:B------:R-:W-:Y:S01]  /*06d0*/  IMAD.WIDE.U32 R4, R9, c[0x0][0x1e8], R4 ;  /* 0x00007a0009047a25 */ /* 0x000fe200078e0004 */
[----:B------:R-:W-:-:S02]  /*06e0*/  ISETP.GE.U32.AND P0, PT, R17, c[0x0][0x1e0], PT ;  /* 0x0000780011007a0c */ /* 0x000fc40003f06070 */
[----:B------:R-:W-:Y:S01]  /*06f0*/  ISETP.GE.U32.AND P2, PT, R19, c[0x0][0x1e0], PT ;  /* 0x0000780013007a0c */ /* 0x000fe20003f46070 */
[----:B------:R-:W-:Y:S01]  /*0700*/  @!P3 IMAD R9, R6, c[0x0][0x1d8], RZ ;  /* 0x000076000609ba24 */ /* 0x000fe200078e02ff */
[----:B------:R-:W-:Y:S02]  /*0710*/  @P3 LOP3.LUT R122, R122, 0x2000000, RZ, 0xfc, !PT ;  /* 0x020000007a7a3812 */ /* 0x000fe400078efcff */
[----:B------:R-:W-:Y:S01]  /*0720*/  ISETP.GE.OR.EX P4, PT, R14, c[0x0][0x1e4], P1, P0 ;  /* 0x000079000e007a0c */ /* 0x000fe20000f86700 */
[----:B------:R-:W-:Y:S01]  /*0730*/  @!P3 IMAD R21, R0, c[0x0][0x1dc], R9 ;  /* 0x000077000015ba24 */ /* 0x000fe200078e0209 */
[----:B------:R-:W-:Y:S01]  /*0740*/  LOP3.LUT R122, R122, 0xfeffffff, RZ, 0xc0, !PT ;  /* 0xfeffffff7a7a7812 */ /* 0x000fe200078ec0ff */
[----:B------:R-:W-:Y:S01]  /*0750*/  @!P6 IMAD R6, R7, c[0x0][0x1d8], RZ ;  /* 0x000076000706ea24 */ /* 0x000fe200078e02ff */
[----:B------:R-:W-:Y:S01]  /*0760*/  IADD3 R7, R5, UR4, RZ ;  /* 0x0000000405077c10 */ /* 0x000fe2000fffe0ff */
[----:B------:R-:W-:Y:S01]  /*0770*/  @!P5 IMAD R12, R8, c[0x0][0x1d8], RZ ;  /* 0x00007600080cda24 */ /* 0x000fe200078e02ff */
[----:B------:R-:W-:Y:S01]  /*0780*/  @P6 LOP3.LUT R122, R122, 0x1000000, RZ, 0xfc, !PT ;  /* 0x010000007a7a6812 */ /* 0x000fe200078efcff */
[----:B------:R-:W-:Y:S01]  /*0790*/  @!P6 IMAD R23, R13, c[0x0][0x1dc], R6 ;  /* 0x000077000d17ea24 */ /* 0x000fe200078e0206 */
[----:B------:R-:W-:Y:S01]  /*07a0*/  @!P3 MOV R6, R4 ;  /* 0x000000040006b202 */ /* 0x000fe20000000f00 */
[----:B------:R-:W-:Y:S01]  /*07b0*/  @!P5 IMAD R25, R15, c[0x0][0x1dc], R12 ;  /* 0x000077000f19da24 */ /* 0x000fe200078e020c */
[----:B------:R-:W-:-:S02]  /*07c0*/  LOP3.LUT R122, R122, 0xff7fffff, RZ, 0xc0, !PT ;  /* 0xff7fffff7a7a7812 */ /* 0x000fc400078ec0ff */
[----:B------:R-:W-:Y:S01]  /*07d0*/  @!P6 MOV R10, R4 ;  /* 0x00000004000ae202 */ /* 0x000fe20000000f00 */
[----:B------:R-:W-:Y:S01]  /*07e0*/  @!P3 IMAD.WIDE.U32 R8, R0, c[0x0][0x1d8], R6 ;  /* 0x000076000008ba25 */ /* 0x000fe200078e0006 */
[----:B------:R-:W-:Y:S02]  /*07f0*/  @P5 LOP3.LUT R122, R122, 0x800000, RZ, 0xfc, !PT ;  /* 0x008000007a7a5812 */ /* 0x000fe400078efcff */
[----:B------:R-:W-:Y:S01]  /*0800*/  @!P6 MOV R11, R7 ;  /* 0x00000007000be202 */ /* 0x000fe20000000f00 */
[----:B------:R-:W-:Y:S01]  /*0810*/  @!P4 IMAD R14, R14, c[0x0][0x1d8], RZ ;  /* 0x000076000e0eca24 */ /* 0x000fe200078e02ff */
[----:B------:R-:W-:Y:S02]  /*0820*/  LOP3.LUT R122, R122, 0xffbfffff, RZ, 0xc0, !PT ;  /* 0xffbfffff7a7a7812 */ /* 0x000fe400078ec0ff */
[----:B------:R-:W-:Y:S01]  /*0830*/  @!P3 IADD3 R9, R9, R21, RZ ;  /* 0x000000150909b210 */ /* 0x000fe20007ffe0ff */
[----:B------:R-:W-:Y:S01]  /*0840*/  @!P6 IMAD.WIDE.U32 R10, R13, c[0x0][0x1d8], R10 ;  /* 0x000076000d0aea25 */ /* 0x000fe200078e000a */
[----:B------:R-:W-:-:S02]  /*0850*/  @!P3 SHF.L.U32 R52, R8, 0x1, RZ ;  /* 0x000000010834b819 */ /* 0x000fc400000006ff */
[----:B------:R-:W-:Y:S02]  /*0860*/  @P4 LOP3.LUT R122, R122, 0x400000, RZ, 0xfc, !PT ;  /* 0x004000007a7a4812 */ /* 0x000fe400078efcff */
[----:B------:R-:W-:Y:S02]  /*0870*/  @!P3 SHF.L.U64.HI R8, R8, 0x1, R9 ;  /* 0x000000010808b819 */ /* 0x000fe40000010209 */
[----:B------:R-:W-:Y:S02]  /*0880*/  @!P3 IADD3 R124, P0, R52, c[0x0][0x180], RZ ;  /* 0x00006000347cba10 */ /* 0x000fe40007f1e0ff */
[----:B------:R-:W-:Y:S02]  /*0890*/  ISETP.GE.OR.EX P3, PT, R16, c[0x0][0x1e4], P1, P2 ;  /* 0x0000790010007a0c */ /* 0x000fe40000f66720 */
[----:B------:R-:W-:Y:S02]  /*08a0*/  LOP3.LUT P2, RZ, R122, 0x2000000, RZ, 0xc0, !PT ;  /* 0x020000007aff7812 */ /* 0x000fe4000784c0ff */
[----:B------:R-:W-:-:S02]  /*08b0*/  @!P5 MOV R12, R4 ;  /* 0x00000004000cd202 */ /* 0x000fc40000000f00 */
[----:B------:R-:W-:Y:S02]  /*08c0*/  @!P5 MOV R13, R7 ;  /* 0x00000007000dd202 */ /* 0x000fe40000000f00 */
[----:B------:R-:W-:Y:S02]  /*08d0*/  @!P6 IADD3 R9, R11, R23, RZ ;  /* 0x000000170b09e210 */ /* 0x000fe40007ffe0ff */
[C---:B------:R-:W-:Y:S01]  /*08e0*/  @!P6 SHF.L.U32 R66, R10.reuse, 0x1, RZ ;  /* 0x000000010a42e819 */ /* 0x040fe200000006ff */
[----:B------:R-:W-:Y:S01]  /*08f0*/  @!P5 IMAD.WIDE.U32 R12, R15, c[0x0][0x1d8], R12 ;  /* 0x000076000f0cda25 */ /* 0x000fe200078e000c */
[----:B------:R-:W-:Y:S02]  /*0900*/  @!P6 SHF.L.U64.HI R10, R10, 0x1, R9 ;  /* 0x000000010a0ae819 */ /* 0x000fe40000010209 */
[----:B------:R-:W-:Y:S01]  /*0910*/  @!P4 MOV R9, R7 ;  /* 0x000000070009c202 */ /* 0x000fe20000000f00 */
[----:B------:R-:W-:Y:S01]  /*0920*/  @!P4 IMAD R15, R17, c[0x0][0x1dc], R14 ;  /* 0x00007700110fca24 */ /* 0x000fe200078e020e */
[----:B------:R-:W-:Y:S01]  /*0930*/  @!P2 IADD3.X R125, R8, c[0x0][0x184], RZ, P0, !PT ;  /* 0x00006100087daa10 */ /* 0x000fe200007fe4ff */
[----:B------:R-:W-:Y:S01]  /*0940*/  @!P3 IMAD R16, R16, c[0x0][0x1d8], RZ ;  /* 0x000076001010ba24 */ /* 0x000fe200078e02ff */
[----:B------:R-:W-:-:S02]  /*0950*/  @!P2 IADD3 R52, P0, R52, c[0x0][0x178], RZ ;  /* 0x00005e003434aa10 */ /* 0x000fc40007f1e0ff */
[----:B------:R-:W-:Y:S01]  /*0960*/  @!P5 IADD3 R11, R13, R25, RZ ;  /* 0x000000190d0bd210 */ /* 0x000fe20007ffe0ff */
[----:B------:R-:W-:Y:S01]  /*0970*/  STL.64 [R1+0x588], R124 ;  /* 0x0005887c01007387 */ /* 0x000fe20000100a00 */
[----:B------:R-:W-:Y:S02]  /*0980*/  @!P2 IADD3.X R53, R8, c[0x0][0x17c], RZ, P0, !PT ;  /* 0x00005f000835aa10 */ /* 0x000fe400007fe4ff */
[----:B------:R-:W-:Y:S02]  /*0990*/  @!P6 IADD3 R50, P0, R66, c[0x0][0x180], RZ ;  /* 0x000060004232ea10 */ /* 0x000fe40007f1e0ff */
[----:B------:R-:W-:Y:S02]  /*09a0*/  @!P4 MOV R8, R4 ;  /* 0x000000040008c202 */ /* 0x000fe40000000f00 */
[----:B------:R-:W-:Y:S02]  /*09b0*/  @!P6 IADD3.X R51, R10, c[0x0][0x184], RZ, P0, !PT ;  /* 0x000061000a33ea10 */ /* 0x000fe400007fe4ff */
[----:B------:R-:W-:Y:S01]  /*09c0*/  @!P6 IADD3 R66, P0, R66, c[0x0][0x178], RZ ;  /* 0x00005e004242ea10 */ /* 0x000fe20007f1e0ff */
[----:B------:R-:W-:Y:S01]  /*09d0*/  @!P4 IMAD.WIDE.U32 R8, R17, c[0x0][0x1d8], R8 ;  /* 0x000076001108ca25 */ /* 0x000fe200078e0008 */
[----:B------:R-:W-:-:S02]  /*09e0*/  @!P5 SHF.L.U32 R13, R12, 0x1, RZ ;  /* 0x000000010c0dd819 */ /* 0x000fc400000006ff */
[----:B------:R-:W-:Y:S01]  /*09f0*/  @!P6 IADD3.X R67, R10, c[0x0][0x17c], RZ, P0, !PT ;  /* 0x00005f000a43ea10 */ /* 0x000fe200007fe4ff */
[----:B------:R-:W-:Y:S01]  /*0a00*/  @!P3 IMAD R17, R19, c[0x0][0x1dc], R16 ;  /* 0x000077001311ba24 */ /* 0x000fe200078e0210 */
[----:B------:R-:W-:Y:S02]  /*0a10*/  @!P5 SHF.L.U64.HI R12, R12, 0x1, R11 ;  /* 0x000000010c0cd819 */ /* 0x000fe4000001020b */
[C---:B------:R-:W-:Y:S02]  /*0a20*/  @!P5 IADD3 R26, P0, R13.reuse, c[0x0][0x180], RZ ;  /* 0x000060000d1ada10 */ /* 0x040fe40007f1e0ff */
[----:B------:R-:W-:Y:S02]  /*0a30*/  @!P3 MOV R10, R4 ;  /* 0x00000004000ab202 */ /* 0x000fe40000000f00 */
[----:B------:R-:W-:Y:S02]  /*0a40*/  @!P5 IADD3.X R27, R12, c[0x0][0x184], RZ, P0, !PT ;  /* 0x000061000c1bda10 */ /* 0x000fe400007fe4ff */
[----:B------:R-:W-:-:S02]  /*0a50*/  @!P5 IADD3 R82, P0, R13, c[0x0][0x178], RZ ;  /* 0x00005e000d52da10 */ /* 0x000fc40007f1e0ff */
[----:B------:R-:W-:Y:S01]  /*0a60*/  @!P3 MOV R11, R7 ;  /* 0x00000007000bb202 */ /* 0x000fe20000000f00 */
[----:B------:R-:W-:Y:S01]  /*0a70*/  @!P5 STL.64 [R1+0x218], R26 ;  /* 0x0002181a0100d387 */ /* 0x000fe20000100a00 */
[----:B------:R-:W-:Y:S02]  /*0a80*/  @!P4 IADD3 R9, R9, R15, RZ ;  /* 0x0000000f0909c210 */ /* 0x000fe40007ffe0ff */
[----:B------:R-:W-:Y:S01]  /*0a90*/  @!P4 SHF.L.U32 R78, R8, 0x1, RZ ;  /* 0x00000001084ec819 */ /* 0x000fe200000006ff */
[----:B------:R-:W-:Y:S01]  /*0aa0*/  @!P3 IMAD.WIDE.U32 R10, R19, c[0x0][0x1d8], R10 ;  /* 0x00007600130aba25 */ /* 0x000fe200078e000a */
[----:B------:R-:W-:Y:S02]  /*0ab0*/  @!P5 IADD3.X R83, R12, c[0x0][0x17c], RZ, P0, !PT ;  /* 0x00005f000c53da10 */ /* 0x000fe400007fe4ff */
[----:B------:R-:W-:Y:S02]  /*0ac0*/  @!P4 SHF.L.U64.HI R8, R8, 0x1, R9 ;  /* 0x000000010808c819 */ /* 0x000fe40000010209 */
[----:B------:R-:W-:-:S02]  /*0ad0*/  @!P4 IADD3 R60, P0, R78, c[0x0][0x180], RZ ;  /* 0x000060004e3cca10 */ /* 0x000fc40007f1e0ff */
[----:B------:R-:W-:Y:S02]  /*0ae0*/  @!P3 IADD3 R9, R11, R17, RZ ;  /* 0x000000110b09b210 */ /* 0x000fe40007ffe0ff */
[----:B------:R-:W-:Y:S02]  /*0af0*/  @!P4 IADD3.X R61, R8, c[0x0][0x184], RZ, P0, !PT ;  /* 0x00006100083dca10 */ /* 0x000fe400007fe4ff */
[----:B------:R-:W-:Y:S02]  /*0b00*/  @!P4 IADD3 R78, P0, R78, c[0x0][0x178], RZ ;  /* 0x00005e004e4eca10 */ /* 0x000fe40007f1e0ff */
[----:B------:R-:W-:Y:S01]  /*0b10*/  @!P3 SHF.L.U32 R70, R10, 0x1, RZ ;  /* 0x000000010a46b819 */ /* 0x000fe200000006ff */
[----:B------:R-:W-:Y:S01]  /*0b20*/  STL.64 [R1+0x580], R60 ;  /* 0x0005803c01007387 */ /* 0x000fe20000100a00 */
[----:B------:R-:W-:Y:S02]  /*0b30*/  @!P4 IADD3.X R79, R8, c[0x0][0x17c], RZ, P0, !PT ;  /* 0x00005f00084fca10 */ /* 0x000fe400007fe4ff */
[----:B------:R-:W-:-:S02]  /*0b40*/  @!P3 SHF.L.U64.HI R10, R10, 0x1, R9 ;  /* 0x000000010a0ab819 */ /* 0x000fc40000010209 */
        /* <DEDUP_REMOVED lines=8> */
[----:B------:R-:W-:Y:S02]  /*0bd0*/  LOP3.LUT R122, R122, 0xffdfffff, RZ, 0xc0, !PT ;  /* 0xffdfffff7a7a7812 */ /* 0x000fe400078ec0ff */
[----:B------:R-:W-:Y:S02]  /*0be0*/  ISETP.GE.OR.EX P2, PT, R8, c[0x0][0x1e4], P1, P0 ;  /* 0x0000790008007a0c */ /* 0x000fe40000f46700 */
[----:B------:R-:W-:Y:S02]  /*0bf0*/  @P3 LOP3.LUT R122, R122, 0x200000, RZ, 0xfc, !PT ;  /* 0x002000007a7a3812 */ /* 0x000fe400078efcff */
[----:B------:R-:W-:Y:S02]  /*0c00*/  IADD3 R21, R0, 0xd8, RZ ;  /* 0x000000d800157810 */ /* 0x000fe40007ffe0ff */
[----:B------:R-:W-:-:S07]  /*0c10*/  LOP3.LUT R122, R122, 0xffefffff, RZ, 0xc0, !PT ;  /* 0xffefffff7a7a7812 */ /* 0x000fce00078ec0ff */
[----:B------:R-:W-:Y:S01]  /*0c20*/  @!P2 IMAD R8, R8, c[0x0][0x1d8], RZ ;  /* 0x000076000808aa24 */ /* 0x000fe200078e02ff */
[----:B------:R-:W-:Y:S02]  /*0c30*/  @!P2 MOV R9, R7 ;  /* 0x000000070009a202 */ /* 0x000fe40000000f00 */
[----:B------:R-:W-:Y:S01]  /*0c40*/  @P2 LOP3.LUT R122, R122, 0x100000, RZ, 0xfc, !PT ;  /* 0x001000007a7a2812 */ /* 0x000fe200078efcff */
[----:B------:R-:W-:Y:S01]  /*0c50*/  @!P2 IMAD R13, R11, c[0x0][0x1dc], R8 ;  /* 0x000077000b0daa24 */ /* 0x000fe200078e0208 */
[----:B------:R-:W-:Y:S02]  /*0c60*/  @!P2 MOV R8, R4 ;  /* 0x000000040008a202 */ /* 0x000fe40000000f00 */
        /* <DEDUP_REMOVED lines=197> */
[----:B------:R-:W-:Y:S02]  /*18c0*/  @!P2 MOV R8, R4 ;  /* 0x000000040008a202 */ /* 0x000fe40000000f00 */
[----:B------:R-:W-:Y:S02]  /*18d0*/  @P2 LOP3.LUT R2, R2, 0x80, RZ, 0xfc, !PT ;  /* 0x0000008002022812 */ /* 0x000fe400078efcff */
[----:B------:R-:W-:Y:S01]  /*18e0*/  LOP3.LUT R122, R122, 0xfffffeff, RZ, 0xc0, !PT ;  /* 0xfffffeff7a7a7812 */ /* 0x000fe200078ec0ff */
[----:B------:R-:W-:Y:S01]  /*18f0*/  @!P2 IMAD.WIDE.U32 R8, R11, c[0x0][0x1d8], R8 ;  /* 0x000076000b08aa25 */ /* 0x000fe200078e0008 */
[----:B------:R-:W-:-:S02]  /*1900*/  IADD3 R11, R0, 0x88, RZ ;  /* 0x00000088000b7810 */ /* 0x000fc40007ffe0ff */
[----:B------:R-:W-:Y:S02]  /*1910*/  LOP3.LUT R2, R2, 0xfffffeff, RZ, 0xc0, !PT ;  /* 0xfffffeff02027812 */ /* 0x000fe400078ec0ff */
        /* <DEDUP_REMOVED lines=31> */
[----:B0-----:R-:W-:Y:S01]  /*1b10*/  @!P2 IMAD R15, R13, c[0x0][0x1dc], R8 ;  /* 0x000077000d0faa24 */ /* 0x001fe200078e0208 */
        /* <DEDUP_REMOVED lines=37> */
[----:B------:R-:W-:Y:S02]  /*1d70*/  LOP3.LUT R122, R122, 0xffffffef, RZ, 0xc0, !PT ;  /* 0xffffffef7a7a7812 */ /* 0x000fe400078ec0ff */
[----:B------:R-:W-:Y:S01]  /*1d80*/  @P3 LOP3.LUT R2, R2, 0x100, RZ, 0xfc, !PT ;  /* 0x0000010002023812 */ /* 0x000fe200078efcff */
        /* <DEDUP_REMOVED lines=283> */
[----:B------:R-:W-:-:S05]  /*2f40*/  @!P5 IMAD.WIDE.U32 R120, R123, c[0x0][0x1d8], R120 ;  /* 0x000076007b78da25 */ /* 0x000fca00078e0078 */
[----:B------:R-:W-:Y:S02]  /*2f50*/  @!P5 IADD3 R123, R121, R124, RZ ;  /* 0x0000007c797bd210 */ /* 0x000fe40007ffe0ff */
[C---:B------:R-:W-:Y:S02]  /*2f60*/  @!P5 SHF.L.U32 R124, R120.reuse, 0x1, RZ ;  /* 0x00000001787cd819 */ /* 0x040fe400000006ff */
        /* <DEDUP_REMOVED lines=24> */
[----:B0-----:R-:W-:-:S06]  /*30f0*/  MOV R123, RZ ;  /* 0x000000ff007b7202 */ /* 0x001fcc0000000f00 */
        /* <DEDUP_REMOVED lines=9> */
[----:B0-----:R-:W-:-:S10]  /*3190*/  HFMA2.MMA R123, -RZ, RZ, 0, 0 ;  /* 0x00000000ff7b7435 */ /* 0x001fd400000001ff */
[----:B-----5:R-:W2:Y:S01]  /*31a0*/  @!P2 LDG.E R123, [R60.64] ;  /* 0x0000000e3c7ba981 */ /* 0x020ea2000c1e1900 */
[----:B------:R-:W-:Y:S01]  /*31b0*/  LOP3.LUT P3, RZ, R122, 0x200000, RZ, 0xc0, !PT ;  /* 0x002000007aff7812 */ /* 0x000fe2000786c0ff */
[----:B------:R-:W-:Y:S01]  /*31c0*/  @!P5 IMAD R50, R53, c[0x0][0x1d8], RZ ;  /* 0x000076003532da24 */ /* 0x000fe200078e02ff */
[----:B------:R-:W-:-:S03]  /*31d0*/  @!P5 MOV R51, R7 ;  /* 0x000000070033d202 */ /* 0x000fc60000000f00 */
[----:B------:R-:W-:Y:S01]  /*31e0*/  @!P5 IMAD R53, R52, c[0x0][0x1dc], R50 ;  /* 0x000077003435da24 */ /* 0x000fe200078e0232 */
[----:B------:R-:W-:Y:S01]  /*31f0*/  @!P5 MOV R50, R4 ;  /* 0x000000040032d202 */ /* 0x000fe20000000f00 */
[----:B--2---:R0:W-:Y:S02]  /*3200*/  STL [R1+0x2dc], R123 ;  /* 0x0002dc7b01007387 */ /* 0x0041e40000100800 */
[----:B0-----:R-:W-:-:S06]  /*3210*/  MOV R123, RZ ;  /* 0x000000ff007b7202 */ /* 0x001fcc0000000f00 */
        /* <DEDUP_REMOVED lines=13> */
[----:B0-----:R-:W-:-:S10]  /*32f0*/  HFMA2.MMA R78, -RZ, RZ, 0, 0 ;  /* 0x00000000ff4e7435 */ /* 0x001fd400000001ff */
[----:B------:R-:W5:Y:S04]  /*3300*/  @!P5 LDG.E R78, [R68.64] ;  /* 0x0000000e444ed981 */ /* 0x000f68000c1e1900 */
[----:B-----5:R0:W-:Y:S02]  /*3310*/  STL [R1+0x2cc], R78 ;  /* 0x0002cc4e01007387 */ /* 0x0201e40000100800 */
[----:B0-----:R-:W-:-:S06]  /*3320*/  MOV R78, RZ ;  /* 0x000000ff004e7202 */ /* 0x001fcc0000000f00 */
        /* <DEDUP_REMOVED lines=14> */
[----:B------:R-:W-:-:S05]  /*3410*/  @!P4 IMAD.WIDE.U32 R60, R66, c[0x0][0x1d8], R60 ;  /* 0x00007600423cca25 */ /* 0x000fca00078e003c */
        /* <DEDUP_REMOVED lines=19> */
[----:B------:R-:W-:-:S04]  /*3550*/  LOP3.LUT R3, R3, 0xffefffff, RZ, 0xc0, !PT ;  /* 0xffefffff03037812 */ /* 0x000fc800078ec0ff */
[----:B------:R-:W-:Y:S02]  /*3560*/  @!P3 IADD3 R71, R69, R71, RZ ;  /* 0x000000474547b210 */ /* 0x000fe40007ffe0ff */
[C---:B------:R-:W-:Y:S02]  /*3570*/  @!P3 SHF.L.U32 R70, R68.reuse, 0x1, RZ ;  /* 0x000000014446b819 */ /* 0x040fe400000006ff */
[----:B------:R-:W-:Y:S02]  /*3580*/  @!P3 SHF.L.U64.HI R71, R68, 0x1, R71 ;  /* 0x000000014447b819 */ /* 0x000fe40000010247 */
[----:B------:R-:W-:Y:S02]  /*3590*/  @!P3 IADD3 R68, P0, R70, c[0x0][0x180], RZ ;  /* 0x000060004644ba10 */ /* 0x000fe40007f1e0ff */
[----:B------:R-:W-:Y:S02]  /*35a0*/  @P4 LOP3.LUT R3, R3, 0x100000, RZ, 0xfc, !PT ;  /* 0x0010000003034812 */ /* 0x000fe400078efcff */
[----:B------:R-:W-:-:S02]  /*35b0*/  @!P3 IADD3.X R69, R71, c[0x0][0x184], RZ, P0, !PT ;  /* 0x000061004745ba10 */ /* 0x000fc400007fe4ff */
[----:B------:R-:W-:Y:S02]  /*35c0*/  LOP3.LUT R3, R3, 0xfff7ffff, RZ, 0xc0, !PT ;  /* 0xfff7ffff03037812 */ /* 0x000fe400078ec0ff */
        /* <DEDUP_REMOVED lines=24> */
[----:B-1----:R-:W-:-:S06]  /*3750*/  MOV R86, RZ ;  /* 0x000000ff00567202 */ /* 0x002fcc0000000f00 */
[----:B------:R-:W5:Y:S04]  /*3760*/  @!P3 LDG.E R86, [R80.64] ;  /* 0x0000000e5056b981 */ /* 0x000f68000c1e1900 */
[----:B------:R1:W-:Y:S02]  /*3770*/  STL [R1+0x2c8], R78 ;  /* 0x0002c84e01007387 */ /* 0x0003e40000100800 */
[----:B-1----:R-:W-:-:S04]  /*3780*/  IADD3 R78, R0, 0x138, RZ ;  /* 0x00000138004e7810 */ /* 0x002fc80007ffe0ff */
[----:B------:R-:W-:Y:S02]  /*3790*/  SHF.R.S32.HI R76, RZ, 0x1f, R78 ;  /* 0x0000001fff4c7819 */ /* 0x000fe4000001144e */
[----:B------:R-:W-:-:S04]  /*37a0*/  ISETP.GE.U32.AND P0, PT, R78, c[0x0][0x1e0], PT ;  /* 0x000078004e007a0c */ /* 0x000fc80003f06070 */
[----:B------:R-:W-:Y:S02]  /*37b0*/  ISETP.GE.OR.EX P2, PT, R76, c[0x0][0x1e4], P1, P0 ;  /* 0x000079004c007a0c */ /* 0x000fe40000f46700 */
[----:B------:R-:W-:-:S11]  /*37c0*/  LOP3.LUT P4, RZ, R122, 0x8000, RZ, 0xc0, !PT ;  /* 0x000080007aff7812 */ /* 0x000fd6000788c0ff */
[----:B------:R-:W-:Y:S01]  /*37d0*/  @!P2 IMAD R79, R76, c[0x0][0x1d8], RZ ;  /* 0x000076004c4faa24 */ /* 0x000fe200078e02ff */
[----:B------:R-:W-:-:S03]  /*37e0*/  @!P2 MOV R76, R4 ;  /* 0x00000004004ca202 */ /* 0x000fc60000000f00 */
        /* <DEDUP_REMOVED lines=73> */
[----:B------:R-:W3:Y:S04]  /*3c80*/  @!P0 LDG.E R92, [R30.64] ;  /* 0x0000000e1e5c8981 */ /* 0x000ee8000c1e1900 */
[----:B---3--:R0:W-:Y:S02]  /*3c90*/  STL [R1+0x28c], R92 ;  /* 0x00028c5c01007387 */ /* 0x0081e40000100800 */
[----:B0-----:R-:W-:-:S10]  /*3ca0*/  HFMA2.MMA R92, -RZ, RZ, 0, 0 ;  /* 0x00000000ff5c7435 */ /* 0x001fd400000001ff */
[----:B------:R0:W3:Y:S01]  /*3cb0*/  @!P0 LDG.E R92, [R18.64] ;  /* 0x0000000e125c8981 */ /* 0x0000e2000c1e1900 */
[----:B------:R-:W-:-:S04]  /*3cc0*/  @!P3 IMAD R30, R91, c[0x0][0x1d8], RZ ;  /* 0x000076005b1eba24 */ /* 0x000fc800078e02ff */
[----:B------:R-:W-:Y:S01]  /*3cd0*/  @!P3 IMAD R30, R90, c[0x0][0x1dc], R30 ;  /* 0x000077005a1eba24 */ /* 0x000fe200078e021e */
[----:B0-----:R-:W-:Y:S02]  /*3ce0*/  @!P3 MOV R18, R4 ;  /* 0x000000040012b202 */ /* 0x001fe40000000f00 */
[----:B------:R-:W-:-:S05]  /*3cf0*/  @!P3 MOV R19, R7 ;  /* 0x000000070013b202 */ /* 0x000fca0000000f00 */
[----:B------:R-:W-:Y:S01]  /*3d00*/  @!P3 IMAD.WIDE.U32 R18, R90, c[0x0][0x1d8], R18 ;  /* 0x000076005a12ba25 */ /* 0x000fe200078e0012 */
[----:B------:R-:W-:-:S04]  /*3d10*/  LOP3.LUT P2, RZ, R122, 0x800, RZ, 0xc0, !PT ;  /* 0x000008007aff7812 */ /* 0x000fc8000784c0ff */
[----:B------:R-:W-:Y:S02]  /*3d20*/  @!P3 IADD3 R30, R19, R30, RZ ;  /* 0x0000001e131eb210 */ /* 0x000fe40007ffe0ff */
[C---:B------:R-:W-:Y:S02]  /*3d30*/  @!P3 SHF.L.U32 R19, R18.reuse, 0x1, RZ ;  /* 0x000000011213b819 */ /* 0x040fe400000006ff */
[----:B------:R-:W-:Y:S02]  /*3d40*/  @!P3 SHF.L.U64.HI R90, R18, 0x1, R30 ;  /* 0x00000001125ab819 */ /* 0x000fe4000001021e */
[----:B------:R-:W-:-:S04]  /*3d50*/  @!P3 IADD3 R30, P0, R19, c[0x0][0x180], RZ ;  /* 0x00006000131eba10 */ /* 0x000fc80007f1e0ff */
[----:B------:R-:W-:Y:S02]  /*3d60*/  @!P3 IADD3.X R31, R90, c[0x0][0x184], RZ, P0, !PT ;  /* 0x000061005a1fba10 */ /* 0x000fe400007fe4ff */
[----:B------:R-:W-:-:S04]  /*3d70*/  @!P3 IADD3 R18, P0, R19, c[0x0][0x178], RZ ;  /* 0x00005e001312ba10 */ /* 0x000fc80007f1e0ff */
[----:B------:R-:W-:Y:S02]  /*3d80*/  @!P3 IADD3.X R19, R90, c[0x0][0x17c], RZ, P0, !PT ;  /* 0x00005f005a13ba10 */ /* 0x000fe400007fe4ff */
[----:B------:R-:W-:-:S06]  /*3d90*/  MOV R90, RZ ;  /* 0x000000ff005a7202 */ /* 0x000fcc0000000f00 */
[----:B------:R0:W4:Y:S02]  /*3da0*/  @!P2 LDG.E R90, [R88.64] ;  /* 0x0000000e585aa981 */ /* 0x000124000c1e1900 */
[----:B0-----:R-:W-:Y:S02]  /*3db0*/  CS2R R88, SRZ ;  /* 0x0000000000587805 */ /* 0x001fe4000001ff00 */
[----:B---3--:R0:W-:Y:S02]  /*3dc0*/  STL [R1+0x294], R92 ;  /* 0x0002945c01007387 */ /* 0x0081e40000100800 */
[----:B0-----:R-:W-:-:S10]  /*3dd0*/  HFMA2.MMA R92, -RZ, RZ, 0, 0 ;  /* 0x00000000ff5c7435 */ /* 0x001fd400000001ff */
[----:B------:R0:W3:Y:S02]  /*3de0*/  @!P2 LDG.E R92, [R46.64] ;  /* 0x0000000e2e5ca981 */ /* 0x0000e4000c1e1900 */
[----:B0-----:R-:W-:-:S04]  /*3df0*/  IADD3 R46, R0, 0x158, RZ ;  /* 0x00000158002e7810 */ /* 0x001fc80007ffe0ff */
[----:B------:R-:W-:Y:S02]  /*3e00*/  SHF.R.S32.HI R47, RZ, 0x1f, R46 ;  /* 0x0000001fff2f7819 */ /* 0x000fe4000001142e */
[----:B------:R-:W-:-:S04]  /*3e10*/  ISETP.GE.U32.AND P0, PT, R46, c[0x0][0x1e0], PT ;  /* 0x000078002e007a0c */ /* 0x000fc80003f06070 */
[----:B------:R-:W-:Y:S02]  /*3e20*/  ISETP.GE.OR.EX P2, PT, R47, c[0x0][0x1e4], P1, P0 ;  /* 0x000079002f007a0c */ /* 0x000fe40000f46700 */
[----:B------:R-:W-:-:S13]  /*3e30*/  LOP3.LUT P0, RZ, R122, 0x400, RZ, 0xc0, !PT ;  /* 0x000004007aff7812 */ /* 0x000fda000780c0ff */
[----:B------:R0:W5:Y:S01]  /*3e40*/  @!P0 LDG.E R88, [R36.64] ;  /* 0x0000000e24588981 */ /* 0x000162000c1e1900 */
[----:B------:R-:W-:Y:S01]  /*3e50*/  LOP3.LUT R3, R3, 0xfffdffff, RZ, 0xc0, !PT ;  /* 0xfffdffff03037812 */ /* 0x000fe200078ec0ff */
[----:B------:R-:W-:-:S03]  /*3e60*/  @!P2 IMAD R47, R47, c[0x0][0x1d8], RZ ;  /* 0x000076002f2faa24 */ /* 0x000fc600078e02ff */
[----:B------:R-:W-:Y:S01]  /*3e70*/  @P5 LOP3.LUT R3, R3, 0x20000, RZ, 0xfc, !PT ;  /* 0x0002000003035812 */ /* 0x000fe200078efcff */
[----:B----4-:R1:W-:Y:S01]  /*3e80*/  STL [R1+0x24c], R90 ;  /* 0x00024c5a01007387 */ /* 0x0103e20000100800 */
[----:B0-----:R-:W-:Y:S02]  /*3e90*/  @!P2 MOV R36, R4 ;  /* 0x000000040024a202 */ /* 0x001fe40000000f00 */
[----:B------:R-:W-:Y:S01]  /*3ea0*/  @!P2 MOV R37, R7 ;  /* 0x000000070025a202 */ /* 0x000fe20000000f00 */
[C---:B------:R-:W-:Y:S01]  /*3eb0*/  @!P2 IMAD R47, R46.reuse, c[0x0][0x1dc], R47 ;  /* 0x000077002e2faa24 */ /* 0x040fe200078e022f */
[----:B------:R-:W-:Y:S01]  /*3ec0*/  LOP3.LUT R3, R3, 0xfffeffff, RZ, 0xc0, !PT ;  /* 0xfffeffff03037812 */ /* 0x000fe200078ec0ff */
[----:B-1----:R-:W-:Y:S02]  /*3ed0*/  HFMA2.MMA R90, -RZ, RZ, 0, 0 ;  /* 0x00000000ff5a7435 */ /* 0x002fe400000001ff */
[----:B------:R-:W-:Y:S01]  /*3ee0*/  @!P2 IMAD.WIDE.U32 R36, R46, c[0x0][0x1d8], R36 ;  /* 0x000076002e24aa25 */ /* 0x000fe200078e0024 */
[----:B------:R-:W-:-:S04]  /*3ef0*/  @P4 LOP3.LUT R3, R3, 0x10000, RZ, 0xfc, !PT ;  /* 0x0001000003034812 */ /* 0x000fc800078efcff */
[----:B------:R-:W-:Y:S02]  /*3f00*/  @!P2 IADD3 R47, R37, R47, RZ ;  /* 0x0000002f252fa210 */ /* 0x000fe40007ffe0ff */
[----:B------:R-:W-:Y:S02]  /*3f10*/  @!P2 SHF.L.U32 R37, R36, 0x1, RZ ;  /* 0x000000012425a819 */ /* 0x000fe400000006ff */
[----:B------:R-:W-:Y:S01]  /*3f20*/  LOP3.LUT R3, R3, 0xffff7fff, RZ, 0xc0, !PT ;  /* 0xffff7fff03037812 */ /* 0x000fe200078ec0ff */
[----:B------:R0:W4:Y:S01]  /*3f30*/  @!P0 LDG.E R90, [R116.64] ;  /* 0x0000000e745a8981 */ /* 0x000122000c1e1900 */
[----:B------:R-:W-:Y:S02]  /*3f40*/  @!P2 IADD3 R46, P0, R37, c[0x0][0x180], RZ ;  /* 0x00006000252eaa10 */ /* 0x000fe40007f1e0ff */
[----:B------:R-:W-:-:S04]  /*3f50*/  @P3 LOP3.LUT R3, R3, 0x8000, RZ, 0xfc, !PT ;  /* 0x0000800003033812 */ /* 0x000fc800078efcff */
[----:B------:R-:W-:-:S04]  /*3f60*/  LOP3.LUT R3, R3, 0xffffbfff, RZ, 0xc0, !PT ;  /* 0xffffbfff03037812 */ /* 0x000fc800078ec0ff */
[----:B------:R-:W-:Y:S01]  /*3f70*/  @P2 LOP3.LUT R3, R3, 0x4000, RZ, 0xfc, !PT ;  /* 0x0000400003032812 */ /* 0x000fe200078efcff */
[----:B-----5:R1:W-:Y:S02]  /*3f80*/  STL [R1+0x224], R88 ;  /* 0x0002245801007387 */ /* 0x0203e40000100800 */
[----:B-1----:R-:W-:-:S04]  /*3f90*/  @!P2 SHF.L.U64.HI R88, R36, 0x1, R47 ;  /* 0x000000012458a819 */ /* 0x002fc8000001022f */
[----:B------:R-:W-:Y:S02]  /*3fa0*/  @!P2 IADD3.X R47, R88, c[0x0][0x184], RZ, P0, !PT ;  /* 0x00006100582faa10 */ /* 0x000fe400007fe4ff */
[----:B------:R-:W-:-:S04]  /*3fb0*/  @!P2 IADD3 R36, P0, R37, c[0x0][0x178], RZ ;  /* 0x00005e002524aa10 */ /* 0x000fc80007f1e0ff */
[----:B------:R-:W-:Y:S02]  /*3fc0*/  @!P2 IADD3.X R37, R88, c[0x0][0x17c], RZ, P0, !PT ;  /* 0x00005f005825aa10 */ /* 0x000fe400007fe4ff */
[----:B------:R-:W-:Y:S01]  /*3fd0*/  LOP3.LUT P2, RZ, R2, 0x80, RZ, 0xc0, !PT ;  /* 0x0000008002ff7812 */ /* 0x000fe2000784c0ff */
[----:B------:R-:W-:-:S12]  /*3fe0*/  HFMA2.MMA R88, -RZ, RZ, 0, 0 ;  /* 0x00000000ff587435 */ /* 0x000fd800000001ff */
[----:B------:R-:W5:Y:S04]  /*3ff0*/  @!P2 LDG.E R88, [R102.64] ;  /* 0x0000000e6658a981 */ /* 0x000f68000c1e1900 */
[----:B------:R1:W2:Y:S02]  /*4000*/  @!P2 LDG.E R89, [R34.64] ;  /* 0x0000000e2259a981 */ /* 0x0002a4000c1e1900 */
[----:B-1----:R-:W-:-:S04]  /*4010*/  IADD3 R34, R0, 0x160, RZ ;  /* 0x0000016000227810 */ /* 0x002fc80007ffe0ff */
[----:B------:R-:W-:Y:S02]  /*4020*/  SHF.R.S32.HI R35, RZ, 0x1f, R34 ;  /* 0x0000001fff237819 */ /* 0x000fe40000011422 */
[----:B------:R-:W-:-:S04]  /*4030*/  ISETP.GE.U32.AND P0, PT, R34, c[0x0][0x1e0], PT ;  /* 0x0000780022007a0c */ /* 0x000fc80003f06070 */
[----:B------:R-:W-:Y:S02]  /*4040*/  ISETP.GE.OR.EX P2, PT, R35, c[0x0][0x1e4], P1, P0 ;  /* 0x0000790023007a0c */ /* 0x000fe40000f46700 */
[----:B------:R-:W-:Y:S01]  /*4050*/  LOP3.LUT P0, RZ, R122, 0x100, RZ, 0xc0, !PT ;  /* 0x000001007aff7812 */ /* 0x000fe2000780c0ff */
[----:B-----5:R1:W-:Y:S02]  /*4060*/  STL [R1+0x21c], R88 ;  /* 0x00021c5801007387 */ /* 0x0203e40000100800 */
[----:B-1----:R-:W-:-:S10]  /*4070*/  MOV R88, RZ ;  /* 0x000000ff00587202 */ /* 0x002fd40000000f00 */
[----:B------:R1:W5:Y:S01]  /*4080*/  @!P0 LDG.E R88, [R10.64] ;  /* 0x0000000e0a588981 */ /* 0x000362000c1e1900 */
[----:B------:R-:W-:-:S04]  /*4090*/  @!P2 IMAD R35, R35, c[0x0][0x1d8], RZ ;  /* 0x000076002323aa24 */ /* 0x000fc800078e02ff */
[----:B------:R-:W-:Y:S01]  /*40a0*/  @!P2 IMAD R35, R34, c[0x0][0x1dc], R35 ;  /* 0x000077002223aa24 */ /* 0x000fe200078e0223 */
[----:B-1----:R-:W-:Y:S02]  /*40b0*/  @!P2 MOV R10, R4 ;  /* 0x00000004000aa202 */ /* 0x002fe40000000f00 */
[----:B------:R-:W-:Y:S01]  /*40c0*/  @!P2 MOV R11, R7 ;  /* 0x00000007000ba202 */ /* 0x000fe20000000f00 */
[----:B-----5:R1:W-:Y:S02]  /*40d0*/  STL [R1+0x218], R88 ;  /* 0x0002185801007387 */ /* 0x0203e40000100800 */
[----:B-1----:R-:W-:-:S10]  /*40e0*/  HFMA2.MMA R88, -RZ, RZ, 0, 0 ;  /* 0x00000000ff587435 */ /* 0x002fd400000001ff */
[----:B------:R1:W5:Y:S01]  /*40f0*/  @!P0 LDG.E R88, [R72.64] ;  /* 0x0000000e48588981 */ /* 0x000362000c1e1900 */
[----:B------:R-:W-:-:S05]  /*4100*/  @!P2 IMAD.WIDE.U32 R10, R34, c[0x0][0x1d8], R10 ;  /* 0x00007600220aaa25 */ /* 0x000fca00078e000a */
[----:B------:R-:W-:Y:S02]  /*4110*/  @!P2 IADD3 R35, R11, R35, RZ ;  /* 0x000000230b23a210 */ /* 0x000fe40007ffe0ff */
[C---:B-1----:R-:W-:Y:S02]  /*4120*/  @!P2 SHF.L.U32 R72, R10.reuse, 0x1, RZ ;  /* 0x000000010a48a819 */ /* 0x042fe400000006ff */
[----:B------:R-:W-:Y:S02]  /*4130*/  @!P2 SHF.L.U64.HI R10, R10, 0x1, R35 ;  /* 0x000000010a0aa819 */ /* 0x000fe40000010223 */
[----:B------:R-:W-:-:S04]  /*4140*/  @!P2 IADD3 R34, P0, R72, c[0x0][0x180], RZ ;  /* 0x000060004822aa10 */ /* 0x000fc80007f1e0ff */
[----:B------:R-:W-:Y:S02]  /*4150*/  @!P2 IADD3.X R35, R10, c[0x0][0x184], RZ, P0, !PT ;  /* 0x000061000a23aa10 */ /* 0x000fe400007fe4ff */
[----:B------:R-:W-:-:S04]  /*4160*/  @!P2 IADD3 R72, P0, R72, c[0x0][0x178], RZ ;  /* 0x00005e004848aa10 */ /* 0x000fc80007f1e0ff */
[----:B------:R-:W-:Y:S02]  /*4170*/  @!P2 IADD3.X R73, R10, c[0x0][0x17c], RZ, P0, !PT ;  /* 0x00005f000a49aa10 */ /* 0x000fe400007fe4ff */
[----:B------:R-:W-:Y:S02]  /*4180*/  LOP3.LUT P0, RZ, R122, 0x80, RZ, 0xc0, !PT ;  /* 0x000000807aff7812 */ /* 0x000fe4000780c0ff */
[C---:B------:R-:W-:Y:S02]  /*4190*/  LOP3.LUT P5, RZ, R2.reuse, 0x400, RZ, 0xc0, !PT ;  /* 0x0000040002ff7812 */ /* 0x040fe400078ac0ff */
[C---:B------:R-:W-:Y:S02]  /*41a0*/  LOP3.LUT P4, RZ, R2.reuse, 0x200, RZ, 0xc0, !PT ;  /* 0x0000020002ff7812 */ /* 0x040fe4000788c0ff */
[----:B------:R-:W-:Y:S02]  /*41b0*/  LOP3.LUT P3, RZ, R2, 0x100, RZ, 0xc0, !PT ;  /* 0x0000010002ff7812 */ /* 0x000fe4000786c0ff */
[----:B------:R-:W-:-:S02]  /*41c0*/  LOP3.LUT R3, R3, 0xffffdfff, RZ, 0xc0, !PT ;  /* 0xffffdfff03037812 */ /* 0x000fc400078ec0ff */
[----:B------:R-:W-:-:S03]  /*41d0*/  LOP3.LUT R2, R2, 0xfffffff7, RZ, 0xc0, !PT ;  /* 0xfffffff702027812 */ /* 0x000fc600078ec0ff */
[----:B------:R1:W2:Y:S01]  /*41e0*/  @!P0 LDG.E R125, [R62.64] ;  /* 0x0000000e3e7d8981 */ /* 0x0002a2000c1e1900 */
[----:B------:R-:W-:Y:S02]  /*41f0*/  @P2 LOP3.LUT R3, R3, 0x2000, RZ, 0xfc, !PT ;  /* 0x0000200003032812 */ /* 0x000fe400078efcff */
[----:B------:R-:W-:Y:S02]  /*4200*/  @P2 LOP3.LUT R2, R2, 0x8, RZ, 0xfc, !PT ;  /* 0x0000000802022812 */ /* 0x000fe400078efcff */
[----:B------:R-:W-:Y:S01]  /*4210*/  MOV R123, RZ ;  /* 0x000000ff007b7202 */ /* 0x000fe20000000f00 */
[----:B------:R-:W-:-:S06]  /*4220*/  CS2R R118, SRZ ;  /* 0x0000000000767805 */ /* 0x000fcc000001ff00 */
[----:B------:R1:W2:Y:S04]  /*4230*/  @!P3 LDG.E R119, [R74.64] ;  /* 0x0000000e4a77b981 */ /* 0x0002a8000c1e1900 */
[----:B------:R1:W2:Y:S01]  /*4240*/  @!P3 LDG.E R118, [R40.64] ;  /* 0x0000000e2876b981 */ /* 0x0002a2000c1e1900 */
[----:B0-----:R-:W-:Y:S01]  /*4250*/  CS2R R116, SRZ ;  /* 0x0000000000747805 */ /* 0x001fe2000001ff00 */
[----:B------:R-:W-:Y:S02]  /*4260*/  CS2R R112, SRZ ;  /* 0x0000000000707805 */ /* 0x000fe4000001ff00 */
[----:B-----5:R0:W-:Y:S02]  /*4270*/  STL [R1+0x214], R88 ;  /* 0x0002145801007387 */ /* 0x0201e40000100800 */
[----:B0-----:R-:W-:-:S10]  /*4280*/  HFMA2.MMA R88, -RZ, RZ, 0, 0 ;  /* 0x00000000ff587435 */ /* 0x001fd400000001ff */
[----:B------:R0:W5:Y:S02]  /*4290*/  @!P0 LDG.E R88, [R38.64] ;  /* 0x0000000e26588981 */ /* 0x000164000c1e1900 */
[----:B0-----:R-:W-:-:S04]  /*42a0*/  IADD3 R38, R0, 0x168, RZ ;  /* 0x0000016800267810 */ /* 0x001fc80007ffe0ff */
[----:B------:R-:W-:Y:S02]  /*42b0*/  SHF.R.S32.HI R10, RZ, 0x1f, R38 ;  /* 0x0000001fff0a7819 */ /* 0x000fe40000011426 */
[----:B------:R-:W-:-:S04]  /*42c0*/  ISETP.GE.U32.AND P0, PT, R38, c[0x0][0x1e0], PT ;  /* 0x0000780026007a0c */ /* 0x000fc80003f06070 */
[----:B------:R-:W-:Y:S02]  /*42d0*/  ISETP.GE.OR.EX P2, PT, R10, c[0x0][0x1e4], P1, P0 ;  /* 0x000079000a007a0c */ /* 0x000fe40000f46700 */
[----:B------:R-:W-:-:S11]  /*42e0*/  LOP3.LUT P0, RZ, R122, 0x40, RZ, 0xc0, !PT ;  /* 0x000000407aff7812 */ /* 0x000fd6000780c0ff */
[----:B------:R-:W-:Y:S02]  /*42f0*/  @!P2 MOV R11, R7 ;  /* 0x00000007000ba202 */ /* 0x000fe40000000f00 */
[----:B------:R0:W5:Y:S04]  /*4300*/  @!P0 LDG.E R123, [R22.64] ;  /* 0x0000000e167b8981 */ /* 0x000168000c1e1900 */
[----:B------:R1:W5:Y:S01]  /*4310*/  @!P0 LDG.E R124, [R64.64] ;  /* 0x0000000e407c8981 */ /* 0x000362000c1e1900 */
[----:B0-----:R-:W-:Y:S01]  /*4320*/  @!P2 IMAD R22, R10, c[0x0][0x1d8], RZ ;  /* 0x000076000a16aa24 */ /* 0x001fe200078e02ff */
[----:B------:R-:W-:-:S03]  /*4330*/  @!P2 MOV R10, R4 ;  /* 0x00000004000aa202 */ /* 0x000fc60000000f00 */
[C---:B------:R-:W-:Y:S02]  /*4340*/  @!P2 IMAD R22, R38.reuse, c[0x0][0x1dc], R22 ;  /* 0x000077002616aa24 */ /* 0x040fe400078e0216 */
[----:B------:R-:W-:-:S05]  /*4350*/  @!P2 IMAD.WIDE.U32 R10, R38, c[0x0][0x1d8], R10 ;  /* 0x00007600260aaa25 */ /* 0x000fca00078e000a */
[----:B------:R-:W-:Y:S02]  /*4360*/  @!P2 IADD3 R22, R11, R22, RZ ;  /* 0x000000160b16a210 */ /* 0x000fe40007ffe0ff */
[C---:B------:R-:W-:Y:S02]  /*4370*/  @!P2 SHF.L.U32 R38, R10.reuse, 0x1, RZ ;  /* 0x000000010a26a819 */ /* 0x040fe400000006ff */
[----:B------:R-:W-:Y:S02]  /*4380*/  @!P2 SHF.L.U64.HI R10, R10, 0x1, R22 ;  /* 0x000000010a0aa819 */ /* 0x000fe40000010216 */
[----:B-1----:R-:W-:Y:S02]  /*4390*/  @!P2 IADD3 R62, P0, R38, c[0x0][0x180], RZ ;  /* 0x00006000263eaa10 */ /* 0x002fe40007f1e0ff */
[----:B------:R-:W-:Y:S02]  /*43a0*/  IADD3 R22, R0, 0x170, RZ ;  /* 0x0000017000167810 */ /* 0x000fe40007ffe0ff */
[----:B------:R-:W-:-:S02]  /*43b0*/  @!P2 IADD3.X R63, R10, c[0x0][0x184], RZ, P0, !PT ;  /* 0x000061000a3faa10 */ /* 0x000fc400007fe4ff */
[----:B------:R-:W-:-:S04]  /*43c0*/  @!P2 IADD3 R38, P0, R38, c[0x0][0x178], RZ ;  /* 0x00005e002626aa10 */ /* 0x000fc80007f1e0ff */
        /* <DEDUP_REMOVED lines=9> */
[C---:B------:R-:W-:Y:S02]  /*4460*/  @!P3 IMAD R23, R22.reuse, c[0x0][0x1dc], R23 ;  /* 0x000077001617ba24 */ /* 0x040fe400078e0217 */
[----:B------:R1:W5:Y:S02]  /*4470*/  @!P0 LDG.E R117, [R42.64] ;  /* 0x0000000e2a758981 */ /* 0x000364000c1e1900 */
[----:B------:R-:W-:-:S05]  /*4480*/  @!P3 IMAD.WIDE.U32 R10, R22, c[0x0][0x1d8], R10 ;  /* 0x00007600160aba25 */ /* 0x000fca00078e000a */
[----:B------:R-:W-:Y:S02]  /*4490*/  @!P3 IADD3 R23, R11, R23, RZ ;  /* 0x000000170b17b210 */ /* 0x000fe40007ffe0ff */
[C---:B0-----:R-:W-:Y:S02]  /*44a0*/  @!P3 SHF.L.U32 R32, R10.reuse, 0x1, RZ ;  /* 0x000000010a20b819 */ /* 0x041fe400000006ff */
[----:B------:R-:W-:Y:S02]  /*44b0*/  @!P3 SHF.L.U64.HI R10, R10, 0x1, R23 ;  /* 0x000000010a0ab819 */ /* 0x000fe40000010217 */
[----:B------:R-:W-:Y:S01]  /*44c0*/  @!P3 IADD3 R40, P0, R32, c[0x0][0x180], RZ ;  /* 0x000060002028ba10 */ /* 0x000fe20007f1e0ff */
[----:B------:R-:W-:Y:S01]  /*44d0*/  CS2R R110, SRZ ;  /* 0x00000000006e7805 */ /* 0x000fe2000001ff00 */
[----:B------:R-:W-:Y:S01]  /*44e0*/  LOP3.LUT R3, R3, 0xffffefff, RZ, 0xc0, !PT ;  /* 0xffffefff03037812 */ /* 0x000fe200078ec0ff */
[----:B------:R-:W5:Y:S01]  /*44f0*/  LDL.LU.64 R22, [R1+0x278] ;  /* 0x0002780001167983 */ /* 0x000f620000300a00 */
[----:B------:R-:W-:-:S02]  /*4500*/  @!P3 IADD3.X R41, R10, c[0x0][0x184], RZ, P0, !PT ;  /* 0x000061000a29ba10 */ /* 0x000fc400007fe4ff */
[----:B------:R-:W-:-:S04]  /*4510*/  @!P3 IADD3 R32, P0, R32, c[0x0][0x178], RZ ;  /* 0x00005e002020ba10 */ /* 0x000fc80007f1e0ff */
[----:B------:R-:W-:Y:S02]  /*4520*/  @!P3 IADD3.X R33, R10, c[0x0][0x17c], RZ, P0, !PT ;  /* 0x00005f000a21ba10 */ /* 0x000fe400007fe4ff */
[----:B------:R-:W-:-:S13]  /*4530*/  LOP3.LUT P0, RZ, R122, 0x8, RZ, 0xc0, !PT ;  /* 0x000000087aff7812 */ /* 0x000fda000780c0ff */
[----:B------:R0:W5:Y:S01]  /*4540*/  @!P0 LDG.E R113, [R26.64] ;  /* 0x0000000e1a718981 */ /* 0x000162000c1e1900 */
[----:B------:R-:W-:Y:S02]  /*4550*/  @P2 LOP3.LUT R3, R3, 0x1000, RZ, 0xfc, !PT ;  /* 0x0000100003032812 */ /* 0x000fe400078efcff */
[----:B------:R-:W-:Y:S01]  /*4560*/  IADD3 R10, R0, 0x178, RZ ;  /* 0x00000178000a7810 */ /* 0x000fe20007ffe0ff */
[----:B------:R1:W5:Y:S04]  /*4570*/  @!P0 LDG.E R112, [R114.64] ;  /* 0x0000000e72708981 */ /* 0x000368000c1e1900 */
[----:B0-----:R-:W5:Y:S01]  /*4580*/  LDL.LU.64 R26, [R1+0x280] ;  /* 0x00028000011a7983 */ /* 0x001f620000300a00 */
[----:B------:R-:W-:Y:S02]  /*4590*/  LOP3.LUT R3, R3, 0xfffff7ff, RZ, 0xc0, !PT ;  /* 0xfffff7ff03037812 */ /* 0x000fe400078ec0ff */
[----:B------:R-:W-:-:S02]  /*45a0*/  LOP3.LUT R2, R2, 0xffffffef, RZ, 0xc0, !PT ;  /* 0xffffffef02027812 */ /* 0x000fc400078ec0ff */
[----:B------:R-:W-:Y:S02]  /*45b0*/  SHF.R.S32.HI R11, RZ, 0x1f, R10 ;  /* 0x0000001fff0b7819 */ /* 0x000fe4000001140a */
[----:B------:R-:W-:Y:S02]  /*45c0*/  ISETP.GE.U32.AND P0, PT, R10, c[0x0][0x1e0], PT ;  /* 0x000078000a007a0c */ /* 0x000fe40003f06070 */
[----:B------:R-:W-:Y:S02]  /*45d0*/  LOP3.LUT P2, RZ, R122, 0x4, RZ, 0xc0, !PT ;  /* 0x000000047aff7812 */ /* 0x000fe4000784c0ff */
[----:B------:R-:W-:Y:S02]  /*45e0*/  @P3 LOP3.LUT R3, R3, 0x800, RZ, 0xfc, !PT ;  /* 0x0000080003033812 */ /* 0x000fe400078efcff */
[----:B------:R-:W-:Y:S02]  /*45f0*/  @P3 LOP3.LUT R2, R2, 0x10, RZ, 0xfc, !PT ;  /* 0x0000001002023812 */ /* 0x000fe400078efcff */
[----:B------:R-:W-:-:S07]  /*4600*/  ISETP.GE.OR.EX P3, PT, R11, c[0x0][0x1e4], P1, P0 ;  /* 0x000079000b007a0c */ /* 0x000fce0000f66700 */
[----:B------:R0:W5:Y:S01]  /*4610*/  @!P2 LDG.E R110, [R8.64] ;  /* 0x0000000e086ea981 */ /* 0x000162000c1e1900 */
[----:B------:R-:W-:-:S03]  /*4620*/  CS2R R108, SRZ ;  /* 0x00000000006c7805 */ /* 0x000fc6000001ff00 */
[----:B----4-:R4:W-:Y:S02]  /*4630*/  STL [R1+0x248], R90 ;  /* 0x0002485a01007387 */ /* 0x0109e40000100800 */
[----:B------:R-:W-:Y:S02]  /*4640*/  @!P3 IMAD R11, R11, c[0x0][0x1d8], RZ ;  /* 0x000076000b0bba24 */ /* 0x000fe400078e02ff */
[----:B------:R1:W5:Y:S01]  /*4650*/  @!P4 LDG.E R109, [R28.64] ;  /* 0x0000000e1c6dc981 */ /* 0x000362000c1e1900 */
[----:B0-----:R-:W-:Y:S02]  /*4660*/  @!P3 MOV R8, R4 ;  /* 0x000000040008b202 */ /* 0x001fe40000000f00 */
[----:B------:R-:W-:Y:S01]  /*4670*/  @!P3 MOV R9, R7 ;  /* 0x000000070009b202 */ /* 0x000fe20000000f00 */
[C---:B------:R-:W-:Y:S01]  /*4680*/  @!P3 IMAD R11, R10.reuse, c[0x0][0x1dc], R11 ;  /* 0x000077000a0bba24 */ /* 0x040fe200078e020b */
[----:B------:R0:W5:Y:S03]  /*4690*/  @!P4 LDG.E R108, [R96.64] ;  /* 0x0000000e606cc981 */ /* 0x000166000c1e1900 */
[----:B------:R-:W-:Y:S01]  /*46a0*/  @!P3 IMAD.WIDE.U32 R8, R10, c[0x0][0x1d8], R8 ;  /* 0x000076000a08ba25 */ /* 0x000fe200078e0008 */
[----:B----4-:R-:W4:Y:S04]  /*46b0*/  LDL.LU.64 R90, [R1+0x270] ;  /* 0x00027000015a7983 */ /* 0x010f280000300a00 */
[----:B------:R-:W-:Y:S01]  /*46c0*/  @!P3 IADD3 R11, R9, R11, RZ ;  /* 0x0000000b090bb210 */ /* 0x000fe20007ffe0ff */
[----:B------:R-:W-:Y:S01]  /*46d0*/  CS2R R106, SRZ ;  /* 0x00000000006a7805 */ /* 0x000fe2000001ff00 */
[C---:B------:R-:W-:Y:S01]  /*46e0*/  @!P3 SHF.L.U32 R64, R8.reuse, 0x1, RZ ;  /* 0x000000010840b819 */ /* 0x040fe200000006ff */
[----:B------:R2:W4:Y:S01]  /*46f0*/  @!P2 LDG.E R111, [R94.64] ;  /* 0x0000000e5e6fa981 */ /* 0x000522000c1e1900 */
[----:B------:R-:W-:-:S02]  /*4700*/  @!P3 SHF.L.U64.HI R8, R8, 0x1, R11 ;  /* 0x000000010808b819 */ /* 0x000fc4000001020b */
[----:B-1----:R-:W-:Y:S01]  /*4710*/  @!P3 IADD3 R42, P0, R64, c[0x0][0x180], RZ ;  /* 0x00006000402aba10 */ /* 0x002fe20007f1e0ff */
[----:B------:R-:W-:Y:S01]  /*4720*/  CS2R R104, SRZ ;  /* 0x0000000000687805 */ /* 0x000fe2000001ff00 */
[----:B------:R-:W-:Y:S01]  /*4730*/  IADD3 R10, R0, 0x180, RZ ;  /* 0x00000180000a7810 */ /* 0x000fe20007ffe0ff */
[----:B------:R-:W-:Y:S01]  /*4740*/  CS2R R100, SRZ ;  /* 0x0000000000647805 */ /* 0x000fe2000001ff00 */
[----:B------:R-:W-:Y:S01]  /*4750*/  @!P3 IADD3.X R43, R8, c[0x0][0x184], RZ, P0, !PT ;  /* 0x00006100082bba10 */ /* 0x000fe200007fe4ff */
[----:B0-----:R-:W4:Y:S01]  /*4760*/  LDL.LU.64 R96, [R1+0x260] ;  /* 0x0002600001607983 */ /* 0x001f220000300a00 */
[----:B------:R-:W-:Y:S02]  /*4770*/  @!P3 IADD3 R64, P0, R64, c[0x0][0x178], RZ ;  /* 0x00005e004040ba10 */ /* 0x000fe40007f1e0ff */
[----:B------:R-:W-:Y:S01]  /*4780*/  LOP3.LUT R3, R3, 0xfffffbff, RZ, 0xc0, !PT ;  /* 0xfffffbff03037812 */ /* 0x000fe200078ec0ff */
[----:B---3--:R0:W-:Y:S01]  /*4790*/  STL [R1+0x288], R92 ;  /* 0x0002885c01007387 */ /* 0x0081e20000100800 */
[----:B------:R-:W-:-:S02]  /*47a0*/  @!P3 IADD3.X R65, R8, c[0x0][0x17c], RZ, P0, !PT ;  /* 0x00005f000841ba10 */ /* 0x000fc400007fe4ff */
[----:B------:R-:W-:Y:S01]  /*47b0*/  SHF.R.S32.HI R8, RZ, 0x1f, R10 ;  /* 0x0000001fff087819 */ /* 0x000fe2000001140a */
[----:B--2---:R-:W-:Y:S01]  /*47c0*/  STL [R1+0x220], R89 ;  /* 0x0002205901007387 */ /* 0x004fe20000100800 */
[----:B------:R-:W-:Y:S02]  /*47d0*/  ISETP.GE.U32.AND P0, PT, R10, c[0x0][0x1e0], PT ;  /* 0x000078000a007a0c */ /* 0x000fe40003f06070 */
[----:B------:R-:W-:Y:S01]  /*47e0*/  LOP3.LUT R2, R2, 0xffffffdf, RZ, 0xc0, !PT ;  /* 0xffffffdf02027812 */ /* 0x000fe200078ec0ff */
[----:B------:R-:W2:Y:S01]  /*47f0*/  LDL.LU.64 R28, [R1+0x258] ;  /* 0x00025800011c7983 */ /* 0x000ea20000300a00 */
[----:B------:R-:W-:Y:S02]  /*4800*/  ISETP.GE.OR.EX P4, PT, R8, c[0x0][0x1e4], P1, P0 ;  /* 0x0000790008007a0c */ /* 0x000fe40000f86700 */
[----:B------:R-:W-:-:S11]  /*4810*/  LOP3.LUT P0, RZ, R122, 0x1, RZ, 0xc0, !PT ;  /* 0x000000017aff7812 */ /* 0x000fd6000780c0ff */
[----:B------:R-:W-:Y:S01]  /*4820*/  @!P4 IMAD R11, R8, c[0x0][0x1d8], RZ ;  /* 0x00007600080bca24 */ /* 0x000fe200078e02ff */
[----:B------:R-:W-:Y:S01]  /*4830*/  @!P4 MOV R8, R4 ;  /* 0x000000040008c202 */ /* 0x000fe20000000f00 */
[----:B------:R1:W3:Y:S01]  /*4840*/  @!P0 LDG.E R107, [R56.64] ;  /* 0x0000000e386b8981 */ /* 0x0002e2000c1e1900 */
[----:B------:R-:W-:Y:S01]  /*4850*/  @!P4 MOV R9, R7 ;  /* 0x000000070009c202 */ /* 0x000fe20000000f00 */
[C---:B------:R-:W-:Y:S01]  /*4860*/  @!P4 IMAD R11, R10.reuse, c[0x0][0x1dc], R11 ;  /* 0x000077000a0bca24 */ /* 0x040fe200078e020b */
[----:B------:R-:W-:Y:S01]  /*4870*/  @P3 LOP3.LUT R3, R3, 0x400, RZ, 0xfc, !PT ;  /* 0x0000040003033812 */ /* 0x000fe200078efcff */
[----:B------:R0:W2:Y:S02]  /*4880*/  @!P0 LDG.E R106, [R24.64] ;  /* 0x0000000e186a8981 */ /* 0x0000a4000c1e1900 */
[----:B------:R-:W-:Y:S01]  /*4890*/  @!P4 IMAD.WIDE.U32 R8, R10, c[0x0][0x1d8], R8 ;  /* 0x000076000a08ca25 */ /* 0x000fe200078e0008 */
[----:B------:R-:W-:-:S04]  /*48a0*/  LOP3.LUT P2, RZ, R3, 0x80000000, RZ, 0xc0, !PT ;  /* 0x8000000003ff7812 */ /* 0x000fc8000784c0ff */
[----:B------:R-:W-:Y:S02]  /*48b0*/  @!P4 IADD3 R11, R9, R11, RZ ;  /* 0x0000000b090bc210 */ /* 0x000fe40007ffe0ff */
[C---:B------:R-:W-:Y:S02]  /*48c0*/  @!P4 SHF.L.U32 R74, R8.reuse, 0x1, RZ ;  /* 0x00000001084ac819 */ /* 0x040fe400000006ff */
[----:B------:R-:W-:Y:S02]  /*48d0*/  @!P4 SHF.L.U64.HI R8, R8, 0x1, R11 ;  /* 0x000000010808c819 */ /* 0x000fe4000001020b */
[----:B-1----:R-:W-:Y:S02]  /*48e0*/  @!P4 IADD3 R56, P0, R74, c[0x0][0x180], RZ ;  /* 0x000060004a38ca10 */ /* 0x002fe40007f1e0ff */
[----:B------:R-:W-:Y:S01]  /*48f0*/  IADD3 R10, R0, 0x188, RZ ;  /* 0x00000188000a7810 */ /* 0x000fe20007ffe0ff */
[----:B------:R1:W2:Y:S01]  /*4900*/  @!P2 LDG.E R105, [R12.64] ;  /* 0x0000000e0c69a981 */ /* 0x0002a2000c1e1900 */
[----:B------:R-:W-:-:S02]  /*4910*/  @!P4 IADD3.X R57, R8, c[0x0][0x184], RZ, P0, !PT ;  /* 0x000061000839ca10 */ /* 0x000fc400007fe4ff */
[----:B------:R-:W-:Y:S01]  /*4920*/  @!P4 IADD3 R74, P0, R74, c[0x0][0x178], RZ ;  /* 0x00005e004a4aca10 */ /* 0x000fe20007f1e0ff */
[----:B------:R0:W2:Y:S03]  /*4930*/  @!P2 LDG.E R104, [R16.64] ;  /* 0x0000000e1068a981 */ /* 0x0000a6000c1e1900 */
[----:B------:R-:W-:Y:S02]  /*4940*/  @!P4 IADD3.X R75, R8, c[0x0][0x17c], RZ, P0, !PT ;  /* 0x00005f00084bca10 */ /* 0x000fe400007fe4ff */
        /* <DEDUP_REMOVED lines=9> */
[----:B------:R-:W-:Y:S02]  /*49e0*/  @!P2 MOV R8, R4 ;  /* 0x000000040008a202 */ /* 0x000fe40000000f00 */
[----:B------:R-:W-:Y:S01]  /*49f0*/  @!P2 MOV R9, R7 ;  /* 0x000000070009a202 */ /* 0x000fe20000000f00 */
[----:B------:R-:W-:-:S04]  /*4a00*/  @!P2 IMAD R11, R10, c[0x0][0x1dc], R11 ;  /* 0x000077000a0baa24 */ /* 0x000fc800078e020b */
[----:B------:R-:W-:Y:S01]  /*4a10*/  @!P2 IMAD.WIDE.U32 R8, R10, c[0x0][0x1d8], R8 ;  /* 0x000076000a08aa25 */ /* 0x000fe200078e0008 */
[----:B------:R-:W-:-:S06]  /*4a20*/  MOV R10, RZ ;  /* 0x000000ff000a7202 */ /* 0x000fcc0000000f00 */
[----:B------:R0:W2:Y:S04]  /*4a30*/  @!P4 LDG.E R10, [R98.64] ;  /* 0x0000000e620ac981 */ /* 0x0000a8000c1e1900 */
[----:B0-----:R-:W2:Y:S04]  /*4a40*/  LDL.LU.64 R98, [R1+0x238] ;  /* 0x0002380001627983 */ /* 0x001ea80000300a00 */
[----:B-----5:R0:W-:Y:S01]  /*4a50*/  STL [R1+0x210], R88 ;  /* 0x0002105801007387 */ /* 0x0201e20000100800 */
[----:B------:R-:W-:-:S03]  /*4a60*/  CS2R R102, SRZ ;  /* 0x0000000000667805 */ /* 0x000fc6000001ff00 */
[----:B------:R5:W3:Y:S04]  /*4a70*/  @!P5 LDG.E R100, [R22.64] ;  /* 0x0000000e1664d981 */ /* 0x000ae8000c1e1900 */
[----:B------:R0:W3:Y:S01]  /*4a80*/  @!P5 LDG.E R101, [R26.64] ;  /* 0x0000000e1a65d981 */ /* 0x0000e2000c1e1900 */
[----:B------:R-:W-:Y:S02]  /*4a90*/  @!P2 IADD3 R11, R9, R11, RZ ;  /* 0x0000000b090ba210 */ /* 0x000fe40007ffe0ff */
[----:B------:R-:W-:Y:S01]  /*4aa0*/  @!P2 SHF.L.U32 R92, R8, 0x1, RZ ;  /* 0x00000001085ca819 */ /* 0x000fe200000006ff */
[----:B-----5:R-:W5:Y:S01]  /*4ab0*/  LDL.LU.64 R22, [R1+0x240] ;  /* 0x0002400001167983 */ /* 0x020f620000300a00 */
[----:B------:R-:W-:Y:S02]  /*4ac0*/  LOP3.LUT R3, R3, 0xfffffeff, RZ, 0xc0, !PT ;  /* 0xfffffeff03037812 */ /* 0x000fe400078ec0ff */
[----:B------:R-:W-:Y:S01]  /*4ad0*/  IADD3 R16, R0, 0x198, RZ ;  /* 0x0000019800107810 */ /* 0x000fe20007ffe0ff */
[----:B------:R1:W3:Y:S04]  /*4ae0*/  @!P3 LDG.E R102, [R14.64] ;  /* 0x0000000e0e66b981 */ /* 0x0002e8000c1e1900 */
[----:B0-----:R-:W3:Y:S01]  /*4af0*/  LDL.LU.64 R26, [R1+0x250] ;  /* 0x00025000011a7983 */ /* 0x001ee20000300a00 */
[----:B------:R-:W-:-:S02]  /*4b00*/  @!P2 SHF.L.U64.HI R8, R8, 0x1, R11 ;  /* 0x000000010808a819 */ /* 0x000fc4000001020b */
[----:B------:R-:W-:Y:S01]  /*4b10*/  @!P2 IADD3 R88, P0, R92, c[0x0][0x180], RZ ;  /* 0x000060005c58aa10 */ /* 0x000fe20007f1e0ff */
[----:B------:R0:W5:Y:S01]  /*4b20*/  @!P3 LDG.E R103, [R20.64] ;  /* 0x0000000e1467b981 */ /* 0x000162000c1e1900 */
[----:B------:R-:W-:Y:S02]  /*4b30*/  IADD3 R9, R0, 0x190, RZ ;  /* 0x0000019000097810 */ /* 0x000fe40007ffe0ff */
[----:B------:R-:W-:Y:S02]  /*4b40*/  @!P2 IADD3.X R89, R8, c[0x0][0x184], RZ, P0, !PT ;  /* 0x000061000859aa10 */ /* 0x000fe400007fe4ff */
[----:B------:R-:W-:Y:S02]  /*4b50*/  @!P2 IADD3 R92, P0, R92, c[0x0][0x178], RZ ;  /* 0x00005e005c5caa10 */ /* 0x000fe40007f1e0ff */
[----:B------:R-:W-:Y:S02]  /*4b60*/  SHF.R.S32.HI R11, RZ, 0x1f, R9 ;  /* 0x0000001fff0b7819 */ /* 0x000fe40000011409 */
[----:B------:R-:W-:-:S02]  /*4b70*/  @!P2 IADD3.X R93, R8, c[0x0][0x17c], RZ, P0, !PT ;  /* 0x00005f00085daa10 */ /* 0x000fc400007fe4ff */
[----:B------:R-:W-:-:S04]  /*4b80*/  ISETP.GE.U32.AND P0, PT, R9, c[0x0][0x1e0], PT ;  /* 0x0000780009007a0c */ /* 0x000fc80003f06070 */
[----:B------:R-:W-:Y:S01]  /*4b90*/  ISETP.GE.OR.EX P5, PT, R11, c[0x0][0x1e4], P1, P0 ;  /* 0x000079000b007a0c */ /* 0x000fe20000fa6700 */
[----:B------:R-:W-:Y:S01]  /*4ba0*/  HFMA2.MMA R8, -RZ, RZ, 0, 0 ;  /* 0x00000000ff087435 */ /* 0x000fe200000001ff */
[----:B------:R-:W-:-:S09]  /*4bb0*/  @P2 LOP3.LUT R3, R3, 0x100, RZ, 0xfc, !PT ;  /* 0x0000010003032812 */ /* 0x000fd200078efcff */
[----:B----4-:R4:W5:Y:S02]  /*4bc0*/  @!P4 LDG.E R8, [R90.64] ;  /* 0x0000000e5a08c981 */ /* 0x010964000c1e1900 */
[----:B-1----:R-:W-:Y:S01]  /*4bd0*/  @!P5 MOV R12, R4 ;  /* 0x00000004000cd202 */ /* 0x002fe20000000f00 */
[----:B------:R-:W-:Y:S01]  /*4be0*/  @!P5 IMAD R11, R11, c[0x0][0x1d8], RZ ;  /* 0x000076000b0bda24 */ /* 0x000fe200078e02ff */
[----:B------:R-:W-:-:S03]  /*4bf0*/  @!P5 MOV R13, R7 ;  /* 0x00000007000dd202 */ /* 0x000fc60000000f00 */
[C---:B------:R-:W-:Y:S02]  /*4c00*/  @!P5 IMAD R11, R9.reuse, c[0x0][0x1dc], R11 ;  /* 0x00007700090bda24 */ /* 0x040fe400078e020b */
[----:B------:R-:W-:-:S05]  /*4c10*/  @!P5 IMAD.WIDE.U32 R12, R9, c[0x0][0x1d8], R12 ;  /* 0x00007600090cda25 */ /* 0x000fca00078e000c */
[----:B------:R-:W-:Y:S02]  /*4c20*/  @!P5 IADD3 R11, R13, R11, RZ ;  /* 0x0000000b0d0bd210 */ /* 0x000fe40007ffe0ff */
[C---:B------:R-:W-:Y:S02]  /*4c30*/  @!P5 SHF.L.U32 R94, R12.reuse, 0x1, RZ ;  /* 0x000000010c5ed819 */ /* 0x040fe400000006ff */
[----:B------:R-:W-:Y:S02]  /*4c40*/  @!P5 SHF.L.U64.HI R12, R12, 0x1, R11 ;  /* 0x000000010c0cd819 */ /* 0x000fe4000001020b */
[----:B----4-:R-:W-:-:S04]  /*4c50*/  @!P5 IADD3 R90, P0, R94, c[0x0][0x180], RZ ;  /* 0x000060005e5ada10 */ /* 0x010fc80007f1e0ff */
[----:B------:R-:W-:Y:S02]  /*4c60*/  @!P5 IADD3.X R91, R12, c[0x0][0x184], RZ, P0, !PT ;  /* 0x000061000c5bda10 */ /* 0x000fe400007fe4ff */
[----:B------:R-:W-:Y:S02]  /*4c70*/  @!P5 IADD3 R94, P0, R94, c[0x0][0x178], RZ ;  /* 0x00005e005e5eda10 */ /* 0x000fe40007f1e0ff */
[----:B------:R-:W-:Y:S02]  /*4c80*/  LOP3.LUT P2, RZ, R3, 0x4000000, RZ, 0xc0, !PT ;  /* 0x0400000003ff7812 */ /* 0x000fe4000784c0ff */
[----:B------:R-:W-:Y:S02]  /*4c90*/  @!P5 IADD3.X R95, R12, c[0x0][0x17c], RZ, P0, !PT ;  /* 0x00005f000c5fda10 */ /* 0x000fe400007fe4ff */
[----:B------:R-:W-:Y:S02]  /*4ca0*/  SHF.R.S32.HI R14, RZ, 0x1f, R16 ;  /* 0x0000001fff0e7819 */ /* 0x000fe40000011410 */
[----:B------:R-:W-:-:S02]  /*4cb0*/  ISETP.GE.U32.AND P0, PT, R16, c[0x0][0x1e0], PT ;  /* 0x0000780010007a0c */ /* 0x000fc40003f06070 */
[----:B------:R-:W-:Y:S02]  /*4cc0*/  MOV R11, RZ ;  /* 0x000000ff000b7202 */ /* 0x000fe40000000f00 */
[----:B------:R-:W-:Y:S02]  /*4cd0*/  ISETP.GE.OR.EX P4, PT, R14, c[0x0][0x1e4], P1, P0 ;  /* 0x000079000e007a0c */ /* 0x000fe40000f86700 */
[----:B------:R-:W-:Y:S01]  /*4ce0*/  LOP3.LUT P3, RZ, R3, 0x8000000, RZ, 0xc0, !PT ;  /* 0x0800000003ff7812 */ /* 0x000fe2000786c0ff */
[----:B------:R-:W-:-:S10]  /*4cf0*/  HFMA2.MMA R9, -RZ, RZ, 0, 0 ;  /* 0x00000000ff097435 */ /* 0x000fd400000001ff */
[----:B------:R-:W-:Y:S01]  /*4d00*/  @!P4 IMAD R17, R14, c[0x0][0x1d8], RZ ;  /* 0x000076000e11ca24 */ /* 0x000fe200078e02ff */
[----:B------:R-:W-:Y:S01]  /*4d10*/  @!P4 MOV R14, R4 ;  /* 0x00000004000ec202 */ /* 0x000fe20000000f00 */
[----:B------:R1:W4:Y:S01]  /*4d20*/  @!P3 LDG.E R9, [R96.64] ;  /* 0x0000000e6009b981 */ /* 0x000322000c1e1900 */
[----:B------:R-:W-:Y:S01]  /*4d30*/  @!P4 MOV R15, R7 ;  /* 0x00000007000fc202 */ /* 0x000fe20000000f00 */
[----:B------:R-:W-:-:S04]  /*4d40*/  @!P4 IMAD R17, R16, c[0x0][0x1dc], R17 ;  /* 0x000077001011ca24 */ /* 0x000fc800078e0211 */
[----:B------:R-:W-:-:S05]  /*4d50*/  @!P4 IMAD.WIDE.U32 R14, R16, c[0x0][0x1d8], R14 ;  /* 0x00007600100eca25 */ /* 0x000fca00078e000e */
[----:B------:R-:W-:Y:S02]  /*4d60*/  @!P4 IADD3 R17, R15, R17, RZ ;  /* 0x000000110f11c210 */ /* 0x000fe40007ffe0ff */
[C---:B-1----:R-:W-:Y:S02]  /*4d70*/  @!P4 SHF.L.U32 R96, R14.reuse, 0x1, RZ ;  /* 0x000000010e60c819 */ /* 0x042fe400000006ff */
[----:B------:R-:W-:Y:S02]  /*4d80*/  @!P4 SHF.L.U64.HI R14, R14, 0x1, R17 ;  /* 0x000000010e0ec819 */ /* 0x000fe40000010211 */
[----:B------:R-:W-:-:S06]  /*4d90*/  CS2R R16, SRZ ;  /* 0x0000000000107805 */ /* 0x000fcc000001ff00 */
[----:B--2---:R1:W2:Y:S04]  /*4da0*/  @!P6 LDG.E R16, [R98.64] ;  /* 0x0000000e6210e981 */ /* 0x0042a8000c1e1900 */
[----:B-1----:R-:W2:Y:S04]  /*4db0*/  LDL.LU.64 R98, [R1+0x228] ;  /* 0x0002280001627983 */ /* 0x002ea80000300a00 */
[----:B---3--:R1:W3:Y:S04]  /*4dc0*/  @!P2 LDG.E R11, [R26.64] ;  /* 0x0000000e1a0ba981 */ /* 0x0082e8000c1e1900 */
[----:B-1----:R-:W3:Y:S01]  /*4dd0*/  LDL.LU.64 R26, [R1+0x230] ;  /* 0x00023000011a7983 */ /* 0x002ee20000300a00 */
[----:B------:R-:W-:-:S06]  /*4de0*/  CS2R R12, SRZ ;  /* 0x00000000000c7805 */ /* 0x000fcc000001ff00 */
[----:B------:R1:W4:Y:S01]  /*4df0*/  @!P2 LDG.E R13, [R44.64] ;  /* 0x0000000e2c0da981 */ /* 0x000322000c1e1900 */
[----:B------:R-:W-:-:S03]  /*4e00*/  LOP3.LUT R3, R3, 0xffffff7f, RZ, 0xc0, !PT ;  /* 0xffffff7f03037812 */ /* 0x000fc600078ec0ff */
[----:B------:R0:W4:Y:S01]  /*4e10*/  @!P3 LDG.E R12, [R28.64] ;  /* 0x0000000e1c0cb981 */ /* 0x000122000c1e1900 */
[----:B-1----:R-:W-:-:S04]  /*4e20*/  @!P4 IADD3 R44, P0, R96, c[0x0][0x180], RZ ;  /* 0x00006000602cca10 */ /* 0x002fc80007f1e0ff */
[----:B------:R-:W-:Y:S02]  /*4e30*/  @!P4 IADD3.X R45, R14, c[0x0][0x184], RZ, P0, !PT ;  /* 0x000061000e2dca10 */ /* 0x000fe400007fe4ff */
[----:B------:R-:W-:-:S04]  /*4e40*/  @!P4 IADD3 R96, P0, R96, c[0x0][0x178], RZ ;  /* 0x00005e006060ca10 */ /* 0x000fc80007f1e0ff */
[----:B------:R-:W-:Y:S02]  /*4e50*/  @!P4 IADD3.X R97, R14, c[0x0][0x17c], RZ, P0, !PT ;  /* 0x00005f000e61ca10 */ /* 0x000fe400007fe4ff */
[----:B------:R-:W-:-:S06]  /*4e60*/  CS2R R14, SRZ ;  /* 0x00000000000e7805 */ /* 0x000fcc000001ff00 */
[----:B-----5:R1:W5:Y:S02]  /*4e70*/  @!P6 LDG.E R14, [R22.64] ;  /* 0x0000000e160ee981 */ /* 0x020364000c1e1900 */
[----:B-1----:R-:W-:-:S04]  /*4e80*/  IADD3 R22, R0, 0x1a0, RZ ;  /* 0x000001a000167810 */ /* 0x002fc80007ffe0ff */
[----:B0-----:R-:W-:Y:S02]  /*4e90*/  SHF.R.S32.HI R20, RZ, 0x1f, R22 ;  /* 0x0000001fff147819 */ /* 0x001fe40000011416 */
[----:B------:R-:W-:-:S04]  /*4ea0*/  ISETP.GE.U32.AND P0, PT, R22, c[0x0][0x1e0], PT ;  /* 0x0000780016007a0c */ /* 0x000fc80003f06070 */
        /* <DEDUP_REMOVED lines=12> */
[----:B------:R-:W-:-:S02]  /*4f70*/  @!P6 IADD3 R23, R21, R23, RZ ;  /* 0x000000171517e210 */ /* 0x000fc40007ffe0ff */
[C---:B0-----:R-:W-:Y:S02]  /*4f80*/  @!P6 SHF.L.U32 R48, R20.reuse, 0x1, RZ ;  /* 0x000000011430e819 */ /* 0x041fe400000006ff */
[----:B------:R-:W-:Y:S02]  /*4f90*/  @!P6 SHF.L.U64.HI R20, R20, 0x1, R23 ;  /* 0x000000011414e819 */ /* 0x000fe40000010217 */
[----:B-1----:R-:W-:Y:S02]  /*4fa0*/  @!P6 IADD3 R82, P0, R48, c[0x0][0x180], RZ ;  /* 0x000060003052ea10 */ /* 0x002fe40007f1e0ff */
[----:B------:R-:W-:Y:S02]  /*4fb0*/  LOP3.LUT P2, RZ, R3, 0x800000, RZ, 0xc0, !PT ;  /* 0x0080000003ff7812 */ /* 0x000fe4000784c0ff */
[----:B------:R-:W-:Y:S01]  /*4fc0*/  @!P6 IADD3.X R83, R20, c[0x0][0x184], RZ, P0, !PT ;  /* 0x000061001453ea10 */ /* 0x000fe200007fe4ff */
[----:B------:R-:W-:Y:S01]  /*4fd0*/  HFMA2.MMA R22, -RZ, RZ, 0, 0 ;  /* 0x00000000ff167435 */ /* 0x000fe200000001ff */
[----:B------:R-:W-:-:S02]  /*4fe0*/  @!P6 IADD3 R48, P0, R48, c[0x0][0x178], RZ ;  /* 0x00005e003030ea10 */ /* 0x000fc40007f1e0ff */
[----:B------:R-:W-:Y:S02]  /*4ff0*/  IADD3 R23, R0, 0x1a8, RZ ;  /* 0x000001a800177810 */ /* 0x000fe40007ffe0ff */
[----:B------:R-:W-:Y:S02]  /*5000*/  @!P6 IADD3.X R49, R20, c[0x0][0x17c], RZ, P0, !PT ;  /* 0x00005f001431ea10 */ /* 0x000fe400007fe4ff */
[----:B------:R-:W-:Y:S01]  /*5010*/  CS2R R20, SRZ ;  /* 0x0000000000147805 */ /* 0x000fe2000001ff00 */
[----:B------:R-:W-:Y:S02]  /*5020*/  SHF.R.S32.HI R25, RZ, 0x1f, R23 ;  /* 0x0000001fff197819 */ /* 0x000fe40000011417 */
[----:B------:R-:W-:-:S03]  /*5030*/  ISETP.GE.U32.AND P0, PT, R23, c[0x0][0x1e0], PT ;  /* 0x0000780017007a0c */ /* 0x000fc60003f06070 */
[----:B------:R0:W4:Y:S01]  /*5040*/  @!P2 LDG.E R20, [R58.64] ;  /* 0x0000000e3a14a981 */ /* 0x000122000c1e1900 */
[C---:B------:R-:W-:Y:S02]  /*5050*/  LOP3.LUT P4, RZ, R3.reuse, 0x400000, RZ, 0xc0, !PT ;  /* 0x0040000003ff7812 */ /* 0x040fe4000788c0ff */
[----:B------:R-:W-:Y:S02]  /*5060*/  LOP3.LUT R3, R3, 0xffffffdf, RZ, 0xc0, !PT ;  /* 0xffffffdf03037812 */ /* 0x000fe400078ec0ff */
[----:B------:R-:W-:Y:S02]  /*5070*/  LOP3.LUT R2, R2, 0xffffffbf, RZ, 0xc0, !PT ;  /* 0xffffffbf02027812 */ /* 0x000fe400078ec0ff */
[----:B------:R-:W-:Y:S02]  /*5080*/  @P6 LOP3.LUT R3, R3, 0x20, RZ, 0xfc, !PT ;  /* 0x0000002003036812 */ /* 0x000fe400078efcff */
[----:B------:R-:W-:Y:S02]  /*5090*/  @P5 LOP3.LUT R2, R2, 0x40, RZ, 0xfc, !PT ;  /* 0x0000004002025812 */ /* 0x000fe400078efcff */
[----:B------:R-:W-:-:S02]  /*50a0*/  LOP3.LUT P5, RZ, R3, 0x200000, RZ, 0xc0, !PT ;  /* 0x0020000003ff7812 */ /* 0x000fc400078ac0ff */
[----:B------:R-:W-:Y:S01]  /*50b0*/  MOV R24, RZ ;  /* 0x000000ff00187202 */ /* 0x000fe20000000f00 */
[----:B------:R-:W4:Y:S05]  /*50c0*/  @!P4 LDG.E R21, [R120.64] ;  /* 0x0000000e7815c981 */ /* 0x000f2a000c1e1900 */
[----:B--2---:R1:W2:Y:S01]  /*50d0*/  @!P4 LDG.E R24, [R98.64] ;  /* 0x0000000e6218c981 */ /* 0x0042a2000c1e1900 */
[C---:B------:R-:W-:Y:S02]  /*50e0*/  LOP3.LUT P3, RZ, R3.reuse, 0x100000, RZ, 0xc0, !PT ;  /* 0x0010000003ff7812 */ /* 0x040fe4000786c0ff */
[----:B------:R-:W-:Y:S01]  /*50f0*/  LOP3.LUT R3, R3, 0xffffffef, RZ, 0xc0, !PT ;  /* 0xffffffef03037812 */ /* 0x000fe200078ec0ff */
[----:B---3--:R3:W2:Y:S01]  /*5100*/  @!P2 LDG.E R22, [R26.64] ;  /* 0x0000000e1a16a981 */ /* 0x0086a2000c1e1900 */
[----:B------:R-:W-:-:S13]  /*5110*/  ISETP.GE.OR.EX P2, PT, R25, c[0x0][0x1e4], P1, P0 ;  /* 0x0000790019007a0c */ /* 0x000fda0000f46700 */
[----:B---3--:R-:W-:Y:S01]  /*5120*/  @!P2 MOV R26, R4 ;  /* 0x00000004001aa202 */ /* 0x008fe20000000f00 */
[----:B------:R-:W-:Y:S01]  /*5130*/  @!P2 IMAD R25, R25, c[0x0][0x1d8], RZ ;  /* 0x000076001919aa24 */ /* 0x000fe200078e02ff */
[----:B------:R-:W-:-:S03]  /*5140*/  @!P2 MOV R27, R7 ;  /* 0x00000007001ba202 */ /* 0x000fc60000000f00 */
[C---:B------:R-:W-:Y:S02]  /*5150*/  @!P2 IMAD R25, R23.reuse, c[0x0][0x1dc], R25 ;  /* 0x000077001719aa24 */ /* 0x040fe400078e0219 */
[----:B------:R-:W-:Y:S01]  /*5160*/  @!P2 IMAD.WIDE.U32 R26, R23, c[0x0][0x1d8], R26 ;  /* 0x00007600171aaa25 */ /* 0x000fe200078e001a */
[----:B------:R-:W-:-:S04]  /*5170*/  HFMA2.MMA R23, -RZ, RZ, 0, 0 ;  /* 0x00000000ff177435 */ /* 0x000fc800000001ff */
[----:B------:R-:W-:Y:S02]  /*5180*/  @!P2 IADD3 R25, R27, R25, RZ ;  /* 0x000000191b19a210 */ /* 0x000fe40007ffe0ff */
[C---:B0-----:R-:W-:Y:S02]  /*5190*/  @!P2 SHF.L.U32 R58, R26.reuse, 0x1, RZ ;  /* 0x000000011a3aa819 */ /* 0x041fe400000006ff */
[----:B------:R-:W-:Y:S02]  /*51a0*/  @!P2 SHF.L.U64.HI R26, R26, 0x1, R25 ;  /* 0x000000011a1aa819 */ /* 0x000fe40000010219 */
[----:B-1----:R-:W-:Y:S01]  /*51b0*/  @!P2 IADD3 R98, P0, R58, c[0x0][0x180], RZ ;  /* 0x000060003a62aa10 */ /* 0x002fe20007f1e0ff */
[----:B------:R0:W3:Y:S03]  /*51c0*/  @!P5 LDG.E R23, [R50.64] ;  /* 0x0000000e3217d981 */ /* 0x0000e6000c1e1900 */
[----:B------:R-:W-:-:S02]  /*51d0*/  @!P2 IADD3.X R99, R26, c[0x0][0x184], RZ, P0, !PT ;  /* 0x000061001a63aa10 */ /* 0x000fc400007fe4ff */
[----:B------:R-:W-:Y:S02]  /*51e0*/  @!P2 IADD3 R58, P0, R58, c[0x0][0x178], RZ ;  /* 0x00005e003a3aaa10 */ /* 0x000fe40007f1e0ff */
[----:B------:R-:W-:Y:S02]  /*51f0*/  MOV R25, RZ ;  /* 0x000000ff00197202 */ /* 0x000fe40000000f00 */
        /* <DEDUP_REMOVED lines=38> */
[C---:B-1----:R-:W-:Y:S02]  /*5460*/  @!P4 SHF.L.U32 R70, R66.reuse, 0x1, RZ ;  /* 0x000000014246c819 */ /* 0x042fe400000006ff */
[----:B------:R-:W-:Y:S02]  /*5470*/  @P5 LOP3.LUT R3, R3, 0x8, RZ, 0xfc, !PT ;  /* 0x0000000803035812 */ /* 0x000fe400078efcff */
[----:B------:R-:W-:Y:S02]  /*5480*/  @!P4 SHF.L.U64.HI R66, R66, 0x1, R69 ;  /* 0x000000014242c819 */ /* 0x000fe40000010245 */
[----:B------:R-:W-:Y:S01]  /*5490*/  @!P4 IADD3 R68, P0, R70, c[0x0][0x180], RZ ;  /* 0x000060004644ca10 */ /* 0x000fe20007f1e0ff */
        /* <DEDUP_REMOVED lines=23> */
[----:B-1----:R-:W-:Y:S02]  /*5610*/  @!P3 MOV R54, R4 ;  /* 0x000000040036b202 */ /* 0x002fe40000000f00 */
[----:B------:R-:W-:-:S05]  /*5620*/  @!P3 MOV R55, R7 ;  /* 0x000000070037b202 */ /* 0x000fca0000000f00 */
[----:B------:R-:W-:-:S05]  /*5630*/  @!P3 IMAD.WIDE.U32 R54, R78, c[0x0][0x1d8], R54 ;  /* 0x000076004e36ba25 */ /* 0x000fca00078e0036 */
[----:B------:R-:W-:Y:S02]  /*5640*/  @!P3 IADD3 R79, R55, R79, RZ ;  /* 0x0000004f374fb210 */ /* 0x000fe40007ffe0ff */
[C---:B------:R-:W-:Y:S02]  /*5650*/  @!P3 SHF.L.U32 R55, R54.reuse, 0x1, RZ ;  /* 0x000000013637b819 */ /* 0x040fe400000006ff */
[----:B0-----:R-:W-:Y:S02]  /*5660*/  @!P3 SHF.L.U64.HI R80, R54, 0x1, R79 ;  /* 0x000000013650b819 */ /* 0x001fe4000001024f */
[----:B------:R-:W-:-:S04]  /*5670*/  @!P3 IADD3 R78, P0, R55, c[0x0][0x180], RZ ;  /* 0x00006000374eba10 */ /* 0x000fc80007f1e0ff */
[C---:B------:R-:W-:Y:S02]  /*5680*/  @!P3 IADD3.X R79, R80.reuse, c[0x0][0x184], RZ, P0, !PT ;  /* 0x00006100504fba10 */ /* 0x040fe400007fe4ff */
[----:B------:R-:W-:Y:S02]  /*5690*/  @!P3 IADD3 R54, P0, R55, c[0x0][0x178], RZ ;  /* 0x00005e003736ba10 */ /* 0x000fe40007f1e0ff */
[C---:B------:R-:W-:Y:S02]  /*56a0*/  LOP3.LUT P2, RZ, R3.reuse, 0x8000, RZ, 0xc0, !PT ;  /* 0x0000800003ff7812 */ /* 0x040fe4000784c0ff */
[----:B------:R-:W-:Y:S01]  /*56b0*/  @!P3 IADD3.X R55, R80, c[0x0][0x17c], RZ, P0, !PT ;  /* 0x00005f005037ba10 */ /* 0x000fe200007fe4ff */
[----:B------:R-:W-:Y:S01]  /*56c0*/  HFMA2.MMA R80, -RZ, RZ, 0, 0 ;  /* 0x00000000ff507435 */ /* 0x000fe200000001ff */
[----:B------:R-:W-:Y:S02]  /*56d0*/  IADD3 R81, R0, 0x1c8, RZ ;  /* 0x000001c800517810 */ /* 0x000fe40007ffe0ff */
[----:B------:R-:W-:-:S07]  /*56e0*/  LOP3.LUT R3, R3, 0xfffffffd, RZ, 0xc0, !PT ;  /* 0xfffffffd03037812 */ /* 0x000fce00078ec0ff */
[----:B------:R0:W2:Y:S01]  /*56f0*/  @!P2 LDG.E R80, [R30.64] ;  /* 0x0000000e1e50a981 */ /* 0x0000a2000c1e1900 */
[----:B------:R-:W-:Y:S01]  /*5700*/  ISETP.GE.U32.AND P0, PT, R81, c[0x0][0x1e0], PT ;  /* 0x0000780051007a0c */ /* 0x000fe20003f06070 */
[----:B0-----:R-:W-:Y:S01]  /*5710*/  CS2R R30, SRZ ;  /* 0x00000000001e7805 */ /* 0x001fe2000001ff00 */
[----:B------:R-:W-:-:S05]  /*5720*/  @P3 LOP3.LUT R3, R3, 0x2, RZ, 0xfc, !PT ;  /* 0x0000000203033812 */ /* 0x000fca00078efcff */
[----:B------:R0:W2:Y:S02]  /*5730*/  @!P2 LDG.E R30, [R18.64] ;  /* 0x0000000e121ea981 */ /* 0x0000a4000c1e1900 */
[----:B0-----:R-:W-:Y:S02]  /*5740*/  SHF.R.S32.HI R18, RZ, 0x1f, R81 ;  /* 0x0000001fff127819 */ /* 0x001fe40000011451 */
[----:B------:R-:W-:Y:S02]  /*5750*/  STL [R1+0x428], R101 ;  /* 0x0004286501007387 */ /* 0x000fe40000100800 */
[----:B------:R-:W-:Y:S02]  /*5760*/  ISETP.GE.OR.EX P2, PT, R18, c[0x0][0x1e4], P1, P0 ;  /* 0x0000790012007a0c */ /* 0x000fe40000f46700 */
[----:B------:R-:W-:Y:S01]  /*5770*/  LOP3.LUT P0, RZ, R3, 0x4000, RZ, 0xc0, !PT ;  /* 0x0000400003ff7812 */ /* 0x000fe2000780c0ff */
[----:B------:R-:W-:Y:S04]  /*5780*/  STL [R1+0x4ec], R101 ;  /* 0x0004ec6501007387 */ /* 0x000fe80000100800 */
[----:B------:R0:W-:Y:S08]  /*5790*/  STL [R1+0x4f8], R101 ;  /* 0x0004f86501007387 */ /* 0x0001f00000100800 */
[----:B------:R1:W2:Y:S04]  /*57a0*/  @!P0 LDG.E R31, [R46.64] ;  /* 0x0000000e2e1f8981 */ /* 0x0002a8000c1e1900 */
[----:B0-----:R-:W2:Y:S01]  /*57b0*/  LDL.LU R101, [R1+0x2f4] ;  /* 0x0002f40001657983 */ /* 0x001ea20000300800 */
[----:B-1----:R-:W-:Y:S01]  /*57c0*/  CS2R R46, SRZ ;  /* 0x00000000002e7805 */ /* 0x002fe2000001ff00 */
[----:B------:R-:W-:-:S05]  /*57d0*/  @!P2 MOV R19, R7 ;  /* 0x000000070013a202 */ /* 0x000fca0000000f00 */
        /* <DEDUP_REMOVED lines=14> */
[----:B------:R-:W-:Y:S01]  /*58c0*/  LOP3.LUT P2, RZ, R2, 0x8, RZ, 0xc0, !PT ;  /* 0x0000000802ff7812 */ /* 0x000fe2000784c0ff */
[----:B------:R-:W-:Y:S01]  /*58d0*/  HFMA2.MMA R81, -RZ, RZ, 0, 0 ;  /* 0x00000000ff517435 */ /* 0x000fe200000001ff */
[----:B------:R-:W-:-:S11]  /*58e0*/  LOP3.LUT P0, RZ, R3, 0x1000, RZ, 0xc0, !PT ;  /* 0x0000100003ff7812 */ /* 0x000fd6000780c0ff */
[----:B------:R0:W2:Y:S04]  /*58f0*/  @!P2 LDG.E R81, [R72.64] ;  /* 0x0000000e4851a981 */ /* 0x0000a8000c1e1900 */
[----:B------:R1:W2:Y:S01]  /*5900*/  @!P2 LDG.E R47, [R34.64] ;  /* 0x0000000e222fa981 */ /* 0x0002a2000c1e1900 */
[----:B0-----:R-:W-:-:S04]  /*5910*/  IADD3 R73, R0, 0x1d0, RZ ;  /* 0x000001d000497810 */ /* 0x001fc80007ffe0ff */
[----:B-1----:R-:W-:Y:S02]  /*5920*/  SHF.R.S32.HI R34, RZ, 0x1f, R73 ;  /* 0x0000001fff227819 */ /* 0x002fe40000011449 */
[----:B------:R-:W-:Y:S02]  /*5930*/  ISETP.GE.U32.AND P2, PT, R73, c[0x0][0x1e0], PT ;  /* 0x0000780049007a0c */ /* 0x000fe40003f46070 */
[----:B------:R-:W-:Y:S02]  /*5940*/  MOV R72, RZ ;  /* 0x000000ff00487202 */ /* 0x000fe40000000f00 */
[----:B------:R-:W-:-:S04]  /*5950*/  ISETP.GE.OR.EX P2, PT, R34, c[0x0][0x1e4], P1, P2 ;  /* 0x0000790022007a0c */ /* 0x000fc80000f46720 */
[----:B------:R0:W2:Y:S01]  /*5960*/  @!P0 LDG.E R72, [R62.64] ;  /* 0x0000000e3e488981 */ /* 0x0000a2000c1e1900 */
[----:B------:R-:W-:Y:S01]  /*5970*/  LOP3.LUT P3, RZ, R2, 0x10, RZ, 0xc0, !PT ;  /* 0x0000001002ff7812 */ /* 0x000fe2000786c0ff */
[----:B0-----:R-:W-:-:S07]  /*5980*/  CS2R R62, SRZ ;  /* 0x00000000003e7805 */ /* 0x001fce000001ff00 */
[----:B------:R-:W-:Y:S01]  /*5990*/  @!P2 MOV R35, R7 ;  /* 0x000000070023a202 */ /* 0x000fe20000000f00 */
[----:B------:R0:W2:Y:S04]  /*59a0*/  @!P0 LDG.E R62, [R38.64] ;  /* 0x0000000e263e8981 */ /* 0x0000a8000c1e1900 */
[----:B------:R1:W2:Y:S01]  /*59b0*/  @!P3 LDG.E R63, [R40.64] ;  /* 0x0000000e283fb981 */ /* 0x0002a2000c1e1900 */
[----:B0-----:R-:W-:Y:S01]  /*59c0*/  @!P2 IMAD R38, R34, c[0x0][0x1d8], RZ ;  /* 0x000076002226aa24 */ /* 0x001fe200078e02ff */
[----:B------:R-:W-:-:S03]  /*59d0*/  @!P2 MOV R34, R4 ;  /* 0x000000040022a202 */ /* 0x000fc60000000f00 */
[C---:B------:R-:W-:Y:S02]  /*59e0*/  @!P2 IMAD R38, R73.reuse, c[0x0][0x1dc], R38 ;  /* 0x000077004926aa24 */ /* 0x040fe400078e0226 */
[----:B------:R-:W-:Y:S01]  /*59f0*/  @!P2 IMAD.WIDE.U32 R34, R73, c[0x0][0x1d8], R34 ;  /* 0x000076004922aa25 */ /* 0x000fe200078e0022 */
[----:B------:R-:W-:Y:S01]  /*5a00*/  HFMA2.MMA R73, -RZ, RZ, 0, 0 ;  /* 0x00000000ff497435 */ /* 0x000fe200000001ff */
[----:B-1----:R-:W-:-:S03]  /*5a10*/  IADD3 R40, R0, 0x1d8, RZ ;  /* 0x000001d800287810 */ /* 0x002fc60007ffe0ff */
[----:B------:R-:W-:-:S06]  /*5a20*/  @!P2 IADD3 R39, R35, R38, RZ ;  /* 0x000000262327a210 */ /* 0x000fcc0007ffe0ff */
[----:B------:R0:W2:Y:S01]  /*5a30*/  @!P3 LDG.E R73, [R32.64] ;  /* 0x0000000e2049b981 */ /* 0x0000a2000c1e1900 */
[----:B------:R-:W-:Y:S02]  /*5a40*/  ISETP.GE.U32.AND P3, PT, R40, c[0x0][0x1e0], PT ;  /* 0x0000780028007a0c */ /* 0x000fe40003f66070 */
        /* <DEDUP_REMOVED lines=27> */
[----:B------:R0:W3:Y:S01]  /*5c00*/  @!P4 LDG.E R86, [R56.64] ;  /* 0x0000000e3856c981 */ /* 0x0000e2000c1e1900 */
[----:B------:R-:W-:-:S03]  /*5c10*/  LOP3.LUT P5, RZ, R2, 0x40, RZ, 0xc0, !PT ;  /* 0x0000004002ff7812 */ /* 0x000fc600078ac0ff */
[----:B------:R1:W3:Y:S01]  /*5c20*/  @!P4 LDG.E R87, [R74.64] ;  /* 0x0000000e4a57c981 */ /* 0x0002e2000c1e1900 */
        /* <DEDUP_REMOVED lines=24> */
[----:B------:R-:W-:Y:S01]  /*5db0*/  @!P5 IMAD R65, R65, c[0x0][0x1d8], RZ ;  /* 0x000076004141da24 */ /* 0x000fe200078e02ff */
[----:B------:R-:W-:Y:S01]  /*5dc0*/  @!P4 IADD3 R57, R43, R57, RZ ;  /* 0x000000392b39c210 */ /* 0x000fe20007ffe0ff */
[----:B-1----:R-:W-:Y:S01]  /*5dd0*/  CS2R R92, SRZ ;  /* 0x00000000005c7805 */ /* 0x002fe2000001ff00 */
[----:B------:R-:W-:Y:S01]  /*5de0*/  @!P4 SHF.L.U32 R56, R42, 0x1, RZ ;  /* 0x000000012a38c819 */ /* 0x000fe200000006ff */
[----:B------:R1:W3:Y:S01]  /*5df0*/  @!P2 LDG.E R91, [R96.64] ;  /* 0x0000000e605ba981 */ /* 0x0002e2000c1e1900 */
[----:B0-----:R-:W-:Y:S02]  /*5e00*/  @!P5 MOV R44, R4 ;  /* 0x00000004002cd202 */ /* 0x001fe40000000f00 */
        /* <DEDUP_REMOVED lines=13> */
[----:B------:R-:W-:Y:S01]  /*5ee0*/  @!P5 IADD3 R44, P0, R64, c[0x0][0x180], RZ ;  /* 0x00006000402cda10 */ /* 0x000fe20007f1e0ff */
[----:B------:R0:W3:Y:S01]  /*5ef0*/  @!P6 LDG.E R82, [R48.64] ;  /* 0x0000000e3052e981 */ /* 0x0000e2000c1e1900 */
[----:B------:R-:W-:Y:S02]  /*5f00*/  IADD3 R94, R0, 0x1f0, RZ ;  /* 0x000001f0005e7810 */ /* 0x000fe40007ffe0ff */
        /* <DEDUP_REMOVED lines=42> */
[----:B0-----:R-:W-:Y:S01]  /*61b0*/  CS2R R68, SRZ ;  /* 0x0000000000447805 */ /* 0x001fe2000001ff00 */
        /* <DEDUP_REMOVED lines=11> */
[----:B0-----:R-:W-:Y:S01]  /*6270*/  HFMA2.MMA R70, -RZ, RZ, 0, 0 ;  /* 0x00000000ff467435 */ /* 0x001fe200000001ff */
        /* <DEDUP_REMOVED lines=27> */
[----:B------:R-:W-:Y:S04]  /*6430*/  STL [R1+0x4d8], R124 ;  /* 0x0004d87c01007387 */ /* 0x000fe80000100800 */
        /* <DEDUP_REMOVED lines=10> */
[----:B------:R-:W-:Y:S02]  /*64e0*/  MOV R54, RZ ;  /* 0x000000ff00367202 */ /* 0x000fe40000000f00 */
[----:B------:R-:W-:-:S04]  /*64f0*/  @P0 LOP3.LUT R122, R122, 0x20000000, RZ, 0xfc, !PT ;  /* 0x200000007a7a0812 */ /* 0x000fc800078efcff */
        /* <DEDUP_REMOVED lines=10> */
[----:B------:R-:W-:Y:S04]  /*65a0*/  STL [R1+0x49c], R113 ;  /* 0x00049c7101007387 */ /* 0x000fe80000100800 */
        /* <DEDUP_REMOVED lines=17> */
[----:B------:R0:W-:Y:S01]  /*66c0*/  STL [R1+0x578], R119 ;  /* 0x0005787701007387 */ /* 0x0001e20000100800 */
[----:B----4-:R-:W-:-:S03]  /*66d0*/  @!P1 SHF.R.U32.HI R19, RZ, 0x10, R113 ;  /* 0x00000010ff139819 */ /* 0x010fc60000011671 */
[----:B------:R-:W-:Y:S01]  /*66e0*/  STL [R1+0x4bc], R123 ;  /* 0x0004bc7b01007387 */ /* 0x000fe20000100800 */
[----:B0-----:R-:W-:-:S03]  /*66f0*/  PRMT R119, RZ, 0x7610, R119 ;  /* 0x00007610ff777816 */ /* 0x001fc60000000077 */
        /* <DEDUP_REMOVED lines=10> */
[----:B------:R-:W-:Y:S04]  /*67a0*/  STL [R1+0x51c], R115 ;  /* 0x00051c7301007387 */ /* 0x000fe80000100800 */
[----:B------:R0:W-:Y:S04]  /*67b0*/  STL [R1+0x528], R115 ;  /* 0x0005287301007387 */ /* 0x0001e80000100800 */
[----:B------:R-:W-:Y:S04]  /*67c0*/  STL [R1+0x454], R109 ;  /* 0x0004546d01007387 */ /* 0x000fe80000100800 */
[----:B------:R-:W-:Y:S04]  /*67d0*/  STL [R1+0x460], R109 ;  /* 0x0004606d01007387 */ /* 0x000fe80000100800 */
[----:B------:R-:W-:Y:S04]  /*67e0*/  STL [R1+0x474], R109 ;  /* 0x0004746d01007387 */ /* 0x000fe80000100800 */
[----:B------:R-:W-:Y:S04]  /*67f0*/  STL [R1+0x518], R109 ;  /* 0x0005186d01007387 */ /* 0x000fe80000100800 */
[----:B------:R-:W-:Y:S01]  /*6800*/  STL.S16 [R1+0x26a], RZ ;  /* 0x00026aff01007387 */ /* 0x000fe20000100600 */
[----:B----4-:R-:W-:-:S04]  /*6810*/  PRMT R119, RZ, 0x7610, R119 ;  /* 0x00007610ff777816 */ /* 0x010fc80000000077 */
[----:B0-----:R-:W-:-:S04]  /*6820*/  PRMT R115, R119, 0x7610, R115 ;  /* 0x0000761077737816 */ /* 0x001fc80000000073 */
[----:B------:R-:W-:Y:S01]  /*6830*/  @!P2 PRMT R115, R107, 0x7610, R115 ;  /* 0x000076106b73a816 */ /* 0x000fe20000000073 */
[----:B------:R0:W-:Y:S04]  /*6840*/  STL.S16 [R1+0x264], R119 ;  /* 0x0002647701007387 */ /* 0x0001e80000100600 */
[----:B------:R4:W-:Y:S04]  /*6850*/  @!P2 STL.S16 [R1+0x264], R115 ;  /* 0x000264730100a387 */ /* 0x0009e80000100600 */
[----:B0-----:R-:W3:Y:S04]  /*6860*/  LDL.LU R119, [R1+0x574] ;  /* 0x0005740001777983 */ /* 0x001ee80000300800 */
[----:B----4-:R-:W4:Y:S01]  /*6870*/  LDL.LU R115, [R1+0x2ec] ;  /* 0x0002ec0001737983 */ /* 0x010f220000300800 */
[----:B--2---:R-:W-:-:S04]  /*6880*/  PRMT R125, RZ, 0x7610, R125 ;  /* 0x00007610ff7d7816 */ /* 0x004fc8000000007d */
[----:B------:R-:W-:Y:S01]  /*6890*/  PRMT R109, R125, 0x7610, R109 ;  /* 0x000076107d6d7816 */ /* 0x000fe2000000006d */
[----:B------:R0:W-:Y:S04]  /*68a0*/  STL.S16 [R1+0x258], R125 ;  /* 0x0002587d01007387 */ /* 0x0001e80000100600 */
[----:B0-----:R-:W4:Y:S04]  /*68b0*/  LDL.S16 R125, [R1+0x26a] ;  /* 0x00026a00017d7983 */ /* 0x001f280000100600 */
[----:B------:R-:W-:Y:S04]  /*68c0*/  STL [R1+0x4a4], R118 ;  /* 0x0004a47601007387 */ /* 0x000fe80000100800 */
[----:B------:R-:W-:Y:S04]  /*68d0*/  STL [R1+0x4b0], R118 ;  /* 0x0004b07601007387 */ /* 0x000fe80000100800 */
[----:B------:R-:W-:Y:S01]  /*68e0*/  STL [R1+0x4c0], R118 ;  /* 0x0004c07601007387 */ /* 0x000fe20000100800 */
[----:B----4-:R-:W-:-:S05]  /*68f0*/  @!P0 PRMT R125, R115, 0x7610, R125 ;  /* 0x00007610737d8816 */ /* 0x010fca000000007d */
[----:B------:R0:W-:Y:S04]  /*6900*/  @!P0 STL.S16 [R1+0x26a], R125 ;  /* 0x00026a7d01008387 */ /* 0x0001e80000100600 */
[----:B0-----:R-:W2:Y:S01]  /*6910*/  LDL.LU R125, [R1+0x558] ;  /* 0x00055800017d7983 */ /* 0x001ea20000300800 */
[----:B---3--:R-:W-:-:S04]  /*6920*/  PRMT R119, RZ, 0x7610, R119 ;  /* 0x00007610ff777816 */ /* 0x008fc80000000077 */
[----:B------:R-:W-:Y:S01]  /*6930*/  PRMT R118, R119, 0x7610, R118 ;  /* 0x0000761077767816 */ /* 0x000fe20000000076 */
        /* <DEDUP_REMOVED lines=12> */
[----:B------:R-:W-:-:S03]  /*6a00*/  MOV R19, RZ ;  /* 0x000000ff00137202 */ /* 0x000fc60000000f00 */
        /* <DEDUP_REMOVED lines=12> */
[----:B------:R-:W-:Y:S02]  /*6ad0*/  @!P1 PRMT R111, R113, 0x7610, R111 ;  /* 0x00007610716f9816 */ /* 0x000fe4000000006f */
[----:B----4-:R-:W-:Y:S01]  /*6ae0*/  @!P0 SHF.R.U32.HI R35, RZ, 0x10, R123 ;  /* 0x00000010ff238819 */ /* 0x010fe2000001167b */
[----:B0-----:R-:W4:Y:S03]  /*6af0*/  LDL.LU R118, [R1+0x2dc] ;  /* 0x0002dc0001767983 */ /* 0x001f260000300800 */
[----:B------:R-:W-:Y:S01]  /*6b00*/  @!P0 PRMT R116, R35, 0x7610, R116 ;  /* 0x0000761023748816 */ /* 0x000fe20000000074 */
[----:B------:R0:W-:Y:S04]  /*6b10*/  @!P1 STL.S16 [R1+0x25e], R111 ;  /* 0x00025e6f01009387 */ /* 0x0001e80000100600 */
[----:B------:R1:W-:Y:S04]  /*6b20*/  STL.S16 [R1+0x26e], R116 ;  /* 0x00026e7401007387 */ /* 0x0003e80000100600 */
[----:B0-----:R-:W5:Y:S04]  /*6b30*/  LDL.LU R111, [R1+0x2e8] ;  /* 0x0002e800016f7983 */ /* 0x001f680000300800 */
[----:B-1----:R-:W5:Y:S01]  /*6b40*/  LDL.LU R116, [R1+0x2d0] ;  /* 0x0002d00001747983 */ /* 0x002f620000300800 */
[----:B--2---:R-:W-:-:S04]  /*6b50*/  PRMT R125, RZ, 0x7610, R125 ;  /* 0x00007610ff7d7816 */ /* 0x004fc8000000007d */
[----:B------:R-:W-:Y:S01]  /*6b60*/  PRMT R36, R125, 0x7610, R36 ;  /* 0x000076107d247816 */ /* 0x000fe20000000024 */
[----:B------:R0:W-:Y:S04]  /*6b70*/  STL.S16 [R1+0x270], R125 ;  /* 0x0002707d01007387 */ /* 0x0001e80000100600 */
[----:B0-----:R-:W2:Y:S01]  /*6b80*/  LDL.LU R125, [R1+0x550] ;  /* 0x00055000017d7983 */ /* 0x001ea20000300800 */
[----:B------:R-:W-:Y:S01]  /*6b90*/  HFMA2.MMA R34, -RZ, RZ, 0, 0 ;  /* 0x00000000ff227435 */ /* 0x000fe200000001ff */
[C---:B------:R-:W-:Y:S02]  /*6ba0*/  LOP3.LUT P1, RZ, R122.reuse, 0x200000, RZ, 0xc0, !PT ;  /* 0x002000007aff7812 */ /* 0x040fe4000782c0ff */
[----:B------:R-:W-:-:S04]  /*6bb0*/  LOP3.LUT R122, R122, 0x7fffffff, RZ, 0xc0, !PT ;  /* 0x7fffffff7a7a7812 */ /* 0x000fc800078ec0ff */
[----:B------:R-:W-:Y:S02]  /*6bc0*/  @P2 LOP3.LUT R122, R122, 0x80000000, RZ, 0xfc, !PT ;  /* 0x800000007a7a2812 */ /* 0x000fe400078efcff */
[----:B------:R-:W-:Y:S01]  /*6bd0*/  LOP3.LUT P3, RZ, R2, 0x4, RZ, 0xc0, !PT ;  /* 0x0000000402ff7812 */ /* 0x000fe2000786c0ff */
[----:B------:R0:W2:Y:S01]  /*6be0*/  @!P2 LDG.E R34, [R38.64] ;  /* 0x0000000e2622a981 */ /* 0x0000a2000c1e1900 */
        /* <DEDUP_REMOVED lines=9> */
[----:B------:R3:W4:Y:S01]  /*6c80*/  @!P3 LDG.E R35, [R32.64] ;  /* 0x0000000e2023b981 */ /* 0x000722000c1e1900 */
[----:B-1----:R-:W-:Y:S02]  /*6c90*/  PRMT R112, RZ, 0x7610, R112 ;  /* 0x00007610ff707816 */ /* 0x002fe40000000070 */
[----:B---3--:R-:W-:Y:S01]  /*6ca0*/  @!P2 SHF.R.U32.HI R33, RZ, 0x10, R118 ;  /* 0x00000010ff21a819 */ /* 0x008fe20000011676 */
[----:B------:R1:W-:Y:S03]  /*6cb0*/  STL [R1+0x510], R114 ;  /* 0x0005107201007387 */ /* 0x0003e60000100800 */
[----:B------:R-:W-:Y:S01]  /*6cc0*/  @!P2 PRMT R112, R33, 0x7610, R112 ;  /* 0x000076102170a816 */ /* 0x000fe20000000070 */
[----:B------:R-:W-:Y:S01]  /*6cd0*/  STL [R1+0x464], R110 ;  /* 0x0004646e01007387 */ /* 0x000fe20000100800 */
[----:B-----5:R-:W-:-:S03]  /*6ce0*/  @!P2 SHF.R.U32.HI R33, RZ, 0x10, R111 ;  /* 0x00000010ff21a819 */ /* 0x020fc6000001166f */
[----:B------:R-:W-:Y:S01]  /*6cf0*/  STL [R1+0x470], R110 ;  /* 0x0004706e01007387 */ /* 0x000fe20000100800 */
[----:B-1----:R-:W-:-:S03]  /*6d00*/  PRMT R114, RZ, 0x7610, R114 ;  /* 0x00007610ff727816 */ /* 0x002fc60000000072 */
[----:B------:R1:W-:Y:S04]  /*6d10*/  STL [R1+0x480], R110 ;  /* 0x0004806e01007387 */ /* 0x0003e80000100800 */
[----:B------:R3:W-:Y:S01]  /*6d20*/  @!P2 STL.S16 [R1+0x250], R37 ;  /* 0x000250250100a387 */ /* 0x0007e20000100600 */
[----:B------:R-:W-:Y:S02]  /*6d30*/  @!P0 PRMT R109, R123, 0x7610, R109 ;  /* 0x000076107b6d8816 */ /* 0x000fe4000000006d */
[----:B-1----:R-:W-:Y:S02]  /*6d40*/  PRMT R110, RZ, 0x7610, R110 ;  /* 0x00007610ff6e7816 */ /* 0x002fe4000000006e */
[----:B---3--:R-:W-:Y:S02]  /*6d50*/  @!P1 SHF.R.U32.HI R37, RZ, 0x10, R116 ;  /* 0x00000010ff259819 */ /* 0x008fe40000011674 */
[----:B------:R-:W-:-:S02]  /*6d60*/  @!P2 PRMT R114, R33, 0x7610, R114 ;  /* 0x000076102172a816 */ /* 0x000fc40000000072 */
[----:B------:R-:W-:Y:S02]  /*6d70*/  @!P1 PRMT R110, R37, 0x7610, R110 ;  /* 0x00007610256e9816 */ /* 0x000fe4000000006e */
[----:B------:R-:W-:Y:S01]  /*6d80*/  @!P2 PRMT R36, R111, 0x7610, R36 ;  /* 0x000076106f24a816 */ /* 0x000fe20000000024 */
[----:B------:R1:W-:Y:S04]  /*6d90*/  STL.S16 [R1+0x26c], R119 ;  /* 0x00026c7701007387 */ /* 0x0003e80000100600 */
[----:B------:R3:W-:Y:S04]  /*6da0*/  @!P0 STL.S16 [R1+0x258], R109 ;  /* 0x0002586d01008387 */ /* 0x0007e80000100600 */
[----:B------:R5:W-:Y:S04]  /*6db0*/  STL.S16 [R1+0x252], R112 ;  /* 0x0002527001007387 */ /* 0x000be80000100600 */
        /* <DEDUP_REMOVED lines=54> */
[----:B0-----:R-:W-:-:S03]  /*7120*/  PRMT R39, R125, 0x7610, R39 ;  /* 0x000076107d277816 */ /* 0x001fc60000000027 */
        /* <DEDUP_REMOVED lines=12> */
[----:B-1----:R-:W2:Y:S04]  /*71f0*/  LDL.LU R119, [R1+0x55c] ;  /* 0x00055c0001777983 */ /* 0x002ea80000300800 */
[----:B---3--:R-:W3:Y:S04]  /*7200*/  LDL.LU R109, [R1+0x2d8] ;  /* 0x0002d800016d7983 */ /* 0x008ee80000300800 */
[----:B-----5:R-:W5:Y:S04]  /*7210*/  LDL.LU R112, [R1+0x2cc] ;  /* 0x0002cc0001707983 */ /* 0x020f680000300800 */
[----:B------:R-:W3:Y:S04]  /*7220*/  LDL.LU R114, [R1+0x2d4] ;  /* 0x0002d40001727983 */ /* 0x000ee80000300800 */
[----:B------:R-:W-:Y:S04]  /*7230*/  @!P2 STL.S16 [R1+0x270], R36 ;  /* 0x000270240100a387 */ /* 0x000fe80000100600 */
[----:B------:R-:W3:Y:S04]  /*7240*/  LDL.LU R110, [R1+0x2c0] ;  /* 0x0002c000016e7983 */ /* 0x000ee80000300800 */
[----:B------:R0:W-:Y:S04]  /*7250*/  STL.S16 [R1+0x244], R125 ;  /* 0x0002447d01007387 */ /* 0x0001e80000100600 */
[----:B0-----:R-:W3:Y:S01]  /*7260*/  LDL.LU R125, [R1+0x54c] ;  /* 0x00054c00017d7983 */ /* 0x001ee20000300800 */
[----:B------:R-:W-:-:S10]  /*7270*/  HFMA2.MMA R32, -RZ, RZ, 0, 0 ;  /* 0x00000000ff207435 */ /* 0x000fd400000001ff */
[----:B------:R0:W4:Y:S01]  /*7280*/  @!P3 LDG.E R32, [R40.64] ;  /* 0x0000000e2820b981 */ /* 0x000122000c1e1900 */
[----:B--2---:R-:W-:-:S04]  /*7290*/  PRMT R119, RZ, 0x7610, R119 ;  /* 0x00007610ff777816 */ /* 0x004fc80000000077 */
[----:B0-----:R-:W-:Y:S01]  /*72a0*/  PRMT R41, R119, 0x7610, R41 ;  /* 0x0000761077297816 */ /* 0x001fe20000000029 */
[----:B------:R0:W-:Y:S04]  /*72b0*/  STL.S16 [R1+0x23e], R119 ;  /* 0x00023e7701007387 */ /* 0x0001e80000100600 */
[----:B0-----:R-:W2:Y:S01]  /*72c0*/  LDL.LU R119, [R1+0x548] ;  /* 0x0005480001777983 */ /* 0x001ea20000300800 */
[----:B---3--:R-:W-:-:S04]  /*72d0*/  PRMT R125, RZ, 0x7610, R125 ;  /* 0x00007610ff7d7816 */ /* 0x008fc8000000007d */
[----:B------:R-:W-:Y:S01]  /*72e0*/  PRMT R38, R125, 0x7610, R38 ;  /* 0x000076107d267816 */ /* 0x000fe20000000026 */
[----:B------:R0:W-:Y:S04]  /*72f0*/  STL.S16 [R1+0x246], R125 ;  /* 0x0002467d01007387 */ /* 0x0001e80000100600 */
[----:B0-----:R-:W3:Y:S01]  /*7300*/  LDL.LU R125, [R1+0x2c8] ;  /* 0x0002c800017d7983 */ /* 0x001ee20000300800 */
[----:B------:R-:W-:Y:S02]  /*7310*/  LOP3.LUT P0, RZ, R122, 0x100000, RZ, 0xc0, !PT ;  /* 0x001000007aff7812 */ /* 0x000fe4000780c0ff */
[----:B------:R-:W-:-:S04]  /*7320*/  LOP3.LUT R2, R2, 0xfffffffe, RZ, 0xc0, !PT ;  /* 0xfffffffe02027812 */ /* 0x000fc800078ec0ff */
[----:B------:R-:W-:Y:S02]  /*7330*/  @P3 LOP3.LUT R2, R2, 0x1, RZ, 0xfc, !PT ;  /* 0x0000000102023812 */ /* 0x000fe400078efcff */
[----:B------:R-:W-:-:S05]  /*7340*/  LOP3.LUT P3, RZ, R122, 0x80000, RZ, 0xc0, !PT ;  /* 0x000800007aff7812 */ /* 0x000fca000786c0ff */
[----:B-----5:R-:W-:Y:S02]  /*7350*/  @!P0 PRMT R41, R112, 0x7610, R41 ;  /* 0x0000761070298816 */ /* 0x020fe40000000029 */
[----:B------:R-:W-:Y:S02]  /*7360*/  @!P1 PRMT R39, R116, 0x7610, R39 ;  /* 0x0000761074279816 */ /* 0x000fe40000000027 */
[----:B------:R-:W-:Y:S01]  /*7370*/  PRMT R108, RZ, 0x7610, R108 ;  /* 0x00007610ff6c7816 */ /* 0x000fe2000000006c */
[----:B------:R0:W-:Y:S01]  /*7380*/  @!P0 STL.S16 [R1+0x23e], R41 ;  /* 0x00023e2901008387 */ /* 0x0001e20000100600 */
[----:B------:R-:W-:Y:S02]  /*7390*/  @!P1 SHF.R.U32.HI R37, RZ, 0x10, R109 ;  /* 0x00000010ff259819 */ /* 0x000fe4000001166d */
[----:B------:R-:W-:Y:S01]  /*73a0*/  PRMT R100, RZ, 0x7610, R100 ;  /* 0x00007610ff647816 */ /* 0x000fe20000000064 */
[----:B------:R1:W-:Y:S01]  /*73b0*/  @!P1 STL.S16 [R1+0x244], R39 ;  /* 0x0002442701009387 */ /* 0x0003e20000100600 */
[----:B------:R-:W-:-:S02]  /*73c0*/  @!P1 PRMT R108, R37, 0x7610, R108 ;  /* 0x00007610256c9816 */ /* 0x000fc4000000006c */
[----:B0-----:R-:W-:Y:S02]  /*73d0*/  @!P3 SHF.R.U32.HI R41, RZ, 0x10, R110 ;  /* 0x00000010ff29b819 */ /* 0x001fe4000001166e */
[----:B------:R-:W-:Y:S02]  /*73e0*/  PRMT R8, RZ, 0x7610, R8 ;  /* 0x00007610ff087816 */ /* 0x000fe40000000008 */
[----:B------:R-:W-:Y:S02]  /*73f0*/  @!P3 PRMT R100, R41, 0x7610, R100 ;  /* 0x000076102964b816 */ /* 0x000fe40000000064 */
[----:B-1----:R-:W-:Y:S01]  /*7400*/  @!P0 SHF.R.U32.HI R39, RZ, 0x10, R112 ;  /* 0x00000010ff278819 */ /* 0x002fe20000011670 */
[----:B------:R0:W-:Y:S03]  /*7410*/  STL.S16 [R1+0x276], R108 ;  /* 0x0002766c01007387 */ /* 0x0001e60000100600 */
[----:B------:R-:W-:Y:S01]  /*7420*/  @!P0 PRMT R8, R39, 0x7610, R8 ;  /* 0x0000761027088816 */ /* 0x000fe20000000008 */
[----:B0-----:R-:W5:Y:S04]  /*7430*/  LDL.LU R108, [R1+0x2bc] ;  /* 0x0002bc00016c7983 */ /* 0x001f680000300800 */
[----:B------:R0:W-:Y:S01]  /*7440*/  STL.S16 [R1+0x240], R8 ;  /* 0x0002400801007387 */ /* 0x0001e20000100600 */
[----:B------:R-:W-:-:S03]  /*7450*/  PRMT R117, RZ, 0x7610, R117 ;  /* 0x00007610ff757816 */ /* 0x000fc60000000075 */
[----:B0-----:R-:W4:Y:S01]  /*7460*/  LDL.LU R8, [R1+0x2c4] ;  /* 0x0002c40001087983 */ /* 0x001f220000300800 */
[----:B------:R-:W-:-:S03]  /*7470*/  PRMT R40, R117, 0x7610, R40 ;  /* 0x0000761075287816 */ /* 0x000fc60000000028 */
[----:B------:R0:W-:Y:S04]  /*7480*/  STL.S16 [R1+0x242], R117 ;  /* 0x0002427501007387 */ /* 0x0001e80000100600 */
[----:B------:R-:W-:Y:S04]  /*7490*/  STL.S16 [R1+0x23a], RZ ;  /* 0x00023aff01007387 */ /* 0x000fe80000100600 */
[----:B0-----:R-:W4:Y:S01]  /*74a0*/  LDL.S16 R117, [R1+0x23a] ;  /* 0x00023a0001757983 */ /* 0x001f220000100600 */
[----:B--2---:R-:W-:Y:S02]  /*74b0*/  PRMT R119, RZ, 0x7610, R119 ;  /* 0x00007610ff777816 */ /* 0x004fe40000000077 */
[----:B---3--:R-:W-:-:S04]  /*74c0*/  @!P3 SHF.R.U32.HI R41, RZ, 0x10, R125 ;  /* 0x00000010ff29b819 */ /* 0x008fc8000001167d */
[----:B------:R-:W-:-:S05]  /*74d0*/  @!P3 PRMT R119, R41, 0x7610, R119 ;  /* 0x000076102977b816 */ /* 0x000fca0000000077 */
[----:B------:R0:W-:Y:S04]  /*74e0*/  STL.S16 [R1+0x23c], R119 ;  /* 0x00023c7701007387 */ /* 0x0001e80000100600 */
[----:B0-----:R-:W2:Y:S01]  /*74f0*/  LDL.LU R119, [R1+0x544] ;  /* 0x0005440001777983 */ /* 0x001ea20000300800 */
[----:B------:R-:W-:-:S05]  /*7500*/  @!P1 PRMT R38, R109, 0x7610, R38 ;  /* 0x000076106d269816 */ /* 0x000fca0000000026 */
[----:B------:R-:W-:Y:S01]  /*7510*/  @!P1 STL.S16 [R1+0x246], R38 ;  /* 0x0002462601009387 */ /* 0x000fe20000100600 */
[----:B------:R-:W-:Y:S02]  /*7520*/  LOP3.LUT P1, RZ, R122, 0x40000, RZ, 0xc0, !PT ;  /* 0x000400007aff7812 */ /* 0x000fe4000782c0ff */
[----:B------:R-:W-:Y:S02]  /*7530*/  PRMT R102, RZ, 0x7610, R102 ;  /* 0x00007610ff667816 */ /* 0x000fe40000000066 */
[----:B------:R-:W-:Y:S02]  /*7540*/  PRMT R105, RZ, 0x7610, R105 ;  /* 0x00007610ff697816 */ /* 0x000fe40000000069 */
[----:B------:R-:W-:-:S04]  /*7550*/  @!P0 SHF.R.U32.HI R39, RZ, 0x10, R114 ;  /* 0x00000010ff278819 */ /* 0x000fc80000011672 */
[----:B------:R-:W-:-:S03]  /*7560*/  @!P0 PRMT R105, R39, 0x7610, R105 ;  /* 0x0000761027698816 */ /* 0x000fc60000000069 */
[----:B-----5:R-:W-:-:S04]  /*7570*/  @!P1 SHF.R.U32.HI R41, RZ, 0x10, R108 ;  /* 0x00000010ff299819 */ /* 0x020fc8000001166c */
[----:B------:R-:W-:Y:S01]  /*7580*/  @!P1 PRMT R102, R41, 0x7610, R102 ;  /* 0x0000761029669816 */ /* 0x000fe20000000066 */
[----:B------:R0:W-:Y:S01]  /*7590*/  STL.S16 [R1+0x278], R105 ;  /* 0x0002786901007387 */ /* 0x0001e20000100600 */
[----:B----4-:R-:W-:-:S03]  /*75a0*/  @!P1 SHF.R.U32.HI R41, RZ, 0x10, R8 ;  /* 0x00000010ff299819 */ /* 0x010fc60000011608 */
[----:B0-----:R-:W3:Y:S04]  /*75b0*/  LDL.LU R105, [R1+0x2b0] ;  /* 0x0002b00001697983 */ /* 0x001ee80000300800 */
[----:B------:R0:W-:Y:S01]  /*75c0*/  STL.S16 [R1+0x238], R100 ;  /* 0x0002386401007387 */ /* 0x0001e20000100600 */
[----:B------:R-:W-:-:S03]  /*75d0*/  @!P3 PRMT R117, R125, 0x7610, R117 ;  /* 0x000076107d75b816 */ /* 0x000fc60000000075 */
[----:B0-----:R-:W4:Y:S04]  /*75e0*/  LDL.LU R100, [R1+0x2b8] ;  /* 0x0002b80001647983 */ /* 0x001f280000300800 */
[----:B------:R0:W-:Y:S04]  /*75f0*/  @!P3 STL.S16 [R1+0x23a], R117 ;  /* 0x00023a750100b387 */ /* 0x0001e80000100600 */
[----:B0-----:R-:W5:Y:S01]  /*7600*/  LDL.LU R117, [R1+0x540] ;  /* 0x0005400001757983 */ /* 0x001f620000300800 */
[----:B--2---:R-:W-:-:S04]  /*7610*/  PRMT R119, RZ, 0x7610, R119 ;  /* 0x00007610ff777816 */ /* 0x004fc80000000077 */
[----:B------:R-:W-:-:S05]  /*7620*/  @!P1 PRMT R119, R41, 0x7610, R119 ;  /* 0x0000761029779816 */ /* 0x000fca0000000077 */
[----:B------:R0:W-:Y:S04]  /*7630*/  STL.S16 [R1+0x27c], R119 ;  /* 0x00027c7701007387 */ /* 0x0001e80000100600 */
[----:B0-----:R-:W2:Y:S01]  /*7640*/  LDL.LU R119, [R1+0x53c] ;  /* 0x00053c0001777983 */ /* 0x001ea20000300800 */
[----:B------:R-:W-:-:S05]  /*7650*/  @!P0 PRMT R40, R114, 0x7610, R40 ;  /* 0x0000761072288816 */ /* 0x000fca0000000028 */
[----:B------:R-:W-:Y:S01]  /*7660*/  @!P0 STL.S16 [R1+0x242], R40 ;  /* 0x0002422801008387 */ /* 0x000fe20000100600 */
[----:B------:R-:W-:-:S03]  /*7670*/  LOP3.LUT P0, RZ, R122, 0x20000, RZ, 0xc0, !PT ;  /* 0x000200007aff7812 */ /* 0x000fc6000780c0ff */
[----:B------:R0:W-:Y:S04]  /*7680*/  STL [R1+0x10], R101 ;  /* 0x0000106501007387 */ /* 0x0001e80000100800 */
[----:B------:R1:W-:Y:S04]  /*7690*/  STL.S16 [R1+0x27a], R102 ;  /* 0x00027a6601007387 */ /* 0x0003e80000100600 */
[----:B0-----:R-:W4:Y:S02]  /*76a0*/  LDL.LU R101, [R1+0x2ac] ;  /* 0x0002ac0001657983 */ /* 0x001f240000300800 */
[----:B---3--:R-:W-:-:S02]  /*76b0*/  @!P0 SHF.R.U32.HI R41, RZ, 0x10, R105 ;  /* 0x00000010ff298819 */ /* 0x008fc40000011669 */
[----:B-1----:R-:W3:Y:S01]  /*76c0*/  LDL.LU R102, [R1+0x2b4] ;  /* 0x0002b40001667983 */ /* 0x002ee20000300800 */
[----:B-----5:R-:W-:Y:S02]  /*76d0*/  PRMT R117, RZ, 0x7610, R117 ;  /* 0x00007610ff757816 */ /* 0x020fe40000000075 */
[----:B--2---:R-:W-:-:S04]  /*76e0*/  PRMT R119, RZ, 0x7610, R119 ;  /* 0x00007610ff777816 */ /* 0x004fc80000000077 */
[----:B------:R-:W-:Y:S02]  /*76f0*/  @!P0 PRMT R119, R41, 0x7610, R119 ;  /* 0x0000761029778816 */ /* 0x000fe40000000077 */
[----:B----4-:R-:W-:-:S04]  /*7700*/  @!P0 SHF.R.U32.HI R41, RZ, 0x10, R100 ;  /* 0x00000010ff298819 */ /* 0x010fc80000011664 */
[----:B------:R-:W-:-:S05]  /*7710*/  @!P0 PRMT R117, R41, 0x7610, R117 ;  /* 0x0000761029758816 */ /* 0x000fca0000000075 */
[----:B------:R0:W-:Y:S04]  /*7720*/  STL.S16 [R1+0x280], R117 ;  /* 0x0002807501007387 */ /* 0x0001e80000100600 */
[----:B0-----:R-:W2:Y:S01]  /*7730*/  LDL.LU R117, [R1+0x534] ;  /* 0x0005340001757983 */ /* 0x001ea20000300800 */
[----:B------:R-:W-:Y:S02]  /*7740*/  LOP3.LUT P2, RZ, R122, 0x10000, RZ, 0xc0, !PT ;  /* 0x000100007aff7812 */ /* 0x000fe4000784c0ff */
[----:B------:R-:W-:-:S11]  /*7750*/  PRMT R103, RZ, 0x7610, R103 ;  /* 0x00007610ff677816 */ /* 0x000fd60000000067 */
[----:B------:R-:W-:-:S04]  /*7760*/  @!P2 SHF.R.U32.HI R41, RZ, 0x10, R101 ;  /* 0x00000010ff29a819 */ /* 0x000fc80000011665 */
[----:B------:R-:W-:Y:S02]  /*7770*/  @!P2 PRMT R103, R41, 0x7610, R103 ;  /* 0x000076102967a816 */ /* 0x000fe40000000067 */
[----:B---3--:R-:W-:Y:S01]  /*7780*/  @!P2 SHF.R.U32.HI R41, RZ, 0x10, R102 ;  /* 0x00000010ff29a819 */ /* 0x008fe20000011666 */
[----:B------:R0:W-:Y:S04]  /*7790*/  STL [R1+0x14], R124 ;  /* 0x0000147c01007387 */ /* 0x0001e80000100800 */
[----:B------:R1:W-:Y:S04]  /*77a0*/  STL.S16 [R1+0x27e], R119 ;  /* 0x00027e7701007387 */ /* 0x0003e80000100600 */
[----:B0-----:R-:W3:Y:S04]  /*77b0*/  LDL.LU R124, [R1+0x2a0] ;  /* 0x0002a000017c7983 */ /* 0x001ee80000300800 */
[----:B------:R0:W-:Y:S04]  /*77c0*/  STL [R1+0x114], R113 ;  /* 0x0001147101007387 */ /* 0x0001e80000100800 */
[----:B-1----:R-:W4:Y:S04]  /*77d0*/  LDL.LU R119, [R1+0x2a8] ;  /* 0x0002a80001777983 */ /* 0x002f280000300800 */
[----:B0-----:R-:W5:Y:S01]  /*77e0*/  LDL.LU R113, [R1+0x530] ;  /* 0x0005300001717983 */ /* 0x001f620000300800 */
[----:B--2---:R-:W-:-:S04]  /*77f0*/  PRMT R117, RZ, 0x7610, R117 ;  /* 0x00007610ff757816 */ /* 0x004fc80000000075 */
[----:B------:R-:W-:-:S05]  /*7800*/  @!P2 PRMT R117, R41, 0x7610, R117 ;  /* 0x000076102975a816 */ /* 0x000fca0000000075 */
[----:B------:R0:W-:Y:S04]  /*7810*/  STL.S16 [R1+0x284], R117 ;  /* 0x0002847501007387 */ /* 0x0001e80000100600 */
[----:B0-----:R-:W2:Y:S01]  /*7820*/  LDL.LU R117, [R1+0x52c] ;  /* 0x00052c0001757983 */ /* 0x001ea20000300800 */
[----:B------:R-:W-:-:S06]  /*7830*/  MOV R37, RZ ;  /* 0x000000ff00257202 */ /* 0x000fcc0000000f00 */
[----:B------:R0:W4:Y:S02]  /*7840*/  @!P5 LDG.E R37, [R44.64] ;  /* 0x0000000e2c25d981 */ /* 0x000124000c1e1900 */
[----:B0-----:R-:W-:-:S04]  /*7850*/  PRMT R45, RZ, 0x7610, R45 ;  /* 0x00007610ff2d7816 */ /* 0x001fc8000000002d */
[----:B------:R-:W-:Y:S02]  /*7860*/  @!P3 PRMT R45, R110, 0x7610, R45 ;  /* 0x000076106e2db816 */ /* 0x000fe4000000002d */
[----:B------:R-:W-:Y:S02]  /*7870*/  LOP3.LUT P3, RZ, R122, 0x8000, RZ, 0xc0, !PT ;  /* 0x000080007aff7812 */ /* 0x000fe4000786c0ff */
[----:B-----5:R-:W-:-:S11]  /*7880*/  PRMT R113, RZ, 0x7610, R113 ;  /* 0x00007610ff717816 */ /* 0x020fd60000000071 */
[----:B---3--:R-:W-:Y:S01]  /*7890*/  @!P3 SHF.R.U32.HI R41, RZ, 0x10, R124 ;  /* 0x00000010ff29b819 */ /* 0x008fe2000001167c */
[----:B------:R0:W-:Y:S04]  /*78a0*/  STL [R1+0x18], R123 ;  /* 0x0000187b01007387 */ /* 0x0001e80000100800 */
[----:B------:R1:W-:Y:S04]  /*78b0*/  STL.S16 [R1+0x282], R103 ;  /* 0x0002826701007387 */ /* 0x0003e80000100600 */
[----:B0-----:R-:W3:Y:S04]  /*78c0*/  LDL.LU R123, [R1+0x29c] ;  /* 0x00029c00017b7983 */ /* 0x001ee80000300800 */
[----:B------:R0:W-:Y:S04]  /*78d0*/  STL [R1+0x118], R115 ;  /* 0x0001187301007387 */ /* 0x0001e80000100800 */
[----:B-1----:R-:W5:Y:S04]  /*78e0*/  LDL.LU R103, [R1+0x2a4] ;  /* 0x0002a40001677983 */ /* 0x002f680000300800 */
[----:B0-----:R-:W3:Y:S01]  /*78f0*/  LDL.LU R115, [R1+0x528] ;  /* 0x0005280001737983 */ /* 0x001ee20000300800 */
[----:B--2---:R-:W-:-:S04]  /*7900*/  PRMT R117, RZ, 0x7610, R117 ;  /* 0x00007610ff757816 */ /* 0x004fc80000000075 */
[----:B------:R-:W-:Y:S02]  /*7910*/  @!P3 PRMT R117, R41, 0x7610, R117 ;  /* 0x000076102975b816 */ /* 0x000fe40000000075 */
[----:B----4-:R-:W-:-:S04]  /*7920*/  @!P3 SHF.R.U32.HI R41, RZ, 0x10, R119 ;  /* 0x00000010ff29b819 */ /* 0x010fc80000011677 */
[----:B------:R-:W-:-:S05]  /*7930*/  @!P3 PRMT R113, R41, 0x7610, R113 ;  /* 0x000076102971b816 */ /* 0x000fca0000000071 */
[----:B------:R0:W-:Y:S04]  /*7940*/  STL.S16 [R1+0x2dc], R113 ;  /* 0x0002dc7101007387 */ /* 0x0001e80000100600 */
[----:B0-----:R-:W2:Y:S01]  /*7950*/  LDL.LU R113, [R1+0x524] ;  /* 0x0005240001717983 */ /* 0x001ea20000300800 */
[----:B------:R-:W-:Y:S02]  /*7960*/  MOV R39, RZ ;  /* 0x000000ff00277202 */ /* 0x000fe40000000f00 */
[----:B------:R-:W-:-:S04]  /*7970*/  PRMT R45, R45, 0x5410, RZ ;  /* 0x000054102d2d7816 */ /* 0x000fc800000000ff */
[----:B------:R0:W4:Y:S01]  /*7980*/  @!P6 LDG.E R39, [R48.64] ;  /* 0x0000000e3027e981 */ /* 0x000122000c1e1900 */
[----:B------:R-:W-:Y:S02]  /*7990*/  @!P1 PRMT R45, R45, 0x5410, R108 ;  /* 0x000054102d2d9816 */ /* 0x000fe4000000006c */
[----:B0-----:R-:W-:-:S04]  /*79a0*/  PRMT R49, RZ, 0x7610, R49 ;  /* 0x00007610ff317816 */ /* 0x001fc80000000031 */
[----:B------:R-:W-:Y:S02]  /*79b0*/  @!P1 PRMT R49, R8, 0x7610, R49 ;  /* 0x0000761008319816 */ /* 0x000fe40000000031 */
[----:B------:R-:W-:Y:S01]  /*79c0*/  LOP3.LUT P1, RZ, R122, 0x4000, RZ, 0xc0, !PT ;  /* 0x000040007aff7812 */ /* 0x000fe2000782c0ff */
[----:B------:R0:W-:Y:S04]  /*79d0*/  STL [R1+0x1c], R118 ;  /* 0x00001c7601007387 */ /* 0x0001e80000100800 */
[----:B------:R1:W-:Y:S04]  /*79e0*/  STL [R1+0x11c], R111 ;  /* 0x00011c6f01007387 */ /* 0x0003e80000100800 */
[----:B0-----:R-:W4:Y:S04]  /*79f0*/  LDL.LU R118, [R1+0x290] ;  /* 0x0002900001767983 */ /* 0x001f280000300800 */
[----:B---3--:R-:W-:-:S02]  /*7a00*/  @!P1 SHF.R.U32.HI R41, RZ, 0x10, R123 ;  /* 0x00000010ff299819 */ /* 0x008fc4000001167b */
[----:B------:R-:W-:Y:S01]  /*7a10*/  PRMT R115, RZ, 0x7610, R115 ;  /* 0x00007610ff737816 */ /* 0x000fe20000000073 */
[----:B-1----:R-:W3:Y:S04]  /*7a20*/  LDL.LU R111, [R1+0x520] ;  /* 0x00052000016f7983 */ /* 0x002ee80000300800 */
[----:B------:R0:W-:Y:S04]  /*7a30*/  STL.S16 [R1+0x286], R117 ;  /* 0x0002867501007387 */ /* 0x0001e80000100600 */
[----:B0-----:R-:W3:Y:S01]  /*7a40*/  LDL.LU R117, [R1+0x298] ;  /* 0x0002980001757983 */ /* 0x001ee20000300800 */
[----:B--2---:R-:W-:-:S04]  /*7a50*/  PRMT R113, RZ, 0x7610, R113 ;  /* 0x00007610ff717816 */ /* 0x004fc80000000071 */
[----:B------:R-:W-:Y:S02]  /*7a60*/  @!P1 PRMT R113, R41, 0x7610, R113 ;  /* 0x0000761029719816 */ /* 0x000fe40000000071 */
[----:B-----5:R-:W-:-:S04]  /*7a70*/  @!P1 SHF.R.U32.HI R41, RZ, 0x10, R103 ;  /* 0x00000010ff299819 */ /* 0x020fc80000011667 */
[----:B------:R-:W-:-:S05]  /*7a80*/  @!P1 PRMT R115, R41, 0x7610, R115 ;  /* 0x0000761029739816 */ /* 0x000fca0000000073 */
[----:B------:R0:W-:Y:S04]  /*7a90*/  STL.S16 [R1+0x2d2], R115 ;  /* 0x0002d27301007387 */ /* 0x0001e80000100600 */
[----:B0-----:R-:W2:Y:S01]  /*7aa0*/  LDL.LU R115, [R1+0x51c] ;  /* 0x00051c0001737983 */ /* 0x001ea20000300800 */
[----:B------:R-:W-:Y:S01]  /*7ab0*/  HFMA2.MMA R36, -RZ, RZ, 0, 0 ;  /* 0x00000000ff247435 */ /* 0x000fe200000001ff */
[----:B------:R-:W-:-:S04]  /*7ac0*/  PRMT R49, R49, 0x5410, RZ ;  /* 0x0000541031317816 */ /* 0x000fc800000000ff */
[----:B------:R-:W-:-:S05]  /*7ad0*/  @!P0 PRMT R49, R49, 0x5410, R105 ;  /* 0x0000541031318816 */ /* 0x000fca0000000069 */
[----:B------:R0:W5:Y:S02]  /*7ae0*/  @!P4 LDG.E R36, [R56.64] ;  /* 0x0000000e3824c981 */ /* 0x000164000c1e1900 */
[----:B0-----:R-:W-:-:S04]  /*7af0*/  PRMT R56, RZ, 0x7610, R56 ;  /* 0x00007610ff387816 */ /* 0x001fc80000000038 */
[----:B------:R-:W-:Y:S02]  /*7b00*/  @!P0 PRMT R56, R100, 0x7610, R56 ;  /* 0x0000761064388816 */ /* 0x000fe40000000038 */
[----:B------:R-:W-:Y:S02]  /*7b10*/  LOP3.LUT P0, RZ, R122, 0x2000, RZ, 0xc0, !PT ;  /* 0x000020007aff7812 */ /* 0x000fe4000780c0ff */
[----:B---3--:R-:W-:Y:S01]  /*7b20*/  PRMT R111, RZ, 0x7610, R111 ;  /* 0x00007610ff6f7816 */ /* 0x008fe2000000006f */
[----:B------:R0:W-:Y:S10]  /*7b30*/  STL [R1+0x20], R116 ;  /* 0x0000207401007387 */ /* 0x0001f40000100800 */
[----:B----4-:R-:W-:Y:S01]  /*7b40*/  @!P0 SHF.R.U32.HI R41, RZ, 0x10, R118 ;  /* 0x00000010ff298819 */ /* 0x010fe20000011676 */
[----:B------:R1:W-:Y:S03]  /*7b50*/  STL [R1+0x120], R109 ;  /* 0x0001206d01007387 */ /* 0x0003e60000100800 */
[----:B------:R-:W-:Y:S01]  /*7b60*/  @!P0 PRMT R111, R41, 0x7610, R111 ;  /* 0x00007610296f8816 */ /* 0x000fe2000000006f */
[----:B0-----:R-:W3:Y:S01]  /*7b70*/  LDL.LU R116, [R1+0x28c] ;  /* 0x00028c0001747983 */ /* 0x001ee20000300800 */
[----:B------:R-:W-:-:S03]  /*7b80*/  @!P0 SHF.R.U32.HI R41, RZ, 0x10, R117 ;  /* 0x00000010ff298819 */ /* 0x000fc60000011675 */
[----:B-1----:R-:W4:Y:S04]  /*7b90*/  LDL.LU R109, [R1+0x518] ;  /* 0x00051800016d7983 */ /* 0x002f280000300800 */
[----:B------:R0:W-:Y:S04]  /*7ba0*/  STL.S16 [R1+0x2d0], R113 ;  /* 0x0002d07101007387 */ /* 0x0001e80000100600 */
[----:B------:R1:W-:Y:S04]  /*7bb0*/  STL [R1+0x110], R107 ;  /* 0x0001106b01007387 */ /* 0x0003e80000100800 */
[----:B0-----:R-:W5:Y:S04]  /*7bc0*/  LDL.LU R113, [R1+0x294] ;  /* 0x0002940001717983 */ /* 0x001f680000300800 */
[----:B------:R0:W-:Y:S04]  /*7bd0*/  STL [R1+0x24], R112 ;  /* 0x0000247001007387 */ /* 0x0001e80000100800 */
[----:B-1----:R-:W5:Y:S04]  /*7be0*/  LDL.LU R107, [R1+0x538] ;  /* 0x00053800016b7983 */ /* 0x002f680000300800 */
[----:B0-----:R-:W5:Y:S04]  /*7bf0*/  LDL.LU R112, [R1+0x288] ;  /* 0x0002880001707983 */ /* 0x001f680000300800 */
[----:B------:R0:W-:Y:S04]  /*7c00*/  STL.S16 [R1+0x2cc], R111 ;  /* 0x0002cc6f01007387 */ /* 0x0001e80000100600 */
[----:B------:R1:W-:Y:S04]  /*7c10*/  STL [R1+0x28], R110 ;  /* 0x0000286e01007387 */ /* 0x0003e80000100800 */
[----:B0-----:R-:W5:Y:S04]  /*7c20*/  LDL.LU R111, [R1+0x24c] ;  /* 0x00024c00016f7983 */ /* 0x001f680000300800 */
[----:B------:R0:W-:Y:S04]  /*7c30*/  STL [R1+0x128], R125 ;  /* 0x0001287d01007387 */ /* 0x0001e80000100800 */
[----:B-1----:R-:W5:Y:S04]  /*7c40*/  LDL.LU R110, [R1+0x248] ;  /* 0x00024800016e7983 */ /* 0x002f680000300800 */
[----:B0-----:R-:W5:Y:S01]  /*7c50*/  LDL.LU R125, [R1+0x508] ;  /* 0x00050800017d7983 */ /* 0x001f620000300800 */
[----:B--2---:R-:W-:-:S04]  /*7c60*/  PRMT R115, RZ, 0x7610, R115 ;  /* 0x00007610ff737816 */ /* 0x004fc80000000073 */
[----:B------:R-:W-:-:S05]  /*7c70*/  @!P0 PRMT R115, R41, 0x7610, R115 ;  /* 0x0000761029738816 */ /* 0x000fca0000000073 */
[----:B------:R0:W-:Y:S04]  /*7c80*/  STL.S16 [R1+0x2ce], R115 ;  /* 0x0002ce7301007387 */ /* 0x0001e80000100600 */
[----:B0-----:R-:W2:Y:S01]  /*7c90*/  LDL.LU R115, [R1+0x514] ;  /* 0x0005140001737983 */ /* 0x001ea20000300800 */
[----:B------:R-:W-:Y:S01]  /*7ca0*/  HFMA2.MMA R40, -RZ, RZ, 0, 0 ;  /* 0x00000000ff287435 */ /* 0x000fe200000001ff */
[----:B------:R-:W-:Y:S02]  /*7cb0*/  PRMT R56, R56, 0x5410, RZ ;  /* 0x0000541038387816 */ /* 0x000fe400000000ff */
[----:B------:R-:W-:Y:S02]  /*7cc0*/  PRMT R57, RZ, 0x7610, R57 ;  /* 0x00007610ff397816 */ /* 0x000fe40000000039 */
[----:B------:R-:W-:-:S02]  /*7cd0*/  @!P2 PRMT R56, R56, 0x5410, R101 ;  /* 0x000054103838a816 */ /* 0x000fc40000000065 */
[----:B------:R-:W-:-:S03]  /*7ce0*/  @!P2 PRMT R57, R102, 0x7610, R57 ;  /* 0x000076106639a816 */ /* 0x000fc60000000039 */
[----:B------:R0:W2:Y:S01]  /*7cf0*/  @!P6 LDG.E R40, [R58.64] ;  /* 0x0000000e3a28e981 */ /* 0x0000a2000c1e1900 */
[----:B------:R-:W-:Y:S02]  /*7d00*/  LOP3.LUT P2, RZ, R122, 0x1000, RZ, 0xc0, !PT ;  /* 0x000010007aff7812 */ /* 0x000fe4000784c0ff */
[----:B0-----:R-:W-:-:S04]  /*7d10*/  PRMT R58, RZ, 0x7610, R58 ;  /* 0x00007610ff3a7816 */ /* 0x001fc8000000003a */
[----:B------:R-:W-:Y:S02]  /*7d20*/  @!P3 PRMT R58, R119, 0x7610, R58 ;  /* 0x00007610773ab816 */ /* 0x000fe4000000003a */
[----:B------:R-:W-:Y:S02]  /*7d30*/  PRMT R78, RZ, 0x7610, R78 ;  /* 0x00007610ff4e7816 */ /* 0x000fe4000000004e */
[----:B------:R-:W-:Y:S02]  /*7d40*/  PRMT R58, R58, 0x5410, RZ ;  /* 0x000054103a3a7816 */ /* 0x000fe400000000ff */
[----:B------:R-:W-:Y:S02]  /*7d50*/  @!P1 PRMT R78, R103, 0x7610, R78 ;  /* 0x00007610674e9816 */ /* 0x000fe4000000004e */
[----:B------:R-:W-:Y:S02]  /*7d60*/  @!P1 PRMT R58, R58, 0x5410, R123 ;  /* 0x000054103a3a9816 */ /* 0x000fe4000000007b */
[----:B------:R-:W-:-:S02]  /*7d70*/  LOP3.LUT P1, RZ, R122, 0x800, RZ, 0xc0, !PT ;  /* 0x000008007aff7812 */ /* 0x000fc4000782c0ff */
[----:B----4-:R-:W-:Y:S02]  /*7d80*/  PRMT R109, RZ, 0x7610, R109 ;  /* 0x00007610ff6d7816 */ /* 0x010fe4000000006d */
[----:B---3--:R-:W-:Y:S02]  /*7d90*/  @!P2 SHF.R.U32.HI R41, RZ, 0x10, R116 ;  /* 0x00000010ff29a819 */ /* 0x008fe40000011674 */
[----:B------:R-:W-:Y:S02]  /*7da0*/  PRMT R78, R78, 0x5410, RZ ;  /* 0x000054104e4e7816 */ /* 0x000fe400000000ff */
[----:B------:R-:W-:Y:S02]  /*7db0*/  PRMT R79, RZ, 0x7610, R79 ;  /* 0x00007610ff4f7816 */ /* 0x000fe4000000004f */
[----:B------:R-:W-:Y:S02]  /*7dc0*/  @!P2 PRMT R109, R41, 0x7610, R109 ;  /* 0x00007610296da816 */ /* 0x000fe4000000006d */
[----:B-----5:R-:W-:-:S02]  /*7dd0*/  @!P2 SHF.R.U32.HI R41, RZ, 0x10, R113 ;  /* 0x00000010ff29a819 */ /* 0x020fc40000011671 */
[----:B------:R-:W-:Y:S02]  /*7de0*/  @!P0 PRMT R78, R78, 0x5410, R118 ;  /* 0x000054104e4e8816 */ /* 0x000fe40000000076 */
[----:B------:R-:W-:Y:S02]  /*7df0*/  @!P0 PRMT R79, R117, 0x7610, R79 ;  /* 0x00007610754f8816 */ /* 0x000fe4000000004f */
[----:B------:R-:W-:Y:S02]  /*7e00*/  LOP3.LUT P0, RZ, R122, 0x400, RZ, 0xc0, !PT ;  /* 0x000004007aff7812 */ /* 0x000fe4000780c0ff */
[----:B------:R-:W-:Y:S02]  /*7e10*/  PRMT R107, RZ, 0x7610, R107 ;  /* 0x00007610ff6b7816 */ /* 0x000fe4000000006b */
[----:B------:R-:W-:Y:S01]  /*7e20*/  PRMT R106, RZ, 0x7610, R106 ;  /* 0x00007610ff6a7816 */ /* 0x000fe2000000006a */
[----:B------:R0:W-:Y:S04]  /*7e30*/  STL.S16 [R1+0x2c0], R109 ;  /* 0x0002c06d01007387 */ /* 0x0001e80000100600 */
[----:B------:R1:W-:Y:S04]  /*7e40*/  STL [R1+0x2c], R108 ;  /* 0x00002c6c01007387 */ /* 0x0003e80000100800 */
[----:B0-----:R-:W3:Y:S04]  /*7e50*/  LDL.LU R109, [R1+0x224] ;  /* 0x00022400016d7983 */ /* 0x001ee80000300800 */
[----:B-1----:R-:W4:Y:S01]  /*7e60*/  LDL.LU R108, [R1+0x220] ;  /* 0x00022000016c7983 */ /* 0x002f220000300800 */
[----:B------:R-:W-:-:S02]  /*7e70*/  PRMT R125, RZ, 0x7610, R125 ;  /* 0x00007610ff7d7816 */ /* 0x000fc4000000007d */
[----:B--2---:R-:W-:-:S04]  /*7e80*/  PRMT R115, RZ, 0x7610, R115 ;  /* 0x00007610ff737816 */ /* 0x004fc80000000073 */
[----:B------:R-:W-:Y:S02]  /*7e90*/  @!P2 PRMT R115, R41, 0x7610, R115 ;  /* 0x000076102973a816 */ /* 0x000fe40000000073 */
[----:B------:R-:W-:-:S04]  /*7ea0*/  @!P1 SHF.R.U32.HI R41, RZ, 0x10, R112 ;  /* 0x00000010ff299819 */ /* 0x000fc80000011670 */
[----:B------:R-:W-:Y:S02]  /*7eb0*/  @!P1 PRMT R107, R41, 0x7610, R107 ;  /* 0x00007610296b9816 */ /* 0x000fe4000000006b */
[----:B------:R-:W-:-:S04]  /*7ec0*/  @!P1 SHF.R.U32.HI R41, RZ, 0x10, R111 ;  /* 0x00000010ff299819 */ /* 0x000fc8000001166f */
[----:B------:R-:W-:Y:S02]  /*7ed0*/  @!P1 PRMT R106, R41, 0x7610, R106 ;  /* 0x00007610296a9816 */ /* 0x000fe4000000006a */
[----:B------:R-:W-:-:S04]  /*7ee0*/  @!P0 SHF.R.U32.HI R41, RZ, 0x10, R110 ;  /* 0x00000010ff298819 */ /* 0x000fc8000001166e */
[----:B------:R-:W-:-:S05]  /*7ef0*/  @!P0 PRMT R125, R41, 0x7610, R125 ;  /* 0x00007610297d8816 */ /* 0x000fca000000007d */
[----:B------:R0:W-:Y:S04]  /*7f00*/  STL.S16 [R1+0x2b0], R125 ;  /* 0x0002b07d01007387 */ /* 0x0001e80000100600 */
[----:B0-----:R-:W2:Y:S01]  /*7f10*/  LDL.LU R125, [R1+0x500] ;  /* 0x00050000017d7983 */ /* 0x001ea20000300800 */
[----:B------:R-:W-:-:S04]  /*7f20*/  PRMT R57, R57, 0x5410, RZ ;  /* 0x0000541039397816 */ /* 0x000fc800000000ff */
[----:B------:R-:W-:Y:S02]  /*7f30*/  @!P3 PRMT R57, R57, 0x5410, R124 ;  /* 0x000054103939b816 */ /* 0x000fe4000000007c */
[----:B------:R-:W-:Y:S02]  /*7f40*/  LOP3.LUT P3, RZ, R122, 0x200, RZ, 0xc0, !PT ;  /* 0x000002007aff7812 */ /* 0x000fe4000786c0ff */
[----:B------:R-:W-:Y:S01]  /*7f50*/  PRMT R104, RZ, 0x7610, R104 ;  /* 0x00007610ff687816 */ /* 0x000fe20000000068 */
[----:B------:R0:W-:Y:S04]  /*7f60*/  STL.S16 [R1+0x2bc], R107 ;  /* 0x0002bc6b01007387 */ /* 0x0001e80000100600 */
[----:B0-----:R-:W5:Y:S01]  /*7f70*/  LDL.LU R107, [R1+0x21c] ;  /* 0x00021c00016b7983 */ /* 0x001f620000300800 */
[----:B---3--:R-:W-:-:S04]  /*7f80*/  @!P0 SHF.R.U32.HI R41, RZ, 0x10, R109 ;  /* 0x00000010ff298819 */ /* 0x008fc8000001166d */
        /* <DEDUP_REMOVED lines=8> */
[----:B-----5:R-:W-:-:S03]  /*8010*/  @!P3 SHF.R.U32.HI R41, RZ, 0x10, R107 ;  /* 0x00000010ff29b819 */ /* 0x020fc6000001166b */
[----:B------:R-:W-:Y:S04]  /*8020*/  STL.S16 [R1+0x22e], RZ ;  /* 0x00022eff01007387 */ /* 0x000fe80000100600 */
[----:B------:R0:W-:Y:S04]  /*8030*/  STL.S16 [R1+0x2be], R106 ;  /* 0x0002be6a01007387 */ /* 0x0001e80000100600 */
[----:B0-----:R-:W4:Y:S01]  /*8040*/  LDL.LU R106, [R1+0x218] ;  /* 0x00021800016a7983 */ /* 0x001f220000300800 */
[----:B--2---:R-:W-:-:S04]  /*8050*/  PRMT R125, RZ, 0x7610, R125 ;  /* 0x00007610ff7d7816 */ /* 0x004fc8000000007d */
[----:B------:R-:W-:Y:S02]  /*8060*/  @!P3 PRMT R125, R41, 0x7610, R125 ;  /* 0x00007610297db816 */ /* 0x000fe4000000007d */
[----:B------:R-:W-:-:S04]  /*8070*/  PRMT R41, RZ, 0x7610, R41 ;  /* 0x00007610ff297816 */ /* 0x000fc80000000029 */
[----:B---3--:R-:W-:Y:S01]  /*8080*/  PRMT R101, R41, 0x7610, R101 ;  /* 0x0000761029657816 */ /* 0x008fe20000000065 */
[----:B------:R0:W-:Y:S04]  /*8090*/  STL.S16 [R1+0x22c], R41 ;  /* 0x00022c2901007387 */ /* 0x0001e80000100600 */
[----:B------:R1:W-:Y:S04]  /*80a0*/  STL.S16 [R1+0x2ae], R125 ;  /* 0x0002ae7d01007387 */ /* 0x0003e80000100600 */
[----:B0-----:R-:W2:Y:S04]  /*80b0*/  LDL.S16 R41, [R1+0x22e] ;  /* 0x00022e0001297983 */ /* 0x001ea80000100600 */
[----:B-1----:R-:W3:Y:S01]  /*80c0*/  LDL.LU R125, [R1+0x4f0] ;  /* 0x0004f000017d7983 */ /* 0x002ee20000300800 */
[----:B------:R-:W-:-:S02]  /*80d0*/  PRMT R79, R79, 0x5410, RZ ;  /* 0x000054104f4f7816 */ /* 0x000fc400000000ff */
[----:B------:R-:W-:Y:S02]  /*80e0*/  PRMT R97, RZ, 0x7610, R97 ;  /* 0x00007610ff617816 */ /* 0x000fe40000000061 */
[----:B------:R-:W-:Y:S02]  /*80f0*/  @!P2 PRMT R79, R79, 0x5410, R116 ;  /* 0x000054104f4fa816 */ /* 0x000fe40000000074 */
[----:B------:R-:W-:Y:S02]  /*8100*/  @!P2 PRMT R97, R113, 0x7610, R97 ;  /* 0x000076107161a816 */ /* 0x000fe40000000061 */
[----:B------:R-:W-:Y:S01]  /*8110*/  LOP3.LUT P2, RZ, R122, 0x100, RZ, 0xc0, !PT ;  /* 0x000001007aff7812 */ /* 0x000fe2000784c0ff */
[----:B------:R0:W-:Y:S04]  /*8120*/  STL [R1+0x30], R105 ;  /* 0x0000306901007387 */ /* 0x0001e80000100800 */
[----:B0-----:R-:W5:Y:S04]  /*8130*/  LDL.LU R105, [R1+0x214] ;  /* 0x0002140001697983 */ /* 0x001f680000300800 */
[----:B------:R0:W-:Y:S04]  /*8140*/  STL [R1+0x38], R124 ;  /* 0x0000387c01007387 */ /* 0x0001e80000100800 */
[----:B0-----:R-:W5:Y:S01]  /*8150*/  LDL.LU R124, [R1+0x4e4] ;  /* 0x0004e400017c7983 */ /* 0x001f620000300800 */
[----:B--2---:R-:W-:-:S02]  /*8160*/  @!P3 PRMT R41, R107, 0x7610, R41 ;  /* 0x000076106b29b816 */ /* 0x004fc40000000029 */
[----:B---3--:R-:W-:-:S03]  /*8170*/  PRMT R125, RZ, 0x7610, R125 ;  /* 0x00007610ff7d7816 */ /* 0x008fc6000000007d */
[----:B------:R4:W-:Y:S02]  /*8180*/  @!P3 STL.S16 [R1+0x22e], R41 ;  /* 0x00022e290100b387 */ /* 0x0009e40000100600 */
[----:B----4-:R-:W-:-:S04]  /*8190*/  @!P2 SHF.R.U32.HI R41, RZ, 0x10, R106 ;  /* 0x00000010ff29a819 */ /* 0x010fc8000001166a */
[----:B------:R-:W-:-:S05]  /*81a0*/  @!P2 PRMT R125, R41, 0x7610, R125 ;  /* 0x00007610297da816 */ /* 0x000fca000000007d */
[----:B------:R0:W-:Y:S04]  /*81b0*/  STL.S16 [R1+0x2a0], R125 ;  /* 0x0002a07d01007387 */ /* 0x0001e80000100600 */
[----:B0-----:R-:W2:Y:S01]  /*81c0*/  LDL.LU R125, [R1+0x4e0] ;  /* 0x0004e000017d7983 */ /* 0x001ea20000300800 */
[----:B-----5:R-:W-:-:S03]  /*81d0*/  @!P2 SHF.R.U32.HI R41, RZ, 0x10, R105 ;  /* 0x00000010ff29a819 */ /* 0x020fc60000011669 */
[----:B------:R0:W-:Y:S04]  /*81e0*/  STL [R1+0x124], R114 ;  /* 0x0001247201007387 */ /* 0x0001e80000100800 */
[----:B------:R1:W-:Y:S04]  /*81f0*/  STL.S16 [R1+0x2c2], R115 ;  /* 0x0002c27301007387 */ /* 0x0003e80000100600 */
[----:B0-----:R-:W3:Y:S04]  /*8200*/  LDL.LU R114, [R1+0x510] ;  /* 0x0005100001727983 */ /* 0x001ee80000300800 */
[----:B-1----:R-:W4:Y:S04]  /*8210*/  LDL.LU R115, [R1+0x50c] ;  /* 0x00050c0001737983 */ /* 0x002f280000300800 */
[----:B------:R-:W-:Y:S04]  /*8220*/  STL.S16 [R1+0x236], RZ ;  /* 0x000236ff01007387 */ /* 0x000fe80000100600 */
[----:B------:R0:W-:Y:S04]  /*8230*/  STL.S16 [R1+0x2b2], R104 ;  /* 0x0002b26801007387 */ /* 0x0001e80000100600 */
[----:B0-----:R-:W5:Y:S01]  /*8240*/  LDL.LU R104, [R1+0x210] ;  /* 0x0002100001687983 */ /* 0x001f620000300800 */
[----:B--2---:R-:W-:-:S04]  /*8250*/  PRMT R125, RZ, 0x7610, R125 ;  /* 0x00007610ff7d7816 */ /* 0x004fc8000000007d */
[----:B------:R-:W-:Y:S02]  /*8260*/  @!P2 PRMT R125, R41, 0x7610, R125 ;  /* 0x00007610297da816 */ /* 0x000fe4000000007d */
[----:B------:R-:W-:-:S04]  /*8270*/  PRMT R41, RZ, 0x7610, R41 ;  /* 0x00007610ff297816 */ /* 0x000fc80000000029 */
[----:B------:R-:W-:Y:S01]  /*8280*/  PRMT R124, R41, 0x7610, R124 ;  /* 0x00007610297c7816 */ /* 0x000fe2000000007c */
[----:B------:R0:W-:Y:S04]  /*8290*/  STL.S16 [R1+0x234], R41 ;  /* 0x0002342901007387 */ /* 0x0001e80000100600 */
[----:B------:R1:W-:Y:S04]  /*82a0*/  STL.S16 [R1+0x2a2], R125 ;  /* 0x0002a27d01007387 */ /* 0x0003e80000100600 */
[----:B0-----:R-:W2:Y:S04]  /*82b0*/  LDL.S16 R41, [R1+0x236] ;  /* 0x0002360001297983 */ /* 0x001ea80000100600 */
[----:B-1----:R-:W5:Y:S01]  /*82c0*/  LDL.LU R125, [R1+0x4dc] ;  /* 0x0004dc00017d7983 */ /* 0x002f620000300800 */
[----:B---3--:R-:W-:-:S02]  /*82d0*/  PRMT R114, R114, 0x5410, RZ ;  /* 0x0000541072727816 */ /* 0x008fc400000000ff */
[----:B----4-:R-:W-:Y:S02]  /*82e0*/  PRMT R115, RZ, 0x7610, R115 ;  /* 0x00007610ff737816 */ /* 0x010fe40000000073 */
[----:B------:R-:W-:Y:S02]  /*82f0*/  @!P1 PRMT R114, R114, 0x5410, R112 ;  /* 0x0000541072729816 */ /* 0x000fe40000000070 */
[----:B------:R-:W-:Y:S02]  /*8300*/  @!P1 PRMT R115, R111, 0x7610, R115 ;  /* 0x000076106f739816 */ /* 0x000fe40000000073 */
[----:B------:R-:W-:Y:S02]  /*8310*/  LOP3.LUT P1, RZ, R122, 0x80, RZ, 0xc0, !PT ;  /* 0x000000807aff7812 */ /* 0x000fe4000782c0ff */
[----:B------:R-:W-:-:S05]  /*8320*/  @!P2 PRMT R124, R106, 0x7610, R124 ;  /* 0x000076106a7ca816 */ /* 0x000fca000000007c */
[----:B------:R0:W-:Y:S04]  /*8330*/  @!P2 STL.S16 [R1+0x234], R124 ;  /* 0x0002347c0100a387 */ /* 0x0001e80000100600 */
[----:B0-----:R-:W3:Y:S01]  /*8340*/  LDL.LU R124, [R1+0x4d8] ;  /* 0x0004d800017c7983 */ /* 0x001ee20000300800 */
[----:B--2---:R-:W-:Y:S02]  /*8350*/  @!P2 PRMT R41, R105, 0x7610, R41 ;  /* 0x000076106929a816 */ /* 0x004fe40000000029 */
[----:B-----5:R-:W-:-:S03]  /*8360*/  PRMT R125, RZ, 0x7610, R125 ;  /* 0x00007610ff7d7816 */ /* 0x020fc6000000007d */
[----:B------:R0:W-:Y:S02]  /*8370*/  @!P2 STL.S16 [R1+0x236], R41 ;  /* 0x000236290100a387 */ /* 0x0001e40000100600 */
[----:B0-----:R-:W-:-:S04]  /*8380*/  @!P1 SHF.R.U32.HI R41, RZ, 0x10, R104 ;  /* 0x00000010ff299819 */ /* 0x001fc80000011668 */
[----:B------:R-:W-:-:S05]  /*8390*/  @!P1 PRMT R125, R41, 0x7610, R125 ;  /* 0x00007610297d9816 */ /* 0x000fca000000007d */
[----:B------:R0:W-:Y:S04]  /*83a0*/  STL.S16 [R1+0x29c], R125 ;  /* 0x00029c7d01007387 */ /* 0x0001e80000100600 */
[----:B0-----:R-:W2:Y:S01]  /*83b0*/  LDL.LU R125, [R1+0x4cc] ;  /* 0x0004cc00017d7983 */ /* 0x001ea20000300800 */
[----:B---3--:R-:W-:-:S03]  /*83c0*/  PRMT R124, RZ, 0x7610, R124 ;  /* 0x00007610ff7c7816 */ /* 0x008fc6000000007c */
[----:B------:R-:W-:Y:S01]  /*83d0*/  STL.S16 [R1+0x230], RZ ;  /* 0x000230ff01007387 */ /* 0x000fe20000100600 */
[----:B--2---:R-:W-:-:S04]  /*83e0*/  @!P1 SHF.R.U32.HI R41, RZ, 0x10, R125 ;  /* 0x00000010ff299819 */ /* 0x004fc8000001167d */
[----:B------:R-:W-:-:S05]  /*83f0*/  @!P1 PRMT R124, R41, 0x7610, R124 ;  /* 0x00007610297c9816 */ /* 0x000fca000000007c */
[----:B------:R0:W-:Y:S04]  /*8400*/  STL.S16 [R1+0x29e], R124 ;  /* 0x00029e7c01007387 */ /* 0x0001e80000100600 */
[----:B0-----:R-:W2:Y:S04]  /*8410*/  LDL.LU.S16 R124, [R1+0x230] ;  /* 0x00023000017c7983 */ /* 0x001ea80000300600 */
[----:B------:R0:W-:Y:S04]  /*8420*/  STL [R1+0x3c], R123 ;  /* 0x00003c7b01007387 */ /* 0x0001e80000100800 */
[----:B0-----:R-:W3:Y:S01]  /*8430*/  LDL.LU R123, [R1+0x4d0] ;  /* 0x0004d000017b7983 */ /* 0x001ee20000300800 */
[----:B--2---:R-:W-:-:S05]  /*8440*/  @!P1 PRMT R124, R104, 0x7610, R124 ;  /* 0x00007610687c9816 */ /* 0x004fca000000007c */
[----:B------:R0:W-:Y:S04]  /*8450*/  @!P1 STL.S16 [R1+0x230], R124 ;  /* 0x0002307c01009387 */ /* 0x0001e80000100600 */
[----:B0-----:R-:W2:Y:S01]  /*8460*/  LDL.LU R124, [R1+0x4c8] ;  /* 0x0004c800017c7983 */ /* 0x001ea20000300800 */
[----:B------:R-:W-:Y:S02]  /*8470*/  PRMT R120, R120, 0x5410, RZ ;  /* 0x0000541078787816 */ /* 0x000fe400000000ff */
[----:B------:R-:W-:Y:S02]  /*8480*/  PRMT R121, R121, 0x5410, RZ ;  /* 0x0000541079797816 */ /* 0x000fe400000000ff */
[----:B------:R-:W-:Y:S02]  /*8490*/  @!P0 PRMT R120, R120, 0x5410, R110 ;  /* 0x0000541078788816 */ /* 0x000fe4000000006e */
[----:B------:R-:W-:-:S02]  /*84a0*/  @!P0 PRMT R121, R121, 0x5410, R109 ;  /* 0x0000541079798816 */ /* 0x000fc4000000006d */
        /* <DEDUP_REMOVED lines=11> */
[----:B------:R0:W-:Y:S04]  /*8560*/  STL [R1+0x40], R118 ;  /* 0x0000407601007387 */ /* 0x0001e80000100800 */
[----:B0-----:R-:W4:Y:S01]  /*8570*/  LDL.LU R118, [R1+0x4c0] ;  /* 0x0004c00001767983 */ /* 0x001f220000300800 */
[----:B---3--:R-:W-:-:S02]  /*8580*/  PRMT R119, RZ, 0x7610, R119 ;  /* 0x00007610ff777816 */ /* 0x008fc40000000077 */
[----:B--2---:R-:W-:-:S04]  /*8590*/  @!P0 SHF.R.U32.HI R41, RZ, 0x10, R123 ;  /* 0x00000010ff298819 */ /* 0x004fc8000001167b */
[----:B------:R-:W-:-:S05]  /*85a0*/  @!P0 PRMT R119, R41, 0x7610, R119 ;  /* 0x0000761029778816 */ /* 0x000fca0000000077 */
[----:B------:R0:W-:Y:S04]  /*85b0*/  STL.S16 [R1+0x292], R119 ;  /* 0x0002927701007387 */ /* 0x0001e80000100600 */
[----:B0-----:R-:W2:Y:S01]  /*85c0*/  LDL.LU R119, [R1+0x4b8] ;  /* 0x0004b80001777983 */ /* 0x001ea20000300800 */
[----:B----4-:R-:W-:-:S04]  /*85d0*/  PRMT R118, RZ, 0x7610, R118 ;  /* 0x00007610ff767816 */ /* 0x010fc80000000076 */
        /* <DEDUP_REMOVED lines=57> */
[----:B------:R-:W-:Y:S02]  /*8970*/  PRMT R115, R115, 0x5410, RZ ;  /* 0x0000541073737816 */ /* 0x000fe400000000ff */
[----:B------:R-:W-:Y:S01]  /*8980*/  PRMT R120, RZ, 0x7610, R120 ;  /* 0x00007610ff787816 */ /* 0x000fe20000000078 */
[----:B------:R4:W-:Y:S04]  /*8990*/  STL [R1+0x54], R106 ;  /* 0x0000546a01007387 */ /* 0x0009e80000100800 */
[----:B0-----:R-:W5:Y:S04]  /*89a0*/  LDL.LU R110, [R1+0x480] ;  /* 0x00048000016e7983 */ /* 0x001f680000300800 */
[----:B-1----:R-:W5:Y:S01]  /*89b0*/  LDL.LU R108, [R1+0x468] ;  /* 0x00046800016c7983 */ /* 0x002f620000300800 */
[----:B------:R-:W-:-:S03]  /*89c0*/  LOP3.LUT P1, RZ, R122, 0x1, RZ, 0xc0, !PT ;  /* 0x000000017aff7812 */ /* 0x000fc6000782c0ff */
[----:B------:R0:W-:Y:S04]  /*89d0*/  STL [R1+0x58], R104 ;  /* 0x0000586801007387 */ /* 0x0001e80000100800 */
[----:B------:R1:W-:Y:S04]  /*89e0*/  STL [R1+0x13c], R103 ;  /* 0x00013c6701007387 */ /* 0x0003e80000100800 */
[----:B------:R0:W-:Y:S04]  /*89f0*/  STL [R1+0x134], R102 ;  /* 0x0001346601007387 */ /* 0x0001e80000100800 */
[----:B------:R-:W5:Y:S01]  /*8a00*/  LDL.LU R101, [R1+0x4ec] ;  /* 0x0004ec0001657983 */ /* 0x000f620000300800 */
[----:B--2---:R-:W-:-:S03]  /*8a10*/  @!P3 SHF.R.U32.HI R41, RZ, 0x10, R113 ;  /* 0x00000010ff29b819 */ /* 0x004fc60000011671 */
[----:B----4-:R-:W2:Y:S01]  /*8a20*/  LDL.LU R106, [R1+0x450] ;  /* 0x00045000016a7983 */ /* 0x010ea20000300800 */
[----:B------:R-:W-:-:S03]  /*8a30*/  @!P3 PRMT R112, R41, 0x7610, R112 ;  /* 0x000076102970b816 */ /* 0x000fc60000000070 */
[----:B0-----:R-:W4:Y:S04]  /*8a40*/  LDL.LU R104, [R1+0x438] ;  /* 0x0004380001687983 */ /* 0x001f280000300800 */
[----:B------:R0:W-:Y:S01]  /*8a50*/  STL.S16 [R1+0x24c], R112 ;  /* 0x00024c7001007387 */ /* 0x0001e20000100600 */
[----:B---3--:R-:W-:-:S03]  /*8a60*/  PRMT R111, RZ, 0x7610, R111 ;  /* 0x00007610ff6f7816 */ /* 0x008fc6000000006f */
[----:B-1----:R-:W3:Y:S01]  /*8a70*/  LDL.LU R103, [R1+0x4c4] ;  /* 0x0004c40001677983 */ /* 0x002ee20000300800 */
[----:B------:R-:W-:Y:S02]  /*8a80*/  @!P2 PRMT R115, R115, 0x5410, R119 ;  /* 0x000054107373a816 */ /* 0x000fe40000000077 */
[----:B------:R-:W-:Y:S01]  /*8a90*/  @!P2 PRMT R120, R118, 0x7610, R120 ;  /* 0x000076107678a816 */ /* 0x000fe20000000078 */
[----:B------:R-:W2:Y:S04]  /*8aa0*/  LDL.LU R102, [R1+0x4e8] ;  /* 0x0004e80001667983 */ /* 0x000ea80000300800 */
[----:B0-----:R-:W2:Y:S02]  /*8ab0*/  LDL.LU R112, [R1+0x47c] ;  /* 0x00047c0001707983 */ /* 0x001ea40000300800 */
[----:B--2---:R-:W-:-:S04]  /*8ac0*/  @!P3 SHF.R.U32.HI R41, RZ, 0x10, R112 ;  /* 0x00000010ff29b819 */ /* 0x004fc80000011670 */
[----:B------:R-:W-:-:S05]  /*8ad0*/  @!P3 PRMT R111, R41, 0x7610, R111 ;  /* 0x00007610296fb816 */ /* 0x000fca000000006f */
[----:B------:R0:W-:Y:S04]  /*8ae0*/  STL.S16 [R1+0x24e], R111 ;  /* 0x00024e6f01007387 */ /* 0x0001e80000100600 */
[----:B0-----:R-:W2:Y:S01]  /*8af0*/  LDL.LU R111, [R1+0x478] ;  /* 0x00047800016f7983 */ /* 0x001ea20000300800 */
[----:B-----5:R-:W-:-:S04]  /*8b00*/  PRMT R110, RZ, 0x7610, R110 ;  /* 0x00007610ff6e7816 */ /* 0x020fc8000000006e */
[----:B------:R-:W-:-:S05]  /*8b10*/  @!P3 PRMT R110, R113, 0x7610, R110 ;  /* 0x00007610716eb816 */ /* 0x000fca000000006e */
[----:B------:R0:W-:Y:S04]  /*8b20*/  STL.S16 [R1+0x248], R110 ;  /* 0x0002486e01007387 */ /* 0x0001e80000100600 */
[----:B0-----:R-:W5:Y:S01]  /*8b30*/  LDL.LU R110, [R1+0x470] ;  /* 0x00047000016e7983 */ /* 0x001f620000300800 */
[----:B--2---:R-:W-:-:S04]  /*8b40*/  PRMT R111, RZ, 0x7610, R111 ;  /* 0x00007610ff6f7816 */ /* 0x004fc8000000006f */
[----:B------:R-:W-:-:S05]  /*8b50*/  @!P3 PRMT R111, R112, 0x7610, R111 ;  /* 0x00007610706fb816 */ /* 0x000fca000000006f */
[----:B------:R0:W-:Y:S04]  /*8b60*/  STL.S16 [R1+0x24a], R111 ;  /* 0x00024a6f01007387 */ /* 0x0001e80000100600 */
[----:B0-----:R-:W2:Y:S01]  /*8b70*/  LDL.LU R111, [R1+0x46c] ;  /* 0x00046c00016f7983 */ /* 0x001ea20000300800 */
[----:B------:R-:W-:Y:S02]  /*8b80*/  MOV R41, R109 ;  /* 0x0000006d00297202 */ /* 0x000fe40000000f00 */
[----:B-----5:R-:W-:Y:S01]  /*8b90*/  PRMT R110, RZ, 0x7610, R110 ;  /* 0x00007610ff6e7816 */ /* 0x020fe2000000006e */
[----:B------:R-:W5:Y:S04]  /*8ba0*/  LDL.LU R109, [R1+0x474] ;  /* 0x00047400016d7983 */ /* 0x000f680000300800 */
[----:B------:R2:W-:Y:S02]  /*8bb0*/  STL [R1+0x14c], R41 ;  /* 0x00014c2901007387 */ /* 0x0005e40000100800 */
[----:B--2---:R-:W-:-:S04]  /*8bc0*/  @!P0 SHF.R.U32.HI R41, RZ, 0x10, R111 ;  /* 0x00000010ff298819 */ /* 0x004fc8000001166f */
[----:B------:R-:W-:-:S05]  /*8bd0*/  @!P0 PRMT R110, R41, 0x7610, R110 ;  /* 0x00007610296e8816 */ /* 0x000fca000000006e */
[----:B------:R0:W-:Y:S04]  /*8be0*/  STL.S16 [R1+0x224], R110 ;  /* 0x0002246e01007387 */ /* 0x0001e80000100600 */
[----:B0-----:R-:W2:Y:S01]  /*8bf0*/  LDL.LU R110, [R1+0x464] ;  /* 0x00046400016e7983 */ /* 0x001ea20000300800 */
[----:B-----5:R-:W-:Y:S02]  /*8c00*/  PRMT R109, RZ, 0x7610, R109 ;  /* 0x00007610ff6d7816 */ /* 0x020fe4000000006d */
[----:B--2---:R-:W-:-:S04]  /*8c10*/  @!P0 SHF.R.U32.HI R41, RZ, 0x10, R110 ;  /* 0x00000010ff298819 */ /* 0x004fc8000001166e */
[----:B------:R-:W-:-:S05]  /*8c20*/  @!P0 PRMT R109, R41, 0x7610, R109 ;  /* 0x00007610296d8816 */ /* 0x000fca000000006d */
[----:B------:R0:W-:Y:S04]  /*8c30*/  STL.S16 [R1+0x226], R109 ;  /* 0x0002266d01007387 */ /* 0x0001e80000100600 */
[----:B0-----:R-:W2:Y:S01]  /*8c40*/  LDL.LU R109, [R1+0x460] ;  /* 0x00046000016d7983 */ /* 0x001ea20000300800 */
[----:B------:R-:W-:-:S04]  /*8c50*/  PRMT R108, RZ, 0x7610, R108 ;  /* 0x00007610ff6c7816 */ /* 0x000fc8000000006c */
[----:B------:R-:W-:-:S05]  /*8c60*/  @!P0 PRMT R108, R111, 0x7610, R108 ;  /* 0x000076106f6c8816 */ /* 0x000fca000000006c */
[----:B------:R0:W-:Y:S04]  /*8c70*/  STL.S16 [R1+0x220], R108 ;  /* 0x0002206c01007387 */ /* 0x0001e80000100600 */
[----:B0-----:R-:W5:Y:S01]  /*8c80*/  LDL.LU R108, [R1+0x458] ;  /* 0x00045800016c7983 */ /* 0x001f620000300800 */
[----:B--2---:R-:W-:-:S04]  /*8c90*/  PRMT R109, RZ, 0x7610, R109 ;  /* 0x00007610ff6d7816 */ /* 0x004fc8000000006d */
[----:B------:R-:W-:-:S05]  /*8ca0*/  @!P0 PRMT R109, R110, 0x7610, R109 ;  /* 0x000076106e6d8816 */ /* 0x000fca000000006d */
[----:B------:R0:W-:Y:S04]  /*8cb0*/  STL.S16 [R1+0x222], R109 ;  /* 0x0002226d01007387 */ /* 0x0001e80000100600 */
[----:B0-----:R-:W2:Y:S01]  /*8cc0*/  LDL.LU R109, [R1+0x454] ;  /* 0x00045400016d7983 */ /* 0x001ea20000300800 */
[----:B------:R-:W-:Y:S02]  /*8cd0*/  LOP3.LUT P2, RZ, R122, 0x2, RZ, 0xc0, !PT ;  /* 0x000000027aff7812 */ /* 0x000fe4000784c0ff */
[----:B------:R-:W-:Y:S02]  /*8ce0*/  MOV R41, R107 ;  /* 0x0000006b00297202 */ /* 0x000fe40000000f00 */
[----:B-----5:R-:W-:Y:S01]  /*8cf0*/  PRMT R108, RZ, 0x7610, R108 ;  /* 0x00007610ff6c7816 */ /* 0x020fe2000000006c */
[----:B------:R-:W5:Y:S04]  /*8d00*/  LDL.LU R107, [R1+0x45c] ;  /* 0x00045c00016b7983 */ /* 0x000f680000300800 */
[----:B------:R2:W-:Y:S04]  /*8d10*/  STL [R1+0x150], R41 ;  /* 0x0001502901007387 */ /* 0x0005e80000100800 */
        /* <DEDUP_REMOVED lines=30> */
[----:B------:R-:W-:Y:S02]  /*8f00*/  LOP3.LUT P0, RZ, R3, 0x80000000, RZ, 0xc0, !PT ;  /* 0x8000000003ff7812 */ /* 0x000fe4000780c0ff */
[----:B--2---:R-:W-:-:S04]  /*8f10*/  PRMT R105, RZ, 0x7610, R105 ;  /* 0x00007610ff697816 */ /* 0x004fc80000000069 */
[----:B------:R-:W-:-:S05]  /*8f20*/  @!P1 PRMT R105, R107, 0x7610, R105 ;  /* 0x000076106b699816 */ /* 0x000fca0000000069 */
[----:B------:R0:W-:Y:S04]  /*8f30*/  STL.S16 [R1+0x210], R105 ;  /* 0x0002106901007387 */ /* 0x0001e80000100600 */
[----:B0-----:R-:W2:Y:S01]  /*8f40*/  LDL.LU R105, [R1+0x42c] ;  /* 0x00042c0001697983 */ /* 0x001ea20000300800 */
[----:B------:R-:W-:-:S04]  /*8f50*/  PRMT R41, RZ, 0x7610, R41 ;  /* 0x00007610ff297816 */ /* 0x000fc80000000029 */
[----:B------:R-:W-:Y:S01]  /*8f60*/  @!P1 PRMT R41, R106, 0x7610, R41 ;  /* 0x000076106a299816 */ /* 0x000fe20000000029 */
[----:B------:R0:W-:Y:S01]  /*8f70*/  STL [R1+0x158], R125 ;  /* 0x0001587d01007387 */ /* 0x0001e20000100800 */
[----:B------:R-:W-:-:S03]  /*8f80*/  LOP3.LUT P2, RZ, R3, 0x40000000, RZ, 0xc0, !PT ;  /* 0x4000000003ff7812 */ /* 0x000fc6000784c0ff */
[----:B------:R-:W-:Y:S01]  /*8f90*/  STL.S16 [R1+0x212], R41 ;  /* 0x0002122901007387 */ /* 0x000fe20000100600 */
[----:B0-----:R-:W-:-:S03]  /*8fa0*/  PRMT R125, RZ, 0x7610, R125 ;  /* 0x00007610ff7d7816 */ /* 0x001fc6000000007d */
[----:B------:R0:W-:Y:S01]  /*8fb0*/  STL [R1+0x15c], R123 ;  /* 0x00015c7b01007387 */ /* 0x0001e20000100800 */
[----:B------:R-:W-:Y:S02]  /*8fc0*/  PRMT R101, RZ, 0x7610, R101 ;  /* 0x00007610ff657816 */ /* 0x000fe40000000065 */
[----:B0-----:R-:W-:Y:S01]  /*8fd0*/  PRMT R123, R123, 0x5410, RZ ;  /* 0x000054107b7b7816 */ /* 0x001fe200000000ff */
[----:B------:R0:W-:Y:S04]  /*8fe0*/  STL [R1+0x130], R100 ;  /* 0x0001306401007387 */ /* 0x0001e80000100800 */
[----:B0-----:R-:W5:Y:S01]  /*8ff0*/  LDL.LU R100, [R1+0x4fc] ;  /* 0x0004fc0001647983 */ /* 0x001f620000300800 */
[----:B--2---:R-:W-:-:S04]  /*9000*/  @!P0 SHF.R.U32.HI R41, RZ, 0x10, R105 ;  /* 0x00000010ff298819 */ /* 0x004fc80000011669 */
[----:B------:R-:W-:Y:S02]  /*9010*/  @!P0 PRMT R125, R41, 0x7610, R125 ;  /* 0x00007610297d8816 */ /* 0x000fe4000000007d */
[----:B----4-:R-:W-:Y:S02]  /*9020*/  @!P0 SHF.R.U32.HI R41, RZ, 0x10, R104 ;  /* 0x00000010ff298819 */ /* 0x010fe40000011668 */
[----:B------:R-:W-:-:S04]  /*9030*/  PRMT R125, R125, 0x5410, RZ ;  /* 0x000054107d7d7816 */ /* 0x000fc800000000ff */
[----:B------:R-:W-:Y:S02]  /*9040*/  @!P0 PRMT R125, R125, 0x5410, R41 ;  /* 0x000054107d7d8816 */ /* 0x000fe40000000029 */
[----:B---3--:R-:W-:-:S04]  /*9050*/  @!P2 SHF.R.U32.HI R41, RZ, 0x10, R103 ;  /* 0x00000010ff29a819 */ /* 0x008fc80000011667 */
[----:B------:R-:W-:Y:S02]  /*9060*/  @!P2 PRMT R123, R123, 0x5410, R41 ;  /* 0x000054107b7ba816 */ /* 0x000fe40000000029 */
[----:B------:R-:W-:-:S04]  /*9070*/  @!P2 SHF.R.U32.HI R41, RZ, 0x10, R102 ;  /* 0x00000010ff29a819 */ /* 0x000fc80000011666 */
[----:B------:R-:W-:-:S05]  /*9080*/  @!P2 PRMT R101, R41, 0x7610, R101 ;  /* 0x000076102965a816 */ /* 0x000fca0000000065 */
[----:B------:R0:W-:Y:S04]  /*9090*/  STL.S16 [R1+0x294], R101 ;  /* 0x0002946501007387 */ /* 0x0001e80000100600 */
[----:B0-----:R-:W2:Y:S01]  /*90a0*/  LDL.LU R101, [R1+0x428] ;  /* 0x0004280001657983 */ /* 0x001ea20000300800 */
[----:B------:R-:W-:Y:S02]  /*90b0*/  LOP3.LUT P3, RZ, R3, 0x20000000, RZ, 0xc0, !PT ;  /* 0x2000000003ff7812 */ /* 0x000fe4000786c0ff */
[----:B-----5:R-:W-:Y:S01]  /*90c0*/  PRMT R100, RZ, 0x7610, R100 ;  /* 0x00007610ff647816 */ /* 0x020fe20000000064 */
[----:B------:R0:W-:Y:S04]  /*90d0*/  STL [R1+0x12c], R8 ;  /* 0x00012c0801007387 */ /* 0x0001e80000100800 */
[----:B0-----:R-:W3:Y:S06]  /*90e0*/  LDL.LU R8, [R1+0x504] ;  /* 0x0005040001087983 */ /* 0x001eec0000300800 */
[----:B--2---:R-:W-:-:S04]  /*90f0*/  @!P3 SHF.R.U32.HI R41, RZ, 0x10, R101 ;  /* 0x00000010ff29b819 */ /* 0x004fc80000011665 */
[----:B------:R-:W-:-:S05]  /*9100*/  @!P3 PRMT R100, R41, 0x7610, R100 ;  /* 0x000076102964b816 */ /* 0x000fca0000000064 */
[----:B------:R0:W-:Y:S04]  /*9110*/  STL.S16 [R1+0x296], R100 ;  /* 0x0002966401007387 */ /* 0x0001e80000100600 */
[----:B0-----:R-:W2:Y:S01]  /*9120*/  LDL.LU R100, [R1+0x424] ;  /* 0x0004240001647983 */ /* 0x001ea20000300800 */
[----:B---3--:R-:W-:Y:S02]  /*9130*/  PRMT R8, RZ, 0x7610, R8 ;  /* 0x00007610ff087816 */ /* 0x008fe40000000008 */
[----:B------:R-:W-:Y:S02]  /*9140*/  LOP3.LUT P1, RZ, R3, 0x10000000, RZ, 0xc0, !PT ;  /* 0x1000000003ff7812 */ /* 0x000fe4000782c0ff */
        /* <DEDUP_REMOVED lines=9> */
[----:B------:R-:W-:Y:S01]  /*91e0*/  LOP3.LUT P0, RZ, R3, 0x8000000, RZ, 0xc0, !PT ;  /* 0x0800000003ff7812 */ /* 0x000fe2000780c0ff */
[----:B------:R1:W-:Y:S01]  /*91f0*/  STL [R1+0x60], R119 ;  /* 0x0000607701007387 */ /* 0x0003e20000100800 */
[----:B0-----:R-:W-:-:S03]  /*9200*/  PRMT R113, R113, 0x5410, RZ ;  /* 0x0000541071717816 */ /* 0x001fc600000000ff */
[----:B------:R0:W-:Y:S01]  /*9210*/  STL [R1+0x164], R116 ;  /* 0x0001647401007387 */ /* 0x0001e20000100800 */
[----:B-1----:R-:W-:Y:S02]  /*9220*/  PRMT R119, RZ, 0x5410, RZ ;  /* 0x00005410ff777816 */ /* 0x002fe400000000ff */
[----:B------:R-:W-:Y:S02]  /*9230*/  PRMT R98, RZ, 0x7610, R98 ;  /* 0x00007610ff627816 */ /* 0x000fe40000000062 */
[----:B------:R-:W-:Y:S02]  /*9240*/  @!P2 PRMT R119, R103, 0x7610, R119 ;  /* 0x000076106777a816 */ /* 0x000fe40000000077 */
[----:B0-----:R-:W-:Y:S01]  /*9250*/  PRMT R116, RZ, 0x7610, R116 ;  /* 0x00007610ff747816 */ /* 0x001fe20000000074 */
[----:B------:R0:W-:Y:S01]  /*9260*/  STL [R1+0x6c], R111 ;  /* 0x00006c6f01007387 */ /* 0x0001e20000100800 */
[----:B------:R-:W-:Y:S02]  /*9270*/  @!P2 PRMT R119, R119, 0x5410, R102 ;  /* 0x000054107777a816 */ /* 0x000fe40000000066 */
[----:B------:R-:W-:-:S02]  /*9280*/  LOP3.LUT P2, RZ, R3, 0x4000000, RZ, 0xc0, !PT ;  /* 0x0400000003ff7812 */ /* 0x000fc4000784c0ff */
[----:B------:R-:W-:Y:S02]  /*9290*/  @!P3 PRMT R98, R100, 0x7610, R98 ;  /* 0x000076106462b816 */ /* 0x000fe40000000062 */
[----:B0-----:R-:W-:Y:S02]  /*92a0*/  PRMT R111, RZ, 0x7610, R111 ;  /* 0x00007610ff6f7816 */ /* 0x001fe4000000006f */
[----:B------:R-:W-:Y:S01]  /*92b0*/  PRMT R98, R98, 0x5410, RZ ;  /* 0x0000541062627816 */ /* 0x000fe200000000ff */
[----:B------:R0:W-:Y:S02]  /*92c0*/  STL [R1+0x168], R112 ;  /* 0x0001687001007387 */ /* 0x0001e40000100800 */
[----:B0-----:R-:W-:Y:S02]  /*92d0*/  PRMT R112, R112, 0x5410, RZ ;  /* 0x0000541070707816 */ /* 0x001fe400000000ff */
[----:B------:R-:W-:Y:S02]  /*92e0*/  PRMT R16, RZ, 0x7610, R16 ;  /* 0x00007610ff107816 */ /* 0x000fe40000000010 */
[----:B--2---:R-:W-:-:S04]  /*92f0*/  @!P1 SHF.R.U32.HI R41, RZ, 0x10, R8 ;  /* 0x00000010ff299819 */ /* 0x004fc80000011608 */
[----:B------:R-:W-:Y:S02]  /*9300*/  @!P1 PRMT R113, R113, 0x5410, R41 ;  /* 0x0000541071719816 */ /* 0x000fe40000000029 */
[----:B------:R-:W-:-:S04]  /*9310*/  @!P1 SHF.R.U32.HI R41, RZ, 0x10, R10 ;  /* 0x00000010ff299819 */ /* 0x000fc8000001160a */
[----:B------:R-:W-:Y:S02]  /*9320*/  @!P1 PRMT R116, R41, 0x7610, R116 ;  /* 0x0000761029749816 */ /* 0x000fe40000000074 */
[----:B------:R-:W-:Y:S02]  /*9330*/  @!P0 SHF.R.U32.HI R41, RZ, 0x10, R9 ;  /* 0x00000010ff298819 */ /* 0x000fe40000011609 */
[----:B------:R-:W-:Y:S02]  /*9340*/  PRMT R113, RZ, 0x7610, R113 ;  /* 0x00007610ff717816 */ /* 0x000fe40000000071 */
[----:B------:R-:W-:Y:S02]  /*9350*/  @!P0 PRMT R111, R41, 0x7610, R111 ;  /* 0x00007610296f8816 */ /* 0x000fe4000000006f */
[----:B------:R-:W-:Y:S02]  /*9360*/  @!P0 SHF.R.U32.HI R41, RZ, 0x10, R12 ;  /* 0x00000010ff298819 */ /* 0x000fe4000001160c */
[----:B------:R-:W-:-:S02]  /*9370*/  PRMT R111, R111, 0x5410, RZ ;  /* 0x000054106f6f7816 */ /* 0x000fc400000000ff */
[----:B------:R-:W-:Y:S02]  /*9380*/  @!P1 PRMT R98, R98, 0x5410, R8 ;  /* 0x0000541062629816 */ /* 0x000fe40000000008 */
[----:B------:R-:W-:Y:S02]  /*9390*/  @!P1 PRMT R113, R10, 0x7610, R113 ;  /* 0x000076100a719816 */ /* 0x000fe40000000071 */
[----:B------:R-:W-:Y:S02]  /*93a0*/  LOP3.LUT P1, RZ, R3, 0x2000000, RZ, 0xc0, !PT ;  /* 0x0200000003ff7812 */ /* 0x000fe4000782c0ff */
[----:B------:R-:W-:Y:S02]  /*93b0*/  @!P0 PRMT R111, R111, 0x5410, R41 ;  /* 0x000054106f6f8816 */ /* 0x000fe40000000029 */
[----:B------:R-:W-:Y:S02]  /*93c0*/  @!P2 SHF.R.U32.HI R41, RZ, 0x10, R11 ;  /* 0x00000010ff29a819 */ /* 0x000fe4000001160b */
[----:B------:R-:W-:-:S02]  /*93d0*/  PRMT R116, R116, 0x5410, RZ ;  /* 0x0000541074747816 */ /* 0x000fc400000000ff */
[----:B------:R-:W-:Y:S02]  /*93e0*/  @!P2 PRMT R112, R112, 0x5410, R41 ;  /* 0x000054107070a816 */ /* 0x000fe40000000029 */
[----:B------:R-:W-:-:S04]  /*93f0*/  @!P2 SHF.R.U32.HI R41, RZ, 0x10, R13 ;  /* 0x00000010ff29a819 */ /* 0x000fc8000001160d */
[----:B------:R-:W-:Y:S02]  /*9400*/  @!P2 PRMT R116, R116, 0x5410, R41 ;  /* 0x000054107474a816 */ /* 0x000fe40000000029 */
[----:B------:R-:W-:-:S04]  /*9410*/  @!P1 SHF.R.U32.HI R41, RZ, 0x10, R14 ;  /* 0x00000010ff299819 */ /* 0x000fc8000001160e */
        /* <DEDUP_REMOVED lines=212> */
[----:B------:R-:W-:-:S06]  /*a160*/  MOV R33, RZ ;  /* 0x000000ff00217202 */ /* 0x000fcc0000000f00 */
[----:B------:R0:W3:Y:S01]  /*a170*/  @!P4 LDG.E R33, [R42.64] ;  /* 0x0000000e2a21c981 */ /* 0x0000e2000c1e1900 */
[----:B--2---:R-:W-:-:S04]  /*a180*/  @!P3 SHF.R.U32.HI R8, RZ, 0x10, R73 ;  /* 0x00000010ff08b819 */ /* 0x004fc80000011649 */
[----:B------:R-:W-:-:S05]  /*a190*/  @!P3 PRMT R84, R8, 0x7610, R84 ;  /* 0x000076100854b816 */ /* 0x000fca0000000054 */
[----:B------:R1:W-:Y:S04]  /*a1a0*/  STL.S16 [R1+0x2fa], R84 ;  /* 0x0002fa5401007387 */ /* 0x0003e80000100600 */
[----:B-1----:R-:W2:Y:S01]  /*a1b0*/  LDL.LU R84, [R1+0x3a8] ;  /* 0x0003a80001547983 */ /* 0x002ea20000300800 */
[----:B0-----:R-:W-:-:S04]  /*a1c0*/  PRMT R42, RZ, 0x5410, RZ ;  /* 0x00005410ff2a7816 */ /* 0x001fc800000000ff */
        /* <DEDUP_REMOVED lines=43> */
[----:B------:R-:W-:Y:S02]  /*a480*/  @!P1 PRMT R51, R51, 0x5410, R84 ;  /* 0x0000541033339816 */ /* 0x000fe40000000054 */
[----:B------:R-:W-:Y:S02]  /*a490*/  PRMT R55, RZ, 0x5410, RZ ;  /* 0x00005410ff377816 */ /* 0x000fe400000000ff */
[----:B------:R-:W-:Y:S02]  /*a4a0*/  @!P1 PRMT R51, R85, 0x7610, R51 ;  /* 0x0000761055339816 */ /* 0x000fe40000000033 */
[----:B------:R-:W-:Y:S02]  /*a4b0*/  LOP3.LUT P1, RZ, R3, 0x80, RZ, 0xc0, !PT ;  /* 0x0000008003ff7812 */ /* 0x000fe4000782c0ff */
[----:B------:R-:W-:-:S04]  /*a4c0*/  @!P0 PRMT R55, R55, 0x5410, R86 ;  /* 0x0000541037378816 */ /* 0x000fc80000000056 */
[----:B------:R-:W-:Y:S02]  /*a4d0*/  @!P0 PRMT R55, R87, 0x7610, R55 ;  /* 0x0000761057378816 */ /* 0x000fe40000000037 */
[----:B------:R-:W-:Y:S02]  /*a4e0*/  LOP3.LUT P0, RZ, R3, 0x40, RZ, 0xc0, !PT ;  /* 0x0000004003ff7812 */ /* 0x000fe4000780c0ff */
[----:B------:R-:W-:Y:S01]  /*a4f0*/  PRMT R71, RZ, 0x7610, R71 ;  /* 0x00007610ff477816 */ /* 0x000fe20000000047 */
        /* <DEDUP_REMOVED lines=12> */
[----:B------:R-:W-:Y:S01]  /*a5c0*/  PRMT R48, RZ, 0x5410, RZ ;  /* 0x00005410ff307816 */ /* 0x000fe200000000ff */
[----:B------:R-:W-:Y:S03]  /*a5d0*/  STL [R1+0xb4], R76 ;  /* 0x0000b44c01007387 */ /* 0x000fe60000100800 */
[----:B------:R-:W-:-:S02]  /*a5e0*/  @!P3 PRMT R48, R48, 0x5410, R63 ;  /* 0x000054103030b816 */ /* 0x000fc4000000003f */
[----:B--2---:R-:W-:-:S04]  /*a5f0*/  @!P0 SHF.R.U32.HI R8, RZ, 0x10, R91 ;  /* 0x00000010ff088819 */ /* 0x004fc8000001165b */
[----:B------:R-:W-:-:S05]  /*a600*/  @!P0 PRMT R92, R8, 0x7610, R92 ;  /* 0x00007610085c8816 */ /* 0x000fca000000005c */
[----:B------:R0:W-:Y:S04]  /*a610*/  STL.S16 [R1+0x312], R92 ;  /* 0x0003125c01007387 */ /* 0x0001e80000100600 */
[----:B0-----:R-:W2:Y:S01]  /*a620*/  LDL.LU R92, [R1+0x388] ;  /* 0x00038800015c7983 */ /* 0x001ea20000300800 */
[----:B------:R-:W-:Y:S02]  /*a630*/  @!P3 PRMT R48, R73, 0x7610, R48 ;  /* 0x000076104930b816 */ /* 0x000fe40000000030 */
[----:B------:R-:W-:Y:S02]  /*a640*/  PRMT R76, R76, 0x5410, RZ ;  /* 0x000054104c4c7816 */ /* 0x000fe400000000ff */
[----:B------:R-:W-:Y:S02]  /*a650*/  LOP3.LUT P3, RZ, R3, 0x20, RZ, 0xc0, !PT ;  /* 0x0000002003ff7812 */ /* 0x000fe4000786c0ff */
[----:B------:R-:W-:-:S02]  /*a660*/  PRMT R59, RZ, 0x5410, RZ ;  /* 0x00005410ff3b7816 */ /* 0x000fc400000000ff */
[----:B------:R-:W-:Y:S02]  /*a670*/  @!P1 PRMT R76, R76, 0x5410, R89 ;  /* 0x000054104c4c9816 */ /* 0x000fe40000000059 */
[----:B------:R-:W-:Y:S02]  /*a680*/  @!P2 PRMT R59, R59, 0x5410, R74 ;  /* 0x000054103b3ba816 */ /* 0x000fe4000000004a */
[----:B------:R-:W-:Y:S02]  /*a690*/  PRMT R77, RZ, 0x7610, R77 ;  /* 0x00007610ff4d7816 */ /* 0x000fe4000000004d */
[----:B------:R-:W-:Y:S02]  /*a6a0*/  PRMT R76, RZ, 0x7610, R76 ;  /* 0x00007610ff4c7816 */ /* 0x000fe4000000004c */
[----:B------:R-:W-:Y:S02]  /*a6b0*/  PRMT R71, R71, 0x5410, RZ ;  /* 0x0000541047477816 */ /* 0x000fe400000000ff */
[----:B------:R-:W-:-:S02]  /*a6c0*/  @!P2 PRMT R59, R75, 0x7610, R59 ;  /* 0x000076104b3ba816 */ /* 0x000fc4000000003b */
[----:B------:R-:W-:Y:S02]  /*a6d0*/  @!P1 PRMT R77, R88, 0x7610, R77 ;  /* 0x00007610584d9816 */ /* 0x000fe4000000004d */
[----:B------:R-:W-:Y:S02]  /*a6e0*/  @!P0 PRMT R76, R90, 0x7610, R76 ;  /* 0x000076105a4c8816 */ /* 0x000fe4000000004c */
[----:B------:R-:W-:Y:S02]  /*a6f0*/  @!P0 PRMT R71, R71, 0x5410, R91 ;  /* 0x0000541047478816 */ /* 0x000fe4000000005b */
[C---:B------:R-:W-:Y:S02]  /*a700*/  LOP3.LUT P2, RZ, R3.reuse, 0x10, RZ, 0xc0, !PT ;  /* 0x0000001003ff7812 */ /* 0x040fe4000784c0ff */
[C---:B------:R-:W-:Y:S02]  /*a710*/  LOP3.LUT P1, RZ, R3.reuse, 0x8, RZ, 0xc0, !PT ;  /* 0x0000000803ff7812 */ /* 0x040fe4000782c0ff */
[----:B------:R-:W-:-:S02]  /*a720*/  LOP3.LUT P0, RZ, R3, 0x4, RZ, 0xc0, !PT ;  /* 0x0000000403ff7812 */ /* 0x000fc4000780c0ff */
[----:B------:R-:W-:Y:S02]  /*a730*/  PRMT R82, RZ, 0x7610, R82 ;  /* 0x00007610ff527816 */ /* 0x000fe40000000052 */
[----:B--2---:R-:W-:-:S04]  /*a740*/  @!P3 SHF.R.U32.HI R3, RZ, 0x10, R92 ;  /* 0x00000010ff03b819 */ /* 0x004fc8000001165c */
[----:B------:R-:W-:-:S05]  /*a750*/  @!P3 PRMT R82, R3, 0x7610, R82 ;  /* 0x000076100352b816 */ /* 0x000fca0000000052 */
[----:B------:R0:W-:Y:S04]  /*a760*/  STL.S16 [R1+0x314], R82 ;  /* 0x0003145201007387 */ /* 0x0001e80000100600 */
[----:B0-----:R-:W2:Y:S01]  /*a770*/  LDL.LU R82, [R1+0x384] ;  /* 0x0003840001527983 */ /* 0x001ea20000300800 */
[----:B------:R-:W-:Y:S02]  /*a780*/  PRMT R83, RZ, 0x7610, R83 ;  /* 0x00007610ff537816 */ /* 0x000fe40000000053 */
[----:B--2---:R-:W-:-:S04]  /*a790*/  @!P3 SHF.R.U32.HI R3, RZ, 0x10, R82 ;  /* 0x00000010ff03b819 */ /* 0x004fc80000011652 */
[----:B------:R-:W-:-:S05]  /*a7a0*/  @!P3 PRMT R83, R3, 0x7610, R83 ;  /* 0x000076100353b816 */ /* 0x000fca0000000053 */
[----:B------:R0:W-:Y:S04]  /*a7b0*/  STL.S16 [R1+0x316], R83 ;  /* 0x0003165301007387 */ /* 0x0001e80000100600 */
[----:B0-----:R-:W2:Y:S01]  /*a7c0*/  LDL.LU R83, [R1+0x380] ;  /* 0x0003800001537983 */ /* 0x001ea20000300800 */
[----:B------:R-:W-:-:S04]  /*a7d0*/  PRMT R93, RZ, 0x7610, R93 ;  /* 0x00007610ff5d7816 */ /* 0x000fc8000000005d */
[----:B------:R-:W-:-:S05]  /*a7e0*/  @!P3 PRMT R93, R92, 0x7610, R93 ;  /* 0x000076105c5db816 */ /* 0x000fca000000005d */
[----:B------:R0:W-:Y:S04]  /*a7f0*/  STL.S16 [R1+0x308], R93 ;  /* 0x0003085d01007387 */ /* 0x0001e80000100600 */
[----:B0-----:R-:W4:Y:S01]  /*a800*/  LDL.LU R93, [R1+0x37c] ;  /* 0x00037c00015d7983 */ /* 0x001f220000300800 */
[----:B--2---:R-:W-:-:S04]  /*a810*/  PRMT R83, RZ, 0x7610, R83 ;  /* 0x00007610ff537816 */ /* 0x004fc80000000053 */
[----:B------:R-:W-:-:S05]  /*a820*/  @!P3 PRMT R83, R82, 0x7610, R83 ;  /* 0x000076105253b816 */ /* 0x000fca0000000053 */
[----:B------:R0:W-:Y:S04]  /*a830*/  STL.S16 [R1+0x30a], R83 ;  /* 0x00030a5301007387 */ /* 0x0001e80000100600 */
[----:B0-----:R-:W2:Y:S01]  /*a840*/  LDL.LU R83, [R1+0x378] ;  /* 0x0003780001537983 */ /* 0x001ea20000300800 */
[----:B------:R-:W-:-:S03]  /*a850*/  LOP3.LUT P3, RZ, R2, 0x1, RZ, 0xc0, !PT ;  /* 0x0000000102ff7812 */ /* 0x000fc6000786c0ff */
[----:B------:R0:W-:Y:S04]  /*a860*/  STL [R1+0x16c], R110 ;  /* 0x00016c6e01007387 */ /* 0x0001e80000100800 */
[----:B------:R1:W-:Y:S01]  /*a870*/  STL [R1+0x70], R109 ;  /* 0x0000706d01007387 */ /* 0x0003e20000100800 */
[----:B0-----:R-:W-:Y:S02]  /*a880*/  PRMT R110, RZ, 0x7610, R110 ;  /* 0x00007610ff6e7816 */ /* 0x001fe4000000006e */
[----:B-1----:R-:W-:Y:S01]  /*a890*/  PRMT R109, RZ, 0x7610, R109 ;  /* 0x00007610ff6d7816 */ /* 0x002fe2000000006d */
[----:B------:R0:W-:Y:S04]  /*a8a0*/  STL [R1+0x7c], R103 ;  /* 0x00007c6701007387 */ /* 0x0001e80000100800 */
[----:B------:R1:W-:Y:S01]  /*a8b0*/  STL [R1+0xcc], R84 ;  /* 0x0000cc5401007387 */ /* 0x0003e20000100800 */
[----:B0-----:R-:W-:-:S02]  /*a8c0*/  PRMT R103, RZ, 0x7610, R103 ;  /* 0x00007610ff677816 */ /* 0x001fc40000000067 */
[----:B-1----:R-:W-:Y:S01]  /*a8d0*/  PRMT R84, RZ, 0x7610, R84 ;  /* 0x00007610ff547816 */ /* 0x002fe20000000054 */
[----:B------:R0:W-:Y:S04]  /*a8e0*/  STL [R1+0x1c8], R73 ;  /* 0x0001c84901007387 */ /* 0x0001e80000100800 */
[----:B------:R1:W-:Y:S01]  /*a8f0*/  STL [R1+0xb0], R66 ;  /* 0x0000b04201007387 */ /* 0x0003e20000100800 */
[----:B0-----:R-:W-:-:S03]  /*a900*/  PRMT R73, RZ, 0x7610, R73 ;  /* 0x00007610ff497816 */ /* 0x001fc60000000049 */
[----:B------:R0:W-:Y:S01]  /*a910*/  STL [R1+0x1b0], R67 ;  /* 0x0001b04301007387 */ /* 0x0001e20000100800 */
[----:B-1----:R-:W-:-:S03]  /*a920*/  PRMT R66, RZ, 0x7610, R66 ;  /* 0x00007610ff427816 */ /* 0x002fc60000000042 */
[----:B------:R1:W-:Y:S01]  /*a930*/  STL [R1+0xc4], R72 ;  /* 0x0000c44801007387 */ /* 0x0003e20000100800 */
[----:B0-----:R-:W-:Y:S02]  /*a940*/  PRMT R67, RZ, 0x7610, R67 ;  /* 0x00007610ff437816 */ /* 0x001fe40000000043 */
[----:B-1----:R-:W-:Y:S02]  /*a950*/  PRMT R72, RZ, 0x7610, R72 ;  /* 0x00007610ff487816 */ /* 0x002fe40000000048 */
[----:B------:R-:W-:Y:S02]  /*a960*/  @!P0 PRMT R67, R96, 0x7610, R67 ;  /* 0x0000761060438816 */ /* 0x000fe40000000043 */
[----:B------:R-:W-:Y:S01]  /*a970*/  @!P0 PRMT R66, R68, 0x7610, R66 ;  /* 0x0000761044428816 */ /* 0x000fe20000000042 */
[----:B------:R-:W-:Y:S01]  /*a980*/  HFMA2.MMA R38, -RZ, RZ, 0, 0 ;  /* 0x00000000ff267435 */ /* 0x000fe200000001ff */
[----:B------:R0:W-:Y:S04]  /*a990*/  STL [R1+0xb8], R80 ;  /* 0x0000b85001007387 */ /* 0x0001e80000100800 */
[----:B------:R1:W-:Y:S05]  /*a9a0*/  STL [R1+0x1c0], R81 ;  /* 0x0001c05101007387 */ /* 0x0003ea0000100800 */
[----:B------:R5:W3:Y:S01]  /*a9b0*/  @!P5 LDG.E R38, [R64.64] ;  /* 0x0000000e4026d981 */ /* 0x000ae2000c1e1900 */
[----:B0-----:R-:W-:-:S02]  /*a9c0*/  PRMT R80, RZ, 0x7610, R80 ;  /* 0x00007610ff507816 */ /* 0x001fc40000000050 */
[----:B-1----:R-:W-:Y:S02]  /*a9d0*/  PRMT R81, RZ, 0x7610, R81 ;  /* 0x00007610ff517816 */ /* 0x002fe40000000051 */
[----:B------:R-:W-:Y:S02]  /*a9e0*/  @!P1 PRMT R80, R95, 0x7610, R80 ;  /* 0x000076105f509816 */ /* 0x000fe40000000050 */
[----:B------:R-:W-:Y:S02]  /*a9f0*/  @!P1 PRMT R81, R94, 0x7610, R81 ;  /* 0x000076105e519816 */ /* 0x000fe40000000051 */
[----:B-----5:R-:W-:Y:S02]  /*aa00*/  PRMT R65, RZ, 0x7610, R65 ;  /* 0x00007610ff417816 */ /* 0x020fe40000000041 */
[----:B------:R-:W-:Y:S01]  /*aa10*/  PRMT R64, RZ, 0x7610, R64 ;  /* 0x00007610ff407816 */ /* 0x000fe20000000040 */
[----:B------:R0:W-:Y:S01]  /*aa20*/  STL [R1+0x8c], R11 ;  /* 0x00008c0b01007387 */ /* 0x0001e20000100800 */
[----:B------:R-:W-:Y:S01]  /*aa30*/  PRMT R3, RZ, 0x7610, R3 ;  /* 0x00007610ff037816 */ /* 0x000fe20000000003 */
[----:B------:R-:W-:-:S02]  /*aa40*/  UMOV UR8, 0x8 ;  /* 0x0000000800087882 */ /* 0x000fc40000000000 */
[----:B------:R-:W-:Y:S01]  /*aa50*/  ULDC.64 UR4, c[0x0][0x198] ;  /* 0x0000660000047ab9 */ /* 0x000fe20000000a00 */
[----:B------:R1:W-:Y:S01]  /*aa60*/  STL [R1+0x184], R10 ;  /* 0x0001840a01007387 */ /* 0x0003e20000100800 */
[----:B------:R-:W-:Y:S01]  /*aa70*/  UIMAD.WIDE UR4, UR7, UR8, UR4 ;  /* 0x00000008070472a5 */ /* 0x000fe2000f8e0204 */
[----:B0-----:R-:W-:Y:S02]  /*aa80*/  PRMT R11, RZ, 0x7610, R11 ;  /* 0x00007610ff0b7816 */ /* 0x001fe4000000000b */
[----:B-1----:R-:W-:Y:S01]  /*aa90*/  PRMT R10, RZ, 0x7610, R10 ;  /* 0x00007610ff0a7816 */ /* 0x002fe2000000000a */
[----:B------:R0:W-:Y:S04]  /*aaa0*/  STL [R1+0x1c4], R62 ;  /* 0x0001c43e01007387 */ /* 0x0001e80000100800 */
[----:B------:R1:W-:Y:S01]  /*aab0*/  STL [R1+0xc8], R63 ;  /* 0x0000c83f01007387 */ /* 0x0003e20000100800 */
[----:B0-----:R-:W-:-:S02]  /*aac0*/  PRMT R62, RZ, 0x7610, R62 ;  /* 0x00007610ff3e7816 */ /* 0x001fc4000000003e */
[----:B-1----:R-:W-:Y:S02]  /*aad0*/  PRMT R63, RZ, 0x7610, R63 ;  /* 0x00007610ff3f7816 */ /* 0x002fe4000000003f */
[----:B------:R-:W-:Y:S02]  /*aae0*/  PRMT R8, RZ, 0x7610, R8 ;  /* 0x00007610ff087816 */ /* 0x000fe40000000008 */
[----:B--2---:R-:W-:-:S04]  /*aaf0*/  @!P2 SHF.R.U32.HI R2, RZ, 0x10, R83 ;  /* 0x00000010ff02a819 */ /* 0x004fc80000011653 */
[----:B------:R-:W-:Y:S02]  /*ab00*/  @!P2 PRMT R110, R2, 0x7610, R110 ;  /* 0x00007610026ea816 */ /* 0x000fe4000000006e */
[----:B----4-:R-:W-:-:S04]  /*ab10*/  @!P2 SHF.R.U32.HI R2, RZ, 0x10, R93 ;  /* 0x00000010ff02a819 */ /* 0x010fc8000001165d */
        /* <DEDUP_REMOVED lines=26> */
[----:B------:R-:W-:Y:S01]  /*acc0*/  LOP3.LUT P0, RZ, R122, 0x10000000, RZ, 0xc0, !PT ;  /* 0x100000007aff7812 */ /* 0x000fe2000780c0ff */
[----:B------:R0:W-:Y:S01]  /*acd0*/  STL.S16 [R1+0x33a], R10 ;  /* 0x00033a0a01007387 */ /* 0x0001e20000100600 */
[----:B------:R-:W-:Y:S01]  /*ace0*/  @!P1 PRMT R8, R54, 0x7610, R8 ;  /* 0x0000761036089816 */ /* 0x000fe20000000008 */
[----:B0-----:R-:W-:-:S04]  /*acf0*/  HFMA2.MMA R10, -RZ, RZ, 0, 0 ;  /* 0x00000000ff0a7435 */ /* 0x001fc800000001ff */
[----:B------:R0:W-:Y:S06]  /*ad00*/  STL.S16 [R1+0x334], R8 ;  /* 0x0003340801007387 */ /* 0x0001ec0000100600 */
[----:B------:R-:W4:Y:S01]  /*ad10*/  @!P0 LDG.E R10, [R52.64] ;  /* 0x0000000e340a8981 */ /* 0x000f22000c1e1900 */
[----:B0-----:R-:W-:-:S10]  /*ad20*/  HFMA2.MMA R8, -RZ, RZ, 0, 0 ;  /* 0x00000000ff087435 */ /* 0x001fd400000001ff */
[----:B------:R-:W5:Y:S04]  /*ad30*/  @!P0 LDG.E R8, [R60.64] ;  /* 0x0000000e3c088981 */ /* 0x000f68000c1e1900 */
[----:B------:R0:W-:Y:S04]  /*ad40*/  STL [R1+0x170], R108 ;  /* 0x0001706c01007387 */ /* 0x0001e80000100800 */
[----:B------:R1:W-:Y:S01]  /*ad50*/  STL [R1+0x74], R107 ;  /* 0x0000746b01007387 */ /* 0x0003e20000100800 */
[----:B0-----:R-:W-:Y:S02]  /*ad60*/  PRMT R108, RZ, 0x7610, R108 ;  /* 0x00007610ff6c7816 */ /* 0x001fe4000000006c */
[----:B-1----:R-:W-:-:S02]  /*ad70*/  PRMT R107, RZ, 0x7610, R107 ;  /* 0x00007610ff6b7816 */ /* 0x002fc4000000006b */
        /* <DEDUP_REMOVED lines=10> */
[----:B---3--:R-:W-:Y:S02]  /*ae20*/  PRMT R46, RZ, 0x7610, R46 ;  /* 0x00007610ff2e7816 */ /* 0x008fe4000000002e */
        /* <DEDUP_REMOVED lines=8> */
[----:B-1----:R-:W-:Y:S01]  /*aeb0*/  PRMT R27, RZ, 0x7610, R27 ;  /* 0x00007610ff1b7816 */ /* 0x002fe2000000001b */
[----:B------:R0:W-:Y:S04]  /*aec0*/  STL [R1+0x1a0], R25 ;  /* 0x0001a01901007387 */ /* 0x0001e80000100800 */
[----:B------:R1:W-:Y:S01]  /*aed0*/  STL [R1+0xa0], R23 ;  /* 0x0000a01701007387 */ /* 0x0003e20000100800 */
[----:B0-----:R-:W-:Y:S02]  /*aee0*/  PRMT R25, RZ, 0x7610, R25 ;  /* 0x00007610ff197816 */ /* 0x001fe40000000019 */
[----:B-1----:R-:W-:Y:S01]  /*aef0*/  PRMT R23, RZ, 0x7610, R23 ;  /* 0x00007610ff177816 */ /* 0x002fe20000000017 */
[----:B------:R-:W-:Y:S04]  /*af00*/  STL [R1+0xf8], R19 ;  /* 0x0000f81301007387 */ /* 0x000fe80000100800 */
[----:B------:R0:W-:Y:S04]  /*af10*/  STL [R1+0x94], R15 ;  /* 0x0000940f01007387 */ /* 0x0001e80000100800 */
[----:B------:R1:W-:Y:S01]  /*af20*/  STL [R1+0x198], R22 ;  /* 0x0001981601007387 */ /* 0x0003e20000100800 */
[----:B------:R-:W-:-:S02]  /*af30*/  PRMT R11, RZ, 0x7610, R11 ;  /* 0x00007610ff0b7816 */ /* 0x000fc4000000000b */
[----:B0-----:R-:W-:Y:S02]  /*af40*/  PRMT R15, RZ, 0x7610, R15 ;  /* 0x00007610ff0f7816 */ /* 0x001fe4000000000f */
[----:B-1----:R-:W-:Y:S01]  /*af50*/  PRMT R22, RZ, 0x7610, R22 ;  /* 0x00007610ff167816 */ /* 0x002fe20000000016 */
[----:B------:R0:W-:Y:S03]  /*af60*/  STL [R1+0x188], R12 ;  /* 0x0001880c01007387 */ /* 0x0001e60000100800 */
[----:B------:R-:W-:Y:S01]  /*af70*/  @!P5 PRMT R22, R37, 0x7610, R22 ;  /* 0x000076102516d816 */ /* 0x000fe20000000016 */
[----:B------:R1:W-:Y:S04]  /*af80*/  STL [R1+0x18c], R13 ;  /* 0x00018c0d01007387 */ /* 0x0003e80000100800 */
[----:B------:R3:W-:Y:S01]  /*af90*/  STL [R1+0x90], R14 ;  /* 0x0000900e01007387 */ /* 0x0007e20000100800 */
[----:B0-----:R-:W-:-:S03]  /*afa0*/  PRMT R12, RZ, 0x7610, R12 ;  /* 0x00007610ff0c7816 */ /* 0x001fc6000000000c */
[----:B------:R0:W-:Y:S01]  /*afb0*/  STL [R1+0x98], R20 ;  /* 0x0000981401007387 */ /* 0x0001e20000100800 */
[----:B-1----:R-:W-:-:S03]  /*afc0*/  PRMT R13, RZ, 0x7610, R13 ;  /* 0x00007610ff0d7816 */ /* 0x002fc6000000000d */
[----:B------:R1:W-:Y:S01]  /*afd0*/  STL [R1+0x9c], R21 ;  /* 0x00009c1501007387 */ /* 0x0003e20000100800 */
[----:B---3--:R-:W-:-:S03]  /*afe0*/  PRMT R14, RZ, 0x7610, R14 ;  /* 0x00007610ff0e7816 */ /* 0x008fc6000000000e */
        /* <DEDUP_REMOVED lines=11> */
[----:B---3--:R-:W-:Y:S02]  /*b0a0*/  PRMT R30, RZ, 0x7610, R30 ;  /* 0x00007610ff1e7816 */ /* 0x008fe4000000001e */
[----:B0-----:R-:W-:Y:S01]  /*b0b0*/  PRMT R18, RZ, 0x7610, R18 ;  /* 0x00007610ff127816 */ /* 0x001fe20000000012 */
[----:B------:R-:W-:Y:S01]  /*b0c0*/  STL [R1+0x190], R16 ;  /* 0x0001901001007387 */ /* 0x000fe20000100800 */
[----:B-1----:R-:W-:-:S03]  /*b0d0*/  @!P5 SHF.R.U32.HI R37, RZ, 0x10, R37 ;  /* 0x00000010ff25d819 */ /* 0x002fc60000011625 */
[----:B------:R0:W-:Y:S01]  /*b0e0*/  STL [R1+0x194], R17 ;  /* 0x0001941101007387 */ /* 0x0001e20000100800 */
[----:B------:R-:W-:Y:S02]  /*b0f0*/  @!P3 PRMT R30, R35, 0x7610, R30 ;  /* 0x00007610231eb816 */ /* 0x000fe4000000001e */
[----:B------:R-:W-:Y:S02]  /*b100*/  @!P3 PRMT R28, R32, 0x7610, R28 ;  /* 0x00007610201cb816 */ /* 0x000fe4000000001c */
[----:B------:R-:W-:Y:S02]  /*b110*/  @!P4 PRMT R26, R33, 0x7610, R26 ;  /* 0x00007610211ac816 */ /* 0x000fe4000000001a */
[----:B------:R-:W-:Y:S02]  /*b120*/  @!P4 PRMT R24, R36, 0x7610, R24 ;  /* 0x000076102418c816 */ /* 0x000fe40000000018 */
[----:B------:R-:W-:Y:S02]  /*b130*/  @!P5 PRMT R21, R37, 0x7610, R21 ;  /* 0x000076102515d816 */ /* 0x000fe40000000015 */
[----:B------:R-:W-:-:S02]  /*b140*/  @!P5 PRMT R20, R38, 0x7610, R20 ;  /* 0x000076102614d816 */ /* 0x000fc40000000014 */
[----:B------:R-:W-:Y:S02]  /*b150*/  @!P6 PRMT R18, R39, 0x7610, R18 ;  /* 0x000076102712e816 */ /* 0x000fe40000000012 */
[----:B------:R-:W-:Y:S01]  /*b160*/  @!P6 PRMT R14, R40, 0x7610, R14 ;  /* 0x00007610280ee816 */ /* 0x000fe2000000000e */
[----:B--2---:R-:W1:Y:S02]  /*b170*/  R2UR UR9, R2 ;  /* 0x00000000020973c2 */ /* 0x004e6400000e0000 */
[----:B-1----:R-:W-:-:S05]  /*b180*/  MOV R2, UR9 ;  /* 0x0000000900027c02 */ /* 0x002fca0008000f00 */
[----:B------:R-:W-:Y:S01]  /*b190*/  FFMA.FTZ R2, -R2, UR9, R3 ;  /* 0x0000000902027c23 */ /* 0x000fe20008010103 */
[----:B------:R-:W-:-:S04]  /*b1a0*/  @!P2 SHF.R.U32.HI R3, RZ, 0x10, R19 ;  /* 0x00000010ff03a819 */ /* 0x000fc80000011613 */
[----:B------:R-:W-:Y:S02]  /*b1b0*/  @!P2 PRMT R50, R3, 0x7610, R50 ;  /* 0x000076100332a816 */ /* 0x000fe40000000032 */
[----:B------:R-:W-:Y:S02]  /*b1c0*/  FSETP.GTU.FTZ.AND P2, PT, R2, RZ, PT ;  /* 0x000000ff0200720b */ /* 0x000fe40003f5c000 */
[----:B------:R-:W-:-:S11]  /*b1d0*/  @!P3 SHF.R.U32.HI R3, RZ, 0x10, R35 ;  /* 0x00000010ff03b819 */ /* 0x000fd60000011623 */
[----:B------:R-:W-:Y:S01]  /*b1e0*/  VOTEU.ANY UP0, P2 ;  /* 0x00000000003f7886 */ /* 0x000fe20001000100 */
[----:B------:R-:W-:Y:S02]  /*b1f0*/  PLOP3.LUT P2, PT, PT, PT, UP0, 0x80, 0x0 ;  /* 0x000000000000781c */ /* 0x000fe40003f4f008 */
[----:B------:R-:W-:Y:S02]  /*b200*/  @!P3 PRMT R29, R3, 0x7610, R29 ;  /* 0x00007610031db816 */ /* 0x000fe4000000001d */
[----:B------:R-:W-:-:S04]  /*b210*/  @!P3 SHF.R.U32.HI R3, RZ, 0x10, R32 ;  /* 0x00000010ff03b819 */ /* 0x000fc80000011620 */
[----:B------:R-:W-:Y:S02]  /*b220*/  @!P3 PRMT R27, R3, 0x7610, R27 ;  /* 0x00007610031bb816 */ /* 0x000fe4000000001b */
[----:B------:R-:W-:-:S03]  /*b230*/  @!P4 SHF.R.U32.HI R3, RZ, 0x10, R33 ;  /* 0x00000010ff03c819 */ /* 0x000fc60000011621 */
[----:B------:R-:W-:Y:S01]  /*b240*/  @P2 FADD.FTZ R2, R2, c[0x0][0x1a0] ;  /* 0x0000680002022621 */ /* 0x000fe20000010000 */
[----:B------:R-:W-:Y:S02]  /*b250*/  @!P4 PRMT R25, R3, 0x7610, R25 ;  /* 0x000076100319c816 */ /* 0x000fe40000000019 */
[----:B------:R-:W-:-:S03]  /*b260*/  @!P4 SHF.R.U32.HI R3, RZ, 0x10, R36 ;  /* 0x00000010ff03c819 */ /* 0x000fc60000011624 */
[----:B------:R-:W1:Y:S01]  /*b270*/  @P2 MUFU.RSQ R2, R2 ;  /* 0x0000000200022308 */ /* 0x000e620000001400 */
[----:B------:R-:W-:Y:S02]  /*b280*/  @!P4 PRMT R23, R3, 0x7610, R23 ;  /* 0x000076100317c816 */ /* 0x000fe40000000017 */
[----:B------:R-:W-:Y:S02]  /*b290*/  PRMT R19, RZ, 0x7610, R19 ;  /* 0x00007610ff137816 */ /* 0x000fe40000000013 */
[----:B------:R-:W-:-:S04]  /*b2a0*/  @!P5 SHF.R.U32.HI R3, RZ, 0x10, R38 ;  /* 0x00000010ff03d819 */ /* 0x000fc80000011626 */
[----:B------:R-:W-:Y:S02]  /*b2b0*/  @!P5 PRMT R19, R3, 0x7610, R19 ;  /* 0x000076100313d816 */ /* 0x000fe40000000013 */
[----:B------:R-:W-:-:S04]  /*b2c0*/  @!P6 SHF.R.U32.HI R3, RZ, 0x10, R39 ;  /* 0x00000010ff03e819 */ /* 0x000fc80000011627 */
[----:B------:R-:W-:Y:S01]  /*b2d0*/  @!P6 PRMT R15, R3, 0x7610, R15 ;  /* 0x00007610030fe816 */ /* 0x000fe2000000000f */
[----:B-1----:R1:W2:Y:S01]  /*b2e0*/  @P2 R2UR UR4, R2 ;  /* 0x00000000020423c2 */ /* 0x0022a200000e0000 */
[----:B----4-:R-:W-:Y:S02]  /*b2f0*/  @!P0 SHF.R.U32.HI R3, RZ, 0x10, R10 ;  /* 0x00000010ff038819 */ /* 0x010fe4000001160a */
[----:B------:R-:W-:Y:S02]  /*b300*/  @!P0 PRMT R12, R10, 0x7610, R12 ;  /* 0x000076100a0c8816 */ /* 0x000fe4000000000c */
[----:B-1----:R-:W-:Y:S02]  /*b310*/  @!P6 SHF.R.U32.HI R2, RZ, 0x10, R40 ;  /* 0x00000010ff02e819 */ /* 0x002fe40000011628 */
[----:B------:R-:W-:Y:S02]  /*b320*/  @!P0 PRMT R11, R3, 0x7610, R11 ;  /* 0x00007610030b8816 */ /* 0x000fe4000000000b */
[----:B------:R-:W-:-:S02]  /*b330*/  @!P6 PRMT R13, R2, 0x7610, R13 ;  /* 0x00007610020de816 */ /* 0x000fc4000000000d */
[----:B0-----:R-:W-:Y:S02]  /*b340*/  PRMT R17, RZ, 0x7610, R17 ;  /* 0x00007610ff117816 */ /* 0x001fe40000000011 */
[----:B------:R-:W-:Y:S01]  /*b350*/  PRMT R16, RZ, 0x7610, R16 ;  /* 0x00007610ff107816 */ /* 0x000fe20000000010 */
        /* <DEDUP_REMOVED lines=13> */
[----:B------:R-:W-:Y:S04]  /*b430*/  STL [R1+0xd4], R74 ;  /* 0x0000d44a01007387 */ /* 0x000fe80000100800 */
        /* <DEDUP_REMOVED lines=41> */
[----:B------:R-:W-:Y:S04]  /*b6d0*/  STL [R1+0x208], R40 ;  /* 0x0002082801007387 */ /* 0x000fe80000100800 */
[----:B------:R-:W-:Y:S04]  /*b6e0*/  STL.S16 [R1+0x35c], R18 ;  /* 0x00035c1201007387 */ /* 0x000fe80000100600 */
[----:B------:R-:W-:Y:S04]  /*b6f0*/  STL [R1+0x10c], R10 ;  /* 0x00010c0a01007387 */ /* 0x000fe80000100800 */
[----:B-----5:R-:W-:Y:S04]  /*b700*/  STL [R1+0x20c], R8 ;  /* 0x00020c0801007387 */ /* 0x020fe80000100800 */
[----:B------:R-:W-:Y:S04]  /*b710*/  STL.S16 [R1+0x35e], R15 ;  /* 0x00035e0f01007387 */ /* 0x000fe80000100600 */
        /* <DEDUP_REMOVED lines=9> */
[----:B--2---:R-:W-:Y:S01]  /*b7b0*/  @UP0 UMOV UR5, UR4 ;  /* 0x0000000400050c82 */ /* 0x004fe20008000000 */
        /* <DEDUP_REMOVED lines=16> */
[----:B------:R0:W5:Y:S04]  /*b8c0*/  @P2 LDG.E.64 R64, [R2.64] ;  /* 0x0000000e02402981 */ /* 0x000168000c1e1b00 */
[----:B------:R-:W5:Y:S02]  /*b8d0*/  LDG.E.64 R66, [R66.64] ;  /* 0x0000000e42427981 */ /* 0x000f64000c1e1b00 */
.L_x_1490:
[----:B------:R-:W-:Y:S05]  /*b8e0*/  BSYNC B0 ;  /* 0x0000000000007941 */ /* 0x000fea0003800000 */
.L_x_1489:
[----:B0-----:R-:W2:Y:S02]  /*b8f0*/  LDL.S16 R2, [R1+0x262] ;  /* 0x0002620001027983 */ /* 0x001ea40000100600 */
[----:B--2---:R-:W-:Y:S02]  /*b900*/  PRMT R22, R2, 0x7610, R22 ;  /* 0x0000761002167816 */ /* 0x004fe40000000016 */
[----:B------:R-:W2:Y:S01]  /*b910*/  LDL.S16 R2, [R1+0x268] ;  /* 0x0002680001027983 */ /* 0x000ea20000100600 */
[----:B------:R-:W-:Y:S02]  /*b920*/  PRMT R14, R17, 0x7610, R14 ;  /* 0x00007610110e7816 */ /* 0x000fe4000000000e */
[----:B------:R-:W-:-:S02]  /*b930*/  PRMT R21, R22, 0x7610, R21 ;  /* 0x0000761016157816 */ /* 0x000fc40000000015 */
[----:B--2---:R-:W-:Y:S02]  /*b940*/  PRMT R20, R2, 0x7610, R20 ;  /* 0x0000761002147816 */ /* 0x004fe40000000014 */
[----:B------:R-:W2:Y:S01]  /*b950*/  LDL.S16 R2, [R1+0x264] ;  /* 0x0002640001027983 */ /* 0x000ea20000100600 */
[----:B------:R-:W-:Y:S02]  /*b960*/  @!P0 PRMT R14, R8, 0x7610, R14 ;  /* 0x00007610080e8816 */ /* 0x000fe4000000000e */
[----:B------:R-:W-:Y:S01]  /*b970*/  PRMT R19, R21, 0x7610, R19 ;  /* 0x0000761015137816 */ /* 0x000fe20000000013 */
[----:B------:R-:W-:Y:S01]  /*b980*/  ULDC.U8 UR19, c[0x0][0x1f4] ;  /* 0x00007d0000137ab9 */ /* 0x000fe20000000000 */
[----:B------:R-:W-:Y:S02]  /*b990*/  PRMT R18, R20, 0x7610, R18 ;  /* 0x0000761014127816 */ /* 0x000fe40000000012 */
[----:B--2---:R-:W-:Y:S02]  /*b9a0*/  PRMT R15, R2, 0x7610, R15 ;  /* 0x00007610020f7816 */ /* 0x004fe4000000000f */
[----:B------:R-:W2:Y:S01]  /*b9b0*/  LDL.LU.S16 R2, [R1+0x266] ;  /* 0x0002660001027983 */ /* 0x000ea20000300600 */
[----:B------:R-:W-:-:S02]  /*b9c0*/  PRMT R3, R19, 0x7610, R3 ;  /* 0x0000761013037816 */ /* 0x000fc40000000003 */
[----:B------:R-:W-:Y:S01]  /*b9d0*/  ISETP.NE.AND P2, PT, RZ, UR19, PT ;  /* 0x00000013ff007c0c */ /* 0x000fe2000bf45270 */
[----:B------:R-:W-:Y:S01]  /*b9e0*/  @!P0 STL.S16 [R1+0x368], R14 ;  /* 0x0003680e01008387 */ /* 0x000fe20000100600 */
[----:B------:R-:W-:Y:S01]  /*b9f0*/  PRMT R10, R18, 0x7610, R10 ;  /* 0x00007610120a7816 */ /* 0x000fe2000000000a */
[----:B------:R-:W-:Y:S01]  /*ba00*/  HADD2.F32 R3, -RZ, R3.H0_H0 ;  /* 0x20000003ff037230 */ /* 0x000fe20000004100 */
[----:B------:R-:W-:Y:S02]  /*ba10*/  PRMT R11, R16, 0x7610, R11 ;  /* 0x00007610100b7816 */ /* 0x000fe4000000000b */
[----:B------:R-:W-:Y:S01]  /*ba20*/  PRMT R13, R15, 0x7610, R13 ;  /* 0x000076100f0d7816 */ /* 0x000fe2000000000d */
[----:B------:R-:W-:Y:S01]  /*ba30*/  HADD2.F32 R10, -RZ, R10.H0_H0 ;  /* 0x2000000aff0a7230 */ /* 0x000fe20000004100 */
[----:B------:R-:W-:Y:S01]  /*ba40*/  FADD.FTZ R3, R3, -UR9 ;  /* 0x8000000903037e21 */ /* 0x000fe20008010000 */
[----:B--2---:R-:W-:Y:S02]  /*ba50*/  PRMT R12, R2, 0x7610, R12 ;  /* 0x00007610020c7816 */ /* 0x004fe4000000000c */
[----:B------:R-:W-:Y:S01]  /*ba60*/  @!P0 SHF.R.U32.HI R2, RZ, 0x10, R8 ;  /* 0x00000010ff028819 */ /* 0x000fe20000011608 */
[----:B------:R-:W-:-:S03]  /*ba70*/  FMUL.FTZ R8, R3, UR5 ;  /* 0x0000000503087c20 */ /* 0x000fc60008410000 */
[----:B------:R-:W-:Y:S01]  /*ba80*/  @!P0 PRMT R11, R2, 0x7610, R11 ;  /* 0x00007610020b8816 */ /* 0x000fe2000000000b */
[----:B------:R-:W-:-:S04]  /*ba90*/  HADD2.F32 R2, -RZ, R13.H0_H0 ;  /* 0x2000000dff027230 */ /* 0x000fc80000004100 */
[----:B------:R0:W-:Y:S02]  /*baa0*/  @!P0 STL.S16 [R1+0x36a], R11 ;  /* 0x00036a0b01008387 */ /* 0x0001e40000100600 */
[----:B0-----:R-:W-:Y:S01]  /*bab0*/  FADD.FTZ R11, R10, -UR9 ;  /* 0x800000090a0b7e21 */ /* 0x001fe20008010000 */
[----:B------:R-:W-:-:S03]  /*bac0*/  HADD2.F32 R10, -RZ, R12.H0_H0 ;  /* 0x2000000cff0a7230 */ /* 0x000fc60000004100 */
[----:B------:R-:W-:Y:S01]  /*bad0*/  FMUL.FTZ R3, R11, UR5 ;  /* 0x000000050b037c20 */ /* 0x000fe20008410000 */
[----:B------:R-:W-:Y:S05]  /*bae0*/  @!P2 BRA `(.L_x_1491) ;  /* 0x000001200000a947 */ /* 0x000fea0003800000 */
[----:B-----5:R-:W-:-:S04]  /*baf0*/  FFMA.FTZ R11, R8, R66, R64 ;  /* 0x00000042080b7223 */ /* 0x020fc80000010040 */
        /* <DEDUP_REMOVED lines=17> */
.L_x_1491:
        /* <DEDUP_REMOVED lines=11> */
[----:B------:R-:W-:Y:S02]  /*bcc0*/  PRMT R12, R17, 0x7610, R12 ;  /* 0x00007610110c7816 */ /* 0x000fe4000000000c */
[----:B------:R-:W-:Y:S01]  /*bcd0*/  PRMT R16, R15, 0x7610, R16 ;  /* 0x000076100f107816 */ /* 0x000fe20000000010 */
[----:B------:R-:W-:Y:S01]  /*bce0*/  HADD2.F32 R15, -RZ, R13.H0_H0 ;  /* 0x2000000dff0f7230 */ /* 0x000fe20000004100 */
[----:B-----5:R-:W-:Y:S01]  /*bcf0*/  FMUL.FTZ R13, R10, R67 ;  /* 0x000000430a0d7220 */ /* 0x020fe20000410000 */
[----:B------:R-:W-:-:S03]  /*bd00*/  HADD2.F32 R12, -RZ, R12.H0_H0 ;  /* 0x2000000cff0c7230 */ /* 0x000fc60000004100 */
[----:B------:R-:W-:Y:S02]  /*bd10*/  FADD.FTZ R15, R15, -UR9 ;  /* 0x800000090f0f7e21 */ /* 0x000fe40008010000 */
[----:B------:R-:W-:Y:S02]  /*bd20*/  FADD.FTZ R12, R12, -UR9 ;  /* 0x800000090c0c7e21 */ /* 0x000fe40008010000 */
[----:B------:R-:W-:Y:S02]  /*bd30*/  FMUL.FTZ R15, R15, UR5 ;  /* 0x000000050f0f7c20 */ /* 0x000fe40008410000 */
[----:B------:R-:W-:Y:S01]  /*bd40*/  FMUL.FTZ R12, R12, UR5 ;  /* 0x000000050c0c7c20 */ /* 0x000fe20008410000 */
[----:B--2---:R-:W-:Y:S01]  /*bd50*/  PRMT R14, R11, 0x7610, R14 ;  /* 0x000076100b0e7816 */ /* 0x004fe2000000000e */
[----:B------:R-:W-:-:S04]  /*bd60*/  FMUL.FTZ R11, R2, R66 ;  /* 0x00000042020b7220 */ /* 0x000fc80000410000 */
[C---:B------:R-:W-:Y:S01]  /*bd70*/  FFMA.FTZ R11, R8.reuse, R11, RZ ;  /* 0x0000000b080b7223 */ /* 0x040fe200000100ff */
[----:B------:R-:W-:Y:S01]  /*bd80*/  HADD2.F32 R14, -RZ, R14.H0_H0 ;  /* 0x2000000eff0e7230 */ /* 0x000fe20000004100 */
[----:B------:R-:W-:Y:S02]  /*bd90*/  FFMA.FTZ R8, R8, R2, RZ ;  /* 0x0000000208087223 */ /* 0x000fe400000100ff */
[----:B------:R-:W-:Y:S01]  /*bda0*/  FFMA.FTZ R11, R3, R13, R11 ;  /* 0x0000000d030b7223 */ /* 0x000fe2000001000b */
[----:B------:R-:W-:Y:S01]  /*bdb0*/  HADD2.F32 R13, -RZ, R16.H0_H0 ;  /* 0x20000010ff0d7230 */ /* 0x000fe20000004100 */
        /* <DEDUP_REMOVED lines=19> */
.L_x_1492:
[----:B------:R-:W2:Y:S02]  /*bef0*/  LDL.LU.S16 R16, [R1+0x258] ;  /* 0x0002580001107983 */ /* 0x000ea40000300600 */
[----:B--2---:R-:W-:Y:S02]  /*bf00*/  PRMT R26, R16, 0x7610, R26 ;  /* 0x00007610101a7816 */ /* 0x004fe4000000001a */
[----:B------:R-:W2:Y:S01]  /*bf10*/  LDL.S16 R16, [R1+0x26e] ;  /* 0x00026e0001107983 */ /* 0x000ea20000100600 */
[----:B------:R-:W-:Y:S01]  /*bf20*/  FFMA.FTZ R8, R15, R13, R8 ;  /* 0x0000000d0f087223 */ /* 0x000fe20000010008 */
[----:B------:R-:W-:Y:S02]  /*bf30*/  PRMT R25, R26, 0x7610, R25 ;  /* 0x000076101a197816 */ /* 0x000fe40000000019 */
[----:B--2---:R-:W-:Y:S02]  /*bf40*/  PRMT R24, R16, 0x7610, R24 ;  /* 0x0000761010187816 */ /* 0x004fe40000000018 */
[----:B------:R-:W2:Y:S01]  /*bf50*/  LDL.LU.S16 R16, [R1+0x26a] ;  /* 0x00026a0001107983 */ /* 0x000ea20000300600 */
        /* <DEDUP_REMOVED lines=10> */
[----:B------:R-:W-:-:S04]  /*c000*/  FMUL.FTZ R16, R13, R66 ;  /* 0x000000420d107220 */ /* 0x000fc80000410000 */
[----:B------:R-:W-:Y:S02]  /*c010*/  FFMA.FTZ R11, R15, R16, R11 ;  /* 0x000000100f0b7223 */ /* 0x000fe4000001000b */
[----:B------:R-:W-:Y:S02]  /*c020*/  FADD.FTZ R15, RZ, R2 ;  /* 0x00000002ff0f7221 */ /* 0x000fe40000010000 */
[----:B------:R-:W-:Y:S02]  /*c030*/  FFMA.FTZ R2, R2, R66, RZ ;  /* 0x0000004202027223 */ /* 0x000fe400000100ff */
[----:B------:R-:W-:Y:S02]  /*c040*/  FADD.FTZ R13, R15, R13 ;  /* 0x0000000d0f0d7221 */ /* 0x000fe40000010000 */
[----:B------:R-:W-:Y:S02]  /*c050*/  FFMA.FTZ R2, R10, R67, R2 ;  /* 0x000000430a027223 */ /* 0x000fe40000010002 */
[----:B------:R-:W-:-:S02]  /*c060*/  FADD.FTZ R10, RZ, R10 ;  /* 0x0000000aff0a7221 */ /* 0x000fc40000010000 */
[----:B------:R-:W-:Y:S02]  /*c070*/  FMUL.FTZ R15, R14, R67 ;  /* 0x000000430e0f7220 */ /* 0x000fe40000410000 */
[----:B------:R-:W-:Y:S01]  /*c080*/  FADD.FTZ R10, R10, R14 ;  /* 0x0000000e0a0a7221 */ /* 0x000fe20000010000 */
[----:B------:R-:W-:Y:S01]  /*c090*/  HADD2.F32 R14, -RZ, R19.H0_H0 ;  /* 0x20000013ff0e7230 */ /* 0x000fe20000004100 */
[----:B------:R-:W-:Y:S01]  /*c0a0*/  FFMA.FTZ R11, R12, R15, R11 ;  /* 0x0000000f0c0b7223 */ /* 0x000fe2000001000b */
[----:B------:R-:W-:Y:S01]  /*c0b0*/  HADD2.F32 R12, -RZ, R20.H0_H0 ;  /* 0x20000014ff0c7230 */ /* 0x000fe20000004100 */
[----:B------:R-:W-:Y:S01]  /*c0c0*/  FADD.FTZ R2, R2, R16 ;  /* 0x0000001002027221 */ /* 0x000fe20000010000 */
[----:B------:R-:W-:Y:S01]  /*c0d0*/  HADD2.F32 R16, -RZ, R17.H0_H0 ;  /* 0x20000011ff107230 */ /* 0x000fe20000004100 */
[----:B------:R-:W-:Y:S02]  /*c0e0*/  FADD.FTZ R14, R14, -UR9 ;  /* 0x800000090e0e7e21 */ /* 0x000fe40008010000 */
[----:B------:R-:W-:-:S02]  /*c0f0*/  FADD.FTZ R12, R12, -UR9 ;  /* 0x800000090c0c7e21 */ /* 0x000fc40008010000 */
[----:B------:R-:W-:Y:S01]  /*c100*/  FADD.FTZ R2, R15, R2 ;  /* 0x000000020f027221 */ /* 0x000fe20000010000 */
[----:B------:R-:W-:Y:S01]  /*c110*/  HADD2.F32 R15, -RZ, R18.H0_H0 ;  /* 0x20000012ff0f7230 */ /* 0x000fe20000004100 */
        /* <DEDUP_REMOVED lines=21> */
.L_x_1493:
        /* <DEDUP_REMOVED lines=14> */
[----:B------:R-:W-:Y:S01]  /*c350*/  PRMT R19, R22, 0x7610, R19 ;  /* 0x0000761016137816 */ /* 0x000fe20000000013 */
[----:B------:R-:W-:Y:S01]  /*c360*/  FFMA.FTZ R3, R14, R16, R3 ;  /* 0x000000100e037223 */ /* 0x000fe20000010003 */
[----:B--2---:R-:W-:Y:S01]  /*c370*/  PRMT R18, R17, 0x7610, R18 ;  /* 0x0000761011127816 */ /* 0x004fe20000000012 */
[----:B------:R-:W-:Y:S01]  /*c380*/  FMUL.FTZ R17, R15, R66 ;  /* 0x000000420f117220 */ /* 0x000fe20000410000 */
[----:B------:R-:W-:-:S03]  /*c390*/  HADD2.F32 R15, -RZ, R21.H0_H0 ;  /* 0x20000015ff0f7230 */ /* 0x000fc60000004100 */
[----:B------:R-:W-:Y:S02]  /*c3a0*/  FFMA.FTZ R11, R12, R17, R11 ;  /* 0x000000110c0b7223 */ /* 0x000fe4000001000b */
[----:B------:R-:W-:Y:S01]  /*c3b0*/  FADD.FTZ R2, R2, R17 ;  /* 0x0000001102027221 */ /* 0x000fe20000010000 */
[----:B------:R-:W-:Y:S01]  /*c3c0*/  HADD2.F32 R17, -RZ, R20.H0_H0 ;  /* 0x20000014ff117230 */ /* 0x000fe20000004100 */
[----:B------:R-:W-:Y:S02]  /*c3d0*/  FMUL.FTZ R12, R16, R67 ;  /* 0x00000043100c7220 */ /* 0x000fe40000410000 */
[----:B------:R-:W-:Y:S02]  /*c3e0*/  FADD.FTZ R15, R15, -UR9 ;  /* 0x800000090f0f7e21 */ /* 0x000fe40008010000 */
[----:B------:R-:W-:Y:S01]  /*c3f0*/  FFMA.FTZ R14, R14, R12, R11 ;  /* 0x0000000c0e0e7223 */ /* 0x000fe2000001000b */
[----:B------:R-:W-:Y:S01]  /*c400*/  HADD2.F32 R11, -RZ, R18.H0_H0 ;  /* 0x20000012ff0b7230 */ /* 0x000fe20000004100 */
        /* <DEDUP_REMOVED lines=24> */
.L_x_1494:
        /* <DEDUP_REMOVED lines=11> */
[----:B------:R-:W-:Y:S01]  /*c640*/  FMUL.FTZ R20, R2, R66 ;  /* 0x0000004202147220 */ /* 0x000fe20000410000 */
[----:B------:R-:W-:Y:S02]  /*c650*/  PRMT R24, R25, 0x7610, R24 ;  /* 0x0000761019187816 */ /* 0x000fe40000000018 */
[----:B------:R-:W-:Y:S01]  /*c660*/  PRMT R22, R18, 0x7610, R22 ;  /* 0x0000761012167816 */ /* 0x000fe20000000016 */
[----:B------:R-:W-:-:S02]  /*c670*/  FFMA.FTZ R18, R19, R2, R8 ;  /* 0x0000000213127223 */ /* 0x000fc40000010008 */
[----:B------:R-:W-:Y:S01]  /*c680*/  HADD2.F32 R8, -RZ, R24.H0_H0 ;  /* 0x20000018ff087230 */ /* 0x000fe20000004100 */
[----:B--2---:R-:W-:Y:S01]  /*c690*/  PRMT R21, R17, 0x7610, R21 ;  /* 0x0000761011157816 */ /* 0x004fe20000000015 */
[----:B------:R-:W-:Y:S02]  /*c6a0*/  FADD.FTZ R17, R10, R16 ;  /* 0x000000100a117221 */ /* 0x000fe40000010000 */
[----:B------:R-:W-:Y:S01]  /*c6b0*/  FFMA.FTZ R10, R19, R20, R14 ;  /* 0x00000014130a7223 */ /* 0x000fe2000001000e */
[----:B------:R-:W-:Y:S01]  /*c6c0*/  HADD2.F32 R14, -RZ, R23.H0_H0 ;  /* 0x20000017ff0e7230 */ /* 0x000fe20000004100 */
[----:B------:R-:W-:Y:S02]  /*c6d0*/  FADD.FTZ R20, R12, R20 ;  /* 0x000000140c147221 */ /* 0x000fe40000010000 */
[----:B------:R-:W-:Y:S02]  /*c6e0*/  FMUL.FTZ R12, R11, R67 ;  /* 0x000000430b0c7220 */ /* 0x000fe40000410000 */
[----:B------:R-:W-:Y:S01]  /*c6f0*/  FADD.FTZ R19, R8, -UR9 ;  /* 0x8000000908137e21 */ /* 0x000fe20008010000 */
[----:B------:R-:W-:Y:S01]  /*c700*/  HADD2.F32 R8, -RZ, R21.H0_H0 ;  /* 0x20000015ff087230 */ /* 0x000fe20000004100 */
[----:B------:R-:W-:-:S02]  /*c710*/  FADD.FTZ R14, R14, -UR9 ;  /* 0x800000090e0e7e21 */ /* 0x000fc40008010000 */
[----:B------:R-:W-:Y:S02]  /*c720*/  FFMA.FTZ R10, R15, R12, R10 ;  /* 0x0000000c0f0a7223 */ /* 0x000fe4000001000a */
        /* <DEDUP_REMOVED lines=23> */
.L_x_1495:
        /* <DEDUP_REMOVED lines=11> */
[----:B------:R-:W-:Y:S01]  /*c950*/  FFMA.FTZ R15, R15, R11, R3 ;  /* 0x0000000b0f0f7223 */ /* 0x000fe20000010003 */
[----:B------:R-:W-:Y:S01]  /*c960*/  PRMT R25, R22, 0x7610, R25 ;  /* 0x0000761016197816 */ /* 0x000fe20000000019 */
[----:B------:R-:W-:Y:S01]  /*c970*/  FMUL.FTZ R22, R8, R67 ;  /* 0x0000004308167220 */ /* 0x000fe20000410000 */
[----:B------:R-:W-:Y:S01]  /*c980*/  PRMT R24, R21, 0x7610, R24 ;  /* 0x0000761015187816 */ /* 0x000fe20000000018 */
[----:B------:R-:W-:-:S02]  /*c990*/  FMUL.FTZ R21, R12, R66 ;  /* 0x000000420c157220 */ /* 0x000fc40000410000 */
[----:B------:R-:W-:Y:S02]  /*c9a0*/  HADD2.F32 R3, -RZ, R25.H0_H0 ;  /* 0x20000019ff037230 */ /* 0x000fe40000004100 */
[----:B------:R-:W-:Y:S02]  /*c9b0*/  FFMA.FTZ R10, R19, R21, R10 ;  /* 0x00000015130a7223 */ /* 0x000fe4000001000a */
[----:B------:R-:W-:Y:S02]  /*c9c0*/  FADD.FTZ R20, R20, R21 ;  /* 0x0000001514147221 */ /* 0x000fe40000010000 */
[----:B------:R-:W-:Y:S02]  /*c9d0*/  FFMA.FTZ R21, R14, R22, R10 ;  /* 0x000000160e157223 */ /* 0x000fe4000001000a */
[----:B------:R-:W-:Y:S01]  /*c9e0*/  FADD.FTZ R10, R3, -UR9 ;  /* 0x80000009030a7e21 */ /* 0x000fe20008010000 */
[----:B------:R-:W-:Y:S01]  /*c9f0*/  HADD2.F32 R3, -RZ, R24.H0_H0 ;  /* 0x20000018ff037230 */ /* 0x000fe20000004100 */
[----:B------:R-:W-:-:S02]  /*ca00*/  FADD.FTZ R22, R22, R20 ;  /* 0x0000001416167221 */ /* 0x000fc40000010000 */
[----:B------:R-:W-:Y:S01]  /*ca10*/  FMUL.FTZ R10, R10, UR5 ;  /* 0x000000050a0a7c20 */ /* 0x000fe20008410000 */
[----:B--2---:R-:W-:Y:S01]  /*ca20*/  PRMT R23, R16, 0x7610, R23 ;  /* 0x0000761010177816 */ /* 0x004fe20000000017 */
[----:B------:R-:W-:Y:S01]  /*ca30*/  FADD.FTZ R16, R13, R2 ;  /* 0x000000020d107221 */ /* 0x000fe20000010000 */
[----:B------:R-:W-:-:S05]  /*ca40*/  HADD2.F32 R2, -RZ, R26.H0_H0 ;  /* 0x2000001aff027230 */ /* 0x000fca0000004100 */
[----:B------:R-:W-:Y:S01]  /*ca50*/  FADD.FTZ R13, R2, -UR9 ;  /* 0x80000009020d7e21 */ /* 0x000fe20008010000 */
[----:B------:R-:W-:-:S03]  /*ca60*/  HADD2.F32 R2, -RZ, R23.H0_H0 ;  /* 0x20000017ff027230 */ /* 0x000fc60000004100 */
        /* <DEDUP_REMOVED lines=20> */
.L_x_1496:
[----:B------:R-:W2:Y:S02]  /*cbb0*/  LDL.S16 R20, [R1+0x238] ;  /* 0x0002380001147983 */ /* 0x000ea40000100600 */
[----:B--2---:R-:W-:Y:S02]  /*cbc0*/  PRMT R28, R20, 0x7610, R28 ;  /* 0x00007610141c7816 */ /* 0x004fe4000000001c */
[----:B------:R-:W2:Y:S02]  /*cbd0*/  LDL.LU.S16 R20, [R1+0x23a] ;  /* 0x00023a0001147983 */ /* 0x000ea40000300600 */
[----:B------:R-:W-:Y:S02]  /*cbe0*/  PRMT R27, R28, 0x7610, R27 ;  /* 0x000076101c1b7816 */ /* 0x000fe4000000001b */
[----:B--2---:R-:W-:Y:S02]  /*cbf0*/  PRMT R23, R20, 0x7610, R23 ;  /* 0x0000761014177816 */ /* 0x004fe40000000017 */
[----:B------:R-:W2:Y:S01]  /*cc00*/  LDL.LU.S16 R20, [R1+0x23c] ;  /* 0x00023c0001147983 */ /* 0x000ea20000300600 */
[----:B------:R-:W-:Y:S01]  /*cc10*/  PRMT R26, R27, 0x7610, R26 ;  /* 0x000076101b1a7816 */ /* 0x000fe2000000001a */
[----:B------:R-:W-:Y:S01]  /*cc20*/  FADD.FTZ R11, R17, R11 ;  /* 0x0000000b110b7221 */ /* 0x000fe20000010000 */
[----:B------:R-:W-:Y:S01]  /*cc30*/  PRMT R25, R23, 0x7610, R25 ;  /* 0x0000761017197816 */ /* 0x000fe20000000019 */
[----:B------:R-:W-:-:S04]  /*cc40*/  FMUL.FTZ R23, R3, R66 ;  /* 0x0000004203177220 */ /* 0x000fc80000410000 */
[----:B------:R-:W-:Y:S02]  /*cc50*/  FFMA.FTZ R17, R13, R23, R21 ;  /* 0x000000170d117223 */ /* 0x000fe40000010015 */
[----:B------:R-:W-:Y:S01]  /*cc60*/  FADD.FTZ R21, R22, R23 ;  /* 0x0000001716157221 */ /* 0x000fe20000010000 */
[----:B------:R-:W-:-:S05]  /*cc70*/  HADD2.F32 R22, -RZ, R26.H0_H0 ;  /* 0x2000001aff167230 */ /* 0x000fca0000004100 */
[----:B------:R-:W-:Y:S01]  /*cc80*/  FADD.FTZ R22, R22, -UR9 ;  /* 0x8000000916167e21 */ /* 0x000fe20008010000 */
[----:B--2---:R-:W-:Y:S01]  /*cc90*/  PRMT R24, R20, 0x7610, R24 ;  /* 0x0000761014187816 */ /* 0x004fe20000000018 */
[----:B------:R-:W-:Y:S01]  /*cca0*/  FFMA.FTZ R20, R19, R12, R18 ;  /* 0x0000000c13147223 */ /* 0x000fe20000010012 */
[----:B------:R-:W-:Y:S01]  /*ccb0*/  HADD2.F32 R18, -RZ, R45.H0_H0 ;  /* 0x2000002dff127230 */ /* 0x000fe20000004100 */
[----:B------:R-:W-:Y:S02]  /*ccc0*/  FMUL.FTZ R19, R2, R67 ;  /* 0x0000004302137220 */ /* 0x000fe40000410000 */
[----:B------:R-:W-:Y:S01]  /*ccd0*/  HADD2.F32 R23, -RZ, R24.H0_H0 ;  /* 0x20000018ff177230 */ /* 0x000fe20000004100 */
[----:B------:R-:W-:Y:S02]  /*cce0*/  FMUL.FTZ R24, R22, UR5 ;  /* 0x0000000516187c20 */ /* 0x000fe40008410000 */
[----:B------:R-:W-:Y:S02]  /*ccf0*/  FADD.FTZ R18, R18, -UR9 ;  /* 0x8000000912127e21 */ /* 0x000fe40008010000 */
[----:B------:R-:W-:-:S02]  /*cd00*/  FFMA.FTZ R17, R10, R19, R17 ;  /* 0x000000130a117223 */ /* 0x000fc40000010011 */
[----:B------:R-:W-:Y:S01]  /*cd10*/  FADD.FTZ R21, R19, R21 ;  /* 0x0000001513157221 */ /* 0x000fe20000010000 */
[----:B------:R-:W-:Y:S01]  /*cd20*/  HADD2.F32 R19, -RZ, R25.H0_H0 ;  /* 0x20000019ff137230 */ /* 0x000fe20000004100 */
        /* <DEDUP_REMOVED lines=20> */
.L_x_1497:
[----:B------:R-:W2:Y:S02]  /*ce70*/  LDL.LU.S16 R22, [R1+0x27a] ;  /* 0x00027a0001167983 */ /* 0x000ea40000300600 */
[----:B--2---:R-:W-:Y:S02]  /*ce80*/  PRMT R27, R22, 0x7610, R27 ;  /* 0x00007610161b7816 */ /* 0x004fe4000000001b */
[----:B------:R-:W2:Y:S01]  /*ce90*/  LDL.S16 R22, [R1+0x27c] ;  /* 0x00027c0001167983 */ /* 0x000ea20000100600 */
[----:B------:R-:W-:Y:S01]  /*cea0*/  FADD.FTZ R12, R16, R12 ;  /* 0x0000000c100c7221 */ /* 0x000fe20000010000 */
[----:B------:R-:W-:Y:S01]  /*ceb0*/  PRMT R25, R27, 0x7610, R25 ;  /* 0x000076101b197816 */ /* 0x000fe20000000019 */
[----:B------:R-:W-:Y:S01]  /*cec0*/  HADD2.F32 R45, -RZ, R45.H1_H1 ;  /* 0x3000002dff2d7230 */ /* 0x000fe20000004100 */
[----:B------:R-:W-:Y:S01]  /*ced0*/  FFMA.FTZ R14, R14, R8, R15 ;  /* 0x000000080e0e7223 */ /* 0x000fe2000001000f */
[----:B--2---:R-:W-:Y:S01]  /*cee0*/  PRMT R26, R22, 0x7610, R26 ;  /* 0x00007610161a7816 */ /* 0x004fe2000000001a */
[----:B------:R-:W-:-:S04]  /*cef0*/  FMUL.FTZ R22, R19, R66 ;  /* 0x0000004213167220 */ /* 0x000fc80000410000 */
[----:B------:R-:W-:Y:S01]  /*cf00*/  FADD.FTZ R16, R21, R22 ;  /* 0x0000001615107221 */ /* 0x000fe20000010000 */
[----:B------:R-:W-:Y:S01]  /*cf10*/  HADD2.F32 R21, -RZ, R25.H0_H0 ;  /* 0x20000019ff157230 */ /* 0x000fe20000004100 */
[----:B------:R-:W-:Y:S02]  /*cf20*/  FFMA.FTZ R15, R18, R22, R17 ;  /* 0x00000016120f7223 */ /* 0x000fe40000010011 */
[----:B------:R-:W-:Y:S02]  /*cf30*/  FMUL.FTZ R17, R23, R67 ;  /* 0x0000004317117220 */ /* 0x000fe40000410000 */
[----:B------:R-:W-:Y:S02]  /*cf40*/  FADD.FTZ R25, R45, -UR9 ;  /* 0x800000092d197e21 */ /* 0x000fe40008010000 */
[----:B------:R-:W-:Y:S01]  /*cf50*/  FADD.FTZ R22, R21, -UR9 ;  /* 0x8000000915167e21 */ /* 0x000fe20008010000 */
[----:B------:R-:W-:Y:S01]  /*cf60*/  HADD2.F32 R21, -RZ, R49.H0_H0 ;  /* 0x20000031ff157230 */ /* 0x000fe20000004100 */
[----:B------:R-:W-:-:S02]  /*cf70*/  FFMA.FTZ R15, R24, R17, R15 ;  /* 0x00000011180f7223 */ /* 0x000fc4000001000f */
        /* <DEDUP_REMOVED lines=23> */
.L_x_1498:
[----:B------:R-:W2:Y:S01]  /*d0f0*/  LDL.LU.S16 R26, [R1+0x27e] ;  /* 0x00027e00011a7983 */ /* 0x000ea20000300600 */
[----:B------:R-:W-:Y:S01]  /*d100*/  FMUL.FTZ R28, R21, R66 ;  /* 0x00000042151c7220 */ /* 0x000fe20000410000 */
[----:B--2---:R-:W-:Y:S02]  /*d110*/  PRMT R27, R26, 0x7610, R27 ;  /* 0x000076101a1b7816 */ /* 0x004fe4000000001b */
[----:B------:R-:W2:Y:S01]  /*d120*/  LDL.S16 R26, [R1+0x280] ;  /* 0x00028000011a7983 */ /* 0x000ea20000100600 */
[----:B------:R-:W-:Y:S01]  /*d130*/  HADD2.F32 R49, -RZ, R49.H1_H1 ;  /* 0x30000031ff317230 */ /* 0x000fe20000004100 */
[----:B------:R-:W-:Y:S01]  /*d140*/  PRMT R30, R27, 0x7610, R30 ;  /* 0x000076101b1e7816 */ /* 0x000fe2000000001e */
[----:B------:R-:W-:Y:S02]  /*d150*/  FFMA.FTZ R27, R13, R3, R20 ;  /* 0x000000030d1b7223 */ /* 0x000fe40000010014 */
[----:B------:R-:W-:Y:S02]  /*d160*/  FMUL.FTZ R13, R17, R67 ;  /* 0x00000043110d7220 */ /* 0x000fe40000410000 */
[----:B------:R-:W-:-:S04]  /*d170*/  FADD.FTZ R20, R49, -UR9 ;  /* 0x8000000931147e21 */ /* 0x000fc80008010000 */
[----:B------:R-:W-:Y:S01]  /*d180*/  FMUL.FTZ R20, R20, UR5 ;  /* 0x0000000514147c20 */ /* 0x000fe20008410000 */
[----:B--2---:R-:W-:Y:S01]  /*d190*/  PRMT R29, R26, 0x7610, R29 ;  /* 0x000076101a1d7816 */ /* 0x004fe2000000001d */
[----:B------:R-:W-:Y:S02]  /*d1a0*/  FADD.FTZ R26, R11, R8 ;  /* 0x000000080b1a7221 */ /* 0x000fe40000010000 */
[----:B------:R-:W-:Y:S01]  /*d1b0*/  FFMA.FTZ R8, R25, R28, R15 ;  /* 0x0000001c19087223 */ /* 0x000fe2000001000f */
[----:B------:R-:W-:Y:S01]  /*d1c0*/  HADD2.F32 R15, -RZ, R30.H0_H0 ;  /* 0x2000001eff0f7230 */ /* 0x000fe20000004100 */
[----:B------:R-:W-:Y:S02]  /*d1d0*/  FADD.FTZ R11, R16, R28 ;  /* 0x0000001c100b7221 */ /* 0x000fe40000010000 */
[----:B------:R-:W-:Y:S02]  /*d1e0*/  FFMA.FTZ R8, R22, R13, R8 ;  /* 0x0000000d16087223 */ /* 0x000fe40000010008 */
[----:B------:R-:W-:Y:S01]  /*d1f0*/  FADD.FTZ R16, R15, -UR9 ;  /* 0x800000090f107e21 */ /* 0x000fe20008010000 */
[----:B------:R-:W-:Y:S01]  /*d200*/  HADD2.F32 R15, -RZ, R56.H0_H0 ;  /* 0x20000038ff0f7230 */ /* 0x000fe20000004100 */
        /* <DEDUP_REMOVED lines=22> */
.L_x_1499:
[----:B------:R-:W2:Y:S01]  /*d370*/  LDL.LU.S16 R28, [R1+0x282] ;  /* 0x00028200011c7983 */ /* 0x000ea20000300600 */
[----:B------:R-:W-:Y:S01]  /*d380*/  FMUL.FTZ R30, R15, R66 ;  /* 0x000000420f1e7220 */ /* 0x000fe20000410000 */
[----:B--2---:R-:W-:Y:S02]  /*d390*/  PRMT R29, R28, 0x7610, R29 ;  /* 0x000076101c1d7816 */ /* 0x004fe4000000001d */
[----:B------:R-:W2:Y:S01]  /*d3a0*/  LDL.S16 R28, [R1+0x284] ;  /* 0x00028400011c7983 */ /* 0x000ea20000100600 */
[----:B------:R-:W-:Y:S01]  /*d3b0*/  HADD2.F32 R56, -RZ, R56.H1_H1 ;  /* 0x30000038ff387230 */ /* 0x000fe20000004100 */
[----:B------:R-:W-:Y:S01]  /*d3c0*/  PRMT R32, R29, 0x7610, R32 ;  /* 0x000076101d207816 */ /* 0x000fe20000000020 */
[----:B------:R-:W-:Y:S02]  /*d3d0*/  FFMA.FTZ R29, R10, R2, R14 ;  /* 0x000000020a1d7223 */ /* 0x000fe4000001000e */
[----:B------:R-:W-:Y:S02]  /*d3e0*/  FADD.FTZ R10, R11, R30 ;  /* 0x0000001e0b0a7221 */ /* 0x000fe40000010000 */
[----:B------:R-:W-:Y:S01]  /*d3f0*/  HADD2.F32 R11, -RZ, R32.H0_H0 ;  /* 0x20000020ff0b7230 */ /* 0x000fe20000004100 */
[----:B------:R-:W-:-:S04]  /*d400*/  FADD.FTZ R14, R56, -UR9 ;  /* 0x80000009380e7e21 */ /* 0x000fc80008010000 */
[----:B------:R-:W-:Y:S01]  /*d410*/  FMUL.FTZ R14, R14, UR5 ;  /* 0x000000050e0e7c20 */ /* 0x000fe20008410000 */
[----:B--2---:R-:W-:Y:S01]  /*d420*/  PRMT R31, R28, 0x7610, R31 ;  /* 0x000076101c1f7816 */ /* 0x004fe2000000001f */
[----:B------:R-:W-:Y:S02]  /*d430*/  FADD.FTZ R28, R12, R3 ;  /* 0x000000030c1c7221 */ /* 0x000fe40000010000 */
[----:B------:R-:W-:Y:S02]  /*d440*/  FFMA.FTZ R3, R20, R30, R8 ;  /* 0x0000001e14037223 */ /* 0x000fe40000010008 */
[----:B------:R-:W-:Y:S02]  /*d450*/  FMUL.FTZ R8, R13, R67 ;  /* 0x000000430d087220 */ /* 0x000fe40000410000 */
[----:B------:R-:W-:Y:S01]  /*d460*/  FADD.FTZ R12, R11, -UR9 ;  /* 0x800000090b0c7e21 */ /* 0x000fe20008010000 */
[----:B------:R-:W-:Y:S01]  /*d470*/  HADD2.F32 R11, -RZ, R57.H0_H0 ;  /* 0x20000039ff0b7230 */ /* 0x000fe20000004100 */
        /* <DEDUP_REMOVED lines=23> */
.L_x_1500:
[----:B------:R-:W2:Y:S01]  /*d5f0*/  LDL.LU.S16 R30, [R1+0x286] ;  /* 0x00028600011e7983 */ /* 0x000ea20000300600 */
[----:B------:R-:W-:Y:S01]  /*d600*/  HADD2.F32 R57, -RZ, R57.H1_H1 ;  /* 0x30000039ff397230 */ /* 0x000fe20000004100 */
[----:B--2---:R-:W-:Y:S02]  /*d610*/  PRMT R31, R30, 0x7610, R31 ;  /* 0x000076101e1f7816 */ /* 0x004fe4000000001f */
[----:B------:R-:W2:Y:S01]  /*d620*/  LDL.S16 R30, [R1+0x2dc] ;  /* 0x0002dc00011e7983 */ /* 0x000ea20000100600 */
[----:B------:R-:W-:Y:S01]  /*d630*/  FADD.FTZ R26, R26, R2 ;  /* 0x000000021a1a7221 */ /* 0x000fe20000010000 */
[----:B------:R-:W-:Y:S01]  /*d640*/  PRMT R33, R31, 0x7610, R33 ;  /* 0x000076101f217816 */ /* 0x000fe20000000021 */
[----:B------:R-:W-:Y:S02]  /*d650*/  FMUL.FTZ R31, R11, R66 ;  /* 0x000000420b1f7220 */ /* 0x000fe40000410000 */
[----:B------:R-:W-:Y:S02]  /*d660*/  FMUL.FTZ R2, R8, R67 ;  /* 0x0000004308027220 */ /* 0x000fe40000410000 */
[----:B------:R-:W-:-:S02]  /*d670*/  FFMA.FTZ R3, R14, R31, R3 ;  /* 0x0000001f0e037223 */ /* 0x000fc40000010003 */
[----:B------:R-:W-:Y:S01]  /*d680*/  FADD.FTZ R31, R10, R31 ;  /* 0x0000001f0a1f7221 */ /* 0x000fe20000010000 */
[----:B------:R-:W-:Y:S01]  /*d690*/  HADD2.F32 R10, -RZ, R33.H0_H0 ;  /* 0x20000021ff0a7230 */ /* 0x000fe20000004100 */
[----:B------:R-:W-:Y:S02]  /*d6a0*/  FADD.FTZ R57, R57, -UR9 ;  /* 0x8000000939397e21 */ /* 0x000fe40008010000 */
[----:B------:R-:W-:Y:S01]  /*d6b0*/  FADD.FTZ R31, R2, R31 ;  /* 0x0000001f021f7221 */ /* 0x000fe20000010000 */
[----:B--2---:R-:W-:Y:S01]  /*d6c0*/  PRMT R32, R30, 0x7610, R32 ;  /* 0x000076101e207816 */ /* 0x004fe20000000020 */
[----:B------:R-:W-:Y:S02]  /*d6d0*/  FFMA.FTZ R30, R18, R19, R27 ;  /* 0x00000013121e7223 */ /* 0x000fe4000001001b */
[----:B------:R-:W-:Y:S02]  /*d6e0*/  FADD.FTZ R18, R10, -UR9 ;  /* 0x800000090a127e21 */ /* 0x000fe40008010000 */
[----:B------:R-:W-:Y:S01]  /*d6f0*/  FFMA.FTZ R27, R12, R2, R3 ;  /* 0x000000020c1b7223 */ /* 0x000fe20000010003 */
[----:B------:R-:W-:Y:S01]  /*d700*/  HADD2.F32 R2, -RZ, R58.H0_H0 ;  /* 0x2000003aff027230 */ /* 0x000fe20000004100 */
[----:B------:R-:W-:Y:S01]  /*d710*/  FMUL.FTZ R10, R57, UR5 ;  /* 0x00000005390a7c20 */ /* 0x000fe20008410000 */
        /* <DEDUP_REMOVED lines=21> */
.L_x_1501:
[----:B------:R-:W2:Y:S02]  /*d870*/  LDL.S16 R32, [R1+0x2d0] ;  /* 0x0002d00001207983 */ /* 0x000ea40000100600 */
[----:B--2---:R-:W-:Y:S02]  /*d880*/  PRMT R33, R32, 0x7610, R33 ;  /* 0x0000761020217816 */ /* 0x004fe40000000021 */
[----:B------:R-:W2:Y:S01]  /*d890*/  LDL.LU.S16 R32, [R1+0x2d2] ;  /* 0x0002d20001207983 */ /* 0x000ea20000300600 */
[----:B------:R-:W-:Y:S01]  /*d8a0*/  FADD.FTZ R28, R28, R19 ;  /* 0x000000131c1c7221 */ /* 0x000fe20000010000 */
[----:B------:R-:W-:Y:S01]  /*d8b0*/  PRMT R35, R33, 0x7610, R35 ;  /* 0x0000761021237816 */ /* 0x000fe20000000023 */
[----:B------:R-:W-:Y:S01]  /*d8c0*/  FFMA.FTZ R29, R24, R23, R29 ;  /* 0x00000017181d7223 */ /* 0x000fe2000001001d */
[----:B------:R-:W-:Y:S01]  /*d8d0*/  HADD2.F32 R58, -RZ, R58.H1_H1 ;  /* 0x3000003aff3a7230 */ /* 0x000fe20000004100 */
[----:B------:R-:W-:Y:S02]  /*d8e0*/  FMUL.FTZ R19, R3, R67 ;  /* 0x0000004303137220 */ /* 0x000fe40000410000 */
[----:B------:R-:W-:Y:S01]  /*d8f0*/  HADD2.F32 R24, -RZ, R35.H0_H0 ;  /* 0x20000023ff187230 */ /* 0x000fe20000004100 */
[----:B--2---:R-:W-:Y:S01]  /*d900*/  PRMT R34, R32, 0x7610, R34 ;  /* 0x0000761020227816 */ /* 0x004fe20000000022 */
[----:B------:R-:W-:-:S04]  /*d910*/  FMUL.FTZ R32, R2, R66 ;  /* 0x0000004202207220 */ /* 0x000fc80000410000 */
[----:B------:R-:W-:Y:S02]  /*d920*/  FFMA.FTZ R27, R10, R32, R27 ;  /* 0x000000200a1b7223 */ /* 0x000fe4000001001b */
[----:B------:R-:W-:Y:S01]  /*d930*/  FADD.FTZ R33, R31, R32 ;  /* 0x000000201f217221 */ /* 0x000fe20000010000 */
[----:B------:R-:W-:Y:S01]  /*d940*/  HADD2.F32 R32, -RZ, R34.H0_H0 ;  /* 0x20000022ff207230 */ /* 0x000fe20000004100 */
[----:B------:R-:W-:Y:S02]  /*d950*/  FFMA.FTZ R31, R18, R19, R27 ;  /* 0x00000013121f7223 */ /* 0x000fe4000001001b */
[----:B------:R-:W-:Y:S02]  /*d960*/  FADD.FTZ R33, R19, R33 ;  /* 0x0000002113217221 */ /* 0x000fe40000010000 */
[----:B------:R-:W-:Y:S02]  /*d970*/  FADD.FTZ R19, R58, -UR9 ;  /* 0x800000093a137e21 */ /* 0x000fe40008010000 */
[----:B------:R-:W-:Y:S01]  /*d980*/  FADD.FTZ R27, R24, -UR9 ;  /* 0x80000009181b7e21 */ /* 0x000fe20008010000 */
[----:B------:R-:W-:Y:S01]  /*d990*/  HADD2.F32 R24, -RZ, R78.H0_H0 ;  /* 0x2000004eff187230 */ /* 0x000fe20000004100 */
        /* <DEDUP_REMOVED lines=21> */
.L_x_1502:
[----:B------:R-:W2:Y:S02]  /*daf0*/  LDL.S16 R34, [R1+0x2cc] ;  /* 0x0002cc0001227983 */ /* 0x000ea40000100600 */
[----:B--2---:R-:W-:Y:S02]  /*db00*/  PRMT R37, R34, 0x7610, R37 ;  /* 0x0000761022257816 */ /* 0x004fe40000000025 */
[----:B------:R-:W2:Y:S01]  /*db10*/  LDL.LU.S16 R34, [R1+0x2ce] ;  /* 0x0002ce0001227983 */ /* 0x000ea20000300600 */
[----:B------:R-:W-:Y:S01]  /*db20*/  FFMA.FTZ R30, R25, R21, R30 ;  /* 0x00000015191e7223 */ /* 0x000fe2000001001e */
[----:B------:R-:W-:Y:S01]  /*db30*/  PRMT R35, R37, 0x7610, R35 ;  /* 0x0000761025237816 */ /* 0x000fe20000000023 */
[----:B------:R-:W-:Y:S01]  /*db40*/  HADD2.F32 R78, -RZ, R78.H1_H1 ;  /* 0x3000004eff4e7230 */ /* 0x000fe20000004100 */
[----:B------:R-:W-:Y:S01]  /*db50*/  FADD.FTZ R26, R26, R23 ;  /* 0x000000171a1a7221 */ /* 0x000fe20000010000 */
[----:B------:R-:W-:Y:S01]  /*db60*/  HADD2.F32 R40, -RZ, R79.H0_H0 ;  /* 0x2000004fff287230 */ /* 0x000fe20000004100 */
[----:B--2---:R-:W-:Y:S01]  /*db70*/  PRMT R36, R34, 0x7610, R36 ;  /* 0x0000761022247816 */ /* 0x004fe20000000024 */
[----:B------:R-:W-:-:S04]  /*db80*/  FMUL.FTZ R34, R24, R66 ;  /* 0x0000004218227220 */ /* 0x000fc80000410000 */
[----:B------:R-:W-:Y:S01]  /*db90*/  FADD.FTZ R25, R33, R34 ;  /* 0x0000002221197221 */ /* 0x000fe20000010000 */
[----:B------:R-:W-:Y:S01]  /*dba0*/  HADD2.F32 R33, -RZ, R35.H0_H0 ;  /* 0x20000023ff217230 */ /* 0x000fe20000004100 */
[----:B------:R-:W-:Y:S01]  /*dbb0*/  FFMA.FTZ R23, R19, R34, R31 ;  /* 0x0000002213177223 */ /* 0x000fe2000001001f */
[----:B------:R-:W-:Y:S01]  /*dbc0*/  HADD2.F32 R49, -RZ, R36.H0_H0 ;  /* 0x20000024ff317230 */ /* 0x000fe20000004100 */
[----:B------:R-:W-:Y:S02]  /*dbd0*/  FMUL.FTZ R31, R32, R67 ;  /* 0x00000043201f7220 */ /* 0x000fe40000410000 */
[----:B------:R-:W-:Y:S02]  /*dbe0*/  FADD.FTZ R35, R78, -UR9 ;  /* 0x800000094e237e21 */ /* 0x000fe40008010000 */
[----:B------:R-:W-:Y:S02]  /*dbf0*/  FADD.FTZ R33, R33, -UR9 ;  /* 0x8000000921217e21 */ /* 0x000fe40008010000 */
[----:B------:R-:W-:-:S02]  /*dc00*/  FFMA.FTZ R23, R27, R31, R23 ;  /* 0x0000001f1b177223 */ /* 0x000fc40000010017 */
        /* <DEDUP_REMOVED lines=22> */
.L_x_1503:
[----:B------:R-:W2:Y:S02]  /*dd70*/  LDL.S16 R31, [R1+0x2c0] ;  /* 0x0002c000011f7983 */ /* 0x000ea40000100600 */
[----:B--2---:R-:W-:Y:S02]  /*dd80*/  PRMT R36, R31, 0x7610, R36 ;  /* 0x000076101f247816 */ /* 0x004fe40000000024 */
[----:B------:R-:W2:Y:S01]  /*dd90*/  LDL.LU.S16 R31, [R1+0x2c2] ;  /* 0x0002c200011f7983 */ /* 0x000ea20000300600 */
[----:B------:R-:W-:Y:S01]  /*dda0*/  FFMA.FTZ R29, R22, R17, R29 ;  /* 0x00000011161d7223 */ /* 0x000fe2000001001d */
[----:B------:R-:W-:Y:S01]  /*ddb0*/  PRMT R34, R36, 0x7610, R34 ;  /* 0x0000761024227816 */ /* 0x000fe20000000022 */
[----:B------:R-:W-:Y:S01]  /*ddc0*/  HADD2.F32 R79, -RZ, R79.H1_H1 ;  /* 0x3000004fff4f7230 */ /* 0x000fe20000004100 */
[----:B------:R-:W-:Y:S01]  /*ddd0*/  FADD.FTZ R28, R28, R21 ;  /* 0x000000151c1c7221 */ /* 0x000fe20000010000 */
[----:B------:R-:W-:-:S03]  /*dde0*/  HADD2.F32 R57, -RZ, R97.H0_H0 ;  /* 0x20000061ff397230 */ /* 0x000fc60000004100 */
[----:B------:R-:W-:-:S04]  /*ddf0*/  FADD.FTZ R52, R79, -UR9 ;  /* 0x800000094f347e21 */ /* 0x000fc80008010000 */
[----:B------:R-:W-:Y:S01]  /*de00*/  FMUL.FTZ R52, R52, UR5 ;  /* 0x0000000534347c20 */ /* 0x000fe20008410000 */
        /* <DEDUP_REMOVED lines=8> */
[----:B------:R-:W-:Y:S02]  /*de90*/  FFMA.FTZ R21, R45, R23, R21 ;  /* 0x000000172d157223 */ /* 0x000fe40000010015 */
[----:B------:R-:W-:-:S02]  /*dea0*/  FADD.FTZ R22, R23, R22 ;  /* 0x0000001617167221 */ /* 0x000fc40000010000 */
        /* <DEDUP_REMOVED lines=20> */
.L_x_1504:
[----:B------:R-:W2:Y:S02]  /*dff0*/  LDL.S16 R23, [R1+0x2bc] ;  /* 0x0002bc0001177983 */ /* 0x000ea40000100600 */
[----:B--2---:R-:W-:Y:S02]  /*e000*/  PRMT R33, R23, 0x7610, R33 ;  /* 0x0000761017217816 */ /* 0x004fe40000000021 */
[----:B------:R-:W2:Y:S01]  /*e010*/  LDL.LU.S16 R23, [R1+0x2be] ;  /* 0x0002be0001177983 */ /* 0x000ea20000300600 */
[----:B------:R-:W-:Y:S01]  /*e020*/  FADD.FTZ R26, R26, R17 ;  /* 0x000000111a1a7221 */ /* 0x000fe20000010000 */
[----:B------:R-:W-:Y:S01]  /*e030*/  PRMT R31, R33, 0x7610, R31 ;  /* 0x00007610211f7816 */ /* 0x000fe2000000001f */
[----:B------:R-:W-:Y:S01]  /*e040*/  FFMA.FTZ R30, R20, R15, R30 ;  /* 0x0000000f141e7223 */ /* 0x000fe2000001001e */
[----:B------:R-:W-:Y:S01]  /*e050*/  HADD2.F32 R50, -RZ, R115.H0_H0 ;  /* 0x20000073ff327230 */ /* 0x000fe20000004100 */
[----:B--2---:R-:W-:Y:S01]  /*e060*/  PRMT R25, R23, 0x7610, R25 ;  /* 0x0000761017197816 */ /* 0x004fe20000000019 */
[----:B------:R-:W-:-:S04]  /*e070*/  FMUL.FTZ R23, R57, R66 ;  /* 0x0000004239177220 */ /* 0x000fc80000410000 */
[----:B------:R-:W-:Y:S01]  /*e080*/  FFMA.FTZ R17, R52, R23, R21 ;  /* 0x0000001734117223 */ /* 0x000fe20000010015 */
[----:B------:R-:W-:Y:S01]  /*e090*/  HADD2.F32 R21, -RZ, R114.H1_H1 ;  /* 0x30000072ff157230 */ /* 0x000fe20000004100 */
[----:B------:R-:W-:Y:S01]  /*e0a0*/  FADD.FTZ R20, R22, R23 ;  /* 0x0000001716147221 */ /* 0x000fe20000010000 */
[----:B------:R-:W-:Y:S01]  /*e0b0*/  HADD2.F32 R23, -RZ, R31.H0_H0 ;  /* 0x2000001fff177230 */ /* 0x000fe20000004100 */
[----:B------:R-:W-:Y:S01]  /*e0c0*/  FMUL.FTZ R22, R58, R67 ;  /* 0x000000433a167220 */ /* 0x000fe20000410000 */
[----:B------:R-:W-:Y:S01]  /*e0d0*/  HADD2.F32 R37, -RZ, R25.H0_H0 ;  /* 0x20000019ff257230 */ /* 0x000fe20000004100 */
        /* <DEDUP_REMOVED lines=25> */
.L_x_1505:
[----:B------:R-:W2:Y:S02]  /*e270*/  LDL.S16 R21, [R1+0x2b0] ;  /* 0x0002b00001157983 */ /* 0x000ea40000100600 */
[----:B--2---:R-:W-:Y:S02]  /*e280*/  PRMT R25, R21, 0x7610, R25 ;  /* 0x0000761015197816 */ /* 0x004fe40000000019 */
[----:B------:R-:W2:Y:S01]  /*e290*/  LDL.LU.S16 R21, [R1+0x2b2] ;  /* 0x0002b20001157983 */ /* 0x000ea20000300600 */
[----:B------:R-:W-:Y:S01]  /*e2a0*/  FADD.FTZ R28, R28, R15 ;  /* 0x0000000f1c1c7221 */ /* 0x000fe20000010000 */
[----:B------:R-:W-:Y:S01]  /*e2b0*/  PRMT R22, R25, 0x7610, R22 ;  /* 0x0000761019167816 */ /* 0x000fe20000000016 */
[----:B------:R-:W-:Y:S01]  /*e2c0*/  FFMA.FTZ R15, R16, R13, R29 ;  /* 0x0000000d100f7223 */ /* 0x000fe2000001001d */
[----:B------:R-:W-:-:S03]  /*e2d0*/  HADD2.F32 R33, -RZ, R121.H1_H1 ;  /* 0x30000079ff217230 */ /* 0x000fc60000004100 */
[----:B------:R-:W-:-:S05]  /*e2e0*/  HADD2.F32 R22, -RZ, R22.H0_H0 ;  /* 0x20000016ff167230 */ /* 0x000fca0000004100 */
[----:B------:R-:W-:-:S04]  /*e2f0*/  FADD.FTZ R22, R22, -UR9 ;  /* 0x8000000916167e21 */ /* 0x000fc80008010000 */
[----:B------:R-:W-:Y:S01]  /*e300*/  FMUL.FTZ R34, R22, UR5 ;  /* 0x0000000516227c20 */ /* 0x000fe20008410000 */
[----:B--2---:R-:W-:Y:S01]  /*e310*/  PRMT R23, R21, 0x7610, R23 ;  /* 0x0000761015177816 */ /* 0x004fe20000000017 */
[----:B------:R-:W-:-:S04]  /*e320*/  FMUL.FTZ R21, R50, R66 ;  /* 0x0000004232157220 */ /* 0x000fc80000410000 */
[----:B------:R-:W-:Y:S01]  /*e330*/  FFMA.FTZ R16, R62, R21, R17 ;  /* 0x000000153e107223 */ /* 0x000fe20000010011 */
[----:B------:R-:W-:Y:S01]  /*e340*/  HADD2.F32 R29, -RZ, R23.H0_H0 ;  /* 0x20000017ff1d7230 */ /* 0x000fe20000004100 */
[----:B------:R-:W-:Y:S01]  /*e350*/  FADD.FTZ R17, R20, R21 ;  /* 0x0000001514117221 */ /* 0x000fe20000010000 */
[----:B------:R-:W-:Y:S01]  /*e360*/  HADD2.F32 R20, -RZ, R120.H1_H1 ;  /* 0x30000078ff147230 */ /* 0x000fe20000004100 */
[----:B------:R-:W-:-:S04]  /*e370*/  FMUL.FTZ R21, R37, R67 ;  /* 0x0000004325157220 */ /* 0x000fc80000410000 */
[----:B------:R-:W-:Y:S02]  /*e380*/  FADD.FTZ R20, R20, -UR9 ;  /* 0x8000000914147e21 */ /* 0x000fe40008010000 */
[----:B------:R-:W-:Y:S02]  /*e390*/  FFMA.FTZ R16, R54, R21, R16 ;  /* 0x0000001536107223 */ /* 0x000fe40000010010 */
[----:B------:R-:W-:Y:S02]  /*e3a0*/  FADD.FTZ R17, R21, R17 ;  /* 0x0000001115117221 */ /* 0x000fe40000010000 */
        /* <DEDUP_REMOVED lines=20> */
.L_x_1506:
        /* <DEDUP_REMOVED lines=14> */
[----:B------:R-:W-:-:S03]  /*e5d0*/  PRMT R22, R36, 0x7610, R22 ;  /* 0x0000761024167816 */ /* 0x000fc60000000016 */
[----:B------:R-:W-:Y:S01]  /*e5e0*/  FADD.FTZ R17, R17, R21 ;  /* 0x0000001511117221 */ /* 0x000fe20000010000 */
[----:B------:R-:W-:Y:S02]  /*e5f0*/  HADD2.F32 R25, -RZ, R25.H0_H0 ;  /* 0x20000019ff197230 */ /* 0x000fe40000004100 */
[----:B------:R-:W-:-:S05]  /*e600*/  HADD2.F32 R22, -RZ, R22.H0_H0 ;  /* 0x20000016ff167230 */ /* 0x000fca0000004100 */
[----:B------:R-:W-:-:S04]  /*e610*/  FADD.FTZ R22, R22, -UR9 ;  /* 0x8000000916167e21 */ /* 0x000fc80008010000 */
[----:B------:R-:W-:Y:S01]  /*e620*/  FMUL.FTZ R26, R22, UR5 ;  /* 0x00000005161a7c20 */ /* 0x000fe20008410000 */
[----:B--2---:R-:W-:Y:S01]  /*e630*/  PRMT R23, R20, 0x7610, R23 ;  /* 0x0000761014177816 */ /* 0x004fe20000000017 */
[----:B------:R-:W-:Y:S02]  /*e640*/  FFMA.FTZ R20, R14, R11, R30 ;  /* 0x0000000b0e147223 */ /* 0x000fe4000001001e */
[----:B------:R-:W-:Y:S01]  /*e650*/  FFMA.FTZ R14, R38, R21, R16 ;  /* 0x00000015260e7223 */ /* 0x000fe20000010010 */
[----:B------:R-:W-:Y:S01]  /*e660*/  HADD2.F32 R16, -RZ, R31.H0_H0 ;  /* 0x2000001fff107230 */ /* 0x000fe20000004100 */
[----:B------:R-:W-:-:S04]  /*e670*/  FMUL.FTZ R21, R29, R67 ;  /* 0x000000431d157220 */ /* 0x000fc80000410000 */
[----:B------:R-:W-:Y:S01]  /*e680*/  FADD.FTZ R30, R16, -UR9 ;  /* 0x80000009101e7e21 */ /* 0x000fe20008010000 */
[----:B------:R-:W-:Y:S01]  /*e690*/  HADD2.F32 R16, -RZ, R23.H0_H0 ;  /* 0x20000017ff107230 */ /* 0x000fe20000004100 */
        /* <DEDUP_REMOVED lines=22> */
.L_x_1507:
        /* <DEDUP_REMOVED lines=12> */
[----:B------:R-:W-:Y:S02]  /*e8c0*/  PRMT R36, R46, 0x7610, R36 ;  /* 0x000076102e247816 */ /* 0x000fe40000000024 */
[----:B------:R-:W-:Y:S01]  /*e8d0*/  PRMT R31, R22, 0x7610, R31 ;  /* 0x00007610161f7816 */ /* 0x000fe2000000001f */
[----:B------:R-:W-:Y:S01]  /*e8e0*/  FMUL.FTZ R22, R25, R66 ;  /* 0x0000004219167220 */ /* 0x000fe20000410000 */
[----:B------:R-:W-:Y:S01]  /*e8f0*/  HADD2.F32 R11, -RZ, R39.H0_H0 ;  /* 0x20000027ff0b7230 */ /* 0x000fe20000004100 */
[----:B--2---:R-:W-:Y:S01]  /*e900*/  PRMT R23, R21, 0x7610, R23 ;  /* 0x0000761015177816 */ /* 0x004fe20000000017 */
[----:B------:R-:W-:Y:S01]  /*e910*/  FFMA.FTZ R21, R12, R8, R15 ;  /* 0x000000080c157223 */ /* 0x000fe2000001000f */
[----:B------:R-:W-:Y:S01]  /*e920*/  HADD2.F32 R15, -RZ, R36.H0_H0 ;  /* 0x20000024ff0f7230 */ /* 0x000fe20000004100 */
[----:B------:R-:W-:-:S02]  /*e930*/  FFMA.FTZ R12, R30, R22, R14 ;  /* 0x000000161e0c7223 */ /* 0x000fc4000001000e */
[----:B------:R-:W-:Y:S02]  /*e940*/  FADD.FTZ R22, R17, R22 ;  /* 0x0000001611167221 */ /* 0x000fe40000010000 */
[----:B------:R-:W-:Y:S02]  /*e950*/  FMUL.FTZ R14, R16, R67 ;  /* 0x00000043100e7220 */ /* 0x000fe40000410000 */
[----:B------:R-:W-:Y:S01]  /*e960*/  FADD.FTZ R17, R11, -UR9 ;  /* 0x800000090b117e21 */ /* 0x000fe20008010000 */
[----:B------:R-:W-:Y:S01]  /*e970*/  HADD2.F32 R11, -RZ, R23.H0_H0 ;  /* 0x20000017ff0b7230 */ /* 0x000fe20000004100 */
[----:B------:R-:W-:Y:S02]  /*e980*/  FADD.FTZ R15, R15, -UR9 ;  /* 0x800000090f0f7e21 */ /* 0x000fe40008010000 */
[----:B------:R-:W-:Y:S02]  /*e990*/  FFMA.FTZ R12, R26, R14, R12 ;  /* 0x0000000e1a0c7223 */ /* 0x000fe4000001000c */
[----:B------:R-:W-:Y:S01]  /*e9a0*/  FADD.FTZ R22, R14, R22 ;  /* 0x000000160e167221 */ /* 0x000fe20000010000 */
        /* <DEDUP_REMOVED lines=22> */
.L_x_1508:
        /* <DEDUP_REMOVED lines=14> */
[----:B------:R-:W-:Y:S01]  /*ebf0*/  PRMT R47, R36, 0x7610, R47 ;  /* 0x00007610242f7816 */ /* 0x000fe2000000002f */
[----:B------:R-:W-:-:S02]  /*ec00*/  FMUL.FTZ R10, R11, R67 ;  /* 0x000000430b0a7220 */ /* 0x000fc40000410000 */
[----:B------:R-:W-:Y:S02]  /*ec10*/  FFMA.FTZ R12, R17, R31, R12 ;  /* 0x0000001f110c7223 */ /* 0x000fe4000001000c */
[----:B------:R-:W-:Y:S02]  /*ec20*/  FADD.FTZ R36, R22, R31 ;  /* 0x0000001f16247221 */ /* 0x000fe40000010000 */
[----:B------:R-:W-:Y:S02]  /*ec30*/  FFMA.FTZ R22, R15, R10, R12 ;  /* 0x0000000a0f167223 */ /* 0x000fe4000001000c */
[----:B------:R-:W-:Y:S01]  /*ec40*/  FADD.FTZ R36, R10, R36 ;  /* 0x000000240a247221 */ /* 0x000fe20000010000 */
[----:B------:R-:W-:Y:S01]  /*ec50*/  HADD2.F32 R10, -RZ, R46.H0_H0 ;  /* 0x2000002eff0a7230 */ /* 0x000fe20000004100 */
[----:B--2---:R-:W-:Y:S01]  /*ec60*/  PRMT R39, R23, 0x7610, R39 ;  /* 0x0000761017277816 */ /* 0x004fe20000000027 */
[----:B------:R-:W-:Y:S01]  /*ec70*/  FADD.FTZ R23, R13, R8 ;  /* 0x000000080d177221 */ /* 0x000fe20000010000 */
[----:B------:R-:W-:-:S02]  /*ec80*/  HADD2.F32 R8, -RZ, R53.H0_H0 ;  /* 0x20000035ff087230 */ /* 0x000fc40000004100 */
[----:B------:R-:W-:-:S03]  /*ec90*/  HADD2.F32 R13, -RZ, R47.H0_H0 ;  /* 0x2000002fff0d7230 */ /* 0x000fc60000004100 */
[----:B------:R-:W-:Y:S01]  /*eca0*/  FADD.FTZ R12, R8, -UR9 ;  /* 0x80000009080c7e21 */ /* 0x000fe20008010000 */
        /* <DEDUP_REMOVED lines=23> */
.L_x_1509:
[----:B------:R-:W2:Y:S04]  /*ee20*/  LDL.S16 R31, [R1+0x228] ;  /* 0x00022800011f7983 */ /* 0x000ea80000100600 */
[----:B------:R-:W3:Y:S04]  /*ee30*/  LDL.S16 R46, [R1+0x290] ;  /* 0x00029000012e7983 */ /* 0x000ee80000100600 */
[----:B------:R-:W4:Y:S04]  /*ee40*/  LDL.LU.S16 R56, [R1+0x22a] ;  /* 0x00022a0001387983 */ /* 0x000f280000300600 */
[----:B------:R-:W5:Y:S01]  /*ee50*/  LDL.LU.S16 R53, [R1+0x292] ;  /* 0x0002920001357983 */ /* 0x000f620000300600 */
[----:B------:R-:W-:-:S02]  /*ee60*/  FMUL.FTZ R39, R10, R66 ;  /* 0x000000420a277220 */ /* 0x000fc40000410000 */
[----:B------:R-:W-:Y:S02]  /*ee70*/  FADD.FTZ R28, R28, R2 ;  /* 0x000000021c1c7221 */ /* 0x000fe40000010000 */
[----:B------:R-:W-:Y:S02]  /*ee80*/  FFMA.FTZ R22, R13, R39, R22 ;  /* 0x000000270d167223 */ /* 0x000fe40000010016 */
[----:B------:R-:W-:Y:S02]  /*ee90*/  FMUL.FTZ R47, R8, R67 ;  /* 0x00000043082f7220 */ /* 0x000fe40000410000 */
[----:B------:R-:W-:Y:S01]  /*eea0*/  FADD.FTZ R36, R36, R39 ;  /* 0x0000002724247221 */ /* 0x000fe20000010000 */
[----:B--2---:R-:W-:Y:S01]  /*eeb0*/  PRMT R61, R31, 0x7610, R61 ;  /* 0x000076101f3d7816 */ /* 0x004fe2000000003d */
[----:B------:R-:W-:Y:S01]  /*eec0*/  FFMA.FTZ R31, R18, R3, R21 ;  /* 0x00000003121f7223 */ /* 0x000fe20000010015 */
[----:B---3--:R-:W-:-:S03]  /*eed0*/  HADD2.F32 R18, -RZ, R46.H0_H0 ;  /* 0x2000002eff127230 */ /* 0x008fc60000004100 */
[----:B------:R-:W-:Y:S01]  /*eee0*/  HADD2.F32 R2, -RZ, R61.H0_H0 ;  /* 0x2000003dff027230 */ /* 0x000fe20000004100 */
[----:B------:R-:W-:Y:S02]  /*eef0*/  FFMA.FTZ R46, R12, R47, R22 ;  /* 0x0000002f0c2e7223 */ /* 0x000fe40000010016 */
[----:B------:R-:W-:Y:S02]  /*ef00*/  FADD.FTZ R21, R18, -UR9 ;  /* 0x8000000912157e21 */ /* 0x000fe40008010000 */
[----:B------:R-:W-:Y:S01]  /*ef10*/  FADD.FTZ R22, R2, -UR9 ;  /* 0x8000000902167e21 */ /* 0x000fe20008010000 */
[----:B----4-:R-:W-:Y:S01]  /*ef20*/  HADD2.F32 R18, -RZ, R56.H0_H0 ;  /* 0x20000038ff127230 */ /* 0x010fe20000004100 */
[----:B------:R-:W-:Y:S01]  /*ef30*/  FADD.FTZ R47, R47, R36 ;  /* 0x000000242f2f7221 */ /* 0x000fe20000010000 */
[----:B-----5:R-:W-:Y:S01]  /*ef40*/  HADD2.F32 R2, -RZ, R53.H0_H0 ;  /* 0x20000035ff027230 */ /* 0x020fe20000004100 */
        /* <DEDUP_REMOVED lines=21> */
.L_x_1510:
[----:B------:R-:W2:Y:S04]  /*f0a0*/  LDL.S16 R63, [R1+0x28c] ;  /* 0x00028c00013f7983 */ /* 0x000ea80000100600 */
[----:B------:R-:W3:Y:S01]  /*f0b0*/  LDL.LU.S16 R61, [R1+0x28e] ;  /* 0x00028e00013d7983 */ /* 0x000ee20000300600 */
[----:B------:R-:W-:Y:S01]  /*f0c0*/  FADD.FTZ R36, R23, R3 ;  /* 0x0000000317247221 */ /* 0x000fe20000010000 */
[----:B------:R-:W-:Y:S01]  /*f0d0*/  HADD2.F32 R115, -RZ, R115.H1_H1 ;  /* 0x30000073ff737230 */ /* 0x000fe20000004100 */
[----:B------:R-:W-:Y:S02]  /*f0e0*/  FMUL.FTZ R53, R18, R66 ;  /* 0x0000004212357220 */ /* 0x000fe40000410000 */
[----:B------:R-:W-:Y:S01]  /*f0f0*/  FFMA.FTZ R39, R19, R24, R20 ;  /* 0x0000001813277223 */ /* 0x000fe20000010014 */
[----:B------:R-:W-:Y:S01]  /*f100*/  HADD2.F32 R19, -RZ, R120.H0_H0 ;  /* 0x20000078ff137230 */ /* 0x000fe20000004100 */
[----:B------:R-:W-:-:S02]  /*f110*/  FFMA.FTZ R46, R22, R53, R46 ;  /* 0x00000035162e7223 */ /* 0x000fc4000001002e */
[----:B------:R-:W-:Y:S02]  /*f120*/  FMUL.FTZ R56, R2, R67 ;  /* 0x0000004302387220 */ /* 0x000fe40000410000 */
[----:B------:R-:W-:Y:S02]  /*f130*/  FADD.FTZ R47, R47, R53 ;  /* 0x000000352f2f7221 */ /* 0x000fe40000010000 */
[----:B------:R-:W-:Y:S02]  /*f140*/  FADD.FTZ R115, R115, -UR9 ;  /* 0x8000000973737e21 */ /* 0x000fe40008010000 */
[----:B------:R-:W-:Y:S02]  /*f150*/  FFMA.FTZ R53, R21, R56, R46 ;  /* 0x0000003815357223 */ /* 0x000fe4000001002e */
[----:B------:R-:W-:Y:S01]  /*f160*/  FADD.FTZ R56, R56, R47 ;  /* 0x0000002f38387221 */ /* 0x000fe20000010000 */
[----:B--2---:R-:W-:Y:S02]  /*f170*/  HADD2.F32 R3, -RZ, R63.H0_H0 ;  /* 0x2000003fff037230 */ /* 0x004fe40000004100 */
[----:B---3--:R-:W-:-:S03]  /*f180*/  HADD2.F32 R23, -RZ, R61.H0_H0 ;  /* 0x2000003dff177230 */ /* 0x008fc60000004100 */
        /* <DEDUP_REMOVED lines=22> */
.L_x_1511:
[----:B------:R-:W2:Y:S04]  /*f2f0*/  LDL.S16 R72, [R1+0x254] ;  /* 0x0002540001487983 */ /* 0x000ea80000100600 */
[----:B------:R-:W3:Y:S04]  /*f300*/  LDL.S16 R70, [R1+0x288] ;  /* 0x0002880001467983 */ /* 0x000ee80000100600 */
[----:B------:R-:W4:Y:S04]  /*f310*/  LDL.LU.S16 R69, [R1+0x256] ;  /* 0x0002560001457983 */ /* 0x000f280000300600 */
[----:B------:R-:W5:Y:S01]  /*f320*/  LDL.LU.S16 R68, [R1+0x28a] ;  /* 0x00028a0001447983 */ /* 0x000f620000300600 */
[----:B------:R-:W-:-:S02]  /*f330*/  FADD.FTZ R46, R28, R24 ;  /* 0x000000181c2e7221 */ /* 0x000fc40000010000 */
[----:B------:R-:W-:Y:S02]  /*f340*/  FFMA.FTZ R47, R27, R32, R31 ;  /* 0x000000201b2f7223 */ /* 0x000fe4000001001f */
[----:B------:R-:W-:Y:S02]  /*f350*/  FMUL.FTZ R61, R19, R66 ;  /* 0x00000042133d7220 */ /* 0x000fe40000410000 */
[----:B------:R-:W-:Y:S02]  /*f360*/  FMUL.FTZ R63, R23, R67 ;  /* 0x00000043173f7220 */ /* 0x000fe40000410000 */
[----:B------:R-:W-:Y:S02]  /*f370*/  FFMA.FTZ R53, R3, R61, R53 ;  /* 0x0000003d03357223 */ /* 0x000fe40000010035 */
[----:B------:R-:W-:Y:S02]  /*f380*/  FADD.FTZ R56, R56, R61 ;  /* 0x0000003d38387221 */ /* 0x000fe40000010000 */
[----:B------:R-:W-:-:S02]  /*f390*/  FFMA.FTZ R61, R20, R63, R53 ;  /* 0x0000003f143d7223 */ /* 0x000fc40000010035 */
[----:B------:R-:W-:Y:S01]  /*f3a0*/  FADD.FTZ R63, R63, R56 ;  /* 0x000000383f3f7221 */ /* 0x000fe20000010000 */
[----:B--2---:R-:W-:Y:S02]  /*f3b0*/  HADD2.F32 R24, -RZ, R72.H0_H0 ;  /* 0x20000048ff187230 */ /* 0x004fe40000004100 */
[----:B---3--:R-:W-:-:S03]  /*f3c0*/  HADD2.F32 R27, -RZ, R70.H0_H0 ;  /* 0x20000046ff1b7230 */ /* 0x008fc60000004100 */
[----:B------:R-:W-:Y:S02]  /*f3d0*/  FADD.FTZ R24, R24, -UR9 ;  /* 0x8000000918187e21 */ /* 0x000fe40008010000 */
[----:B------:R-:W-:Y:S01]  /*f3e0*/  FADD.FTZ R28, R27, -UR9 ;  /* 0x800000091b1c7e21 */ /* 0x000fe20008010000 */
[----:B----4-:R-:W-:Y:S01]  /*f3f0*/  HADD2.F32 R27, -RZ, R69.H0_H0 ;  /* 0x20000045ff1b7230 */ /* 0x010fe20000004100 */
[----:B------:R-:W-:Y:S01]  /*f400*/  FMUL.FTZ R24, R24, UR5 ;  /* 0x0000000518187c20 */ /* 0x000fe20008410000 */
[----:B-----5:R-:W-:Y:S01]  /*f410*/  HADD2.F32 R31, -RZ, R68.H0_H0 ;  /* 0x20000044ff1f7230 */ /* 0x020fe20000004100 */
        /* <DEDUP_REMOVED lines=20> */
.L_x_1512:
        /* <DEDUP_REMOVED lines=39> */
.L_x_1513:
        /* <DEDUP_REMOVED lines=39> */
.L_x_1514:
        /* <DEDUP_REMOVED lines=12> */
[----:B--2---:R-:W-:Y:S02]  /*fb00*/  HADD2.F32 R49, -RZ, R79.H0_H0 ;  /* 0x2000004fff317230 */ /* 0x004fe40000004100 */
[----:B---3--:R-:W-:-:S03]  /*fb10*/  HADD2.F32 R53, -RZ, R78.H0_H0 ;  /* 0x2000004eff357230 */ /* 0x008fc60000004100 */
[----:B------:R-:W-:Y:S01]  /*fb20*/  FADD.FTZ R49, R49, -UR9 ;  /* 0x8000000931317e21 */ /* 0x000fe20008010000 */
[----:B----4-:R-:W-:Y:S01]  /*fb30*/  HADD2.F32 R52, -RZ, R75.H0_H0 ;  /* 0x2000004bff347230 */ /* 0x010fe20000004100 */
[----:B------:R-:W-:Y:S02]  /*fb40*/  FADD.FTZ R53, R53, -UR9 ;  /* 0x8000000935357e21 */ /* 0x000fe40008010000 */
        /* <DEDUP_REMOVED lines=22> */
.L_x_1515:
[----:B------:R-:W2:Y:S04]  /*fcb0*/  LDL.S16 R81, [R1+0x210] ;  /* 0x0002100001517983 */ /* 0x000ea80000100600 */
[----:B------:R-:W3:Y:S04]  /*fcc0*/  LDL.S16 R80, [R1+0x214] ;  /* 0x0002140001507983 */ /* 0x000ee80000100600 */
[----:B------:R-:W4:Y:S04]  /*fcd0*/  LDL.LU.S16 R79, [R1+0x212] ;  /* 0x00021200014f7983 */ /* 0x000f280000300600 */
[----:B------:R-:W5:Y:S01]  /*fce0*/  LDL.LU.S16 R78, [R1+0x216] ;  /* 0x00021600014e7983 */ /* 0x000f620000300600 */
[----:B------:R-:W-:-:S02]  /*fcf0*/  FADD.FTZ R70, R61, R57 ;  /* 0x000000393d467221 */ /* 0x000fc40000010000 */
[----:B------:R-:W-:Y:S02]  /*fd00*/  FMUL.FTZ R75, R52, R66 ;  /* 0x00000042344b7220 */ /* 0x000fe40000410000 */
        /* <DEDUP_REMOVED lines=33> */
.L_x_1516:
[----:B------:R-:W-:Y:S02]  /*ff20*/  FMUL.FTZ R75, R60, R66 ;  /* 0x000000423c4b7220 */ /* 0x000fe40000410000 */
[----:B------:R-:W-:Y:S02]  /*ff30*/  FFMA.FTZ R69, R62, R50, R69 ;  /* 0x000000323e457223 */ /* 0x000fe40000010045 */
[----:B------:R-:W-:Y:S01]  /*ff40*/  FADD.FTZ R58, R68, R58 ;  /* 0x0000003a443a7221 */ /* 0x000fe20000010000 */
[----:B------:R-:W-:Y:S01]  /*ff50*/  HADD2.F32 R68, -RZ, R124.H0_H0 ;  /* 0x2000007cff447230 */ /* 0x000fe20000004100 */
[----:B------:R-:W-:Y:S01]  /*ff60*/  FFMA.FTZ R62, R57, R75, R72 ;  /* 0x0000004b393e7223 */ /* 0x000fe20000010048 */
[--C-:B------:R-:W-:Y:S01]  /*ff70*/  HADD2.F32 R72, -RZ, R125.reuse.H0_H0 ;  /* 0x2000007dff487230 */ /* 0x100fe20000004100 */
[----:B------:R-:W-:Y:S02]  /*ff80*/  FMUL.FTZ R78, R63, R67 ;  /* 0x000000433f4e7220 */ /* 0x000fe40000410000 */
[----:B------:R-:W-:Y:S01]  /*ff90*/  FADD.FTZ R73, R73, R75 ;  /* 0x0000004b49497221 */ /* 0x000fe20000010000 */
[----:B------:R-:W-:Y:S01]  /*ffa0*/  HADD2.F32 R75, -RZ, R125.H1_H1 ;  /* 0x3000007dff4b7230 */ /* 0x000fe20000004100 */
[----:B------:R-:W-:-:S02]  /*ffb0*/  FFMA.FTZ R62, R61, R78, R62 ;  /* 0x0000004e3d3e7223 */ /* 0x000fc4000001003e */
[----:B------:R-:W-:Y:S02]  /*ffc0*/  FADD.FTZ R78, R78, R73 ;  /* 0x000000494e4e7221 */ /* 0x000fe40000010000 */
[----:B------:R-:W-:Y:S02]  /*ffd0*/  FADD.FTZ R68, R68, -UR9 ;  /* 0x8000000944447e21 */ /* 0x000fe40008010000 */
[----:B------:R-:W-:Y:S01]  /*ffe0*/  FADD.FTZ R73, R72, -UR9 ;  /* 0x8000000948497e21 */ /* 0x000fe20008010000 */
        /* <DEDUP_REMOVED lines=22> */
.L_x_1517:
[----:B------:R-:W2:Y:S01]  /*10150*/  LDL.S16 R81, [R1+0x294] ;  /* 0x0002940001517983 */ /* 0x000ea20000100600 */
[----:B------:R-:W-:Y:S02]  /*10160*/  FMUL.FTZ R79, R72, R66 ;  /* 0x00000042484f7220 */ /* 0x000fe40000410000 */
[----:B------:R-:W-:Y:S02]  /*10170*/  FADD.FTZ R70, R70, R50 ;  /* 0x0000003246467221 */ /* 0x000fe40000010000 */
[----:B------:R-:W-:Y:S02]  /*10180*/  FFMA.FTZ R74, R54, R37, R74 ;  /* 0x00000025364a7223 */ /* 0x000fe4000001004a */
[----:B------:R-:W-:Y:S01]  /*10190*/  FFMA.FTZ R50, R68, R79, R62 ;  /* 0x0000004f44327223 */ /* 0x000fe2000001003e */
[----:B------:R-:W-:Y:S01]  /*101a0*/  HADD2.F32 R62, -RZ, R119.H0_H0 ;  /* 0x20000077ff3e7230 */ /* 0x000fe20000004100 */
[----:B------:R-:W-:Y:S01]  /*101b0*/  FADD.FTZ R54, R78, R79 ;  /* 0x0000004f4e367221 */ /* 0x000fe20000010000 */
[----:B------:R-:W-:Y:S01]  /*101c0*/  HADD2.F32 R79, -RZ, R123.H1_H1 ;  /* 0x3000007bff4f7230 */ /* 0x000fe20000004100 */
[----:B------:R-:W-:-:S02]  /*101d0*/  FMUL.FTZ R78, R75, R67 ;  /* 0x000000434b4e7220 */ /* 0x000fc40000410000 */
[----:B------:R-:W-:Y:S02]  /*101e0*/  FADD.FTZ R62, R62, -UR9 ;  /* 0x800000093e3e7e21 */ /* 0x000fe40008010000 */
[----:B------:R-:W-:Y:S01]  /*101f0*/  FADD.FTZ R80, R79, -UR9 ;  /* 0x800000094f507e21 */ /* 0x000fe20008010000 */
[----:B------:R-:W-:Y:S01]  /*10200*/  HADD2.F32 R79, -RZ, R119.H1_H1 ;  /* 0x30000077ff4f7230 */ /* 0x000fe20000004100 */
[----:B------:R-:W-:Y:S02]  /*10210*/  FFMA.FTZ R50, R73, R78, R50 ;  /* 0x0000004e49327223 */ /* 0x000fe40000010032 */
[----:B------:R-:W-:Y:S02]  /*10220*/  FADD.FTZ R54, R78, R54 ;  /* 0x000000364e367221 */ /* 0x000fe40000010000 */
[----:B------:R-:W-:Y:S02]  /*10230*/  FMUL.FTZ R78, R62, UR5 ;  /* 0x000000053e4e7c20 */ /* 0x000fe40008410000 */
[----:B------:R-:W-:Y:S01]  /*10240*/  FMUL.FTZ R80, R80, UR5 ;  /* 0x0000000550507c20 */ /* 0x000fe20008410000 */
[----:B--2---:R-:W-:Y:S01]  /*10250*/  HADD2.F32 R83, -RZ, R81.H0_H0 ;  /* 0x20000051ff537230 */ /* 0x004fe20000004100 */
        /* <DEDUP_REMOVED lines=19> */
.L_x_1518:
[----:B------:R-:W2:Y:S04]  /*10390*/  LDL.LU.S16 R82, [R1+0x296] ;  /* 0x0002960001527983 */ /* 0x000ea80000300600 */
[----:B------:R-:W3:Y:S01]  /*103a0*/  LDL.S16 R81, [R1+0x298] ;  /* 0x0002980001517983 */ /* 0x000ee20000100600 */
[----:B------:R-:W-:Y:S01]  /*103b0*/  FMUL.FTZ R62, R79, R66 ;  /* 0x000000424f3e7220 */ /* 0x000fe20000410000 */
[----:B------:R-:W-:Y:S01]  /*103c0*/  HADD2.F32 R97, -RZ, R97.H1_H1 ;  /* 0x30000061ff617230 */ /* 0x000fe20000004100 */
[----:B------:R-:W-:Y:S01]  /*103d0*/  FFMA.FTZ R69, R38, R33, R69 ;  /* 0x0000002126457223 */ /* 0x000fe20000010045 */
[----:B------:R-:W-:Y:S01]  /*103e0*/  HADD2.F32 R87, -RZ, R98.H0_H0 ;  /* 0x20000062ff577230 */ /* 0x000fe20000004100 */
[----:B------:R-:W-:Y:S02]  /*103f0*/  FADD.FTZ R38, R54, R62 ;  /* 0x0000003e36267221 */ /* 0x000fe40000010000 */
[----:B------:R-:W-:-:S02]  /*10400*/  FADD.FTZ R58, R58, R37 ;  /* 0x000000253a3a7221 */ /* 0x000fc40000010000 */
[----:B------:R-:W-:Y:S02]  /*10410*/  FFMA.FTZ R37, R78, R62, R50 ;  /* 0x0000003e4e257223 */ /* 0x000fe40000010032 */
[----:B------:R-:W-:Y:S02]  /*10420*/  FMUL.FTZ R50, R83, R67 ;  /* 0x0000004353327220 */ /* 0x000fe40000410000 */
[----:B------:R-:W-:Y:S02]  /*10430*/  FADD.FTZ R84, R97, -UR9 ;  /* 0x8000000961547e21 */ /* 0x000fe40008010000 */
[----:B------:R-:W-:Y:S02]  /*10440*/  FFMA.FTZ R37, R80, R50, R37 ;  /* 0x0000003250257223 */ /* 0x000fe40000010025 */
[----:B------:R-:W-:Y:S02]  /*10450*/  FADD.FTZ R38, R50, R38 ;  /* 0x0000002632267221 */ /* 0x000fe40000010000 */
[----:B------:R-:W-:Y:S01]  /*10460*/  FMUL.FTZ R84, R84, UR5 ;  /* 0x0000000554547c20 */ /* 0x000fe20008410000 */
[----:B--2---:R-:W-:-:S02]  /*10470*/  HADD2.F32 R54, -RZ, R82.H0_H0 ;  /* 0x20000052ff367230 */ /* 0x004fc40000004100 */
[----:B---3--:R-:W-:-:S03]  /*10480*/  HADD2.F32 R91, -RZ, R81.H0_H0 ;  /* 0x20000051ff5b7230 */ /* 0x008fc60000004100 */
        /* <DEDUP_REMOVED lines=21> */
.L_x_1519:
[----:B------:R-:W-:Y:S01]  /*105e0*/  FMUL.FTZ R50, R87, R66 ;  /* 0x0000004257327220 */ /* 0x000fe20000410000 */
[----:B------:R-:W-:Y:S01]  /*105f0*/  HADD2.F32 R98, -RZ, R98.H1_H1 ;  /* 0x30000062ff627230 */ /* 0x000fe20000004100 */
[----:B------:R-:W-:Y:S01]  /*10600*/  FFMA.FTZ R74, R34, R29, R74 ;  /* 0x0000001d224a7223 */ /* 0x000fe2000001004a */
[----:B------:R-:W-:Y:S01]  /*10610*/  HADD2.F32 R109, -RZ, R116.H0_H0 ;  /* 0x20000074ff6d7230 */ /* 0x000fe20000004100 */
[----:B------:R-:W-:Y:S01]  /*10620*/  FADD.FTZ R34, R38, R50 ;  /* 0x0000003226227221 */ /* 0x000fe20000010000 */
[--C-:B------:R-:W-:Y:S01]  /*10630*/  HADD2.F32 R38, -RZ, R113.reuse.H1_H1 ;  /* 0x30000071ff267230 */ /* 0x100fe20000004100 */
[----:B------:R-:W-:Y:S01]  /*10640*/  FADD.FTZ R70, R70, R33 ;  /* 0x0000002146467221 */ /* 0x000fe20000010000 */
[----:B------:R-:W-:Y:S01]  /*10650*/  HADD2.F32 R113, -RZ, R113.H0_H0 ;  /* 0x20000071ff717230 */ /* 0x000fe20000004100 */
[----:B------:R-:W-:Y:S02]  /*10660*/  FFMA.FTZ R33, R84, R50, R37 ;  /* 0x0000003254217223 */ /* 0x000fe40000010025 */
[----:B------:R-:W-:-:S02]  /*10670*/  FMUL.FTZ R37, R91, R67 ;  /* 0x000000435b257220 */ /* 0x000fc40000410000 */
[----:B------:R-:W-:Y:S02]  /*10680*/  FADD.FTZ R92, R98, -UR9 ;  /* 0x80000009625c7e21 */ /* 0x000fe40008010000 */
[----:B------:R-:W-:Y:S02]  /*10690*/  FADD.FTZ R38, R38, -UR9 ;  /* 0x8000000926267e21 */ /* 0x000fe40008010000 */
        /* <DEDUP_REMOVED lines=23> */
.L_x_1520:
[----:B------:R-:W-:Y:S01]  /*10810*/  FMUL.FTZ R37, R113, R66 ;  /* 0x0000004271257220 */ /* 0x000fe20000410000 */
[----:B------:R-:W-:Y:S01]  /*10820*/  HADD2.F32 R123, -RZ, R123.H0_H0 ;  /* 0x2000007bff7b7230 */ /* 0x000fe20000004100 */
[----:B------:R-:W-:Y:S01]  /*10830*/  FADD.FTZ R58, R58, R29 ;  /* 0x0000001d3a3a7221 */ /* 0x000fe20000010000 */
[----:B------:R-:W-:Y:S01]  /*10840*/  HADD2.F32 R107, -RZ, R111.H1_H1 ;  /* 0x3000006fff6b7230 */ /* 0x000fe20000004100 */
[----:B------:R-:W-:Y:S02]  /*10850*/  FFMA.FTZ R69, R30, R25, R69 ;  /* 0x000000191e457223 */ /* 0x000fe40000010045 */
[----:B------:R-:W-:Y:S01]  /*10860*/  FFMA.FTZ R29, R92, R37, R33 ;  /* 0x000000255c1d7223 */ /* 0x000fe20000010021 */
[----:B------:R-:W-:Y:S01]  /*10870*/  HADD2.F32 R33, -RZ, R99.H0_H0 ;  /* 0x20000063ff217230 */ /* 0x000fe20000004100 */
[----:B------:R-:W-:Y:S01]  /*10880*/  FADD.FTZ R30, R34, R37 ;  /* 0x00000025221e7221 */ /* 0x000fe20000010000 */
[----:B------:R-:W-:Y:S01]  /*10890*/  HADD2.F32 R37, -RZ, R111.H0_H0 ;  /* 0x2000006fff257230 */ /* 0x000fe20000004100 */
        /* <DEDUP_REMOVED lines=26> */
.L_x_1521:
[----:B------:R-:W-:Y:S01]  /*10a40*/  FMUL.FTZ R33, R123, R66 ;  /* 0x000000427b217220 */ /* 0x000fe20000410000 */
[----:B------:R-:W-:Y:S01]  /*10a50*/  HADD2.F32 R99, -RZ, R99.H1_H1 ;  /* 0x30000063ff637230 */ /* 0x000fe20000004100 */
[----:B------:R-:W-:Y:S01]  /*10a60*/  FFMA.FTZ R74, R26, R16, R74 ;  /* 0x000000101a4a7223 */ /* 0x000fe2000001004a */
[----:B------:R-:W-:Y:S01]  /*10a70*/  HADD2.F32 R115, -RZ, R116.H1_H1 ;  /* 0x30000074ff737230 */ /* 0x000fe20000004100 */
        /* <DEDUP_REMOVED lines=31> */
.L_x_1522:
[----:B------:R-:W2:Y:S04]  /*10c70*/  LDL.LU.S16 R33, [R1+0x29a] ;  /* 0x00029a0001217983 */ /* 0x000ea80000300600 */
[----:B------:R-:W3:Y:S01]  /*10c80*/  LDL.S16 R30, [R1+0x2a4] ;  /* 0x0002a400011e7983 */ /* 0x000ee20000100600 */
[----:B------:R-:W-:Y:S01]  /*10c90*/  FMUL.FTZ R29, R112, R66 ;  /* 0x00000042701d7220 */ /* 0x000fe20000410000 */
[----:B------:R-:W-:Y:S01]  /*10ca0*/  HADD2.F32 R114, -RZ, R114.H0_H0 ;  /* 0x20000072ff727230 */ /* 0x000fe20000004100 */
        /* <DEDUP_REMOVED lines=33> */
.L_x_1523:
[----:B------:R-:W2:Y:S04]  /*10ec0*/  LDL.LU.S16 R26, [R1+0x2a6] ;  /* 0x0002a600011a7983 */ /* 0x000ea80000300600 */
[----:B------:R-:W3:Y:S01]  /*10ed0*/  LDL.S16 R29, [R1+0x2a8] ;  /* 0x0002a800011d7983 */ /* 0x000ee20000100600 */
[----:B------:R-:W-:Y:S02]  /*10ee0*/  FMUL.FTZ R25, R121, R66 ;  /* 0x0000004279197220 */ /* 0x000fe40000410000 */
[----:B------:R-:W-:Y:S02]  /*10ef0*/  FADD.FTZ R70, R70, R14 ;  /* 0x0000000e46467221 */ /* 0x000fe40000010000 */
[----:B------:R-:W-:Y:S02]  /*10f00*/  FFMA.FTZ R74, R15, R11, R74 ;  /* 0x0000000b0f4a7223 */ /* 0x000fe4000001004a */
[----:B------:R-:W-:Y:S01]  /*10f10*/  FFMA.FTZ R14, R116, R25, R16 ;  /* 0x00000019740e7223 */ /* 0x000fe20000010010 */
[----:B------:R-:W-:Y:S01]  /*10f20*/  HADD2.F32 R16, -RZ, R105.H0_H0 ;  /* 0x20000069ff107230 */ /* 0x000fe20000004100 */
[----:B------:R-:W-:-:S02]  /*10f30*/  FADD.FTZ R15, R17, R25 ;  /* 0x00000019110f7221 */ /* 0x000fc40000010000 */
[----:B------:R-:W-:-:S04]  /*10f40*/  FMUL.FTZ R17, R119, R67 ;  /* 0x0000004377117220 */ /* 0x000fc80000410000 */
[----:B------:R-:W-:Y:S02]  /*10f50*/  FFMA.FTZ R14, R120, R17, R14 ;  /* 0x00000011780e7223 */ /* 0x000fe4000001000e */
[----:B------:R-:W-:Y:S01]  /*10f60*/  FADD.FTZ R15, R17, R15 ;  /* 0x0000000f110f7221 */ /* 0x000fe20000010000 */
[----:B------:R-:W-:Y:S02]  /*10f70*/  HADD2.F32 R17, -RZ, R105.H1_H1 ;  /* 0x30000069ff117230 */ /* 0x000fe40000004100 */
[----:B--2---:R-:W-:Y:S01]  /*10f80*/  HADD2.F32 R25, -RZ, R26.H0_H0 ;  /* 0x2000001aff197230 */ /* 0x004fe20000004100 */
[----:B------:R-:W-:Y:S01]  /*10f90*/  FADD.FTZ R26, R16, -UR9 ;  /* 0x80000009101a7e21 */ /* 0x000fe20008010000 */
[----:B---3--:R-:W-:-:S03]  /*10fa0*/  HADD2.F32 R16, -RZ, R29.H0_H0 ;  /* 0x2000001dff107230 */ /* 0x008fc60000004100 */
[----:B------:R-:W-:Y:S02]  /*10fb0*/  FADD.FTZ R25, R25, -UR9 ;  /* 0x8000000919197e21 */ /* 0x000fe40008010000 */
[----:B------:R-:W-:Y:S02]  /*10fc0*/  FMUL.FTZ R33, R26, UR5 ;  /* 0x000000051a217c20 */ /* 0x000fe40008410000 */
[----:B------:R-:W-:-:S03]  /*10fd0*/  FMUL.FTZ R30, R25, UR5 ;  /* 0x00000005191e7c20 */ /* 0x000fc60008410000 */
[----:B------:R0:W-:Y:S04]  /*10fe0*/  STL [R1+0x21c], R33 ;  /* 0x00021c2101007387 */ /* 0x0001e80000100800 */
        /* <DEDUP_REMOVED lines=20> */
.L_x_1524:
        /* <DEDUP_REMOVED lines=16> */
[----:B0-----:R-:W-:Y:S02]  /*11230*/  FMUL.FTZ R33, R26, UR5 ;  /* 0x000000051a217c20 */ /* 0x001fe40008410000 */
        /* <DEDUP_REMOVED lines=22> */
.L_x_1525:
        /* <DEDUP_REMOVED lines=39> */
.L_x_1526:
[----:B------:R-:W2:Y:S04]  /*11610*/  LDL.LU.S16 R26, [R1+0x2ba] ;  /* 0x0002ba00011a7983 */ /* 0x000ea80000300600 */
[----:B------:R-:W3:Y:S01]  /*11620*/  LDL.S16 R29, [R1+0x2c4] ;  /* 0x0002c400011d7983 */ /* 0x000ee20000100600 */
[----:B------:R-:W-:Y:S02]  /*11630*/  FMUL.FTZ R25, R13, R66 ;  /* 0x000000420d197220 */ /* 0x000fe40000410000 */
[----:B------:R-:W-:Y:S02]  /*11640*/  FADD.FTZ R58, R58, R8 ;  /* 0x000000083a3a7221 */ /* 0x000fe40000010000 */
[----:B------:R-:W-:Y:S01]  /*11650*/  FFMA.FTZ R8, R33, R25, R10 ;  /* 0x0000001921087223 */ /* 0x000fe2000001000a */
[----:B------:R-:W-:Y:S01]  /*11660*/  HADD2.F32 R10, -RZ, R100.H0_H0 ;  /* 0x20000064ff0a7230 */ /* 0x000fe20000004100 */
[----:B------:R-:W-:-:S02]  /*11670*/  FADD.FTZ R11, R11, R25 ;  /* 0x000000190b0b7221 */ /* 0x000fc40000010000 */
[----:B------:R-:W-:Y:S02]  /*11680*/  FFMA.FTZ R69, R22, R18, R69 ;  /* 0x0000001216457223 */ /* 0x000fe40000010045 */
        /* <DEDUP_REMOVED lines=31> */
.L_x_1527:
[----:B------:R-:W2:Y:S04]  /*11880*/  LDL.LU.S16 R26, [R1+0x2c6] ;  /* 0x0002c600011a7983 */ /* 0x000ea80000300600 */
[----:B------:R-:W3:Y:S01]  /*11890*/  LDL.S16 R29, [R1+0x2c8] ;  /* 0x0002c800011d7983 */ /* 0x000ee20000100600 */
[----:B------:R-:W-:Y:S02]  /*118a0*/  FMUL.FTZ R25, R11, R66 ;  /* 0x000000420b197220 */ /* 0x000fe40000410000 */
[----:B------:R-:W-:Y:S02]  /*118b0*/  FFMA.FTZ R74, R21, R2, R74 ;  /* 0x00000002154a7223 */ /* 0x000fe4000001004a */
[----:B------:R-:W-:Y:S01]  /*118c0*/  FADD.FTZ R21, R22, R25 ;  /* 0x0000001916157221 */ /* 0x000fe20000010000 */
[--C-:B------:R-:W-:Y:S01]  /*118d0*/  HADD2.F32 R22, -RZ, R9.reuse.H0_H0 ;  /* 0x20000009ff167230 */ /* 0x100fe20000004100 */
[----:B------:R-:W-:Y:S01]  /*118e0*/  FFMA.FTZ R8, R33, R25, R8 ;  /* 0x0000001921087223 */ /* 0x000fe20000010008 */
[----:B------:R-:W-:Y:S01]  /*118f0*/  HADD2.F32 R9, -RZ, R9.H1_H1 ;  /* 0x30000009ff097230 */ /* 0x000fe20000004100 */
[----:B------:R-:W-:-:S02]  /*11900*/  FMUL.FTZ R25, R10, R67 ;  /* 0x000000430a197220 */ /* 0x000fc40000410000 */
[----:B------:R-:W-:Y:S02]  /*11910*/  FADD.FTZ R22, R22, -UR9 ;  /* 0x8000000916167e21 */ /* 0x000fe40008010000 */
[----:B------:R-:W-:Y:S02]  /*11920*/  FADD.FTZ R70, R70, R18 ;  /* 0x0000001246467221 */ /* 0x000fe40000010000 */
[----:B------:R-:W-:Y:S02]  /*11930*/  FFMA.FTZ R18, R30, R25, R8 ;  /* 0x000000191e127223 */ /* 0x000fe40000010008 */
[----:B0-----:R-:W-:Y:S02]  /*11940*/  FMUL.FTZ R30, R22, UR5 ;  /* 0x00000005161e7c20 */ /* 0x001fe40008410000 */
[----:B------:R-:W-:-:S03]  /*11950*/  FADD.FTZ R21, R25, R21 ;  /* 0x0000001519157221 */ /* 0x000fc60000010000 */
[----:B------:R0:W-:Y:S01]  /*11960*/  STL [R1+0x218], R30 ;  /* 0x0002181e01007387 */ /* 0x0001e20000100800 */
[----:B--2---:R-:W-:Y:S02]  /*11970*/  HADD2.F32 R26, -RZ, R26.H0_H0 ;  /* 0x2000001aff1a7230 */ /* 0x004fe40000004100 */
[----:B---3--:R-:W-:-:S03]  /*11980*/  HADD2.F32 R8, -RZ, R29.H0_H0 ;  /* 0x2000001dff087230 */ /* 0x008fc60000004100 */
        /* <DEDUP_REMOVED lines=22> */
.L_x_1528:
[----:B------:R-:W2:Y:S04]  /*11af0*/  LDL.LU.S16 R25, [R1+0x2ca] ;  /* 0x0002ca0001197983 */ /* 0x000ea80000300600 */
[----:B------:R-:W3:Y:S01]  /*11b00*/  LDL.S16 R26, [R1+0x2d4] ;  /* 0x0002d400011a7983 */ /* 0x000ee20000100600 */
[----:B------:R-:W-:Y:S02]  /*11b10*/  FMUL.FTZ R22, R9, R66 ;  /* 0x0000004209167220 */ /* 0x000fe40000410000 */
[----:B------:R-:W-:Y:S01]  /*11b20*/  FADD.FTZ R58, R58, R2 ;  /* 0x000000023a3a7221 */ /* 0x000fe20000010000 */
[----:B------:R-:W-:Y:S01]  /*11b30*/  HADD2.F32 R2, -RZ, R102.H0_H0 ;  /* 0x20000066ff027230 */ /* 0x000fe20000004100 */
[----:B------:R-:W-:Y:S02]  /*11b40*/  FFMA.FTZ R69, R3, R19, R69 ;  /* 0x0000001303457223 */ /* 0x000fe40000010045 */
[----:B------:R-:W-:-:S02]  /*11b50*/  FFMA.FTZ R18, R30, R22, R18 ;  /* 0x000000161e127223 */ /* 0x000fc40000010012 */
[----:B------:R-:W-:Y:S02]  /*11b60*/  FMUL.FTZ R3, R8, R67 ;  /* 0x0000004308037220 */ /* 0x000fe40000410000 */
[----:B------:R-:W-:Y:S02]  /*11b70*/  FADD.FTZ R22, R21, R22 ;  /* 0x0000001615167221 */ /* 0x000fe40000010000 */
[----:B------:R-:W-:Y:S02]  /*11b80*/  FFMA.FTZ R21, R29, R3, R18 ;  /* 0x000000031d157223 */ /* 0x000fe40000010012 */
[----:B------:R-:W-:Y:S02]  /*11b90*/  FADD.FTZ R18, R2, -UR9 ;  /* 0x8000000902127e21 */ /* 0x000fe40008010000 */
[----:B------:R-:W-:Y:S01]  /*11ba0*/  FADD.FTZ R22, R3, R22 ;  /* 0x0000001603167221 */ /* 0x000fe20000010000 */
[----:B------:R-:W-:Y:S01]  /*11bb0*/  HADD2.F32 R3, -RZ, R102.H1_H1 ;  /* 0x30000066ff037230 */ /* 0x000fe20000004100 */
[----:B------:R-:W-:-:S05]  /*11bc0*/  FMUL.FTZ R33, R18, UR5 ;  /* 0x0000000512217c20 */ /* 0x000fca0008410000 */
[----:B------:R1:W-:Y:S01]  /*11bd0*/  STL [R1+0x210], R33 ;  /* 0x0002102101007387 */ /* 0x0003e20000100800 */
[----:B--2---:R-:W-:Y:S02]  /*11be0*/  HADD2.F32 R25, -RZ, R25.H0_H0 ;  /* 0x20000019ff197230 */ /* 0x004fe40000004100 */
[----:B---3--:R-:W-:-:S03]  /*11bf0*/  HADD2.F32 R2, -RZ, R26.H0_H0 ;  /* 0x2000001aff027230 */ /* 0x008fc60000004100 */
        /* <DEDUP_REMOVED lines=21> */
.L_x_1529:
[----:B01----:R-:W2:Y:S04]  /*11d50*/  LDL.LU.S16 R30, [R1+0x2d6] ;  /* 0x0002d600011e7983 */ /* 0x003ea80000300600 */
        /* <DEDUP_REMOVED lines=9> */
[----:B------:R-:W-:Y:S02]  /*11df0*/  FADD.FTZ R26, R26, R22 ;  /* 0x000000161a1a7221 */ /* 0x000fe40000010000 */
[----:B------:R-:W-:Y:S01]  /*11e00*/  FADD.FTZ R21, R19, -UR9 ;  /* 0x8000000913157e21 */ /* 0x000fe20008010000 */
[----:B------:R-:W-:-:S03]  /*11e10*/  HADD2.F32 R19, -RZ, R106.H1_H1 ;  /* 0x3000006aff137230 */ /* 0x000fc60000004100 */
[----:B------:R-:W-:Y:S01]  /*11e20*/  FMUL.FTZ R21, R21, UR5 ;  /* 0x0000000515157c20 */ /* 0x000fe20008410000 */
[----:B--2---:R-:W-:-:S05]  /*11e30*/  HADD2.F32 R20, -RZ, R30.H0_H0 ;  /* 0x2000001eff147230 */ /* 0x004fca0000004100 */
[----:B------:R-:W-:Y:S01]  /*11e40*/  FADD.FTZ R22, R20, -UR9 ;  /* 0x8000000914167e21 */ /* 0x000fe20008010000 */
[----:B---3--:R-:W-:-:S03]  /*11e50*/  HADD2.F32 R20, -RZ, R29.H0_H0 ;  /* 0x2000001dff147230 */ /* 0x008fc60000004100 */
        /* <DEDUP_REMOVED lines=20> */
.L_x_1530:
[----:B------:R-:W2:Y:S04]  /*11fa0*/  LDL.LU.S16 R34, [R1+0x2da] ;  /* 0x0002da0001227983 */ /* 0x000ea80000300600 */
[----:B------:R-:W3:Y:S01]  /*11fb0*/  LDL.LU.S16 R33, [R1+0x2de] ;  /* 0x0002de0001217983 */ /* 0x000ee20000300600 */
        /* <DEDUP_REMOVED lines=35> */
.L_x_1531:
[----:B------:R-:W2:Y:S04]  /*121f0*/  LDL.S16 R38, [R1+0x2e0] ;  /* 0x0002e00001267983 */ /* 0x000ea80000100600 */
        /* <DEDUP_REMOVED lines=36> */
.L_x_1532:
        /* <DEDUP_REMOVED lines=37> */
.L_x_1533:
        /* <DEDUP_REMOVED lines=37> */
.L_x_1534:
[----:B------:R-:W2:Y:S04]  /*128e0*/  LDL.S16 R54, [R1+0x2f0] ;  /* 0x0002f00001367983 */ /* 0x000ea80000100600 */
[----:B------:R-:W3:Y:S01]  /*128f0*/  LDL.LU.S16 R62, [R1+0x2f2] ;  /* 0x0002f200013e7983 */ /* 0x000ee20000300600 */
[----:B------:R-:W-:Y:S02]  /*12900*/  FMUL.FTZ R42, R35, R66 ;  /* 0x00000042232a7220 */ /* 0x000fe40000410000 */
[----:B------:R-:W-:Y:S01]  /*12910*/  FADD.FTZ R58, R58, R39 ;  /* 0x000000273a3a7221 */ /* 0x000fe20000010000 */
[----:B------:R-:W-:Y:S01]  /*12920*/  HADD2.F32 R39, -RZ, R41.H1_H1 ;  /* 0x30000029ff277230 */ /* 0x000fe20000004100 */
[----:B------:R-:W-:Y:S02]  /*12930*/  FFMA.FTZ R44, R37, R42, R44 ;  /* 0x0000002a252c7223 */ /* 0x000fe4000001002c */
[----:B------:R-:W-:-:S02]  /*12940*/  FADD.FTZ R50, R50, R42 ;  /* 0x0000002a32327221 */ /* 0x000fc40000010000 */
[----:B------:R-:W-:Y:S02]  /*12950*/  FFMA.FTZ R69, R40, R45, R69 ;  /* 0x0000002d28457223 */ /* 0x000fe40000010045 */
[----:B------:R-:W-:-:S04]  /*12960*/  FMUL.FTZ R40, R36, R67 ;  /* 0x0000004324287220 */ /* 0x000fc80000410000 */
[----:B------:R-:W-:Y:S02]  /*12970*/  FFMA.FTZ R44, R38, R40, R44 ;  /* 0x00000028262c7223 */ /* 0x000fe4000001002c */
[----:B------:R-:W-:Y:S01]  /*12980*/  FADD.FTZ R50, R40, R50 ;  /* 0x0000003228327221 */ /* 0x000fe20000010000 */
[----:B--2---:R-:W-:Y:S01]  /*12990*/  HADD2.F32 R42, -RZ, R54.H0_H0 ;  /* 0x20000036ff2a7230 */ /* 0x004fe20000004100 */
[----:B------:R-:W-:Y:S01]  /*129a0*/  FADD.FTZ R54, R39, -UR9 ;  /* 0x8000000927367e21 */ /* 0x000fe20008010000 */
[----:B------:R-:W-:Y:S02]  /*129b0*/  HADD2.F32 R39, -RZ, R41.H0_H0 ;  /* 0x20000029ff277230 */ /* 0x000fe40000004100 */
[----:B---3--:R-:W-:Y:S01]  /*129c0*/  HADD2.F32 R40, -RZ, R62.H0_H0 ;  /* 0x2000003eff287230 */ /* 0x008fe20000004100 */
        /* <DEDUP_REMOVED lines=22> */
.L_x_1535:
[----:B------:R-:W2:Y:S04]  /*12b30*/  LDL.S16 R62, [R1+0x2f4] ;  /* 0x0002f400013e7983 */ /* 0x000ea80000100600 */
[----:B------:R-:W3:Y:S01]  /*12b40*/  LDL.LU.S16 R81, [R1+0x2f6] ;  /* 0x0002f60001517983 */ /* 0x000ee20000300600 */
[----:B------:R-:W-:Y:S02]  /*12b50*/  FMUL.FTZ R54, R39, R66 ;  /* 0x0000004227367220 */ /* 0x000fe40000410000 */
[----:B------:R-:W-:Y:S01]  /*12b60*/  FADD.FTZ R70, R70, R45 ;  /* 0x0000002d46467221 */ /* 0x000fe20000010000 */
[--C-:B------:R-:W-:Y:S01]  /*12b70*/  HADD2.F32 R45, -RZ, R43.reuse.H1_H1 ;  /* 0x3000002bff2d7230 */ /* 0x100fe20000004100 */
[----:B------:R-:W-:Y:S01]  /*12b80*/  FFMA.FTZ R74, R46, R47, R74 ;  /* 0x0000002f2e4a7223 */ /* 0x000fe2000001004a */
[----:B------:R-:W-:Y:S01]  /*12b90*/  HADD2.F32 R43, -RZ, R43.H0_H0 ;  /* 0x2000002bff2b7230 */ /* 0x000fe20000004100 */
[----:B------:R-:W-:-:S02]  /*12ba0*/  FFMA.FTZ R44, R41, R54, R44 ;  /* 0x00000036292c7223 */ /* 0x000fc4000001002c */
[----:B------:R-:W-:Y:S02]  /*12bb0*/  FADD.FTZ R54, R50, R54 ;  /* 0x0000003632367221 */ /* 0x000fe40000010000 */
        /* <DEDUP_REMOVED lines=28> */
.L_x_1536:
[----:B------:R-:W2:Y:S04]  /*12d80*/  LDL.S16 R81, [R1+0x2f8] ;  /* 0x0002f80001517983 */ /* 0x000ea80000100600 */
[----:B------:R-:W3:Y:S01]  /*12d90*/  LDL.LU.S16 R82, [R1+0x2fa] ;  /* 0x0002fa0001527983 */ /* 0x000ee20000300600 */
[----:B------:R-:W-:Y:S02]  /*12da0*/  FMUL.FTZ R62, R43, R66 ;  /* 0x000000422b3e7220 */ /* 0x000fe40000410000 */
[----:B------:R-:W-:Y:S01]  /*12db0*/  FADD.FTZ R58, R58, R47 ;  /* 0x0000002f3a3a7221 */ /* 0x000fe20000010000 */
[----:B------:R-:W-:Y:S01]  /*12dc0*/  HADD2.F32 R47, -RZ, R48.H1_H1 ;  /* 0x30000030ff2f7230 */ /* 0x000fe20000004100 */
[----:B------:R-:W-:Y:S02]  /*12dd0*/  FFMA.FTZ R69, R49, R52, R69 ;  /* 0x0000003431457223 */ /* 0x000fe40000010045 */
[----:B------:R-:W-:-:S02]  /*12de0*/  FFMA.FTZ R50, R45, R62, R50 ;  /* 0x0000003e2d327223 */ /* 0x000fc40000010032 */
[----:B------:R-:W-:Y:S02]  /*12df0*/  FADD.FTZ R62, R54, R62 ;  /* 0x0000003e363e7221 */ /* 0x000fe40000010000 */
[----:B------:R-:W-:-:S04]  /*12e00*/  FMUL.FTZ R49, R44, R67 ;  /* 0x000000432c317220 */ /* 0x000fc80000410000 */
[----:B------:R-:W-:Y:S02]  /*12e10*/  FFMA.FTZ R54, R46, R49, R50 ;  /* 0x000000312e367223 */ /* 0x000fe40000010032 */
[----:B------:R-:W-:Y:S02]  /*12e20*/  FADD.FTZ R62, R49, R62 ;  /* 0x0000003e313e7221 */ /* 0x000fe40000010000 */
[----:B------:R-:W-:Y:S01]  /*12e30*/  FADD.FTZ R49, R47, -UR9 ;  /* 0x800000092f317e21 */ /* 0x000fe20008010000 */
[----:B------:R-:W-:-:S03]  /*12e40*/  HADD2.F32 R47, -RZ, R48.H0_H0 ;  /* 0x20000030ff2f7230 */ /* 0x000fc60000004100 */
[----:B------:R-:W-:Y:S01]  /*12e50*/  FMUL.FTZ R49, R49, UR5 ;  /* 0x0000000531317c20 */ /* 0x000fe20008410000 */
[----:B--2---:R-:W-:Y:S02]  /*12e60*/  HADD2.F32 R81, -RZ, R81.H0_H0 ;  /* 0x20000051ff517230 */ /* 0x004fe40000004100 */
        /* <DEDUP_REMOVED lines=22> */
.L_x_1537:
        /* <DEDUP_REMOVED lines=9> */
[----:B------:R-:W-:-:S04]  /*13060*/  FMUL.FTZ R53, R48, R67 ;  /* 0x0000004330357220 */ /* 0x000fc80000410000 */
[----:B------:R-:W-:Y:S02]  /*13070*/  FFMA.FTZ R62, R50, R53, R54 ;  /* 0x00000035323e7223 */ /* 0x000fe40000010036 */
[----:B------:R-:W-:Y:S02]  /*13080*/  FADD.FTZ R82, R53, R82 ;  /* 0x0000005235527221 */ /* 0x000fe40000010000 */
[----:B------:R-:W-:-:S04]  /*13090*/  FADD.FTZ R53, R52, -UR9 ;  /* 0x8000000934357e21 */ /* 0x000fc80008010000 */
        /* <DEDUP_REMOVED lines=24> */
.L_x_1538:
        /* <DEDUP_REMOVED lines=37> */
.L_x_1539:
        /* <DEDUP_REMOVED lines=37> */
.L_x_1540:
[----:B------:R-:W-:Y:S02]  /*136c0*/  FMUL.FTZ R89, R59, R66 ;  /* 0x000000423b597220 */ /* 0x000fe40000410000 */
[----:B------:R-:W-:Y:S01]  /*136d0*/  FADD.FTZ R81, R81, R63 ;  /* 0x0000003f51517221 */ /* 0x000fe20000010000 */
[----:B------:R-:W-:Y:S01]  /*136e0*/  HADD2.F32 R63, -RZ, R77.H0_H0 ;  /* 0x2000004dff3f7230 */ /* 0x000fe20000004100 */
[----:B------:R-:W-:Y:S01]  /*136f0*/  FFMA.FTZ R85, R68, R72, R69 ;  /* 0x0000004844557223 */ /* 0x000fe20000010045 */
[----:B------:R-:W-:Y:S01]  /*13700*/  HADD2.F32 R69, -RZ, R71.H0_H0 ;  /* 0x20000047ff457230 */ /* 0x000fe20000004100 */
[----:B------:R-:W-:Y:S02]  /*13710*/  FFMA.FTZ R70, R61, R89, R70 ;  /* 0x000000593d467223 */ /* 0x000fe40000010046 */
[----:B------:R-:W-:Y:S02]  /*13720*/  FMUL.FTZ R68, R60, R67 ;  /* 0x000000433c447220 */ /* 0x000fe40000410000 */
[----:B------:R-:W-:-:S02]  /*13730*/  FADD.FTZ R89, R86, R89 ;  /* 0x0000005956597221 */ /* 0x000fc40000010000 */
[----:B------:R-:W-:Y:S02]  /*13740*/  FFMA.FTZ R86, R62, R68, R70 ;  /* 0x000000443e567223 */ /* 0x000fe40000010046 */
[----:B------:R-:W-:Y:S01]  /*13750*/  FADD.FTZ R70, R63, -UR9 ;  /* 0x800000093f467e21 */ /* 0x000fe20008010000 */
[----:B------:R-:W-:Y:S01]  /*13760*/  HADD2.F32 R63, -RZ, R76.H1_H1 ;  /* 0x3000004cff3f7230 */ /* 0x000fe20000004100 */
[----:B------:R-:W-:Y:S02]  /*13770*/  FADD.FTZ R90, R69, -UR9 ;  /* 0x80000009455a7e21 */ /* 0x000fe40008010000 */
        /* <DEDUP_REMOVED lines=23> */
.L_x_1541:
[----:B------:R-:W2:Y:S04]  /*138f0*/  LDL.S16 R93, [R1+0x310] ;  /* 0x00031000015d7983 */ /* 0x000ea80000100600 */
[----:B------:R-:W3:Y:S01]  /*13900*/  LDL.LU.S16 R90, [R1+0x312] ;  /* 0x00031200015a7983 */ /* 0x000ee20000300600 */
[----:B------:R-:W-:Y:S01]  /*13910*/  FMUL.FTZ R77, R63, R66 ;  /* 0x000000423f4d7220 */ /* 0x000fe20000410000 */
[----:B------:R-:W-:Y:S01]  /*13920*/  HADD2.F32 R71, -RZ, R71.H1_H1 ;  /* 0x30000047ff477230 */ /* 0x000fe20000004100 */
[----:B------:R-:W-:Y:S01]  /*13930*/  FADD.FTZ R82, R82, R72 ;  /* 0x0000004852527221 */ /* 0x000fe20000010000 */
[----:B------:R-:W-:Y:S01]  /*13940*/  HADD2.F32 R72, -RZ, R76.H0_H0 ;  /* 0x2000004cff487230 */ /* 0x000fe20000004100 */
[----:B------:R-:W-:Y:S02]  /*13950*/  FFMA.FTZ R95, R73, R75, R74 ;  /* 0x0000004b495f7223 */ /* 0x000fe4000001004a */
        /* <DEDUP_REMOVED lines=30> */
.L_x_1542:
        /* <DEDUP_REMOVED lines=39> */
.L_x_1543:
        /* <DEDUP_REMOVED lines=8> */
[----:B------:R-:W-:Y:S02]  /*13e30*/  FMUL.FTZ R80, R76, R67 ;  /* 0x000000434c507220 */ /* 0x000fe40000410000 */
[----:B------:R-:W-:Y:S02]  /*13e40*/  FADD.FTZ R89, R86, R89 ;  /* 0x0000005956597221 */ /* 0x000fe40000010000 */
[----:B------:R-:W-:-:S02]  /*13e50*/  FFMA.FTZ R86, R78, R80, R81 ;  /* 0x000000504e567223 */ /* 0x000fc40000010051 */
        /* <DEDUP_REMOVED lines=28> */
.L_x_1544:
[----:B------:R-:W2:Y:S04]  /*14020*/  LDL.S16 R98, [R1+0x31c] ;  /* 0x00031c0001627983 */ /* 0x000ea80000100600 */
[----:B------:R-:W3:Y:S04]  /*14030*/  LDL.LU.S16 R93, [R1+0x31e] ;  /* 0x00031e00015d7983 */ /* 0x000ee80000300600 */
[----:B------:R-:W4:Y:S04]  /*14040*/  LDL.S16 R97, [R1+0x320] ;  /* 0x0003200001617983 */ /* 0x000f280000100600 */
        /* <DEDUP_REMOVED lines=36> */
.L_x_1545:
        /* <DEDUP_REMOVED lines=39> */
.L_x_1546:
        /* <DEDUP_REMOVED lines=39> */
.L_x_1547:
        /* <DEDUP_REMOVED lines=39> */
.L_x_1548:
        /* <DEDUP_REMOVED lines=39> */
.L_x_1549:
[----:B------:R-:W2:Y:S04]  /*14c50*/  LDL.S16 R125, [R1+0x344] ;  /* 0x00034400017d7983 */ /* 0x000ea80000100600 */
[----:B------:R-:W3:Y:S04]  /*14c60*/  LDL.LU.S16 R124, [R1+0x346] ;  /* 0x00034600017c7983 */ /* 0x000ee80000300600 */
[----:B------:R-:W4:Y:S04]  /*14c70*/  LDL.S16 R118, [R1+0x348] ;  /* 0x0003480001767983 */ /* 0x000f280000100600 */
        /* <DEDUP_REMOVED lines=36> */
.L_x_1550:
[----:B------:R-:W-:Y:S01]  /*14ec0*/  FADD.FTZ R125, R109, R107 ;  /* 0x0000006b6d7d7221 */ /* 0x000fe20000010000 */
[----:B------:R-:W2:Y:S01]  /*14ed0*/  LDL.S16 R118, [R1+0x352] ;  /* 0x0003520001767983 */ /* 0x000ea20000100600 */
[----:B------:R-:W-:Y:S02]  /*14ee0*/  FFMA.FTZ R124, R108, R112, R110 ;  /* 0x000000706c7c7223 */ /* 0x000fe4000001006e */
[----:B------:R-:W-:Y:S01]  /*14ef0*/  FMUL.FTZ R117, R103, R66 ;  /* 0x0000004267757220 */ /* 0x000fe20000410000 */
[----:B------:R-:W3:Y:S04]  /*14f00*/  LDL.S16 R109, [R1+0x34c] ;  /* 0x00034c00016d7983 */ /* 0x000ee80000100600 */
[----:B------:R-:W4:Y:S04]  /*14f10*/  LDL.LU.S16 R110, [R1+0x34e] ;  /* 0x00034e00016e7983 */ /* 0x000f280000300600 */
[----:B------:R-:W5:Y:S01]  /*14f20*/  LDL.LU.S16 R108, [R1+0x350] ;  /* 0x00035000016c7983 */ /* 0x000f620000300600 */
[----:B------:R-:W-:-:S02]  /*14f30*/  FFMA.FTZ R113, R105, R117, R113 ;  /* 0x0000007569717223 */ /* 0x000fc40000010071 */
[----:B------:R-:W-:Y:S02]  /*14f40*/  FADD.FTZ R114, R114, R117 ;  /* 0x0000007572727221 */ /* 0x000fe40000010000 */
[----:B------:R-:W-:-:S04]  /*14f50*/  FMUL.FTZ R107, R104, R67 ;  /* 0x00000043686b7220 */ /* 0x000fc80000410000 */
[----:B------:R-:W-:Y:S02]  /*14f60*/  FFMA.FTZ R113, R106, R107, R113 ;  /* 0x0000006b6a717223 */ /* 0x000fe40000010071 */
[----:B------:R-:W-:Y:S01]  /*14f70*/  FADD.FTZ R114, R107, R114 ;  /* 0x000000726b727221 */ /* 0x000fe20000010000 */
[----:B---3--:R-:W-:Y:S02]  /*14f80*/  HADD2.F32 R109, -RZ, R109.H0_H0 ;  /* 0x2000006dff6d7230 */ /* 0x008fe40000004100 */
[----:B----4-:R-:W-:-:S03]  /*14f90*/  HADD2.F32 R110, -RZ, R110.H0_H0 ;  /* 0x2000006eff6e7230 */ /* 0x010fc60000004100 */
[----:B------:R-:W-:Y:S01]  /*14fa0*/  FADD.FTZ R109, R109, -UR9 ;  /* 0x800000096d6d7e21 */ /* 0x000fe20008010000 */
[----:B-----5:R-:W-:Y:S01]  /*14fb0*/  HADD2.F32 R107, -RZ, R108.H0_H0 ;  /* 0x2000006cff6b7230 */ /* 0x020fe20000004100 */
[----:B------:R-:W-:Y:S01]  /*14fc0*/  FADD.FTZ R110, R110, -UR9 ;  /* 0x800000096e6e7e21 */ /* 0x000fe20008010000 */
[----:B--2---:R-:W-:Y:S01]  /*14fd0*/  HADD2.F32 R108, -RZ, R118.H0_H0 ;  /* 0x20000076ff6c7230 */ /* 0x004fe20000004100 */
        /* <DEDUP_REMOVED lines=21> */
.L_x_1551:
[----:B------:R-:W-:Y:S01]  /*15130*/  FADD.FTZ R123, R123, R112 ;  /* 0x000000707b7b7221 */ /* 0x000fe20000010000 */
[----:B------:R-:W2:Y:S01]  /*15140*/  LDL.S16 R118, [R1+0x35a] ;  /* 0x00035a0001767983 */ /* 0x000ea20000100600 */
[----:B------:R-:W-:Y:S02]  /*15150*/  FFMA.FTZ R112, R111, R115, R122 ;  /* 0x000000736f707223 */ /* 0x000fe4000001007a */
[----:B------:R-:W-:Y:S01]  /*15160*/  FMUL.FTZ R117, R107, R66 ;  /* 0x000000426b757220 */ /* 0x000fe20000410000 */
[----:B------:R-:W3:Y:S04]  /*15170*/  LDL.S16 R111, [R1+0x356] ;  /* 0x00035600016f7983 */ /* 0x000ee80000100600 */
[----:B------:R-:W4:Y:S01]  /*15180*/  LDL.LU.S16 R122, [R1+0x354] ;  /* 0x00035400017a7983 */ /* 0x000f220000300600 */
[----:B------:R-:W-:-:S03]  /*15190*/  FFMA.FTZ R113, R109, R117, R113 ;  /* 0x000000756d717223 */ /* 0x000fc60000010071 */
[----:B------:R0:W-:Y:S02]  /*151a0*/  STL [R1+0x228], R123 ;  /* 0x0002287b01007387 */ /* 0x0001e40000100800 */
[----:B0-----:R-:W-:Y:S02]  /*151b0*/  FADD.FTZ R123, R114, R117 ;  /* 0x00000075727b7221 */ /* 0x001fe40000010000 */
[----:B------:R-:W5:Y:S04]  /*151c0*/  LDL.LU.S16 R117, [R1+0x358] ;  /* 0x0003580001757983 */ /* 0x000f680000300600 */
[----:B------:R0:W-:Y:S02]  /*151d0*/  STL [R1+0x224], R112 ;  /* 0x0002247001007387 */ /* 0x0001e40000100800 */
[----:B0-----:R-:W-:-:S04]  /*151e0*/  FMUL.FTZ R112, R108, R67 ;  /* 0x000000436c707220 */ /* 0x001fc80000410000 */
[----:B------:R-:W-:Y:S01]  /*151f0*/  FADD.FTZ R123, R112, R123 ;  /* 0x0000007b707b7221 */ /* 0x000fe20000010000 */
[----:B---3--:R-:W-:Y:S02]  /*15200*/  HADD2.F32 R111, -RZ, R111.H0_H0 ;  /* 0x2000006fff6f7230 */ /* 0x008fe40000004100 */
[----:B----4-:R-:W-:Y:S01]  /*15210*/  HADD2.F32 R114, -RZ, R122.H0_H0 ;  /* 0x2000007aff727230 */ /* 0x010fe20000004100 */
[----:B------:R-:W-:Y:S02]  /*15220*/  FFMA.FTZ R122, R110, R112, R113 ;  /* 0x000000706e7a7223 */ /* 0x000fe40000010071 */
[----:B------:R-:W-:Y:S02]  /*15230*/  FADD.FTZ R113, R111, -UR9 ;  /* 0x800000096f717e21 */ /* 0x000fe40008010000 */
[----:B------:R-:W-:Y:S01]  /*15240*/  FADD.FTZ R114, R114, -UR9 ;  /* 0x8000000972727e21 */ /* 0x000fe20008010000 */
[----:B--2---:R-:W-:Y:S01]  /*15250*/  HADD2.F32 R112, -RZ, R118.H0_H0 ;  /* 0x20000076ff707230 */ /* 0x004fe20000004100 */
[----:B------:R-:W-:-:S02]  /*15260*/  FMUL.FTZ R113, R113, UR5 ;  /* 0x0000000571717c20 */ /* 0x000fc40008410000 */
[----:B------:R-:W-:Y:S01]  /*15270*/  FMUL.FTZ R114, R114, UR5 ;  /* 0x0000000572727c20 */ /* 0x000fe20008410000 */
[----:B-----5:R-:W-:Y:S01]  /*15280*/  HADD2.F32 R111, -RZ, R117.H0_H0 ;  /* 0x20000075ff6f7230 */ /* 0x020fe20000004100 */
        /* <DEDUP_REMOVED lines=19> */
.L_x_1552:
[----:B------:R-:W-:Y:S02]  /*153c0*/  FADD.FTZ R118, R125, R115 ;  /* 0x000000737d767221 */ /* 0x000fe40000010000 */
[----:B------:R-:W2:Y:S01]  /*153d0*/  LDL.S16 R125, [R1+0x35e] ;  /* 0x00035e00017d7983 */ /* 0x000ea20000100600 */
[----:B------:R-:W-:Y:S02]  /*153e0*/  FFMA.FTZ R115, R116, R121, R124 ;  /* 0x0000007974737223 */ /* 0x000fe4000001007c */
[----:B------:R-:W-:Y:S01]  /*153f0*/  FMUL.FTZ R117, R111, R66 ;  /* 0x000000426f757220 */ /* 0x000fe20000410000 */
[----:B------:R-:W3:Y:S04]  /*15400*/  LDL.LU.S16 R124, [R1+0x35c] ;  /* 0x00035c00017c7983 */ /* 0x000ee80000300600 */
[----:B------:R0:W-:Y:S04]  /*15410*/  STL [R1+0x220], R118 ;  /* 0x0002207601007387 */ /* 0x0001e80000100800 */
[----:B------:R1:W-:Y:S01]  /*15420*/  STL [R1+0x22c], R115 ;  /* 0x00022c7301007387 */ /* 0x0003e20000100800 */
[----:B0-----:R-:W-:-:S02]  /*15430*/  FFMA.FTZ R118, R113, R117, R122 ;  /* 0x0000007571767223 */ /* 0x001fc4000001007a */
[----:B-1----:R-:W-:Y:S02]  /*15440*/  FADD.FTZ R115, R123, R117 ;  /* 0x000000757b737221 */ /* 0x002fe40000010000 */
[----:B------:R-:W-:Y:S01]  /*15450*/  FMUL.FTZ R117, R112, R67 ;  /* 0x0000004370757220 */ /* 0x000fe20000410000 */
[----:B------:R-:W4:Y:S01]  /*15460*/  LDL.S16 R123, [R1+0x362] ;  /* 0x00036200017b7983 */ /* 0x000f220000100600 */
[----:B--2---:R-:W-:Y:S02]  /*15470*/  HADD2.F32 R122, -RZ, R125.H0_H0 ;  /* 0x2000007dff7a7230 */ /* 0x004fe40000004100 */
[----:B------:R-:W-:Y:S02]  /*15480*/  FADD.FTZ R125, R117, R115 ;  /* 0x00000073757d7221 */ /* 0x000fe40000010000 */
[----:B------:R-:W2:Y:S01]  /*15490*/  LDL.LU.S16 R115, [R1+0x360] ;  /* 0x0003600001737983 */ /* 0x000ea20000300600 */
[----:B---3--:R-:W-:Y:S01]  /*154a0*/  HADD2.F32 R116, -RZ, R124.H0_H0 ;  /* 0x2000007cff747230 */ /* 0x008fe20000004100 */
[----:B------:R-:W-:-:S02]  /*154b0*/  FFMA.FTZ R124, R114, R117, R118 ;  /* 0x00000075727c7223 */ /* 0x000fc40000010076 */
[----:B------:R-:W-:Y:S02]  /*154c0*/  FADD.FTZ R118, R122, -UR9 ;  /* 0x800000097a767e21 */ /* 0x000fe40008010000 */
[----:B------:R-:W-:Y:S02]  /*154d0*/  FADD.FTZ R117, R116, -UR9 ;  /* 0x8000000974757e21 */ /* 0x000fe40008010000 */
[----:B------:R-:W-:Y:S02]  /*154e0*/  FMUL.FTZ R118, R118, UR5 ;  /* 0x0000000576767c20 */ /* 0x000fe40008410000 */
[----:B------:R-:W-:Y:S01]  /*154f0*/  FMUL.FTZ R117, R117, UR5 ;  /* 0x0000000575757c20 */ /* 0x000fe20008410000 */
[----:B----4-:R-:W-:Y:S02]  /*15500*/  HADD2.F32 R116, -RZ, R123.H0_H0 ;  /* 0x2000007bff747230 */ /* 0x010fe40000004100 */
        /* <DEDUP_REMOVED lines=20> */
.L_x_1553:
[----:B------:R0:W-:Y:S04]  /*15650*/  STL [R1+0x380], R3 ;  /* 0x0003800301007387 */ /* 0x0001e80000100800 */
[----:B------:R1:W-:Y:S04]  /*15660*/  STL [R1+0x37c], R2 ;  /* 0x00037c0201007387 */ /* 0x0003e80000100800 */
[----:B------:R-:W2:Y:S04]  /*15670*/  LDL.S16 R123, [R1+0x366] ;  /* 0x00036600017b7983 */ /* 0x000ea80000100600 */
[----:B0-----:R-:W3:Y:S04]  /*15680*/  LDL.LU R3, [R1+0x228] ;  /* 0x0002280001037983 */ /* 0x001ee80000300800 */
[----:B-1----:R-:W4:Y:S04]  /*15690*/  LDL.LU R2, [R1+0x224] ;  /* 0x0002240001027983 */ /* 0x002f280000300800 */
[----:B------:R0:W-:Y:S04]  /*156a0*/  STL [R1+0x378], R0 ;  /* 0x0003780001007387 */ /* 0x0001e80000100800 */
[----:B0-----:R-:W2:Y:S01]  /*156b0*/  LDL.LU R0, [R1+0x220] ;  /* 0x0002200001007983 */ /* 0x001ea20000300800 */
[----:B------:R-:W-:-:S04]  /*156c0*/  FMUL.FTZ R122, R115, R66 ;  /* 0x00000042737a7220 */ /* 0x000fc80000410000 */
[----:B------:R-:W-:Y:S02]  /*156d0*/  FFMA.FTZ R124, R117, R122, R124 ;  /* 0x0000007a757c7223 */ /* 0x000fe4000001007c */
[----:B------:R-:W-:Y:S02]  /*156e0*/  FADD.FTZ R122, R125, R122 ;  /* 0x0000007a7d7a7221 */ /* 0x000fe40000010000 */
[----:B------:R-:W2:Y:S01]  /*156f0*/  LDL.S16 R125, [R1+0x36a] ;  /* 0x00036a00017d7983 */ /* 0x000ea20000100600 */
[----:B---3--:R-:W-:-:S03]  /*15700*/  FADD.FTZ R121, R3, R121 ;  /* 0x0000007903797221 */ /* 0x008fc60000010000 */
[----:B------:R0:W5:Y:S04]  /*15710*/  LDL.LU R3, [R1+0x380] ;  /* 0x0003800001037983 */ /* 0x0001680000300800 */
[----:B------:R1:W-:Y:S01]  /*15720*/  STL [R1+0x228], R121 ;  /* 0x0002287901007387 */ /* 0x0003e20000100800 */
[----:B----4-:R-:W-:-:S03]  /*15730*/  FFMA.FTZ R120, R120, R119, R2 ;  /* 0x0000007778787223 */ /* 0x010fc60000010002 */
[----:B------:R0:W5:Y:S04]  /*15740*/  LDL.LU R2, [R1+0x37c] ;  /* 0x00037c0001027983 */ /* 0x0001680000300800 */
[----:B-1----:R-:W3:Y:S01]  /*15750*/  LDL.LU.S16 R121, [R1+0x364] ;  /* 0x0003640001797983 */ /* 0x002ee20000300600 */
[----:B--2---:R-:W-:-:S03]  /*15760*/  FADD.FTZ R119, R0, R119 ;  /* 0x0000007700777221 */ /* 0x004fc60000010000 */
[----:B------:R0:W5:Y:S04]  /*15770*/  LDL.LU R0, [R1+0x378] ;  /* 0x0003780001007983 */ /* 0x0001680000300800 */
[----:B------:R1:W-:Y:S04]  /*15780*/  STL [R1+0x230], R119 ;  /* 0x0002307701007387 */ /* 0x0003e80000100800 */
[----:B-1----:R-:W2:Y:S04]  /*15790*/  LDL.LU.S16 R119, [R1+0x368] ;  /* 0x0003680001777983 */ /* 0x002ea80000300600 */
[----:B------:R1:W-:Y:S02]  /*157a0*/  STL [R1+0x234], R120 ;  /* 0x0002347801007387 */ /* 0x0003e40000100800 */
[----:B-1----:R-:W-:-:S04]  /*157b0*/  FMUL.FTZ R120, R116, R67 ;  /* 0x0000004374787220 */ /* 0x002fc80000410000 */
[----:B------:R-:W-:-:S05]  /*157c0*/  FFMA.FTZ R124, R118, R120, R124 ;  /* 0x00000078767c7223 */ /* 0x000fca000001007c */
[----:B------:R-:W-:Y:S01]  /*157d0*/  STL [R1+0x220], R124 ;  /* 0x0002207c01007387 */ /* 0x000fe20000100800 */
[----:B------:R-:W-:Y:S01]  /*157e0*/  HADD2.F32 R123, -RZ, R123.H0_H0 ;  /* 0x2000007bff7b7230 */ /* 0x000fe20000004100 */
[----:B------:R-:W-:-:S04]  /*157f0*/  FADD.FTZ R120, R120, R122 ;  /* 0x0000007a78787221 */ /* 0x000fc80000010000 */
[----:B------:R-:W-:Y:S01]  /*15800*/  FADD.FTZ R122, R123, -UR9 ;  /* 0x800000097b7a7e21 */ /* 0x000fe20008010000 */
[----:B------:R1:W-:Y:S03]  /*15810*/  STL [R1+0x224], R120 ;  /* 0x0002247801007387 */ /* 0x0003e60000100800 */
[----:B------:R-:W-:Y:S01]  /*15820*/  FMUL.FTZ R122, R122, UR5 ;  /* 0x000000057a7a7c20 */ /* 0x000fe20008410000 */
[----:B-1----:R-:W-:Y:S02]  /*15830*/  HADD2.F32 R120, -RZ, R125.H0_H0 ;  /* 0x2000007dff787230 */ /* 0x002fe40000004100 */
[----:B---3--:R-:W-:-:S05]  /*15840*/  HADD2.F32 R121, -RZ, R121.H0_H0 ;  /* 0x20000079ff797230 */ /* 0x008fca0000004100 */
[----:B------:R-:W-:-:S04]  /*15850*/  FADD.FTZ R121, R121, -UR9 ;  /* 0x8000000979797e21 */ /* 0x000fc80008010000 */
[----:B------:R-:W-:Y:S01]  /*15860*/  FMUL.FTZ R121, R121, UR5 ;  /* 0x0000000579797c20 */ /* 0x000fe20008410000 */
[----:B--2---:R-:W-:Y:S01]  /*15870*/  HADD2.F32 R119, -RZ, R119.H0_H0 ;  /* 0x20000077ff777230 */ /* 0x004fe20000004100 */
        /* <DEDUP_REMOVED lines=19> */
.L_x_1554:
        /* <DEDUP_REMOVED lines=252> */
.L_x_1556:
[----:B0-----:R-:W-:Y:S05]  /*16970*/  BSYNC B0 ;  /* 0x0000000000007941 */ /* 0x001fea0003800000 */
.L_x_1555:
        /* <DEDUP_REMOVED lines=39> */
.L_x_1558:
[----:B------:R-:W-:Y:S05]  /*16bf0*/  BSYNC B0 ;  /* 0x0000000000007941 */ /* 0x000fea0003800000 */
.L_x_1557:
[----:B------:R-:W-:Y:S01]  /*16c00*/  BSSY B0, `(.L_x_1559) ;  /* 0x0000014000007945 */ /* 0x000fe20003800000 */
[----:B------:R-:W-:Y:S01]  /*16c10*/  HFMA2.MMA R23, -RZ, RZ, 0, 2.384185791015625e-07 ;  /* 0x00000004ff177435 */ /* 0x000fe200000001ff */
[----:B------:R-:W-:Y:S05]  /*16c20*/  @P4 BRA `(.L_x_1560) ;  /* 0x0000011000004947 */ /* 0x000fea0003800000 */
[----:B------:R-:W-:Y:S02]  /*16c30*/  MOV R20, UR17 ;  /* 0x0000001100147c02 */ /* 0x000fe40008000f00 */
        /* <DEDUP_REMOVED lines=16> */
.L_x_1560:
[----:B------:R-:W-:Y:S05]  /*16d40*/  BSYNC B0 ;  /* 0x0000000000007941 */ /* 0x000fea0003800000 */
.L_x_1559:
        /* <DEDUP_REMOVED lines=24> */
[----:B------:R-:W-:-:S02]  /*16ed0*/  SEL R3, RZ, c[0x0][0xc], P0 ;  /* 0x00000300ff037a07 */ /* 0x000fc40000000000 */
[----:B0-----:R-:W-:Y:S01]  /*16ee0*/  ISETP.EQ.U32.AND P3, PT, R16, UR8, PT ;  /* 0x0000000810007c0c */ /* 0x001fe2000bf62070 */
[----:B------:R-:W-:Y:S01]  /*16ef0*/  IMAD R17, R2, UR4, RZ ;  /* 0x0000000402117c24 */ /* 0x000fe2000f8e02ff */
[----:B------:R-:W-:Y:S01]  /*16f00*/  MOV R2, 0xffffffff ;  /* 0xffffffff00027802 */ /* 0x000fe20000000f00 */
[----:B------:R-:W-:-:S04]  /*16f10*/  UMOV UR4, 0xffffffff ;  /* 0xffffffff00047882 */ /* 0x000fc80000000000 */
[----:B------:R0:W-:Y:S01]  /*16f20*/  STL [R1], R2 ;  /* 0x0000000201007387 */ /* 0x0001e20000100800 */
[----:B------:R-:W-:-:S05]  /*16f30*/  ISETP.NE.AND P0, PT, R3, UR4, PT ;  /* 0x0000000403007c0c */ /* 0x000fca000bf05270 */
[----:B------:R0:W-:Y:S08]  /*16f40*/  @P3 RED.E.ADD.S32.STRONG.GPU [R14.64], R17 ;  /* 0x000000110e00398e */ /* 0x0001f0000c10e38e */
[----:B------:R-:W-:Y:S05]  /*16f50*/  @!P0 BRA `(.L_x_1562) ;  /* 0x0000006000008947 */ /* 0x000fea0003800000 */
.L_x_1563:
[----:B0-----:R-:W2:Y:S01]  /*16f60*/  LDG.E.STRONG.GPU R2, [R14.64] ;  /* 0x0000000e0e027981 */ /* 0x001ea2000c1ef900 */
[----:B------:R-:W-:Y:S01]  /*16f70*/  YIELD ;  /* 0x0000000000007946 */ /* 0x000fe20003800000 */
[----:B--2---:R-:W-:-:S05]  /*16f80*/  CCTL.IVALL ;  /* 0x00000000ff00798f */ /* 0x004fca0002000000 */
[----:B------:R0:W-:Y:S01]  /*16f90*/  STL [R1], R2 ;  /* 0x0000000201007387 */ /* 0x0001e20000100800 */
[----:B------:R-:W-:-:S13]  /*16fa0*/  ISETP.NE.AND P0, PT, R2, R3, PT ;  /* 0x000000030200720c */ /* 0x000fda0003f05270 */
[----:B0-----:R-:W-:Y:S05]  /*16fb0*/  @P0 BRA `(.L_x_1563) ;  /* 0xffffffa000000947 */ /* 0x001fea000383ffff */
.L_x_1562:
[----:B------:R-:W-:Y:S01]  /*16fc0*/  ISETP.NE.AND P0, PT, RZ, c[0x0][0xc], PT ;  /* 0x00000300ff007a0c */ /* 0x000fe20003f05270 */
[----:B------:R-:W-:Y:S01]  /*16fd0*/  WARPSYNC 0xffffffff ;  /* 0xffffffff00007948 */ /* 0x000fe20003800000 */
[----:B------:R-:W-:Y:S11]  /*16fe0*/  BAR.SYNC.DEFER_BLOCKING 0x0 ;  /* 0x0000000000007b1d */ /* 0x000ff60000010000 */
[----:B------:R-:W-:Y:S05]  /*16ff0*/  @!P0 BRA `(.L_x_1561) ;  /* 0x00000ff000008947 */ /* 0x000fea0003800000 */
[----:B0-----:R-:W-:Y:S01]  /*17000*/  IADD3 R2, R10, -0x1, RZ ;  /* 0xffffffff0a027810 */ /* 0x001fe20007ffe0ff */
[----:B------:R-:W-:-:S03]  /*17010*/  HFMA2.MMA R14, -RZ, RZ, 0, 0 ;  /* 0x00000000ff0e7435 */ /* 0x000fc600000001ff */
[----:B------:R-:W-:-:S13]  /*17020*/  ISETP.GE.U32.AND P0, PT, R2, 0x3, PT ;  /* 0x000000030200780c */ /* 0x000fda0003f06070 */
[----:B------:R-:W-:Y:S05]  /*17030*/  @!P0 BRA `(.L_x_1564) ;  /* 0x00000dd000008947 */ /* 0x000fea0003800000 */
[----:B------:R-:W-:Y:S02]  /*17040*/  LOP3.LUT R2, R10, 0x3, RZ, 0xc0, !PT ;  /* 0x000000030a027812 */ /* 0x000fe400078ec0ff */
[----:B------:R-:W-:Y:S02]  /*17050*/  MOV R14, RZ ;  /* 0x000000ff000e7202 */ /* 0x000fe40000000f00 */
[----:B------:R-:W-:-:S04]  /*17060*/  IADD3 R2, -R2, c[0x0][0xc], RZ ;  /* 0x0000030002027a10 */ /* 0x000fc80007ffe1ff */
[----:B------:R-:W-:-:S13]  /*17070*/  ISETP.GT.AND P0, PT, R2, RZ, PT ;  /* 0x000000ff0200720c */ /* 0x000fda0003f04270 */
[----:B------:R-:W-:Y:S05]  /*17080*/  @!P0 BRA `(.L_x_1565) ;  /* 0x00000b8000008947 */ /* 0x000fea0003800000 */
[----:B------:R-:W-:Y:S02]  /*17090*/  ISETP.GT.AND P3, PT, R2, 0xc, PT ;  /* 0x0000000c0200780c */ /* 0x000fe40003f64270 */
[----:B------:R-:W-:-:S11]  /*170a0*/  PLOP3.LUT P0, PT, PT, PT, PT, 0x80, 0x0 ;  /* 0x000000000000781c */ /* 0x000fd60003f0f070 */
[----:B------:R-:W-:Y:S05]  /*170b0*/  @!P3 BRA `(.L_x_1566) ;  /* 0x000007500000b947 */ /* 0x000fea0003800000 */
[----:B------:R-:W-:Y:S02]  /*170c0*/  PLOP3.LUT P0, PT, PT, PT, PT, 0x8, 0x0 ;  /* 0x000000000000781c */ /* 0x000fe40003f0e170 */
.L_x_1567:
        /* <DEDUP_REMOVED lines=116> */
.L_x_1566:
        /* <DEDUP_REMOVED lines=62> */
.L_x_1568:
[----:B------:R-:W-:-:S13]  /*17bf0*/  ISETP.NE.OR P0, PT, R2, RZ, P0 ;  /* 0x000000ff0200720c */ /* 0x000fda0000705670 */
[----:B------:R-:W-:Y:S05]  /*17c00*/  @!P0 BRA `(.L_x_1564) ;  /* 0x0000020000008947 */ /* 0x000fea0003800000 */
.L_x_1565:
        /* <DEDUP_REMOVED lines=32> */
.L_x_1564:
        /* <DEDUP_REMOVED lines=13> */
.L_x_1570:
[----:B------:R-:W-:Y:S05]  /*17ee0*/  BSYNC B0 ;  /* 0x0000000000007941 */ /* 0x000fea0003800000 */
.L_x_1569:
        /* <DEDUP_REMOVED lines=16> */
.L_x_1561:
[----:B------:R-:W-:Y:S01]  /*17ff0*/  @!P2 STS.64 [0x80], R8 ;  /* 0x00008008ff00a388 */ /* 0x000fe20000000a00 */
[----:B0-----:R-:W-:-:S03]  /*18000*/  HFMA2.MMA R13, -RZ, RZ, 0, 0 ;  /* 0x00000000ff0d7435 */ /* 0x001fc600000001ff */
[----:B------:R-:W-:Y:S01]  /*18010*/  BAR.SYNC.DEFER_BLOCKING 0x0 ;  /* 0x0000000000007b1d */ /* 0x000fe20000010000 */
[----:B------:R-:W-:-:S05]  /*18020*/  ISETP.NE.AND P2, PT, RZ, UR19, PT ;  /* 0x00000013ff007c0c */ /* 0x000fca000bf45270 */
[----:B------:R-:W0:Y:S02]  /*18030*/  LDS.64 R2, [0x80] ;  /* 0x00008000ff027984 */ /* 0x000e240000000a00 */
[----:B0-----:R-:W-:Y:S02]  /*18040*/  FMUL.FTZ R10, R2, c[0x0][0x20c] ;  /* 0x00008300020a7a20 */ /* 0x001fe40000410000 */
[----:B------:R-:W-:Y:S02]  /*18050*/  FMUL.FTZ R11, R3, c[0x0][0x20c] ;  /* 0x00008300030b7a20 */ /* 0x000fe40000410000 */
.L_x_1573:
        /* <DEDUP_REMOVED lines=10> */
[----:B------:R-:W-:Y:S01]  /*18100*/  ISETP.GE.OR.EX P0, PT, R24, c[0x0][0x1e4], P1, P0 ;  /* 0x0000790018007a0c */ /* 0x000fe20000f06700 */
[--C-:B--2---:R-:W-:Y:S02]  /*18110*/  HADD2.F32 R3, -RZ, R2.reuse.H0_H0 ;  /* 0x20000002ff037230 */ /* 0x104fe40000004100 */
[----:B------:R-:W-:Y:S02]  /*18120*/  HADD2.F32 R2, -RZ, R2.H1_H1 ;  /* 0x30000002ff027230 */ /* 0x000fe40000004100 */
[----:B---3--:R-:W-:Y:S01]  /*18130*/  HADD2.F32 R16, -RZ, R15.H0_H0 ;  /* 0x2000000fff107230 */ /* 0x008fe20000004100 */
[----:B------:R-:W-:Y:S02]  /*18140*/  FADD.FTZ R3, R3, -UR9 ;  /* 0x8000000903037e21 */ /* 0x000fe40008010000 */
[----:B------:R-:W-:Y:S02]  /*18150*/  FADD.FTZ R2, R2, -UR9 ;  /* 0x8000000902027e21 */ /* 0x000fe40008010000 */
[----:B------:R-:W-:-:S02]  /*18160*/  FMUL.FTZ R23, R3, UR5 ;  /* 0x0000000503177c20 */ /* 0x000fc40008410000 */
[----:B------:R-:W-:Y:S02]  /*18170*/  FMUL.FTZ R22, R2, UR5 ;  /* 0x0000000502167c20 */ /* 0x000fe40008410000 */
[----:B------:R-:W-:Y:S02]  /*18180*/  @P2 FFMA.FTZ R3, R23, R66, R64 ;  /* 0x0000004217032223 */ /* 0x000fe40000010040 */
[----:B------:R-:W-:Y:S02]  /*18190*/  @P2 FFMA.FTZ R2, R22, R67, R65 ;  /* 0x0000004316022223 */ /* 0x000fe40000010041 */
[----:B------:R-:W-:Y:S02]  /*181a0*/  @P2 FMUL.FTZ R9, R3, -1.4426950216293334961 ;  /* 0xbfb8aa3b03092820 */ /* 0x000fe40000410000 */
[----:B------:R-:W-:Y:S02]  /*181b0*/  @P2 FMUL.FTZ R14, R2, -1.4426950216293334961 ;  /* 0xbfb8aa3b020e2820 */ /* 0x000fe40000410000 */
[----:B------:R-:W-:Y:S01]  /*181c0*/  FADD.FTZ R17, R16, -UR9 ;  /* 0x8000000910117e21 */ /* 0x000fe20008010000 */
[----:B------:R-:W-:Y:S01]  /*181d0*/  HADD2.F32 R16, -RZ, R15.H1_H1 ;  /* 0x3000000fff107230 */ /* 0x000fe20000004100 */
[----:B------:R-:W0:Y:S02]  /*181e0*/  @P2 MUFU.EX2 R9, R9 ;  /* 0x0000000900092308 */ /* 0x000e240000000800 */
[----:B------:R-:W-:-:S02]  /*181f0*/  FMUL.FTZ R27, R17, UR5 ;  /* 0x00000005111b7c20 */ /* 0x000fc40008410000 */
[----:B------:R-:W-:Y:S02]  /*18200*/  FADD.FTZ R16, R16, -UR9 ;  /* 0x8000000910107e21 */ /* 0x000fe40008010000 */
[----:B------:R-:W-:Y:S02]  /*18210*/  @P2 FFMA.FTZ R19, R27, R66, R64 ;  /* 0x000000421b132223 */ /* 0x000fe40000010040 */
[----:B------:R-:W1:Y:S01]  /*18220*/  @P2 MUFU.EX2 R14, R14 ;  /* 0x0000000e000e2308 */ /* 0x000e620000000800 */
[----:B------:R-:W-:Y:S02]  /*18230*/  FMUL.FTZ R26, R16, UR5 ;  /* 0x00000005101a7c20 */ /* 0x000fe40008410000 */
[----:B------:R-:W-:Y:S02]  /*18240*/  @P2 FMUL.FTZ R20, R19, -1.4426950216293334961 ;  /* 0xbfb8aa3b13142820 */ /* 0x000fe40000410000 */
[----:B------:R-:W-:Y:S02]  /*18250*/  @P2 FFMA.FTZ R16, R26, R67, R65 ;  /* 0x000000431a102223 */ /* 0x000fe40000010041 */
[----:B0-----:R-:W-:Y:S01]  /*18260*/  @P2 FADD.FTZ R12, R9, 1 ;  /* 0x3f800000090c2421 */ /* 0x001fe20000010000 */
[--C-:B----4-:R-:W-:Y:S01]  /*18270*/  HADD2.F32 R9, -RZ, R8.reuse.H0_H0 ;  /* 0x20000008ff097230 */ /* 0x110fe20000004100 */
[----:B------:R-:W-:Y:S01]  /*18280*/  @P2 FMUL.FTZ R21, R16, -1.4426950216293334961 ;  /* 0xbfb8aa3b10152820 */ /* 0x000fe20000410000 */
[----:B------:R-:W-:Y:S01]  /*18290*/  HADD2.F32 R8, -RZ, R8.H1_H1 ;  /* 0x30000008ff087230 */ /* 0x000fe20000004100 */
[----:B------:R-:W0:Y:S01]  /*182a0*/  @P2 MUFU.EX2 R20, R20 ;  /* 0x0000001400142308 */ /* 0x000e220000000800 */
[----:B-1----:R-:W-:-:S07]  /*182b0*/  @P2 FADD.FTZ R15, R14, 1 ;  /* 0x3f8000000e0f2421 */ /* 0x002fce0000010000 */
[----:B------:R-:W1:Y:S08]  /*182c0*/  @P2 MUFU.RCP R12, R12 ;  /* 0x0000000c000c2308 */ /* 0x000e700000001000 */
[----:B------:R-:W2:Y:S01]  /*182d0*/  @P2 MUFU.RCP R15, R15 ;  /* 0x0000000f000f2308 */ /* 0x000ea20000001000 */
[----:B0-----:R-:W-:Y:S02]  /*182e0*/  @P2 FADD.FTZ R20, R20, 1 ;  /* 0x3f80000014142421 */ /* 0x001fe40000010000 */
[----:B-1----:R-:W-:-:S05]  /*182f0*/  @P2 FADD.FTZ R14, -R12, 1 ;  /* 0x3f8000000c0e2421 */ /* 0x002fca0000010100 */
[----:B------:R-:W0:Y:S01]  /*18300*/  @P2 MUFU.EX2 R21, R21 ;  /* 0x0000001500152308 */ /* 0x000e220000000800 */
[----:B------:R-:W-:Y:S02]  /*18310*/  @P2 FMUL.FTZ R12, R9, R12 ;  /* 0x0000000c090c2220 */ /* 0x000fe40000410000 */
[----:B------:R-:W-:Y:S02]  /*18320*/  @P2 FFMA.FTZ R3, R3, R14, 1 ;  /* 0x3f80000003032423 */ /* 0x000fe4000001000e */
[----:B------:R-:W-:Y:S02]  /*18330*/  FFMA.FTZ R14, R10, R22, R11 ;  /* 0x000000160a0e7223 */ /* 0x000fe4000001000b */
[----:B--2---:R-:W-:Y:S01]  /*18340*/  @P2 FADD.FTZ R17, -R15, 1 ;  /* 0x3f8000000f112421 */ /* 0x004fe20000010100 */
[----:B------:R-:W1:Y:S01]  /*18350*/  @P2 MUFU.RCP R20, R20 ;  /* 0x0000001400142308 */ /* 0x000e620000001000 */
[----:B------:R-:W-:Y:S02]  /*18360*/  @P2 FMUL.FTZ R15, R8, R15 ;  /* 0x0000000f080f2220 */ /* 0x000fe40000410000 */
[----:B------:R-:W-:-:S02]  /*18370*/  @P2 FFMA.FTZ R2, R2, R17, 1 ;  /* 0x3f80000002022423 */ /* 0x000fc40000010011 */
[----:B------:R-:W-:Y:S01]  /*18380*/  @P2 FMUL.FTZ R9, R12, R3 ;  /* 0x000000030c092220 */ /* 0x000fe20000410000 */
[----:B------:R-:W-:Y:S01]  /*18390*/  @!P0 MOV R3, R7 ;  /* 0x0000000700038202 */ /* 0x000fe20000000f00 */
[----:B------:R-:W-:Y:S02]  /*183a0*/  @!P0 IMAD R12, R24, c[0x0][0x1d8], RZ ;  /* 0x00007600180c8a24 */ /* 0x000fe400078e02ff */
[----:B------:R-:W-:Y:S01]  /*183b0*/  @P2 FMUL.FTZ R8, R15, R2 ;  /* 0x000000020f082220 */ /* 0x000fe20000410000 */
[----:B------:R-:W-:Y:S01]  /*183c0*/  @!P0 MOV R2, R4 ;  /* 0x0000000400028202 */ /* 0x000fe20000000f00 */
[C---:B------:R-:W-:Y:S02]  /*183d0*/  @!P0 IMAD R15, R25.reuse, c[0x0][0x1dc], R12 ;  /* 0x00007700190f8a24 */ /* 0x040fe400078e020c */
[----:B------:R-:W-:Y:S02]  /*183e0*/  FFMA.FTZ R12, R10, R23, R11 ;  /* 0x000000170a0c7223 */ /* 0x000fe4000001000b */
[C---:B------:R-:W-:Y:S01]  /*183f0*/  @!P0 IMAD.WIDE.U32 R2, R25.reuse, c[0x0][0x1d8], R2 ;  /* 0x0000760019028a25 */ /* 0x040fe200078e0002 */
[----:B------:R-:W-:-:S03]  /*18400*/  IADD3 R25, R25, 0x8, RZ ;  /* 0x0000000819197810 */ /* 0x000fc60007ffe0ff */
[----:B0-----:R-:W-:Y:S02]  /*18410*/  @P2 FADD.FTZ R21, R21, 1 ;  /* 0x3f80000015152421 */ /* 0x001fe40000010000 */
[----:B------:R-:W-:Y:S01]  /*18420*/  FFMA.FTZ R12, R9, R66, -R12 ;  /* 0x00000042090c7223 */ /* 0x000fe2000001080c */
[----:B------:R-:W-:Y:S01]  /*18430*/  @!P0 IADD3 R9, R3, R15, RZ ;  /* 0x0000000f03098210 */ /* 0x000fe20007ffe0ff */
[----:B------:R-:W-:Y:S01]  /*18440*/  FFMA.FTZ R14, R8, R67, -R14 ;  /* 0x00000043080e7223 */ /* 0x000fe2000001080e */
[----:B------:R-:W-:Y:S01]  /*18450*/  @!P0 LEA R8, P3, R2, c[0x0][0x160], 0x1 ;  /* 0x0000580002088a11 */ /* 0x000fe200078608ff */
[----:B------:R-:W-:Y:S01]  /*18460*/  FMUL.FTZ R12, R12, UR5 ;  /* 0x000000050c0c7c20 */ /* 0x000fe20008410000 */
[----:B------:R-:W0:Y:S01]  /*18470*/  @P2 MUFU.RCP R21, R21 ;  /* 0x0000001500152308 */ /* 0x000e220000001000 */
[----:B------:R-:W-:Y:S01]  /*18480*/  @!P0 FMUL.FTZ R3, R14, UR5 ;  /* 0x000000050e038c20 */ /* 0x000fe20008410000 */
[----:B------:R-:W-:Y:S01]  /*18490*/  @!P0 LEA.HI.X R9, R2, c[0x0][0x164], R9, 0x1, P3 ;  /* 0x0000590002098a11 */ /* 0x000fe200018f0c09 */
[----:B-1----:R-:W-:Y:S01]  /*184a0*/  @P2 FADD.FTZ R2, -R20, 1 ;  /* 0x3f80000014022421 */ /* 0x002fe20000010100 */
[----:B------:R-:W-:-:S02]  /*184b0*/  SHF.R.S32.HI R14, RZ, 0x1f, R25 ;  /* 0x0000001fff0e7819 */ /* 0x000fc40000011419 */
[----:B------:R-:W-:Y:S01]  /*184c0*/  @!P0 F2FP.PACK_AB R17, R3, R12 ;  /* 0x0000000c0311823e */ /* 0x000fe200000000ff */
[--C-:B------:R-:W-:Y:S01]  /*184d0*/  HADD2.F32 R3, -RZ, R18.reuse.H0_H0 ;  /* 0x20000012ff037230 */ /* 0x100fe20000004100 */
[----:B------:R-:W-:Y:S01]  /*184e0*/  @P2 FFMA.FTZ R19, R19, R2, 1 ;  /* 0x3f80000013132423 */ /* 0x000fe20000010002 */
[----:B------:R-:W-:Y:S01]  /*184f0*/  HADD2.F32 R18, -RZ, R18.H1_H1 ;  /* 0x30000012ff127230 */ /* 0x000fe20000004100 */
[----:B------:R-:W-:Y:S01]  /*18500*/  FFMA.FTZ R2, R10, R27, R11 ;  /* 0x0000001b0a027223 */ /* 0x000fe2000001000b */
        /* <DEDUP_REMOVED lines=10> */
[----:B-1----:R-:W-:Y:S02]  /*185b0*/  FFMA.FTZ R9, R10, R26, R11 ;  /* 0x0000001a0a097223 */ /* 0x002fe4000001000b */
[----:B------:R-:W-:-:S02]  /*185c0*/  FFMA.FTZ R8, R3, R66, -R2 ;  /* 0x0000004203087223 */ /* 0x000fc40000010802 */
        /* <DEDUP_REMOVED lines=12> */
[----:B------:R-:W-:-:S05]  /*18690*/  F2FP.PACK_AB R3, R12, R15 ;  /* 0x0000000f0c03723e */ /* 0x000fca00000000ff */
[----:B------:R0:W-:Y:S02]  /*186a0*/  STG.E [R8.64], R3 ;  /* 0x0000000308007986 */ /* 0x0001e4000c10190e */
.L_x_1572:
[----:B------:R-:W-:Y:S05]  /*186b0*/  BSYNC B0 ;  /* 0x0000000000007941 */ /* 0x000fea0003800000 */
.L_x_1571:
        /* <DEDUP_REMOVED lines=10> */
.L_x_1488:
        /* <DEDUP_REMOVED lines=19> */
.L_x_1576:
[----:B------:R-:W-:Y:S05]  /*18890*/  BSYNC B0 ;  /* 0x0000000000007941 */ /* 0x000fea0003800000 */
.L_x_1575:
        /* <DEDUP_REMOVED lines=11> */
.L_x_1578:
[----:B------:R-:W2:Y:S01]  /*18950*/  LDG.E.STRONG.GPU R5, [R2.64] ;  /* 0x0000000e02057981 */ /* 0x000ea2000c1ef900 */
[----:B------:R-:W-:Y:S01]  /*18960*/  YIELD ;  /* 0x0000000000007946 */ /* 0x000fe20003800000 */
[----:B--2---:R-:W-:Y:S01]  /*18970*/  ISETP.NE.AND P0, PT, R5, R0, PT ;  /* 0x000000000500720c */ /* 0x004fe20003f05270 */
[----:B------:R-:W-:-:S12]  /*18980*/  CCTL.IVALL ;  /* 0x00000000ff00798f */ /* 0x000fd80002000000 */
[----:B------:R-:W-:Y:S05]  /*18990*/  @P0 BRA `(.L_x_1578) ;  /* 0xffffffb000000947 */ /* 0x000fea000383ffff */
.L_x_1577:
[----:B------:R-:W-:Y:S02]  /*189a0*/  WARPSYNC 0xffffffff ;  /* 0xffffffff00007948 */ /* 0x000fe40003800000 */
[----:B------:R-:W2:Y:S01]  /*189b0*/  LDL R4, [R1+0x2e4] ;  /* 0x0002e40001047983 */ /* 0x000ea20000100800 */
[----:B------:R-:W-:-:S03]  /*189c0*/  MOV R19, c[0x0][0x1dc] ;  /* 0x0000770000137a02 */ /* 0x000fc60000000f00 */
[----:B------:R-:W-:Y:S01]  /*189d0*/  BAR.SYNC.DEFER_BLOCKING 0x0 ;  /* 0x0000000000007b1d */ /* 0x000fe20000010000 */
        /* <DEDUP_REMOVED lines=23> */
.L_x_1579:
        /* <DEDUP_REMOVED lines=25> */
.L_x_1580:
        /* <DEDUP_REMOVED lines=10> */
.L_x_5621:


//--------------------- .text._Z35group_norm_nhwc_bwd_one_pass_kernelI11Fp16IOBf16WLi64ELi98ELi392EEv26Group_norm_nhwc_bwd_params --------------------------
	.section	.text._Z35group_norm_nhwc_bwd_one_pass_kernelI11Fp16IOBf16WLi64ELi98ELi392EEv26Group_norm_nhwc_bwd_params,"ax",@progbits
	.sectioninfo	@"SHI_REGISTERS=72"
	.align	128
        .global         _Z35group_norm_nhwc_bwd_one_pass_kernelI11Fp16IOBf16WLi64ELi98ELi392EEv26Group_norm_nhwc_bwd_params
        .type           _Z35group_norm_nhwc_bwd_one_pass_kernelI11Fp16IOBf16WLi64ELi98ELi392EEv26Group_norm_nhwc_bwd_params,@function
        .size           _Z35group_norm_nhwc_bwd_one_pass_kernelI11Fp16IOBf16WLi64ELi98ELi392EEv26Group_norm_nhwc_bwd_params,(.L_x_5622 - _Z35group_norm_nhwc_bwd_one_pass_kernelI11Fp16IOBf16WLi64ELi98ELi392EEv26Group_norm_nhwc_bwd_params)
        .other          _Z35group_norm_nhwc_bwd_one_pass_kernelI11Fp16IOBf16WLi64ELi98ELi392EEv26Group_norm_nhwc_bwd_params,@"STO_CUDA_ENTRY STV_DEFAULT"
_Z35group_norm_nhwc_bwd_one_pass_kernelI11Fp16IOBf16WLi64ELi98ELi392EEv26Group_norm_nhwc_bwd_params:
.text._Z35group_norm_nhwc_bwd_one_pass_kernelI11Fp16IOBf16WLi64ELi98ELi392EEv26Group_norm_nhwc_bwd_params:
        /* <DEDUP_REMOVED lines=72> */
.L_x_1632:
        /* <DEDUP_REMOVED lines=211> */
.L_x_1583:
[----:B0---4-:R-:W-:Y:S05]  /*11b0*/  BSYNC B0 ;  /* 0x0000000000007941 */ /* 0x011fea0003800000 */
.L_x_1582:
[----:B------:R-:W-:Y:S01]  /*11c0*/  ISETP.NE.AND P0, PT, RZ, UR15, PT ;  /* 0x0000000fff007c0c */ /* 0x000fe2000bf05270 */
[--C-:B-----5:R-:W-:Y:S01]  /*11d0*/  HADD2.F32 R17, -RZ, R50.reuse.H0_H0 ;  /* 0x20000032ff117230 */ /* 0x120fe20000004100 */
[----:B------:R-:W-:Y:S01]  /*11e0*/  LOP3.LUT R63, R63, 0xfffffffb, RZ, 0xc0, !PT ;  /* 0xfffffffb3f3f7812 */ /* 0x000fe200078ec0ff */
[----:B------:R-:W-:-:S02]  /*11f0*/  HADD2.F32 R19, -RZ, R50.H1_H1 ;  /* 0x30000032ff137230 */ /* 0x000fc40000004100 */
[--C-:B------:R-:W-:Y:S01]  /*1200*/  HADD2.F32 R21, -RZ, R51.reuse.H1_H1 ;  /* 0x30000033ff157230 */ /* 0x100fe20000004100 */
[----:B------:R-:W-:Y:S01]  /*1210*/  FADD.FTZ R17, R17, -UR16 ;  /* 0x8000001011117e21 */ /* 0x000fe20008010000 */
[----:B------:R-:W-:Y:S01]  /*1220*/  HADD2.F32 R23, -RZ, R51.H0_H0 ;  /* 0x20000033ff177230 */ /* 0x000fe20000004100 */
[----:B------:R-:W-:Y:S01]  /*1230*/  FADD.FTZ R24, R19, -UR16 ;  /* 0x8000001013187e21 */ /* 0x000fe20008010000 */
[--C-:B------:R-:W-:Y:S01]  /*1240*/  HADD2.F32 R22, -RZ, R49.reuse.H0_H0 ;  /* 0x20000031ff167230 */ /* 0x100fe20000004100 */
[----:B------:R-:W-:Y:S01]  /*1250*/  FADD.FTZ R19, R21, -UR16 ;  /* 0x8000001015137e21 */ /* 0x000fe20008010000 */
[----:B------:R-:W-:Y:S01]  /*1260*/  HADD2.F32 R18, -RZ, R49.H1_H1 ;  /* 0x30000031ff127230 */ /* 0x000fe20000004100 */
[----:B------:R-:W-:Y:S01]  /*1270*/  FMUL.FTZ R21, R17, UR11 ;  /* 0x0000000b11157c20 */ /* 0x000fe20008410000 */
        /* <DEDUP_REMOVED lines=24> */
.L_x_1584:
        /* <DEDUP_REMOVED lines=26> */
.L_x_1585:
[----:B------:R-:W-:Y:S02]  /*15a0*/  FFMA.FTZ R29, R17, R26, R21 ;  /* 0x0000001a111d7223 */ /* 0x000fe40000010015 */
[----:B------:R-:W-:Y:S02]  /*15b0*/  FMUL.FTZ R28, R20, R35 ;  /* 0x00000023141c7220 */ /* 0x000fe40000410000 */
[C---:B------:R-:W-:Y:S02]  /*15c0*/  FFMA.FTZ R21, R23.reuse, R20, R24 ;  /* 0x0000001417157223 */ /* 0x040fe40000010018 */
[----:B------:R-:W-:Y:S02]  /*15d0*/  FFMA.FTZ R24, R23, R28, R29 ;  /* 0x0000001c17187223 */ /* 0x000fe4000001001d */
[----:B------:R-:W-:Y:S02]  /*15e0*/  FADD.FTZ R27, RZ, R22 ;  /* 0x00000016ff1b7221 */ /* 0x000fe40000010000 */
[----:B------:R-:W-:Y:S01]  /*15f0*/  FADD.FTZ R25, R26, R25 ;  /* 0x000000191a197221 */ /* 0x000fe20000010000 */
[----:B------:R-:W-:Y:S01]  /*1600*/  HADD2.F32 R26, -RZ, R46.H0_H0 ;  /* 0x2000002eff1a7230 */ /* 0x000fe20000004100 */
[----:B------:R-:W-:-:S02]  /*1610*/  FFMA.FTZ R17, R17, R18, RZ ;  /* 0x0000001211117223 */ /* 0x000fc400000100ff */
[----:B------:R-:W-:Y:S01]  /*1620*/  FADD.FTZ R23, RZ, R18 ;  /* 0x00000012ff177221 */ /* 0x000fe20000010000 */
[----:B------:R-:W-:Y:S01]  /*1630*/  HADD2.F32 R18, -RZ, R46.H1_H1 ;  /* 0x3000002eff127230 */ /* 0x000fe20000004100 */
[----:B------:R-:W-:Y:S02]  /*1640*/  FMUL.FTZ R22, R16, R15 ;  /* 0x0000000f10167220 */ /* 0x000fe40000410000 */
[C---:B------:R-:W-:Y:S02]  /*1650*/  FFMA.FTZ R17, R19.reuse, R16, R17 ;  /* 0x0000001013117223 */ /* 0x040fe40000010011 */
[----:B------:R-:W-:Y:S02]  /*1660*/  FFMA.FTZ R19, R19, R22, R24 ;  /* 0x0000001613137223 */ /* 0x000fe40000010018 */
[----:B------:R-:W-:Y:S01]  /*1670*/  FADD.FTZ R24, R26, -UR16 ;  /* 0x800000101a187e21 */ /* 0x000fe20008010000 */
[----:B------:R-:W-:Y:S01]  /*1680*/  HADD2.F32 R26, -RZ, R45.H0_H0 ;  /* 0x2000002dff1a7230 */ /* 0x000fe20000004100 */
[----:B------:R-:W-:-:S02]  /*1690*/  FADD.FTZ R18, R18, -UR16 ;  /* 0x8000001012127e21 */ /* 0x000fc40008010000 */
[----:B------:R-:W-:Y:S01]  /*16a0*/  FADD.FTZ R16, R23, R16 ;  /* 0x0000001017107221 */ /* 0x000fe20000010000 */
[----:B------:R-:W-:Y:S01]  /*16b0*/  HADD2.F32 R23, -RZ, R45.H1_H1 ;  /* 0x3000002dff177230 */ /* 0x000fe20000004100 */
[----:B------:R-:W-:Y:S02]  /*16c0*/  FADD.FTZ R20, R27, R20 ;  /* 0x000000141b147221 */ /* 0x000fe40000010000 */
[----:B------:R-:W-:Y:S02]  /*16d0*/  FADD.FTZ R25, R25, R28 ;  /* 0x0000001c19197221 */ /* 0x000fe40000010000 */
        /* <DEDUP_REMOVED lines=21> */
.L_x_1586:
[----:B------:R-:W-:Y:S02]  /*1830*/  FMUL.FTZ R27, R26, R35 ;  /* 0x000000231a1b7220 */ /* 0x000fe40000410000 */
[----:B------:R-:W-:Y:S01]  /*1840*/  FADD.FTZ R28, R22, R25 ;  /* 0x00000019161c7221 */ /* 0x000fe20000010000 */
[--C-:B------:R-:W-:Y:S01]  /*1850*/  HADD2.F32 R25, -RZ, R47.reuse.H0_H0 ;  /* 0x2000002fff197230 */ /* 0x100fe20000004100 */
[----:B------:R-:W-:Y:S02]  /*1860*/  FFMA.FTZ R22, R24, R27, R19 ;  /* 0x0000001b18167223 */ /* 0x000fe40000010013 */
[----:B------:R-:W-:Y:S02]  /*1870*/  FADD.FTZ R20, R20, R26 ;  /* 0x0000001a14147221 */ /* 0x000fe40000010000 */
[----:B------:R-:W-:Y:S01]  /*1880*/  FFMA.FTZ R21, R24, R26, R21 ;  /* 0x0000001a18157223 */ /* 0x000fe20000010015 */
[----:B------:R-:W-:Y:S01]  /*1890*/  HADD2.F32 R26, -RZ, R47.H1_H1 ;  /* 0x3000002fff1a7230 */ /* 0x000fe20000004100 */
[----:B------:R-:W-:-:S02]  /*18a0*/  FMUL.FTZ R19, R23, R15 ;  /* 0x0000000f17137220 */ /* 0x000fc40000410000 */
[----:B------:R-:W-:Y:S02]  /*18b0*/  FADD.FTZ R16, R16, R23 ;  /* 0x0000001710107221 */ /* 0x000fe40000010000 */
[C---:B------:R-:W-:Y:S02]  /*18c0*/  FFMA.FTZ R17, R18.reuse, R23, R17 ;  /* 0x0000001712117223 */ /* 0x040fe40000010011 */
[----:B------:R-:W-:Y:S01]  /*18d0*/  FFMA.FTZ R23, R18, R19, R22 ;  /* 0x0000001312177223 */ /* 0x000fe20000010016 */
[--C-:B------:R-:W-:Y:S01]  /*18e0*/  HADD2.F32 R22, -RZ, R44.reuse.H1_H1 ;  /* 0x3000002cff167230 */ /* 0x100fe20000004100 */
[----:B------:R-:W-:Y:S02]  /*18f0*/  FADD.FTZ R24, R28, R27 ;  /* 0x0000001b1c187221 */ /* 0x000fe40000010000 */
[----:B------:R-:W-:Y:S01]  /*1900*/  FADD.FTZ R18, R25, -UR16 ;  /* 0x8000001019127e21 */ /* 0x000fe20008010000 */
[----:B------:R-:W-:Y:S01]  /*1910*/  HADD2.F32 R25, -RZ, R44.H0_H0 ;  /* 0x2000002cff197230 */ /* 0x000fe20000004100 */
        /* <DEDUP_REMOVED lines=22> */
.L_x_1587:
        /* <DEDUP_REMOVED lines=8> */
[----:B------:R-:W-:Y:S02]  /*1b00*/  FADD.FTZ R16, R16, R22 ;  /* 0x0000001610107221 */ /* 0x000fe40000010000 */
[C---:B------:R-:W-:Y:S01]  /*1b10*/  FFMA.FTZ R22, R18.reuse, R22, R17 ;  /* 0x0000001612167223 */ /* 0x040fe20000010011 */
[--C-:B------:R-:W-:Y:S01]  /*1b20*/  HADD2.F32 R17, -RZ, R41.reuse.H1_H1 ;  /* 0x30000029ff117230 */ /* 0x100fe20000004100 */
[----:B------:R-:W-:Y:S02]  /*1b30*/  FFMA.FTZ R18, R18, R19, R23 ;  /* 0x0000001312127223 */ /* 0x000fe40000010017 */
[----:B------:R-:W-:Y:S02]  /*1b40*/  FADD.FTZ R25, R25, -UR16 ;  /* 0x8000001019197e21 */ /* 0x000fe40008010000 */
[----:B------:R-:W-:Y:S01]  /*1b50*/  FADD.FTZ R23, R26, -UR16 ;  /* 0x800000101a177e21 */ /* 0x000fe20008010000 */
[----:B------:R-:W-:Y:S01]  /*1b60*/  HADD2.F32 R26, -RZ, R41.H0_H0 ;  /* 0x20000029ff1a7230 */ /* 0x000fe20000004100 */
[----:B------:R-:W-:-:S02]  /*1b70*/  FADD.FTZ R24, R24, R27 ;  /* 0x0000001b18187221 */ /* 0x000fc40000010000 */
        /* <DEDUP_REMOVED lines=21> */
.L_x_1588:
[----:B------:R-:W-:Y:S02]  /*1cd0*/  FMUL.FTZ R27, R26, R35 ;  /* 0x000000231a1b7220 */ /* 0x000fe40000410000 */
[----:B------:R-:W-:Y:S02]  /*1ce0*/  FADD.FTZ R24, R19, R24 ;  /* 0x0000001813187221 */ /* 0x000fe40000010000 */
[----:B------:R-:W-:Y:S02]  /*1cf0*/  FADD.FTZ R20, R20, R26 ;  /* 0x0000001a14147221 */ /* 0x000fe40000010000 */
[C---:B------:R-:W-:Y:S02]  /*1d00*/  FFMA.FTZ R26, R25.reuse, R26, R21 ;  /* 0x0000001a191a7223 */ /* 0x040fe40000010015 */
[----:B------:R-:W-:Y:S01]  /*1d10*/  FFMA.FTZ R18, R25, R27, R18 ;  /* 0x0000001b19127223 */ /* 0x000fe20000010012 */
[--C-:B------:R-:W-:Y:S01]  /*1d20*/  HADD2.F32 R25, -RZ, R43.reuse.H0_H0 ;  /* 0x2000002bff197230 */ /* 0x100fe20000004100 */
[----:B------:R-:W-:Y:S01]  /*1d30*/  FADD.FTZ R24, R24, R27 ;  /* 0x0000001b18187221 */ /* 0x000fe20000010000 */
[----:B------:R-:W-:Y:S01]  /*1d40*/  HADD2.F32 R27, -RZ, R43.H1_H1 ;  /* 0x3000002bff1b7230 */ /* 0x000fe20000004100 */
[----:B------:R-:W-:-:S02]  /*1d50*/  FMUL.FTZ R21, R17, R15 ;  /* 0x0000000f11157220 */ /* 0x000fc40000410000 */
[C---:B------:R-:W-:Y:S02]  /*1d60*/  FFMA.FTZ R19, R23.reuse, R17, R22 ;  /* 0x0000001117137223 */ /* 0x040fe40000010016 */
[----:B------:R-:W-:Y:S01]  /*1d70*/  FFMA.FTZ R23, R23, R21, R18 ;  /* 0x0000001517177223 */ /* 0x000fe20000010012 */
[--C-:B------:R-:W-:Y:S01]  /*1d80*/  HADD2.F32 R18, -RZ, R40.reuse.H1_H1 ;  /* 0x30000028ff127230 */ /* 0x100fe20000004100 */
[----:B------:R-:W-:Y:S02]  /*1d90*/  FADD.FTZ R22, R21, R24 ;  /* 0x0000001815167221 */ /* 0x000fe40000010000 */
[----:B------:R-:W-:Y:S01]  /*1da0*/  FADD.FTZ R24, R25, -UR16 ;  /* 0x8000001019187e21 */ /* 0x000fe20008010000 */
[----:B------:R-:W-:Y:S01]  /*1db0*/  HADD2.F32 R25, -RZ, R40.H0_H0 ;  /* 0x20000028ff197230 */ /* 0x000fe20000004100 */
[----:B------:R-:W-:Y:S02]  /*1dc0*/  FADD.FTZ R21, R27, -UR16 ;  /* 0x800000101b157e21 */ /* 0x000fe40008010000 */
        /* <DEDUP_REMOVED lines=21> */
.L_x_1589:
[----:B------:R-:W-:Y:S02]  /*1f20*/  FMUL.FTZ R27, R25, R35 ;  /* 0x00000023191b7220 */ /* 0x000fe40000410000 */
[----:B------:R-:W-:Y:S02]  /*1f30*/  FADD.FTZ R17, R16, R17 ;  /* 0x0000001110117221 */ /* 0x000fe40000010000 */
[C---:B------:R-:W-:Y:S02]  /*1f40*/  FFMA.FTZ R16, R24.reuse, R25, R26 ;  /* 0x0000001918107223 */ /* 0x040fe4000001001a */
[----:B------:R-:W-:Y:S01]  /*1f50*/  FFMA.FTZ R26, R24, R27, R23 ;  /* 0x0000001b181a7223 */ /* 0x000fe20000010017 */
[--C-:B------:R-:W-:Y:S01]  /*1f60*/  HADD2.F32 R23, -RZ, R38.reuse.H0_H0 ;  /* 0x20000026ff177230 */ /* 0x100fe20000004100 */
[----:B------:R-:W-:Y:S01]  /*1f70*/  FADD.FTZ R22, R22, R27 ;  /* 0x0000001b16167221 */ /* 0x000fe20000010000 */
[----:B------:R-:W-:Y:S01]  /*1f80*/  HADD2.F32 R24, -RZ, R38.H1_H1 ;  /* 0x30000026ff187230 */ /* 0x000fe20000004100 */
[----:B------:R-:W-:-:S02]  /*1f90*/  FMUL.FTZ R27, R18, R15 ;  /* 0x0000000f121b7220 */ /* 0x000fc40000410000 */
[----:B------:R-:W-:Y:S02]  /*1fa0*/  FADD.FTZ R23, R23, -UR16 ;  /* 0x8000001017177e21 */ /* 0x000fe40008010000 */
[----:B------:R-:W-:Y:S02]  /*1fb0*/  FFMA.FTZ R26, R21, R27, R26 ;  /* 0x0000001b151a7223 */ /* 0x000fe4000001001a */
[----:B------:R-:W-:Y:S02]  /*1fc0*/  FADD.FTZ R27, R27, R22 ;  /* 0x000000161b1b7221 */ /* 0x000fe40000010000 */
[----:B------:R-:W-:Y:S01]  /*1fd0*/  FADD.FTZ R22, R24, -UR16 ;  /* 0x8000001018167e21 */ /* 0x000fe20008010000 */
[--C-:B------:R-:W-:Y:S01]  /*1fe0*/  HADD2.F32 R24, -RZ, R37.reuse.H1_H1 ;  /* 0x30000025ff187230 */ /* 0x100fe20000004100 */
[----:B------:R-:W-:Y:S01]  /*1ff0*/  FADD.FTZ R20, R20, R25 ;  /* 0x0000001914147221 */ /* 0x000fe20000010000 */
[----:B------:R-:W-:Y:S01]  /*2000*/  HADD2.F32 R25, -RZ, R37.H0_H0 ;  /* 0x20000025ff197230 */ /* 0x000fe20000004100 */
        /* <DEDUP_REMOVED lines=21> */
.L_x_1590:
[----:B------:R-:W-:Y:S02]  /*2160*/  FMUL.FTZ R28, R25, R35 ;  /* 0x00000023191c7220 */ /* 0x000fe40000410000 */
[----:B------:R-:W-:Y:S01]  /*2170*/  FFMA.FTZ R21, R21, R18, R19 ;  /* 0x0000001215157223 */ /* 0x000fe20000010013 */
[----:B------:R-:W-:Y:S01]  /*2180*/  HADD2.F32 R19, -RZ, R39.H0_H0 ;  /* 0x20000027ff137230 */ /* 0x000fe20000004100 */
[----:B------:R-:W-:Y:S02]  /*2190*/  FFMA.FTZ R29, R23, R28, R26 ;  /* 0x0000001c171d7223 */ /* 0x000fe4000001001a */
[----:B------:R-:W-:Y:S02]  /*21a0*/  FMUL.FTZ R26, R24, R15 ;  /* 0x0000000f181a7220 */ /* 0x000fe40000410000 */
[----:B------:R-:W-:Y:S01]  /*21b0*/  FADD.FTZ R31, R27, R28 ;  /* 0x0000001c1b1f7221 */ /* 0x000fe20000010000 */
[----:B------:R-:W-:Y:S01]  /*21c0*/  HADD2.F32 R28, -RZ, R36.H0_H0 ;  /* 0x20000024ff1c7230 */ /* 0x000fe20000004100 */
[----:B------:R-:W-:-:S02]  /*21d0*/  FFMA.FTZ R27, R22, R26, R29 ;  /* 0x0000001a161b7223 */ /* 0x000fc4000001001d */
[----:B------:R-:W-:Y:S01]  /*21e0*/  FADD.FTZ R29, R26, R31 ;  /* 0x0000001f1a1d7221 */ /* 0x000fe20000010000 */
[----:B------:R-:W-:Y:S01]  /*21f0*/  HADD2.F32 R26, -RZ, R39.H1_H1 ;  /* 0x30000027ff1a7230 */ /* 0x000fe20000004100 */
[----:B------:R-:W-:-:S04]  /*2200*/  FADD.FTZ R19, R19, -UR16 ;  /* 0x8000001013137e21 */ /* 0x000fc80008010000 */
[----:B------:R-:W-:Y:S02]  /*2210*/  FADD.FTZ R26, R26, -UR16 ;  /* 0x800000101a1a7e21 */ /* 0x000fe40008010000 */
[----:B------:R-:W-:Y:S02]  /*2220*/  FMUL.FTZ R30, R19, UR11 ;  /* 0x0000000b131e7c20 */ /* 0x000fe40008410000 */
        /* <DEDUP_REMOVED lines=21> */
.L_x_1591:
        /* <DEDUP_REMOVED lines=83> */
.L_x_1593:
[----:B0-----:R-:W-:Y:S05]  /*28b0*/  BSYNC B0 ;  /* 0x0000000000007941 */ /* 0x001fea0003800000 */
.L_x_1592:
        /* <DEDUP_REMOVED lines=41> */
.L_x_1595:
[----:B------:R-:W-:Y:S05]  /*2b50*/  BSYNC B0 ;  /* 0x0000000000007941 */ /* 0x000fea0003800000 */
.L_x_1594:
        /* <DEDUP_REMOVED lines=20> */
.L_x_1597:
[----:B------:R-:W-:Y:S05]  /*2ca0*/  BSYNC B0 ;  /* 0x0000000000007941 */ /* 0x000fea0003800000 */
.L_x_1596:
        /* <DEDUP_REMOVED lines=32> */
.L_x_1600:
[----:B------:R-:W2:Y:S01]  /*2eb0*/  LDG.E.STRONG.GPU R18, [R16.64] ;  /* 0x0000000c10127981 */ /* 0x000ea2000c1ef900 */
[----:B------:R-:W-:Y:S01]  /*2ec0*/  YIELD ;  /* 0x0000000000007946 */ /* 0x000fe20003800000 */
[----:B--2---:R-:W-:Y:S01]  /*2ed0*/  ISETP.NE.AND P6, PT, R18, R23, PT ;  /* 0x000000171200720c */ /* 0x004fe20003fc5270 */
[----:B------:R-:W-:-:S12]  /*2ee0*/  CCTL.IVALL ;  /* 0x00000000ff00798f */ /* 0x000fd80002000000 */
[----:B------:R-:W-:Y:S05]  /*2ef0*/  @P6 BRA `(.L_x_1600) ;  /* 0xffffffb000006947 */ /* 0x000fea000383ffff */
.L_x_1599:
        /* <DEDUP_REMOVED lines=26> */
.L_x_1604:
        /* <DEDUP_REMOVED lines=116> */
.L_x_1603:
        /* <DEDUP_REMOVED lines=64> */
.L_x_1605:
[----:B------:R-:W-:-:S04]  /*3be0*/  LOP3.LUT P6, RZ, R63, 0x1, RZ, 0xc0, !PT ;  /* 0x000000013fff7812 */ /* 0x000fc800078cc0ff */
[----:B------:R-:W-:-:S13]  /*3bf0*/  ISETP.NE.OR P6, PT, RZ, UR4, P6 ;  /* 0x00000004ff007c0c */ /* 0x000fda000b7c5670 */
[----:B------:R-:W-:Y:S05]  /*3c00*/  @!P6 BRA `(.L_x_1601) ;  /* 0x000002000000e947 */ /* 0x000fea0003800000 */
.L_x_1602:
        /* <DEDUP_REMOVED lines=32> */
.L_x_1601:
        /* <DEDUP_REMOVED lines=11> */
.L_x_1607:
[----:B------:R-:W-:Y:S05]  /*3ec0*/  BSYNC B0 ;  /* 0x0000000000007941 */ /* 0x000fea0003800000 */
.L_x_1606:
        /* <DEDUP_REMOVED lines=17> */
.L_x_1598:
        /* <DEDUP_REMOVED lines=37> */
.L_x_1608:
        /* <DEDUP_REMOVED lines=18> */
.L_x_1610:
[----:B------:R-:W-:Y:S05]  /*4350*/  BSYNC B0 ;  /* 0x0000000000007941 */ /* 0x000fea0003800000 */
.L_x_1609:
        /* <DEDUP_REMOVED lines=27> */
.L_x_1611:
        /* <DEDUP_REMOVED lines=19> */
.L_x_1613:
[----:B------:R-:W-:Y:S05]  /*4640*/  BSYNC B0 ;  /* 0x0000000000007941 */ /* 0x000fea0003800000 */
.L_x_1612:
        /* <DEDUP_REMOVED lines=28> */
.L_x_1614:
        /* <DEDUP_REMOVED lines=18> */
.L_x_1616:
[----:B------:R-:W-:Y:S05]  /*4930*/  BSYNC B0 ;  /* 0x0000000000007941 */ /* 0x000fea0003800000 */
.L_x_1615:
        /* <DEDUP_REMOVED lines=27> */
.L_x_1617:
        /* <DEDUP_REMOVED lines=18> */
.L_x_1619:
[----:B------:R-:W-:Y:S05]  /*4c10*/  BSYNC B0 ;  /* 0x0000000000007941 */ /* 0x000fea0003800000 */
.L_x_1618:
        /* <DEDUP_REMOVED lines=26> */
.L_x_1620:
        /* <DEDUP_REMOVED lines=18> */
.L_x_1622:
[----:B------:R-:W-:Y:S05]  /*4ee0*/  BSYNC B0 ;  /* 0x0000000000007941 */ /* 0x000fea0003800000 */
.L_x_1621:
        /* <DEDUP_REMOVED lines=29> */
.L_x_1623:
        /* <DEDUP_REMOVED lines=18> */
.L_x_1625:
[----:B------:R-:W-:Y:S05]  /*51e0*/  BSYNC B0 ;  /* 0x0000000000007941 */ /* 0x000fea0003800000 */
.L_x_1624:
        /* <DEDUP_REMOVED lines=27> */
.L_x_1626:
        /* <DEDUP_REMOVED lines=21> */
.L_x_1628:
[----:B------:R-:W-:Y:S05]  /*54f0*/  BSYNC B0 ;  /* 0x0000000000007941 */ /* 0x000fea0003800000 */
.L_x_1627:
[--C-:B------:R-:W-:Y:S01]  /*5500*/  HADD2.F32 R16, -RZ, R39.reuse.H0_H0 ;  /* 0x20000027ff107230 */ /* 0x100fe20000004100 */
[----:B------:R-:W-:Y:S01]  /*5510*/  ISETP.GE.U32.AND P0, PT, R53, c[0x0][0x1e0], PT ;  /* 0x0000780035007a0c */ /* 0x000fe20003f06070 */
[----:B------:R-:W-:-:S03]  /*5520*/  HADD2.F32 R39, -RZ, R39.H1_H1 ;  /* 0x30000027ff277230 */ /* 0x000fc60000004100 */
[----:B------:R-:W-:Y:S01]  /*5530*/  ISETP.GE.AND.EX P0, PT, R0, c[0x0][0x1e4], PT, P0 ;  /* 0x0000790000007a0c */ /* 0x000fe20003f06300 */
[----:B0-----:R-:W-:Y:S01]  /*5540*/  FADD.FTZ R17, R16, -UR16 ;  /* 0x8000001010117e21 */ /* 0x001fe20008010000 */
[--C-:B------:R-:W-:Y:S01]  /*5550*/  HADD2.F32 R16, -RZ, R36.reuse.H0_H0 ;  /* 0x20000024ff107230 */ /* 0x100fe20000004100 */
[----:B------:R-:W-:Y:S01]  /*5560*/  FADD.FTZ R39, R39, -UR16 ;  /* 0x8000001027277e21 */ /* 0x000fe20008010000 */
[----:B------:R-:W-:Y:S01]  /*5570*/  ISETP.LT.U32.AND P0, PT, R61, 0x188, !P0 ;  /* 0x000001883d00780c */ /* 0x000fe20004701070 */
[----:B------:R-:W-:Y:S01]  /*5580*/  HADD2.F32 R36, -RZ, R36.H1_H1 ;  /* 0x30000024ff247230 */ /* 0x000fe20000004100 */
[----:B------:R-:W-:Y:S02]  /*5590*/  FMUL.FTZ R24, R17, UR11 ;  /* 0x0000000b11187c20 */ /* 0x000fe40008410000 */
[----:B------:R-:W-:Y:S01]  /*55a0*/  FMUL.FTZ R39, R39, UR11 ;  /* 0x0000000b27277c20 */ /* 0x000fe20008410000 */
[----:B------:R-:W-:Y:S07]  /*55b0*/  @!P6 BRA `(.L_x_1629) ;  /* 0x000001200000e947 */ /* 0x000fee0003800000 */
        /* <DEDUP_REMOVED lines=18> */
.L_x_1629:
        /* <DEDUP_REMOVED lines=15> */
[----:B------:R-:W-:-:S05]  /*57d0*/  F2FP.PACK_AB R17, R16, R17 ;  /* 0x000000111011723e */ /* 0x000fca00000000ff */
[----:B------:R0:W-:Y:S02]  /*57e0*/  STG.E [R14.64], R17 ;  /* 0x000000110e007986 */ /* 0x0001e4000c10190c */
.L_x_1631:
[----:B------:R-:W-:Y:S05]  /*57f0*/  BSYNC B0 ;  /* 0x0000000000007941 */ /* 0x000fea0003800000 */
.L_x_1630:
[----:B------:R-:W-:Y:S01]  /*5800*/  ULDC UR4, c[0x0][0x10] ;  /* 0x0000040000047ab9 */ /* 0x000fe20000000800 */
[----:B------:R-:W-:Y:S01]  /*5810*/  IADD3 R52, R52, 0x1, RZ ;  /* 0x0000000134347810 */ /* 0x000fe20007ffe0ff */
[----:B------:R-:W-:-:S04]  /*5820*/  UIADD3 UR14, UR14, UR4, URZ ;  /* 0x000000040e0e7290 */ /* 0x000fc8000fffe03f */
[----:B------:R-:W-:-:S06]  /*5830*/  UISETP.GE.AND UP0, UPT, UR14, UR6, UPT ;  /* 0x000000060e00728c */ /* 0x000fcc000bf06270 */
[----:B------:R-:W-:-:S13]  /*5840*/  PLOP3.LUT P0, PT, PT, PT, UP0, 0x80, 0x0 ;  /* 0x000000000000781c */ /* 0x000fda0003f0f008 */
[----:B------:R-:W-:Y:S01]  /*5850*/  @P0 CALL.REL.NOINC `(.L_x_1581) ;  /* 0x0000001000000944 */ /* 0x000fe20003c00000 */
[----:B------:R-:W-:Y:S05]  /*5860*/  BRA `(.L_x_1632) ;  /* 0xffffac1000007947 */ /* 0x000fea000383ffff */
.L_x_1581:
        /* <DEDUP_REMOVED lines=22> */
.L_x_1634:
[----:B------:R-:W-:Y:S05]  /*59d0*/  BSYNC B0 ;  /* 0x0000000000007941 */ /* 0x000fea0003800000 */
.L_x_1633:
[----:B------:R-:W-:Y:S05]  /*59e0*/  @P0 EXIT ;  /* 0x000000000000094d */ /* 0x000fea0003800000 */
[----:B------:R-:W-:Y:S05]  /*59f0*/  @P2 BRA `(.L_x_1635) ;  /* 0x0000008000002947 */ /* 0x000fea0003800000 */
[----:B------:R-:W-:-:S05]  /*5a00*/  IMAD R0, R4, c[0x0][0x10], RZ ;  /* 0x0000040004007a24 */ /* 0x000fca00078e02ff */
[----:B------:R-:W-:-:S13]  /*5a10*/  ISETP.NE.AND P0, PT, R0, -0x1, PT ;  /* 0xffffffff0000780c */ /* 0x000fda0003f05270 */
[----:B------:R-:W-:Y:S05]  /*5a20*/  @!P0 BRA `(.L_x_1635) ;  /* 0x0000005000008947 */ /* 0x000fea0003800000 */
.L_x_1636:
[----:B-1----:R-:W2:Y:S01]  /*5a30*/  LDG.E.STRONG.GPU R5, [R2.64] ;  /* 0x0000000c02057981 */ /* 0x002ea2000c1ef900 */
[----:B------:R-:W-:Y:S01]  /*5a40*/  YIELD ;  /* 0x0000000000007946 */ /* 0x000fe20003800000 */
[----:B--2---:R-:W-:Y:S01]  /*5a50*/  ISETP.NE.AND P0, PT, R5, R0, PT ;  /* 0x000000000500720c */ /* 0x004fe20003f05270 */
[----:B------:R-:W-:-:S12]  /*5a60*/  CCTL.IVALL ;  /* 0x00000000ff00798f */ /* 0x000fd80002000000 */
[----:B------:R-:W-:Y:S05]  /*5a70*/  @P0 BRA `(.L_x_1636) ;  /* 0xffffffb000000947 */ /* 0x000fea000383ffff */
.L_x_1635:
        /* <DEDUP_REMOVED lines=25> */
.L_x_1637:
        /* <DEDUP_REMOVED lines=26> */
.L_x_1638:
        /* <DEDUP_REMOVED lines=13> */
.L_x_5622:


//--------------------- .text._Z35group_norm_nhwc_bwd_one_pass_kernelI11Fp16IOBf16WLi128ELi98ELi392EEv26Group_norm_nhwc_bwd_params --------------------------
	.section	.text._Z35group_norm_nhwc_bwd_one_pass_kernelI11Fp16IOBf16WLi128ELi98ELi392EEv26Group_norm_nhwc_bwd_params,"ax",@progbits
	.sectioninfo	@"SHI_REGISTERS=128"
	.align	128
        .global         _Z35group_norm_nhwc_bwd_one_pass_kernelI11Fp16IOBf16WLi128ELi98ELi392EEv26Group_norm_nhwc_bwd_params
        .type           _Z35group_norm_nhwc_bwd_one_pass_kernelI11Fp16IOBf16WLi128ELi98ELi392EEv26Group_norm_nhwc_bwd_params,@function
        .size           _Z35group_norm_nhwc_bwd_one_pass_kernelI11Fp16IOBf16WLi128ELi98ELi392EEv26Group_norm_nhwc_bwd_params,(.L_x_5623 - _Z35group_norm_nhwc_bwd_one_pass_kernelI11Fp16IOBf16WLi128ELi98ELi392EEv26Group_norm_nhwc_bwd_params)
        .other          _Z35group_norm_nhwc_bwd_one_pass_kernelI11Fp16IOBf16WLi128ELi98ELi392EEv26Group_norm_nhwc_bwd_params,@"STO_CUDA_ENTRY STV_DEFAULT"
_Z35group_norm_nhwc_bwd_one_pass_kernelI11Fp16IOBf16WLi128ELi98ELi392EEv26Group_norm_nhwc_bwd_params:
.text._Z35group_norm_nhwc_bwd_one_pass_kernelI11Fp16IOBf16WLi128ELi98ELi392EEv26Group_norm_nhwc_bwd_params:
        /* <DEDUP_REMOVED lines=113> */
.L_x_1722:
        /* <DEDUP_REMOVED lines=360> */
.L_x_1641:
[----:B0-----:R-:W-:Y:S05]  /*1d90*/  BSYNC B0 ;  /* 0x0000000000007941 */ /* 0x001fea0003800000 */
.L_x_1640:
[----:B------:R-:W-:Y:S01]  /*1da0*/  ISETP.NE.AND P0, PT, RZ, UR9, PT ;  /* 0x00000009ff007c0c */ /* 0x000fe2000bf05270 */
[--C-:B-----5:R-:W-:Y:S01]  /*1db0*/  HADD2.F32 R33, -RZ, R118.reuse.H0_H0 ;  /* 0x20000076ff217230 */ /* 0x120fe20000004100 */
[----:B------:R-:W-:Y:S01]  /*1dc0*/  LOP3.LUT R84, R84, 0xfffffeff, RZ, 0xc0, !PT ;  /* 0xfffffeff54547812 */ /* 0x000fe200078ec0ff */
[----:B------:R-:W-:-:S02]  /*1dd0*/  HADD2.F32 R35, -RZ, R118.H1_H1 ;  /* 0x30000076ff237230 */ /* 0x000fc40000004100 */
        /* <DEDUP_REMOVED lines=8> */
[--C-:B------:R-:W-:Y:S01]  /*1e60*/  HADD2.F32 R27, -RZ, R116.reuse.H0_H0 ;  /* 0x20000074ff1b7230 */ /* 0x100fe20000004100 */
        /* <DEDUP_REMOVED lines=23> */
.L_x_1642:
[----:B------:R-:W-:Y:S02]  /*1fe0*/  FMUL.FTZ R26, R31, R96 ;  /* 0x000000601f1a7220 */ /* 0x000fe40000410000 */
[----:B------:R-:W-:Y:S02]  /*1ff0*/  FMUL.FTZ R30, R41, R120 ;  /* 0x00000078291e7220 */ /* 0x000fe40000410000 */
[C---:B------:R-:W-:Y:S02]  /*2000*/  FFMA.FTZ R33, R36.reuse, R26, RZ ;  /* 0x0000001a24217223 */ /* 0x040fe400000100ff */
[----:B------:R-:W-:Y:S02]  /*2010*/  FADD.FTZ R35, RZ, R26 ;  /* 0x0000001aff237221 */ /* 0x000fe40000010000 */
[----:B------:R-:W-:-:S02]  /*2020*/  FFMA.FTZ R42, R36, R31, RZ ;  /* 0x0000001f242a7223 */ /* 0x000fc400000100ff */
        /* <DEDUP_REMOVED lines=21> */
.L_x_1643:
[----:B------:R-:W-:Y:S02]  /*2180*/  FADD.FTZ R32, RZ, R31 ;  /* 0x0000001fff207221 */ /* 0x000fe40000010000 */
[----:B------:R-:W-:Y:S02]  /*2190*/  FFMA.FTZ R33, R24, R28, R33 ;  /* 0x0000001c18217223 */ /* 0x000fe40000010021 */
[----:B------:R-:W-:Y:S02]  /*21a0*/  FMUL.FTZ R31, R27, R96 ;  /* 0x000000601b1f7220 */ /* 0x000fe40000410000 */
[----:B------:R-:W-:Y:S01]  /*21b0*/  FADD.FTZ R34, R28, R35 ;  /* 0x000000231c227221 */ /* 0x000fe20000010000 */
[----:B------:R-:W-:Y:S01]  /*21c0*/  HADD2.F32 R35, -RZ, R114.H1_H1 ;  /* 0x30000072ff237230 */ /* 0x000fe20000004100 */
[----:B------:R-:W-:-:S02]  /*21d0*/  FFMA.FTZ R28, R30, R27, R42 ;  /* 0x0000001b1e1c7223 */ /* 0x000fc4000001002a */
[----:B------:R-:W-:Y:S02]  /*21e0*/  FADD.FTZ R27, R32, R27 ;  /* 0x0000001b201b7221 */ /* 0x000fe40000010000 */
[----:B------:R-:W-:Y:S01]  /*21f0*/  FFMA.FTZ R32, R30, R31, R33 ;  /* 0x0000001f1e207223 */ /* 0x000fe20000010021 */
[----:B------:R-:W-:Y:S01]  /*2200*/  HADD2.F32 R33, -RZ, R114.H0_H0 ;  /* 0x20000072ff217230 */ /* 0x000fe20000004100 */
[----:B------:R-:W-:Y:S02]  /*2210*/  FFMA.FTZ R24, R24, R29, RZ ;  /* 0x0000001d18187223 */ /* 0x000fe400000100ff */
[----:B------:R-:W-:Y:S02]  /*2220*/  FADD.FTZ R30, RZ, R29 ;  /* 0x0000001dff1e7221 */ /* 0x000fe40000010000 */
[----:B------:R-:W-:Y:S02]  /*2230*/  FADD.FTZ R34, R34, R31 ;  /* 0x0000001f22227221 */ /* 0x000fe40000010000 */
[----:B------:R-:W-:-:S02]  /*2240*/  FMUL.FTZ R29, R25, R94 ;  /* 0x0000005e191d7220 */ /* 0x000fc40000410000 */
[C---:B------:R-:W-:Y:S02]  /*2250*/  FADD.FTZ R33, -R68.reuse, R33 ;  /* 0x0000002144217221 */ /* 0x040fe40000010100 */
[----:B------:R-:W-:Y:S01]  /*2260*/  FADD.FTZ R31, -R68, R35 ;  /* 0x00000023441f7221 */ /* 0x000fe20000010100 */
[--C-:B------:R-:W-:Y:S01]  /*2270*/  HADD2.F32 R35, -RZ, R113.reuse.H0_H0 ;  /* 0x20000071ff237230 */ /* 0x100fe20000004100 */
[----:B------:R-:W-:Y:S02]  /*2280*/  FFMA.FTZ R24, R26, R25, R24 ;  /* 0x000000191a187223 */ /* 0x000fe40000010018 */
[----:B------:R-:W-:Y:S01]  /*2290*/  FADD.FTZ R25, R30, R25 ;  /* 0x000000191e197221 */ /* 0x000fe20000010000 */
[----:B------:R-:W-:Y:S01]  /*22a0*/  HADD2.F32 R30, -RZ, R113.H1_H1 ;  /* 0x30000071ff1e7230 */ /* 0x000fe20000004100 */
[----:B------:R-:W-:Y:S02]  /*22b0*/  FFMA.FTZ R26, R26, R29, R32 ;  /* 0x0000001d1a1a7223 */ /* 0x000fe40000010020 */
        /* <DEDUP_REMOVED lines=21> */
.L_x_1644:
[----:B------:R-:W-:Y:S01]  /*2410*/  FMUL.FTZ R33, R35, R96 ;  /* 0x0000006023217220 */ /* 0x000fe20000410000 */
[--C-:B------:R-:W-:Y:S01]  /*2420*/  HADD2.F32 R37, -RZ, R115.reuse.H1_H1 ;  /* 0x30000073ff257230 */ /* 0x100fe20000004100 */
[----:B------:R-:W-:Y:S02]  /*2430*/  FADD.FTZ R34, R29, R34 ;  /* 0x000000221d227221 */ /* 0x000fe40000010000 */
[----:B------:R-:W-:Y:S02]  /*2440*/  FADD.FTZ R27, R27, R35 ;  /* 0x000000231b1b7221 */ /* 0x000fe40000010000 */
[C---:B------:R-:W-:Y:S01]  /*2450*/  FFMA.FTZ R28, R44.reuse, R35, R28 ;  /* 0x000000232c1c7223 */ /* 0x040fe2000001001c */
[----:B------:R-:W-:Y:S01]  /*2460*/  HADD2.F32 R35, -RZ, R115.H0_H0 ;  /* 0x20000073ff237230 */ /* 0x000fe20000004100 */
[----:B------:R-:W-:-:S02]  /*2470*/  FFMA.FTZ R29, R44, R33, R26 ;  /* 0x000000212c1d7223 */ /* 0x000fc4000001001a */
[----:B------:R-:W-:Y:S02]  /*2480*/  FMUL.FTZ R26, R30, R94 ;  /* 0x0000005e1e1a7220 */ /* 0x000fe40000410000 */
[C---:B------:R-:W-:Y:S02]  /*2490*/  FFMA.FTZ R24, R31.reuse, R30, R24 ;  /* 0x0000001e1f187223 */ /* 0x040fe40000010018 */
[----:B------:R-:W-:Y:S02]  /*24a0*/  FFMA.FTZ R31, R31, R26, R29 ;  /* 0x0000001a1f1f7223 */ /* 0x000fe4000001001d */
[C---:B------:R-:W-:Y:S02]  /*24b0*/  FADD.FTZ R35, -R68.reuse, R35 ;  /* 0x0000002344237221 */ /* 0x040fe40000010100 */
[----:B------:R-:W-:Y:S01]  /*24c0*/  FADD.FTZ R29, -R68, R37 ;  /* 0x00000025441d7221 */ /* 0x000fe20000010100 */
[--C-:B------:R-:W-:Y:S01]  /*24d0*/  HADD2.F32 R37, -RZ, R112.reuse.H0_H0 ;  /* 0x20000070ff257230 */ /* 0x100fe20000004100 */
[----:B------:R-:W-:Y:S01]  /*24e0*/  FADD.FTZ R25, R25, R30 ;  /* 0x0000001e19197221 */ /* 0x000fe20000010000 */
        /* <DEDUP_REMOVED lines=23> */
.L_x_1645:
[----:B------:R-:W-:Y:S01]  /*2660*/  FMUL.FTZ R32, R37, R96 ;  /* 0x0000006025207220 */ /* 0x000fe20000410000 */
[--C-:B------:R-:W-:Y:S01]  /*2670*/  HADD2.F32 R35, -RZ, R110.reuse.H0_H0 ;  /* 0x2000006eff237230 */ /* 0x100fe20000004100 */
[----:B------:R-:W-:Y:S01]  /*2680*/  FADD.FTZ R27, R27, R37 ;  /* 0x000000251b1b7221 */ /* 0x000fe20000010000 */
[----:B------:R-:W-:Y:S01]  /*2690*/  HADD2.F32 R39, -RZ, R109.H0_H0 ;  /* 0x2000006dff277230 */ /* 0x000fe20000004100 */
[----:B------:R-:W-:Y:S01]  /*26a0*/  FFMA.FTZ R28, R40, R37, R28 ;  /* 0x00000025281c7223 */ /* 0x000fe2000001001c */
[----:B------:R-:W-:Y:S01]  /*26b0*/  HADD2.F32 R37, -RZ, R110.H1_H1 ;  /* 0x3000006eff257230 */ /* 0x000fe20000004100 */
[----:B------:R-:W-:Y:S02]  /*26c0*/  FADD.FTZ R33, R26, R33 ;  /* 0x000000211a217221 */ /* 0x000fe40000010000 */
[----:B------:R-:W-:-:S02]  /*26d0*/  FFMA.FTZ R31, R40, R32, R31 ;  /* 0x00000020281f7223 */ /* 0x000fc4000001001f */
[----:B------:R-:W-:Y:S02]  /*26e0*/  FMUL.FTZ R26, R30, R94 ;  /* 0x0000005e1e1a7220 */ /* 0x000fe40000410000 */
[C---:B------:R-:W-:Y:S02]  /*26f0*/  FADD.FTZ R35, -R68.reuse, R35 ;  /* 0x0000002344237221 */ /* 0x040fe40000010100 */
[----:B------:R-:W-:Y:S02]  /*2700*/  FADD.FTZ R37, -R68, R37 ;  /* 0x0000002544257221 */ /* 0x000fe40000010100 */
        /* <DEDUP_REMOVED lines=26> */
.L_x_1646:
[----:B------:R-:W-:Y:S01]  /*28b0*/  FMUL.FTZ R32, R39, R96 ;  /* 0x0000006027207220 */ /* 0x000fe20000410000 */
[--C-:B------:R-:W-:Y:S01]  /*28c0*/  HADD2.F32 R35, -RZ, R111.reuse.H0_H0 ;  /* 0x2000006fff237230 */ /* 0x100fe20000004100 */
[----:B------:R-:W-:Y:S01]  /*28d0*/  FADD.FTZ R41, R26, R33 ;  /* 0x000000211a297221 */ /* 0x000fe20000010000 */
[----:B------:R-:W-:Y:S01]  /*28e0*/  HADD2.F32 R37, -RZ, R111.H1_H1 ;  /* 0x3000006fff257230 */ /* 0x000fe20000004100 */
[----:B------:R-:W-:Y:S02]  /*28f0*/  FADD.FTZ R27, R27, R39 ;  /* 0x000000271b1b7221 */ /* 0x000fe40000010000 */
[C---:B------:R-:W-:Y:S02]  /*2900*/  FFMA.FTZ R28, R40.reuse, R39, R28 ;  /* 0x00000027281c7223 */ /* 0x040fe4000001001c */
[----:B------:R-:W-:-:S02]  /*2910*/  FFMA.FTZ R31, R40, R32, R31 ;  /* 0x00000020281f7223 */ /* 0x000fc4000001001f */
[----:B------:R-:W-:Y:S02]  /*2920*/  FMUL.FTZ R33, R29, R94 ;  /* 0x0000005e1d217220 */ /* 0x000fe40000410000 */
[C---:B------:R-:W-:Y:S01]  /*2930*/  FADD.FTZ R39, -R68.reuse, R35 ;  /* 0x0000002344277221 */ /* 0x040fe20000010100 */
[--C-:B------:R-:W-:Y:S01]  /*2940*/  HADD2.F32 R35, -RZ, R108.reuse.H0_H0 ;  /* 0x2000006cff237230 */ /* 0x100fe20000004100 */
[----:B------:R-:W-:Y:S02]  /*2950*/  FADD.FTZ R37, -R68, R37 ;  /* 0x0000002544257221 */ /* 0x000fe40000010100 */
[C---:B------:R-:W-:Y:S01]  /*2960*/  FFMA.FTZ R34, R30.reuse, R33, R31 ;  /* 0x000000211e227223 */ /* 0x040fe2000001001f */
[----:B------:R-:W-:Y:S01]  /*2970*/  HADD2.F32 R31, -RZ, R108.H1_H1 ;  /* 0x3000006cff1f7230 */ /* 0x000fe20000004100 */
[----:B------:R-:W-:Y:S02]  /*2980*/  FADD.FTZ R32, R41, R32 ;  /* 0x0000002029207221 */ /* 0x000fe40000010000 */
        /* <DEDUP_REMOVED lines=22> */
.L_x_1647:
[----:B------:R-:W-:Y:S01]  /*2af0*/  FMUL.FTZ R37, R35, R96 ;  /* 0x0000006023257220 */ /* 0x000fe20000410000 */
[--C-:B------:R-:W-:Y:S01]  /*2b00*/  HADD2.F32 R39, -RZ, R106.reuse.H1_H1 ;  /* 0x3000006aff277230 */ /* 0x100fe20000004100 */
[----:B------:R-:W-:Y:S01]  /*2b10*/  FADD.FTZ R32, R33, R32 ;  /* 0x0000002021207221 */ /* 0x000fe20000010000 */
[----:B------:R-:W-:Y:S01]  /*2b20*/  HADD2.F32 R33, -RZ, R106.H0_H0 ;  /* 0x2000006aff217230 */ /* 0x000fe20000004100 */
[----:B------:R-:W-:Y:S02]  /*2b30*/  FADD.FTZ R30, R25, R29 ;  /* 0x0000001d191e7221 */ /* 0x000fe40000010000 */
[C---:B------:R-:W-:Y:S02]  /*2b40*/  FFMA.FTZ R29, R42.reuse, R37, R34 ;  /* 0x000000252a1d7223 */ /* 0x040fe40000010022 */
[----:B------:R-:W-:-:S02]  /*2b50*/  FFMA.FTZ R25, R42, R35, R28 ;  /* 0x000000232a197223 */ /* 0x000fc4000001001c */
[----:B------:R-:W-:Y:S02]  /*2b60*/  FADD.FTZ R37, R32, R37 ;  /* 0x0000002520257221 */ /* 0x000fe40000010000 */
[----:B------:R-:W-:Y:S02]  /*2b70*/  FMUL.FTZ R28, R31, R94 ;  /* 0x0000005e1f1c7220 */ /* 0x000fe40000410000 */
[----:B------:R-:W-:Y:S01]  /*2b80*/  FADD.FTZ R32, R27, R35 ;  /* 0x000000231b207221 */ /* 0x000fe20000010000 */
[--C-:B------:R-:W-:Y:S01]  /*2b90*/  HADD2.F32 R27, -RZ, R105.reuse.H1_H1 ;  /* 0x30000069ff1b7230 */ /* 0x100fe20000004100 */
[C---:B------:R-:W-:Y:S01]  /*2ba0*/  FADD.FTZ R35, -R68.reuse, R33 ;  /* 0x0000002144237221 */ /* 0x040fe20000010100 */
[----:B------:R-:W-:Y:S01]  /*2bb0*/  HADD2.F32 R33, -RZ, R105.H0_H0 ;  /* 0x20000069ff217230 */ /* 0x000fe20000004100 */
[----:B------:R-:W-:Y:S02]  /*2bc0*/  FADD.FTZ R39, -R68, R39 ;  /* 0x0000002744277221 */ /* 0x000fe40000010100 */
        /* <DEDUP_REMOVED lines=22> */
[----:B------:R-:W-:-:S03]  /*2d30*/  FMUL.FTZ R33, R33, R44 ;  /* 0x0000002c21217220 */ /* 0x000fc60000410000 */
.L_x_1648:
[--C-:B------:R-:W-:Y:S01]  /*2d40*/  HADD2.F32 R39, -RZ, R107.reuse.H0_H0 ;  /* 0x2000006bff277230 */ /* 0x100fe20000004100 */
[----:B------:R-:W-:Y:S01]  /*2d50*/  FMUL.FTZ R35, R33, R96 ;  /* 0x0000006021237220 */ /* 0x000fe20000410000 */
[----:B------:R-:W-:Y:S01]  /*2d60*/  HADD2.F32 R41, -RZ, R107.H1_H1 ;  /* 0x3000006bff297230 */ /* 0x000fe20000004100 */
[----:B------:R-:W-:Y:S02]  /*2d70*/  FFMA.FTZ R26, R26, R31, R24 ;  /* 0x0000001f1a1a7223 */ /* 0x000fe40000010018 */
[C---:B------:R-:W-:Y:S02]  /*2d80*/  FADD.FTZ R39, -R68.reuse, R39 ;  /* 0x0000002744277221 */ /* 0x040fe40000010100 */
[----:B------:R-:W-:Y:S02]  /*2d90*/  FADD.FTZ R41, -R68, R41 ;  /* 0x0000002944297221 */ /* 0x000fe40000010100 */
[----:B------:R-:W-:Y:S01]  /*2da0*/  FFMA.FTZ R37, R36, R35, R29 ;  /* 0x0000002324257223 */ /* 0x000fe2000001001d */
[--C-:B------:R-:W-:Y:S01]  /*2db0*/  HADD2.F32 R29, -RZ, R104.reuse.H0_H0 ;  /* 0x20000068ff1d7230 */ /* 0x100fe20000004100 */
[----:B------:R-:W-:Y:S01]  /*2dc0*/  FADD.FTZ R38, R28, R35 ;  /* 0x000000231c267221 */ /* 0x000fe20000010000 */
[----:B------:R-:W-:Y:S01]  /*2dd0*/  HADD2.F32 R35, -RZ, R104.H1_H1 ;  /* 0x30000068ff237230 */ /* 0x000fe20000004100 */
[----:B------:R-:W-:-:S02]  /*2de0*/  FMUL.FTZ R24, R39, R120 ;  /* 0x0000007827187220 */ /* 0x000fc40000410000 */
        /* <DEDUP_REMOVED lines=21> */
.L_x_1649:
[----:B------:R-:W-:Y:S01]  /*2f40*/  FFMA.FTZ R40, R34, R39, R37 ;  /* 0x0000002722287223 */ /* 0x000fe20000010025 */
[--C-:B------:R-:W-:Y:S01]  /*2f50*/  HADD2.F32 R41, -RZ, R102.reuse.H1_H1 ;  /* 0x30000066ff297230 */ /* 0x100fe20000004100 */
[----:B------:R-:W-:Y:S02]  /*2f60*/  FMUL.FTZ R37, R29, R96 ;  /* 0x000000601d257220 */ /* 0x000fe40000410000 */
[----:B------:R-:W-:Y:S01]  /*2f70*/  FADD.FTZ R38, R39, R38 ;  /* 0x0000002627267221 */ /* 0x000fe20000010000 */
[----:B------:R-:W-:Y:S01]  /*2f80*/  HADD2.F32 R39, -RZ, R102.H0_H0 ;  /* 0x20000066ff277230 */ /* 0x000fe20000004100 */
[----:B------:R-:W-:Y:S02]  /*2f90*/  FADD.FTZ R30, R30, R31 ;  /* 0x0000001f1e1e7221 */ /* 0x000fe40000010000 */
[----:B------:R-:W-:-:S02]  /*2fa0*/  FFMA.FTZ R31, R36, R33, R25 ;  /* 0x00000021241f7223 */ /* 0x000fc40000010019 */
[----:B------:R-:W-:Y:S02]  /*2fb0*/  FFMA.FTZ R25, R24, R37, R40 ;  /* 0x0000002518197223 */ /* 0x000fe40000010028 */
[----:B------:R-:W-:Y:S02]  /*2fc0*/  FADD.FTZ R37, R38, R37 ;  /* 0x0000002526257221 */ /* 0x000fe40000010000 */
[----:B------:R-:W-:Y:S02]  /*2fd0*/  FMUL.FTZ R36, R35, R94 ;  /* 0x0000005e23247220 */ /* 0x000fe40000410000 */
[C---:B------:R-:W-:Y:S01]  /*2fe0*/  FADD.FTZ R43, -R68.reuse, R39 ;  /* 0x00000027442b7221 */ /* 0x040fe20000010100 */
[----:B------:R-:W-:Y:S01]  /*2ff0*/  HADD2.F32 R39, -RZ, R101.H1_H1 ;  /* 0x30000065ff277230 */ /* 0x000fe20000004100 */
[----:B------:R-:W-:Y:S02]  /*3000*/  FADD.FTZ R41, -R68, R41 ;  /* 0x0000002944297221 */ /* 0x000fe40000010100 */
[----:B------:R-:W-:-:S02]  /*3010*/  FADD.FTZ R38, R32, R33 ;  /* 0x0000002120267221 */ /* 0x000fc40000010000 */
[----:B------:R-:W-:Y:S02]  /*3020*/  FFMA.FTZ R25, R28, R36, R25 ;  /* 0x000000241c197223 */ /* 0x000fe40000010019 */
[----:B------:R-:W-:Y:S01]  /*3030*/  FADD.FTZ R33, R36, R37 ;  /* 0x0000002524217221 */ /* 0x000fe20000010000 */
[----:B------:R-:W-:Y:S01]  /*3040*/  HADD2.F32 R37, -RZ, R101.H0_H0 ;  /* 0x20000065ff257230 */ /* 0x000fe20000004100 */
        /* <DEDUP_REMOVED lines=21> */
.L_x_1650:
[--C-:B------:R-:W-:Y:S01]  /*31a0*/  HADD2.F32 R43, -RZ, R103.reuse.H0_H0 ;  /* 0x20000067ff2b7230 */ /* 0x100fe20000004100 */
[----:B------:R-:W-:Y:S01]  /*31b0*/  FMUL.FTZ R42, R37, R96 ;  /* 0x00000060252a7220 */ /* 0x000fe20000410000 */
[----:B------:R-:W-:Y:S01]  /*31c0*/  HADD2.F32 R45, -RZ, R103.H1_H1 ;  /* 0x30000067ff2d7230 */ /* 0x000fe20000004100 */
[----:B------:R-:W-:Y:S02]  /*31d0*/  FFMA.FTZ R40, R34, R27, R26 ;  /* 0x0000001b22287223 */ /* 0x000fe4000001001a */
[C---:B------:R-:W-:Y:S01]  /*31e0*/  FADD.FTZ R47, -R68.reuse, R43 ;  /* 0x0000002b442f7221 */ /* 0x040fe20000010100 */
[--C-:B------:R-:W-:Y:S01]  /*31f0*/  HADD2.F32 R43, -RZ, R100.reuse.H0_H0 ;  /* 0x20000064ff2b7230 */ /* 0x100fe20000004100 */
[----:B------:R-:W-:Y:S02]  /*3200*/  FADD.FTZ R45, -R68, R45 ;  /* 0x0000002d442d7221 */ /* 0x000fe40000010100 */
[----:B------:R-:W-:Y:S01]  /*3210*/  FFMA.FTZ R41, R32, R42, R25 ;  /* 0x0000002a20297223 */ /* 0x000fe20000010019 */
[----:B------:R-:W-:Y:S01]  /*3220*/  HADD2.F32 R25, -RZ, R100.H1_H1 ;  /* 0x30000064ff197230 */ /* 0x000fe20000004100 */
[----:B------:R-:W-:-:S02]  /*3230*/  FADD.FTZ R33, R33, R42 ;  /* 0x0000002a21217221 */ /* 0x000fc40000010000 */
[----:B------:R-:W-:Y:S02]  /*3240*/  FMUL.FTZ R42, R47, R120 ;  /* 0x000000782f2a7220 */ /* 0x000fe40000410000 */
        /* <DEDUP_REMOVED lines=21> */
.L_x_1651:
[----:B------:R-:W-:Y:S02]  /*33a0*/  FFMA.FTZ R46, R36, R26, R41 ;  /* 0x0000001a242e7223 */ /* 0x000fe40000010029 */
[----:B------:R-:W-:Y:S02]  /*33b0*/  FMUL.FTZ R45, R43, R96 ;  /* 0x000000602b2d7220 */ /* 0x000fe40000410000 */
[----:B------:R-:W-:Y:S01]  /*33c0*/  FADD.FTZ R26, R26, R33 ;  /* 0x000000211a1a7221 */ /* 0x000fe20000010000 */
[--C-:B------:R-:W-:Y:S01]  /*33d0*/  HADD2.F32 R33, -RZ, R98.reuse.H1_H1 ;  /* 0x30000062ff217230 */ /* 0x100fe20000004100 */
        /* <DEDUP_REMOVED lines=8> */
[C---:B------:R-:W-:Y:S01]  /*3460*/  FADD.FTZ R45, -R68.reuse, R27 ;  /* 0x0000001b442d7221 */ /* 0x040fe20000010100 */
[----:B------:R-:W-:Y:S01]  /*3470*/  HADD2.F32 R27, -RZ, R97.H1_H1 ;  /* 0x30000061ff1b7230 */ /* 0x000fe20000004100 */
[----:B------:R-:W-:-:S02]  /*3480*/  FADD.FTZ R33, -R68, R33 ;  /* 0x0000002144217221 */ /* 0x000fc40000010100 */
[----:B------:R-:W-:Y:S01]  /*3490*/  FADD.FTZ R46, R38, R29 ;  /* 0x0000001d262e7221 */ /* 0x000fe20000010000 */
[----:B------:R-:W-:Y:S01]  /*34a0*/  HADD2.F32 R29, -RZ, R97.H0_H0 ;  /* 0x20000061ff1d7230 */ /* 0x000fe20000004100 */
        /* <DEDUP_REMOVED lines=14> */
[----:B-1----:R-:W-:Y:S02]  /*3590*/  FMUL.FTZ R29, R29, R48 ;  /* 0x000000301d1d7220 */ /* 0x002fe40000410000 */
[----:B------:R-:W-:Y:S02]  /*35a0*/  FADD.FTZ R51, -R48, 1 ;  /* 0x3f80000030337421 */ /* 0x000fe40000010100 */
[----:B------:R-:W-:Y:S02]  /*35b0*/  FADD.FTZ R48, -R50, 1 ;  /* 0x3f80000032307421 */ /* 0x000fe40000010100 */
[----:B------:R-:W-:Y:S02]  /*35c0*/  FFMA.FTZ R38, R38, R51, 1 ;  /* 0x3f80000026267423 */ /* 0x000fe40000010033 */
[----:B------:R-:W-:-:S02]  /*35d0*/  FFMA.FTZ R48, R33, R48, 1 ;  /* 0x3f80000021307423 */ /* 0x000fc40000010030 */
[----:B------:R-:W-:Y:S02]  /*35e0*/  FMUL.FTZ R29, R29, R38 ;  /* 0x000000261d1d7220 */ /* 0x000fe40000410000 */
[----:B------:R-:W-:Y:S02]  /*35f0*/  FMUL.FTZ R27, R27, R48 ;  /* 0x000000301b1b7220 */ /* 0x000fe40000410000 */
.L_x_1652:
[--C-:B------:R-:W-:Y:S01]  /*3600*/  HADD2.F32 R47, -RZ, R99.reuse.H0_H0 ;  /* 0x20000063ff2f7230 */ /* 0x100fe20000004100 */
[----:B------:R-:W-:Y:S01]  /*3610*/  FMUL.FTZ R33, R29, R96 ;  /* 0x000000601d217220 */ /* 0x000fe20000410000 */
[----:B------:R-:W-:Y:S01]  /*3620*/  HADD2.F32 R49, -RZ, R99.H1_H1 ;  /* 0x30000063ff317230 */ /* 0x000fe20000004100 */
[----:B------:R-:W-:Y:S02]  /*3630*/  FFMA.FTZ R38, R28, R35, R40 ;  /* 0x000000231c267223 */ /* 0x000fe40000010028 */
[C---:B------:R-:W-:Y:S02]  /*3640*/  FADD.FTZ R47, -R68.reuse, R47 ;  /* 0x0000002f442f7221 */ /* 0x040fe40000010100 */
[----:B------:R-:W-:Y:S02]  /*3650*/  FADD.FTZ R49, -R68, R49 ;  /* 0x0000003144317221 */ /* 0x000fe40000010100 */
[----:B------:R-:W-:-:S02]  /*3660*/  FADD.FTZ R40, R30, R33 ;  /* 0x000000211e287221 */ /* 0x000fc40000010000 */
[----:B------:R-:W-:Y:S01]  /*3670*/  FFMA.FTZ R45, R26, R33, R31 ;  /* 0x000000211a2d7223 */ /* 0x000fe2000001001f */
[--C-:B------:R-:W-:Y:S01]  /*3680*/  HADD2.F32 R33, -RZ, R95.reuse.H0_H0 ;  /* 0x2000005fff217230 */ /* 0x100fe20000004100 */
[----:B------:R-:W-:Y:S01]  /*3690*/  FMUL.FTZ R30, R47, R120 ;  /* 0x000000782f1e7220 */ /* 0x000fe20000410000 */
[----:B------:R-:W-:Y:S01]  /*36a0*/  HADD2.F32 R31, -RZ, R95.H1_H1 ;  /* 0x3000005fff1f7230 */ /* 0x000fe20000004100 */
        /* <DEDUP_REMOVED lines=21> */
.L_x_1653:
[----:B------:R-:W-:Y:S01]  /*3800*/  FFMA.FTZ R48, R24, R47, R45 ;  /* 0x0000002f18307223 */ /* 0x000fe2000001002d */
[--C-:B------:R-:W-:Y:S01]  /*3810*/  HADD2.F32 R49, -RZ, R85.reuse.H0_H0 ;  /* 0x20000055ff317230 */ /* 0x100fe20000004100 */
[----:B------:R-:W-:Y:S01]  /*3820*/  FMUL.FTZ R45, R33, R96 ;  /* 0x00000060212d7220 */ /* 0x000fe20000410000 */
[----:B------:R-:W-:Y:S01]  /*3830*/  HADD2.F32 R51, -RZ, R85.H1_H1 ;  /* 0x30000055ff337230 */ /* 0x000fe20000004100 */
[----:B------:R-:W-:Y:S02]  /*3840*/  FADD.FTZ R50, R47, R40 ;  /* 0x000000282f327221 */ /* 0x000fe40000010000 */
[----:B------:R-:W-:Y:S02]  /*3850*/  FADD.FTZ R40, R34, R35 ;  /* 0x0000002322287221 */ /* 0x000fe40000010000 */
[----:B------:R-:W-:-:S02]  /*3860*/  FFMA.FTZ R41, R32, R37, R41 ;  /* 0x0000002520297223 */ /* 0x000fc40000010029 */
[----:B------:R-:W-:Y:S02]  /*3870*/  FFMA.FTZ R35, R30, R45, R48 ;  /* 0x0000002d1e237223 */ /* 0x000fe40000010030 */
[----:B------:R-:W-:Y:S02]  /*3880*/  FMUL.FTZ R47, R31, R94 ;  /* 0x0000005e1f2f7220 */ /* 0x000fe40000410000 */
[----:B------:R-:W-:Y:S02]  /*3890*/  FADD.FTZ R32, R50, R45 ;  /* 0x0000002d32207221 */ /* 0x000fe40000010000 */
[C---:B------:R-:W-:Y:S02]  /*38a0*/  FADD.FTZ R49, -R68.reuse, R49 ;  /* 0x0000003144317221 */ /* 0x040fe40000010100 */
[----:B------:R-:W-:Y:S02]  /*38b0*/  FADD.FTZ R51, -R68, R51 ;  /* 0x0000003344337221 */ /* 0x000fe40000010100 */
[----:B------:R-:W-:Y:S01]  /*38c0*/  FFMA.FTZ R45, R28, R47, R35 ;  /* 0x0000002f1c2d7223 */ /* 0x000fe20000010023 */
[--C-:B------:R-:W-:Y:S01]  /*38d0*/  HADD2.F32 R35, -RZ, R86.reuse.H1_H1 ;  /* 0x30000056ff237230 */ /* 0x100fe20000004100 */
[----:B------:R-:W-:Y:S01]  /*38e0*/  FADD.FTZ R46, R46, R37 ;  /* 0x000000252e2e7221 */ /* 0x000fe20000010000 */
        /* <DEDUP_REMOVED lines=23> */
.L_x_1654:
[----:B------:R-:W-:Y:S01]  /*3a60*/  FFMA.FTZ R48, R36, R39, R38 ;  /* 0x0000002724307223 */ /* 0x000fe20000010026 */
[--C-:B------:R-:W-:Y:S01]  /*3a70*/  HADD2.F32 R49, -RZ, R87.reuse.H1_H1 ;  /* 0x30000057ff317230 */ /* 0x100fe20000004100 */
[----:B------:R-:W-:Y:S02]  /*3a80*/  FMUL.FTZ R50, R37, R96 ;  /* 0x0000006025327220 */ /* 0x000fe40000410000 */
[----:B------:R-:W-:Y:S01]  /*3a90*/  FADD.FTZ R36, R40, R39 ;  /* 0x0000002728247221 */ /* 0x000fe20000010000 */
[----:B------:R-:W-:Y:S01]  /*3aa0*/  HADD2.F32 R39, -RZ, R87.H0_H0 ;  /* 0x20000057ff277230 */ /* 0x000fe20000004100 */
[----:B------:R-:W-:Y:S01]  /*3ab0*/  FFMA.FTZ R45, R34, R50, R45 ;  /* 0x00000032222d7223 */ /* 0x000fe2000001002d */
[----:B------:R-:W-:Y:S01]  /*3ac0*/  HADD2.F32 R40, -RZ, R88.H0_H0 ;  /* 0x20000058ff287230 */ /* 0x000fe20000004100 */
[----:B------:R-:W-:-:S02]  /*3ad0*/  FMUL.FTZ R38, R35, R94 ;  /* 0x0000005e23267220 */ /* 0x000fc40000410000 */
[----:B------:R-:W-:Y:S02]  /*3ae0*/  FADD.FTZ R47, R47, R50 ;  /* 0x000000322f2f7221 */ /* 0x000fe40000010000 */
[C---:B------:R-:W-:Y:S02]  /*3af0*/  FADD.FTZ R39, -R68.reuse, R39 ;  /* 0x0000002744277221 */ /* 0x040fe40000010100 */
[----:B------:R-:W-:Y:S02]  /*3b00*/  FADD.FTZ R49, -R68, R49 ;  /* 0x0000003144317221 */ /* 0x000fe40000010100 */
[----:B------:R-:W-:Y:S02]  /*3b10*/  FFMA.FTZ R50, R32, R38, R45 ;  /* 0x0000002620327223 */ /* 0x000fe4000001002d */
        /* <DEDUP_REMOVED lines=24> */
.L_x_1655:
[----:B------:R-:W-:Y:S01]  /*3ca0*/  FMUL.FTZ R52, R40, R96 ;  /* 0x0000006028347220 */ /* 0x000fe20000410000 */
[--C-:B------:R-:W-:Y:S01]  /*3cb0*/  HADD2.F32 R49, -RZ, R89.reuse.H1_H1 ;  /* 0x30000059ff317230 */ /* 0x100fe20000004100 */
[----:B------:R-:W-:Y:S01]  /*3cc0*/  FADD.FTZ R46, R46, R43 ;  /* 0x0000002b2e2e7221 */ /* 0x000fe20000010000 */
[----:B------:R-:W-:Y:S01]  /*3cd0*/  HADD2.F32 R47, -RZ, R89.H0_H0 ;  /* 0x20000059ff2f7230 */ /* 0x000fe20000004100 */
[----:B------:R-:W-:Y:S01]  /*3ce0*/  FFMA.FTZ R43, R39, R52, R50 ;  /* 0x00000034272b7223 */ /* 0x000fe20000010032 */
[----:B------:R-:W-:Y:S01]  /*3cf0*/  HADD2.F32 R51, -RZ, R90.H1_H1 ;  /* 0x3000005aff337230 */ /* 0x000fe20000004100 */
[----:B------:R-:W-:Y:S02]  /*3d00*/  FADD.FTZ R52, R45, R52 ;  /* 0x000000342d347221 */ /* 0x000fe40000010000 */
[----:B------:R-:W-:Y:S02]  /*3d10*/  FMUL.FTZ R45, R41, R94 ;  /* 0x0000005e292d7220 */ /* 0x000fe40000410000 */
[----:B------:R-:W-:-:S02]  /*3d20*/  FADD.FTZ R49, -R68, R49 ;  /* 0x0000003144317221 */ /* 0x000fc40000010100 */
[----:B------:R-:W-:Y:S02]  /*3d30*/  FADD.FTZ R47, -R68, R47 ;  /* 0x0000002f442f7221 */ /* 0x000fe40000010100 */
[----:B------:R-:W-:Y:S02]  /*3d40*/  FFMA.FTZ R44, R44, R25, R48 ;  /* 0x000000192c2c7223 */ /* 0x000fe40000010030 */
[----:B------:R-:W-:Y:S02]  /*3d50*/  FFMA.FTZ R50, R38, R45, R43 ;  /* 0x0000002d26327223 */ /* 0x000fe4000001002b */
[-C--:B------:R-:W-:Y:S01]  /*3d60*/  FMUL.FTZ R48, R49, R120.reuse ;  /* 0x0000007831307220 */ /* 0x080fe20000410000 */
[----:B------:R-:W-:Y:S01]  /*3d70*/  HADD2.F32 R49, -RZ, R90.H0_H0 ;  /* 0x2000005aff317230 */ /* 0x000fe20000004100 */
[----:B------:R-:W-:Y:S02]  /*3d80*/  FADD.FTZ R43, R45, R52 ;  /* 0x000000342d2b7221 */ /* 0x000fe40000010000 */
        /* <DEDUP_REMOVED lines=20> */
.L_x_1656:
[----:B------:R-:W-:Y:S01]  /*3ed0*/  FMUL.FTZ R52, R49, R96 ;  /* 0x0000006031347220 */ /* 0x000fe20000410000 */
[----:B------:R-:W-:Y:S01]  /*3ee0*/  HADD2.F32 R45, -RZ, R91.H1_H1 ;  /* 0x3000005bff2d7230 */ /* 0x000fe20000004100 */
[----:B------:R-:W-:Y:S02]  /*3ef0*/  FMUL.FTZ R54, R51, R94 ;  /* 0x0000005e33367220 */ /* 0x000fe40000410000 */
[----:B------:R-:W-:Y:S02]  /*3f00*/  FFMA.FTZ R53, R47, R52, R50 ;  /* 0x000000342f357223 */ /* 0x000fe40000010032 */
[----:B------:R-:W-:Y:S02]  /*3f10*/  FADD.FTZ R43, R43, R52 ;  /* 0x000000342b2b7221 */ /* 0x000fe40000010000 */
[----:B------:R-:W-:-:S02]  /*3f20*/  FFMA.FTZ R53, R48, R54, R53 ;  /* 0x0000003630357223 */ /* 0x000fc40000010035 */
[----:B------:R-:W-:Y:S01]  /*3f30*/  FADD.FTZ R54, R54, R43 ;  /* 0x0000002b36367221 */ /* 0x000fe20000010000 */
[----:B------:R-:W-:Y:S01]  /*3f40*/  HADD2.F32 R43, -RZ, R91.H0_H0 ;  /* 0x2000005bff2b7230 */ /* 0x000fe20000004100 */
[----:B------:R-:W-:-:S04]  /*3f50*/  FADD.FTZ R45, -R68, R45 ;  /* 0x0000002d442d7221 */ /* 0x000fc80000010100 */
[----:B------:R-:W-:Y:S02]  /*3f60*/  FADD.FTZ R43, -R68, R43 ;  /* 0x0000002b442b7221 */ /* 0x000fe40000010100 */
[-C--:B------:R-:W-:Y:S01]  /*3f70*/  FMUL.FTZ R50, R45, R120.reuse ;  /* 0x000000782d327220 */ /* 0x080fe20000410000 */
[--C-:B------:R-:W-:Y:S01]  /*3f80*/  HADD2.F32 R45, -RZ, R92.reuse.H0_H0 ;  /* 0x2000005cff2d7230 */ /* 0x100fe20000004100 */
[----:B------:R-:W-:Y:S01]  /*3f90*/  FMUL.FTZ R52, R43, R120 ;  /* 0x000000782b347220 */ /* 0x000fe20000410000 */
        /* <DEDUP_REMOVED lines=20> */
.L_x_1657:
        /* <DEDUP_REMOVED lines=99> */
.L_x_1659:
[----:B0-----:R-:W-:Y:S05]  /*4710*/  BSYNC B0 ;  /* 0x0000000000007941 */ /* 0x001fea0003800000 */
.L_x_1658:
        /* <DEDUP_REMOVED lines=41> */
.L_x_1661:
[----:B------:R-:W-:Y:S05]  /*49b0*/  BSYNC B0 ;  /* 0x0000000000007941 */ /* 0x000fea0003800000 */
.L_x_1660:
        /* <DEDUP_REMOVED lines=17> */
.L_x_1663:
[----:B------:R-:W-:Y:S05]  /*4ad0*/  BSYNC B0 ;  /* 0x0000000000007941 */ /* 0x000fea0003800000 */
.L_x_1662:
        /* <DEDUP_REMOVED lines=32> */
.L_x_1666:
[----:B------:R-:W2:Y:S01]  /*4ce0*/  LDG.E.STRONG.GPU R26, [R24.64] ;  /* 0x00000006181a7981 */ /* 0x000ea2000c1ef900 */
[----:B------:R-:W-:Y:S01]  /*4cf0*/  YIELD ;  /* 0x0000000000007946 */ /* 0x000fe20003800000 */
[----:B--2---:R-:W-:Y:S01]  /*4d00*/  ISETP.NE.AND P6, PT, R26, R31, PT ;  /* 0x0000001f1a00720c */ /* 0x004fe20003fc5270 */
[----:B------:R-:W-:-:S12]  /*4d10*/  CCTL.IVALL ;  /* 0x00000000ff00798f */ /* 0x000fd80002000000 */
[----:B------:R-:W-:Y:S05]  /*4d20*/  @P6 BRA `(.L_x_1666) ;  /* 0xffffffb000006947 */ /* 0x000fea000383ffff */
.L_x_1665:
        /* <DEDUP_REMOVED lines=23> */
.L_x_1670:
        /* <DEDUP_REMOVED lines=115> */
.L_x_1669:
        /* <DEDUP_REMOVED lines=63> */
.L_x_1671:
[----:B------:R-:W-:-:S04]  /*59c0*/  LOP3.LUT P6, RZ, R84, 0x1, RZ, 0xc0, !PT ;  /* 0x0000000154ff7812 */ /* 0x000fc800078cc0ff */
[----:B------:R-:W-:-:S13]  /*59d0*/  ISETP.NE.OR P6, PT, R26, RZ, P6 ;  /* 0x000000ff1a00720c */ /* 0x000fda00037c5670 */
[----:B------:R-:W-:Y:S05]  /*59e0*/  @!P6 BRA `(.L_x_1667) ;  /* 0x000001f00000e947 */ /* 0x000fea0003800000 */
.L_x_1668:
        /* <DEDUP_REMOVED lines=31> */
.L_x_1667:
        /* <DEDUP_REMOVED lines=10> */
.L_x_1673:
[----:B------:R-:W-:Y:S05]  /*5c80*/  BSYNC B0 ;  /* 0x0000000000007941 */ /* 0x000fea0003800000 */
.L_x_1672:
        /* <DEDUP_REMOVED lines=17> */
.L_x_1664:
[----:B------:R-:W-:Y:S01]  /*5da0*/  @!P0 STS.64 [0x80], R72 ;  /* 0x00008048ff008388 */ /* 0x000fe20000000a00 */
[----:B0-----:R-:W-:-:S03]  /*5db0*/  IMAD.WIDE.U32 R26, R2, 0x5397829d, RZ ;  /* 0x5397829d021a7825 */ /* 0x001fc600078e00ff */
[----:B------:R-:W-:Y:S01]  /*5dc0*/  BAR.SYNC.DEFER_BLOCKING 0x0 ;  /* 0x0000000000007b1d */ /* 0x000fe20000010000 */
[----:B------:R-:W-:Y:S01]  /*5dd0*/  ISETP.NE.AND P6, PT, RZ, UR9, PT ;  /* 0x00000009ff007c0c */ /* 0x000fe2000bfc5270 */
[--C-:B------:R-:W-:Y:S01]  /*5de0*/  HADD2.F32 R31, -RZ, R118.reuse.H0_H0 ;  /* 0x20000076ff1f7230 */ /* 0x100fe20000004100 */
[----:B------:R-:W-:Y:S01]  /*5df0*/  SHF.R.U32.HI R28, RZ, 0x4, R27 ;  /* 0x00000004ff1c7819 */ /* 0x000fe2000001161b */
[----:B------:R-:W-:Y:S02]  /*5e00*/  HADD2.F32 R27, -RZ, R118.H1_H1 ;  /* 0x30000076ff1b7230 */ /* 0x000fe40000004100 */
[--C-:B------:R-:W-:Y:S02]  /*5e10*/  HADD2.F32 R33, -RZ, R117.reuse.H0_H0 ;  /* 0x20000075ff217230 */ /* 0x100fe40000004100 */
[----:B------:R-:W-:Y:S01]  /*5e20*/  HADD2.F32 R117, -RZ, R117.H1_H1 ;  /* 0x30000075ff757230 */ /* 0x000fe20000004100 */
[----:B------:R-:W-:-:S04]  /*5e30*/  FADD.FTZ R27, -R68, R27 ;  /* 0x0000001b441b7221 */ /* 0x000fc80000010100 */
[-C--:B------:R-:W-:Y:S01]  /*5e40*/  FMUL.FTZ R40, R27, R120.reuse ;  /* 0x000000781b287220 */ /* 0x080fe20000410000 */
[----:B------:R-:W0:Y:S02]  /*5e50*/  LDS.64 R24, [0x80] ;  /* 0x00008000ff187984 */ /* 0x000e240000000a00 */
        /* <DEDUP_REMOVED lines=25> */
.L_x_1674:
        /* <DEDUP_REMOVED lines=19> */
.L_x_1676:
[----:B------:R-:W-:Y:S05]  /*6120*/  BSYNC B0 ;  /* 0x0000000000007941 */ /* 0x000fea0003800000 */
.L_x_1675:
        /* <DEDUP_REMOVED lines=28> */
.L_x_1677:
        /* <DEDUP_REMOVED lines=19> */
.L_x_1679:
[----:B------:R-:W-:Y:S05]  /*6420*/  BSYNC B0 ;  /* 0x0000000000007941 */ /* 0x000fea0003800000 */
.L_x_1678:
[----:B------:R-:W-:Y:S01]  /*6430*/  ISETP.NE.AND P0, PT, RZ, UR9, PT ;  /* 0x00000009ff007c0c */ /* 0x000fe2000bf05270 */
[C---:B0-----:R-:W-:Y:S01]  /*6440*/  FADD.FTZ R25, -R68.reuse, R31 ;  /* 0x0000001f44197221 */ /* 0x041fe20000010100 */
[----:B------:R-:W-:Y:S01]  /*6450*/  HADD2.F32 R35, -RZ, R113.H0_H0 ;  /* 0x20000071ff237230 */ /* 0x000fe20000004100 */
[----:B------:R-:W-:Y:S01]  /*6460*/  FADD.FTZ R33, -R68, R33 ;  /* 0x0000002144217221 */ /* 0x000fe20000010100 */
[----:B------:R-:W-:Y:S01]  /*6470*/  HADD2.F32 R31, -RZ, R115.H0_H0 ;  /* 0x20000073ff1f7230 */ /* 0x000fe20000004100 */
        /* <DEDUP_REMOVED lines=23> */
.L_x_1680:
        /* <DEDUP_REMOVED lines=19> */
.L_x_1682:
[----:B------:R-:W-:Y:S05]  /*6720*/  BSYNC B0 ;  /* 0x0000000000007941 */ /* 0x000fea0003800000 */
.L_x_1681:
        /* <DEDUP_REMOVED lines=28> */
.L_x_1683:
        /* <DEDUP_REMOVED lines=19> */
.L_x_1685:
[----:B------:R-:W-:Y:S05]  /*6a20*/  BSYNC B0 ;  /* 0x0000000000007941 */ /* 0x000fea0003800000 */
.L_x_1684:
[----:B------:R-:W-:Y:S01]  /*6a30*/  ISETP.NE.AND P0, PT, RZ, UR9, PT ;  /* 0x00000009ff007c0c */ /* 0x000fe2000bf05270 */
[C---:B------:R-:W-:Y:S01]  /*6a40*/  FADD.FTZ R31, -R68.reuse, R31 ;  /* 0x0000001f441f7221 */ /* 0x040fe20000010100 */
        /* <DEDUP_REMOVED lines=26> */
.L_x_1686:
        /* <DEDUP_REMOVED lines=19> */
.L_x_1688:
[----:B------:R-:W-:Y:S05]  /*6d20*/  BSYNC B0 ;  /* 0x0000000000007941 */ /* 0x000fea0003800000 */
.L_x_1687:
        /* <DEDUP_REMOVED lines=28> */
.L_x_1689:
        /* <DEDUP_REMOVED lines=19> */
.L_x_1691:
[----:B------:R-:W-:Y:S05]  /*7020*/  BSYNC B0 ;  /* 0x0000000000007941 */ /* 0x000fea0003800000 */
.L_x_1690:
        /* <DEDUP_REMOVED lines=28> */
.L_x_1692:
        /* <DEDUP_REMOVED lines=19> */
.L_x_1694:
[----:B------:R-:W-:Y:S05]  /*7320*/  BSYNC B0 ;  /* 0x0000000000007941 */ /* 0x000fea0003800000 */
.L_x_1693:
        /* <DEDUP_REMOVED lines=28> */
.L_x_1695:
        /* <DEDUP_REMOVED lines=18> */
.L_x_1697:
[----:B------:R-:W-:Y:S05]  /*7610*/  BSYNC B0 ;  /* 0x0000000000007941 */ /* 0x000fea0003800000 */
.L_x_1696:
[C---:B------:R-:W-:Y:S01]  /*7620*/  FADD.FTZ R41, -R68.reuse, R41 ;  /* 0x0000002944297221 */ /* 0x040fe20000010100 */
[----:B------:R-:W-:Y:S01]  /*7630*/  HADD2.F32 R31, -RZ, R101.H0_H0 ;  /* 0x20000065ff1f7230 */ /* 0x000fe20000004100 */
[----:B------:R-:W-:Y:S01]  /*7640*/  FADD.FTZ R43, -R68, R43 ;  /* 0x0000002b442b7221 */ /* 0x000fe20000010100 */
[----:B------:R-:W-:Y:S01]  /*7650*/  HADD2.F32 R37, -RZ, R103.H0_H0 ;  /* 0x20000067ff257230 */ /* 0x000fe20000004100 */
[-C--:B------:R-:W-:Y:S01]  /*7660*/  FMUL.FTZ R41, R41, R120.reuse ;  /* 0x0000007829297220 */ /* 0x080fe20000410000 */
[----:B------:R-:W-:Y:S01]  /*7670*/  HADD2.F32 R101, -RZ, R101.H1_H1 ;  /* 0x30000065ff657230 */ /* 0x000fe20000004100 */
        /* <DEDUP_REMOVED lines=21> */
.L_x_1698:
        /* <DEDUP_REMOVED lines=18> */
.L_x_1700:
[----:B------:R-:W-:Y:S05]  /*78f0*/  BSYNC B0 ;  /* 0x0000000000007941 */ /* 0x000fea0003800000 */
.L_x_1699:
        /* <DEDUP_REMOVED lines=27> */
.L_x_1701:
        /* <DEDUP_REMOVED lines=18> */
.L_x_1703:
[----:B------:R-:W-:Y:S05]  /*7bd0*/  BSYNC B0 ;  /* 0x0000000000007941 */ /* 0x000fea0003800000 */
.L_x_1702:
        /* <DEDUP_REMOVED lines=26> */
.L_x_1704:
        /* <DEDUP_REMOVED lines=18> */
.L_x_1706:
[----:B------:R-:W-:Y:S05]  /*7ea0*/  BSYNC B0 ;  /* 0x0000000000007941 */ /* 0x000fea0003800000 */
.L_x_1705:
[----:B------:R-:W-:Y:S01]  /*7eb0*/  HADD2.F32 R99, -RZ, R99.H1_H1 ;  /* 0x30000063ff637230 */ /* 0x000fe20000004100 */
[C---:B------:R-:W-:Y:S01]  /*7ec0*/  FADD.FTZ R37, -R68.reuse, R37 ;  /* 0x0000002544257221 */ /* 0x040fe20000010100 */
[----:B------:R-:W-:Y:S01]  /*7ed0*/  HADD2.F32 R31, -RZ, R95.H0_H0 ;  /* 0x2000005fff1f7230 */ /* 0x000fe20000004100 */
[----:B------:R-:W-:Y:S01]  /*7ee0*/  IMAD R28, R3, c[0x0][0x1fc], R28 ;  /* 0x00007f00031c7a24 */ /* 0x000fe200078e021c */
[----:B------:R-:W-:Y:S01]  /*7ef0*/  HADD2.F32 R39, -RZ, R85.H0_H0 ;  /* 0x20000055ff277230 */ /* 0x000fe20000004100 */
[----:B------:R-:W-:Y:S01]  /*7f00*/  FADD.FTZ R99, -R68, R99 ;  /* 0x0000006344637221 */ /* 0x000fe20000010100 */
[----:B------:R-:W-:Y:S01]  /*7f10*/  HADD2.F32 R95, -RZ, R95.H1_H1 ;  /* 0x3000005fff5f7230 */ /* 0x000fe20000004100 */
[-C--:B------:R-:W-:Y:S01]  /*7f20*/  FMUL.FTZ R37, R37, R120.reuse ;  /* 0x0000007825257220 */ /* 0x080fe20000410000 */
[----:B------:R-:W-:Y:S01]  /*7f30*/  HADD2.F32 R85, -RZ, R85.H1_H1 ;  /* 0x30000055ff557230 */ /* 0x000fe20000004100 */
        /* <DEDUP_REMOVED lines=20> */
.L_x_1707:
        /* <DEDUP_REMOVED lines=18> */
.L_x_1709:
[----:B------:R-:W-:Y:S05]  /*81a0*/  BSYNC B0 ;  /* 0x0000000000007941 */ /* 0x000fea0003800000 */
.L_x_1708:
        /* <DEDUP_REMOVED lines=27> */
.L_x_1710:
        /* <DEDUP_REMOVED lines=23> */
.L_x_1712:
[----:B------:R-:W-:Y:S05]  /*84d0*/  BSYNC B0 ;  /* 0x0000000000007941 */ /* 0x000fea0003800000 */
.L_x_1711:
        /* <DEDUP_REMOVED lines=27> */
.L_x_1713:
        /* <DEDUP_REMOVED lines=23> */
.L_x_1715:
[----:B------:R-:W-:Y:S05]  /*8800*/  BSYNC B0 ;  /* 0x0000000000007941 */ /* 0x000fea0003800000 */
.L_x_1714:
        /* <DEDUP_REMOVED lines=27> */
.L_x_1716:
[----:B------:R-:W-:Y:S01]  /*89c0*/  ISETP.GE.U32.AND P0, PT, R40, c[0x0][0x1e0], PT ;  /* 0x0000780028007a0c */ /* 0x000fe20003f06070 */
[--C-:B0-----:R-:W-:Y:S01]  /*89d0*/  HADD2.F32 R25, -RZ, R91.reuse.H0_H0 ;  /* 0x2000005bff197230 */ /* 0x101fe20000004100 */
[----:B------:R-:W-:Y:S01]  /*89e0*/  BSSY B0, `(.L_x_1717) ;  /* 0x0000017000007945 */ /* 0x000fe20003800000 */
[----:B------:R-:W-:Y:S01]  /*89f0*/  HADD2.F32 R91, -RZ, R91.H1_H1 ;  /* 0x3000005bff5b7230 */ /* 0x000fe20000004100 */
[----:B------:R-:W-:Y:S02]  /*8a00*/  ISETP.GE.AND.EX P0, PT, R41, c[0x0][0x1e4], PT, P0 ;  /* 0x0000790029007a0c */ /* 0x000fe40003f06300 */
[----:B------:R-:W-:Y:S02]  /*8a10*/  FADD.FTZ R35, -R68, R25 ;  /* 0x0000001944237221 */ /* 0x000fe40000010100 */
        /* <DEDUP_REMOVED lines=19> */
.L_x_1718:
[----:B------:R-:W-:Y:S05]  /*8b50*/  BSYNC B0 ;  /* 0x0000000000007941 */ /* 0x000fea0003800000 */
.L_x_1717:
        /* <DEDUP_REMOVED lines=25> */
.L_x_1719:
        /* <DEDUP_REMOVED lines=20> */
.L_x_1721:
[----:B------:R-:W-:Y:S05]  /*8e30*/  BSYNC B0 ;  /* 0x0000000000007941 */ /* 0x000fea0003800000 */
.L_x_1720:
[----:B------:R-:W-:Y:S02]  /*8e40*/  IADD3 R64, R64, c[0x0][0x10], RZ ;  /* 0x0000040040407a10 */ /* 0x000fe40007ffe0ff */
[----:B------:R-:W-:Y:S02]  /*8e50*/  IADD3 R63, R63, 0x1, RZ ;  /* 0x000000013f3f7810 */ /* 0x000fe40007ffe0ff */
[----:B------:R-:W-:-:S13]  /*8e60*/  ISETP.GE.AND P0, PT, R64, UR4, PT ;  /* 0x0000000440007c0c */ /* 0x000fda000bf06270 */
[----:B------:R-:W-:Y:S01]  /*8e70*/  @P0 CALL.REL.NOINC `(.L_x_1639) ;  /* 0x0000001000000944 */ /* 0x000fe20003c00000 */
[----:B------:R-:W-:Y:S05]  /*8e80*/  BRA `(.L_x_1722) ;  /* 0xffff788000007947 */ /* 0x000fea000383ffff */
.L_x_1639:
        /* <DEDUP_REMOVED lines=18> */
.L_x_1724:
[----:B------:R-:W-:Y:S05]  /*8fb0*/  BSYNC B0 ;  /* 0x0000000000007941 */ /* 0x000fea0003800000 */
.L_x_1723:
        /* <DEDUP_REMOVED lines=11> */
.L_x_1726:
[----:B------:R-:W2:Y:S01]  /*9070*/  LDG.E.STRONG.GPU R3, [R4.64] ;  /* 0x0000000604037981 */ /* 0x000ea2000c1ef900 */
[----:B------:R-:W-:Y:S01]  /*9080*/  YIELD ;  /* 0x0000000000007946 */ /* 0x000fe20003800000 */
[----:B--2---:R-:W-:Y:S01]  /*9090*/  ISETP.NE.AND P0, PT, R3, R0, PT ;  /* 0x000000000300720c */ /* 0x004fe20003f05270 */
[----:B------:R-:W-:-:S12]  /*90a0*/  CCTL.IVALL ;  /* 0x00000000ff00798f */ /* 0x000fd80002000000 */
[----:B------:R-:W-:Y:S05]  /*90b0*/  @P0 BRA `(.L_x_1726) ;  /* 0xffffffb000000947 */ /* 0x000fea000383ffff */
.L_x_1725:
        /* <DEDUP_REMOVED lines=25> */
.L_x_1727:
        /* <DEDUP_REMOVED lines=26> */
.L_x_1728:
        /* <DEDUP_REMOVED lines=9> */
.L_x_5623:


//--------------------- .text._Z35group_norm_nhwc_bwd_one_pass_kernelI11Fp16IOBf16WLi256ELi98ELi392EEv26Group_norm_nhwc_bwd_params --------------------------
	.section	.text._Z35group_norm_nhwc_bwd_one_pass_kernelI11Fp16IOBf16WLi256ELi98ELi392EEv26Group_norm_nhwc_bwd_params,"ax",@progbits
	.sectioninfo	@"SHI_REGISTERS=128"
	.align	128
        .global         _Z35group_norm_nhwc_bwd_one_pass_kernelI11Fp16IOBf16WLi256ELi98ELi392EEv26Group_norm_nhwc_bwd_params
        .type           _Z35group_norm_nhwc_bwd_one_pass_kernelI11Fp16IOBf16WLi256ELi98ELi392EEv26Group_norm_nhwc_bwd_params,@function
        .size           _Z35group_norm_nhwc_bwd_one_pass_kernelI11Fp16IOBf16WLi256ELi98ELi392EEv26Group_norm_nhwc_bwd_params,(.L_x_5624 - _Z35group_norm_nhwc_bwd_one_pass_kernelI11Fp16IOBf16WLi256ELi98ELi392EEv26Group_norm_nhwc_bwd_params)
        .other          _Z35group_norm_nhwc_bwd_one_pass_kernelI11Fp16IOBf16WLi256ELi98ELi392EEv26Group_norm_nhwc_bwd_params,@"STO_CUDA_ENTRY STV_DEFAULT"
_Z35group_norm_nhwc_bwd_one_pass_kernelI11Fp16IOBf16WLi256ELi98ELi392EEv26Group_norm_nhwc_bwd_params:
.text._Z35group_norm_nhwc_bwd_one_pass_kernelI11Fp16IOBf16WLi256ELi98ELi392EEv26Group_norm_nhwc_bwd_params:
        /* <DEDUP_REMOVED lines=190> */
.L_x_1876:
        /* <DEDUP_REMOVED lines=489> */
[C---:B------:R-:W-:Y:S02]  /*2a70*/  @P3 IADD3.X R51, R73.reuse, c[0x0][0x184], RZ, P0, !PT ;  /* 0x0000610049333a10 */ /* 0x040fe400007fe4ff */
        /* <DEDUP_REMOVED lines=15> */
[----:B------:R-:W-:Y:S01]  /*2b70*/  HFMA2.MMA R73, -RZ, RZ, 0, 0 ;  /* 0x00000000ff497435 */ /* 0x000fe200000001ff */
[C---:B------:R-:W-:Y:S02]  /*2b80*/  LOP3.LUT P1, RZ, R3.reuse, 0x80000, RZ, 0xc0, !PT ;  /* 0x0008000003ff7812 */ /* 0x040fe4000782c0ff */
[----:B------:R-:W-:Y:S02]  /*2b90*/  LOP3.LUT P5, RZ, R3, 0x8, RZ, 0xc0, !PT ;  /* 0x0000000803ff7812 */ /* 0x000fe400078ac0ff */
[----:B------:R-:W-:-:S05]  /*2ba0*/  LOP3.LUT P6, RZ, R72, 0x8, RZ, 0xc0, !PT ;  /* 0x0000000848ff7812 */ /* 0x000fca00078cc0ff */
[----:B------:R0:W5:Y:S01]  /*2bb0*/  @P4 LDG.E R73, [R18.64] ;  /* 0x0000001212494981 */ /* 0x000162000c1e1900 */
[----:B------:R-:W-:Y:S01]  /*2bc0*/  SHF.R.S32.HI R75, RZ, 0x1f, R116 ;  /* 0x0000001fff4b7819 */ /* 0x000fe20000011474 */
[----:B0-----:R-:W-:-:S04]  /*2bd0*/  CS2R R18, SRZ ;  /* 0x0000000000127805 */ /* 0x001fc8000001ff00 */
[----:B------:R-:W-:Y:S02]  /*2be0*/  @P5 IMAD R75, R75, c[0x0][0x1d8], RZ ;  /* 0x000076004b4b5a24 */ /* 0x000fe400078e02ff */
[----:B------:R0:W5:Y:S02]  /*2bf0*/  @P1 LDG.E R19, [R54.64] ;  /* 0x0000001236131981 */ /* 0x000164000c1e1900 */
[----:B------:R-:W-:Y:S02]  /*2c00*/  @P5 IMAD R75, R116, c[0x0][0x1dc], R75 ;  /* 0x00007700744b5a24 */ /* 0x000fe400078e024b */
[----:B------:R3:W5:Y:S01]  /*2c10*/  @P6 LDG.E R18, [R76.64] ;  /* 0x000000124c126981 */ /* 0x000762000c1e1900 */
[----:B0-----:R-:W-:Y:S02]  /*2c20*/  @P5 MOV R54, R46 ;  /* 0x0000002e00365202 */ /* 0x001fe40000000f00 */
[----:B------:R-:W-:Y:S02]  /*2c30*/  @P5 MOV R55, R45 ;  /* 0x0000002d00375202 */ /* 0x000fe40000000f00 */
[----:B---3--:R-:W-:-:S03]  /*2c40*/  MOV R76, RZ ;  /* 0x000000ff004c7202 */ /* 0x008fc60000000f00 */
[----:B------:R-:W-:-:S03]  /*2c50*/  @P5 IMAD.WIDE.U32 R54, R116, c[0x0][0x1d8], R54 ;  /* 0x0000760074365a25 */ /* 0x000fc600078e0036 */
[----:B------:R0:W5:Y:S02]  /*2c60*/  @P6 LDG.E R76, [R78.64] ;  /* 0x000000124e4c6981 */ /* 0x000164000c1e1900 */
[----:B------:R-:W-:-:S04]  /*2c70*/  @P5 IADD3 R75, R55, R75, RZ ;  /* 0x0000004b374b5210 */ /* 0x000fc80007ffe0ff */
[C---:B------:R-:W-:Y:S02]  /*2c80*/  @P5 SHF.L.U64.HI R75, R54.reuse, 0x1, R75 ;  /* 0x00000001364b5819 */ /* 0x040fe4000001024b */
[----:B0-----:R-:W-:-:S04]  /*2c90*/  @P5 SHF.L.U32 R78, R54, 0x1, RZ ;  /* 0x00000001364e5819 */ /* 0x001fc800000006ff */
        /* <DEDUP_REMOVED lines=9> */
[----:B0-----:R-:W-:Y:S01]  /*2d30*/  CS2R R20, SRZ ;  /* 0x0000000000147805 */ /* 0x001fe2000001ff00 */
        /* <DEDUP_REMOVED lines=15> */
[----:B------:R-:W-:Y:S01]  /*2e30*/  LOP3.LUT R3, R3, 0xffbfffff, RZ, 0xc0, !PT ;  /* 0xffbfffff03037812 */ /* 0x000fe200078ec0ff */
[----:B------:R-:W-:Y:S01]  /*2e40*/  CS2R R92, SRZ ;  /* 0x00000000005c7805 */ /* 0x000fe2000001ff00 */
[----:B------:R-:W-:-:S02]  /*2e50*/  LOP3.LUT P4, RZ, R72, 0x4, RZ, 0xc0, !PT ;  /* 0x0000000448ff7812 */ /* 0x000fc4000788c0ff */
[----:B------:R-:W-:Y:S02]  /*2e60*/  @P6 IADD3.X R59, R61, c[0x0][0x184], RZ, P0, !PT ;  /* 0x000061003d3b6a10 */ /* 0x000fe400007fe4ff */
[----:B------:R-:W-:Y:S01]  /*2e70*/  @P6 IADD3 R60, P0, R60, c[0x0][0x178], RZ ;  /* 0x00005e003c3c6a10 */ /* 0x000fe20007f1e0ff */
[----:B------:R0:W5:Y:S01]  /*2e80*/  @P3 LDG.E R92, [R22.64] ;  /* 0x00000012165c3981 */ /* 0x000162000c1e1900 */
[----:B------:R-:W-:Y:S02]  /*2e90*/  @P6 LOP3.LUT R3, R3, 0x400000, RZ, 0xfc, !PT ;  /* 0x0040000003036812 */ /* 0x000fe400078efcff */
[----:B------:R-:W-:Y:S02]  /*2ea0*/  @P6 IADD3.X R61, R61, c[0x0][0x17c], RZ, P0, !PT ;  /* 0x00005f003d3d6a10 */ /* 0x000fe400007fe4ff */
[----:B------:R-:W-:Y:S02]  /*2eb0*/  LOP3.LUT P5, RZ, R72, 0x1, RZ, 0xc0, !PT ;  /* 0x0000000148ff7812 */ /* 0x000fe400078ac0ff */
[----:B------:R-:W-:Y:S01]  /*2ec0*/  SHF.R.S32.HI R77, RZ, 0x1f, R114 ;  /* 0x0000001fff4d7819 */ /* 0x000fe20000011472 */
[----:B------:R-:W-:Y:S01]  /*2ed0*/  HFMA2.MMA R89, -RZ, RZ, 0, 0 ;  /* 0x00000000ff597435 */ /* 0x000fe200000001ff */
[C---:B------:R-:W-:Y:S01]  /*2ee0*/  LOP3.LUT P6, RZ, R3.reuse, 0x8000, RZ, 0xc0, !PT ;  /* 0x0000800003ff7812 */ /* 0x040fe200078cc0ff */
[----:B0-----:R-:W-:Y:S01]  /*2ef0*/  CS2R R22, SRZ ;  /* 0x0000000000167805 */ /* 0x001fe2000001ff00 */
[----:B------:R0:W5:Y:S05]  /*2f00*/  @P1 LDG.E R91, [R26.64] ;  /* 0x000000121a5b1981 */ /* 0x00016a000c1e1900 */
[----:B------:R3:W5:Y:S01]  /*2f10*/  @P4 LDG.E R22, [R96.64] ;  /* 0x0000001260164981 */ /* 0x000762000c1e1900 */
[----:B------:R-:W-:-:S02]  /*2f20*/  LOP3.LUT P3, RZ, R3, 0x80000000, RZ, 0xc0, !PT ;  /* 0x8000000003ff7812 */ /* 0x000fc4000786c0ff */
[----:B------:R-:W-:Y:S01]  /*2f30*/  SHF.R.S32.HI R72, RZ, 0x1f, R113 ;  /* 0x0000001fff487819 */ /* 0x000fe20000011471 */
[----:B------:R4:W5:Y:S04]  /*2f40*/  @P2 LDG.E R89, [R66.64] ;  /* 0x0000001242592981 */ /* 0x000968000c1e1900 */
[----:B------:R0:W5:Y:S01]  /*2f50*/  @P6 LDG.E R23, [R62.64] ;  /* 0x000000123e176981 */ /* 0x000162000c1e1900 */
[----:B---3--:R-:W-:-:S05]  /*2f60*/  CS2R R96, SRZ ;  /* 0x0000000000607805 */ /* 0x008fca000001ff00 */
[----:B------:R3:W5:Y:S04]  /*2f70*/  @P3 LDG.E R93, [R68.64] ;  /* 0x00000012445d3981 */ /* 0x000768000c1e1900 */
[----:B------:R1:W5:Y:S01]  /*2f80*/  @P4 LDG.E R96, [R70.64] ;  /* 0x0000001246604981 */ /* 0x000362000c1e1900 */
[----:B0-----:R-:W-:Y:S02]  /*2f90*/  @P5 MOV R62, R46 ;  /* 0x0000002e003e5202 */ /* 0x001fe40000000f00 */
[----:B------:R-:W-:Y:S01]  /*2fa0*/  @P5 MOV R63, R45 ;  /* 0x0000002d003f5202 */ /* 0x000fe20000000f00 */
[----:B------:R0:W5:Y:S01]  /*2fb0*/  @P6 LDG.E R97, [R24.64] ;  /* 0x0000001218616981 */ /* 0x000162000c1e1900 */
[----:B-1----:R-:W-:-:S03]  /*2fc0*/  @P5 IMAD R70, R77, c[0x0][0x1d8], RZ ;  /* 0x000076004d465a24 */ /* 0x002fc600078e02ff */
[----:B------:R-:W-:-:S04]  /*2fd0*/  @P5 IMAD.WIDE.U32 R62, R114, c[0x0][0x1d8], R62 ;  /* 0x00007600723e5a25 */ /* 0x000fc800078e003e */
[----:B------:R-:W-:-:S05]  /*2fe0*/  @P5 IMAD R70, R114, c[0x0][0x1dc], R70 ;  /* 0x0000770072465a24 */ /* 0x000fca00078e0246 */
[----:B------:R-:W-:-:S04]  /*2ff0*/  @P5 IADD3 R63, R63, R70, RZ ;  /* 0x000000463f3f5210 */ /* 0x000fc80007ffe0ff */
[C---:B------:R-:W-:Y:S02]  /*3000*/  @P5 SHF.L.U64.HI R63, R62.reuse, 0x1, R63 ;  /* 0x000000013e3f5819 */ /* 0x040fe4000001023f */
[----:B------:R-:W-:Y:S02]  /*3010*/  @P5 SHF.L.U32 R62, R62, 0x1, RZ ;  /* 0x000000013e3e5819 */ /* 0x000fe400000006ff */
[C---:B------:R-:W-:Y:S02]  /*3020*/  LOP3.LUT P4, RZ, R3.reuse, 0x40000000, RZ, 0xc0, !PT ;  /* 0x4000000003ff7812 */ /* 0x040fe4000788c0ff */
[----:B------:R-:W-:Y:S02]  /*3030*/  @P5 IADD3 R70, P0, R62, c[0x0][0x180], RZ ;  /* 0x000060003e465a10 */ /* 0x000fe40007f1e0ff */
[----:B------:R-:W-:Y:S01]  /*3040*/  LOP3.LUT R3, R3, 0xff7fffff, RZ, 0xc0, !PT ;  /* 0xff7fffff03037812 */ /* 0x000fe200078ec0ff */
[----:B0-----:R-:W-:Y:S01]  /*3050*/  CS2R R24, SRZ ;  /* 0x0000000000187805 */ /* 0x001fe2000001ff00 */
[----:B------:R-:W-:-:S02]  /*3060*/  @P5 IADD3.X R71, R63, c[0x0][0x184], RZ, P0, !PT ;  /* 0x000061003f475a10 */ /* 0x000fc400007fe4ff */
[----:B------:R-:W-:Y:S02]  /*3070*/  @P5 IADD3 R62, P0, R62, c[0x0][0x178], RZ ;  /* 0x00005e003e3e5a10 */ /* 0x000fe40007f1e0ff */
[----:B------:R-:W-:Y:S01]  /*3080*/  @P5 LOP3.LUT R3, R3, 0x800000, RZ, 0xfc, !PT ;  /* 0x0080000003035812 */ /* 0x000fe200078efcff */
[----:B------:R0:W5:Y:S01]  /*3090*/  @P3 LDG.E R24, [R98.64] ;  /* 0x0000001262183981 */ /* 0x000162000c1e1900 */
[----:B------:R-:W-:Y:S02]  /*30a0*/  @P5 IADD3.X R63, R63, c[0x0][0x17c], RZ, P0, !PT ;  /* 0x00005f003f3f5a10 */ /* 0x000fe400007fe4ff */
[C---:B------:R-:W-:Y:S01]  /*30b0*/  LOP3.LUT P5, RZ, R3.reuse, 0x800, RZ, 0xc0, !PT ;  /* 0x0000080003ff7812 */ /* 0x040fe200078ac0ff */
[----:B------:R1:W5:Y:S01]  /*30c0*/  @P1 LDG.E R25, [R64.64] ;  /* 0x0000001240191981 */ /* 0x000362000c1e1900 */
[C---:B------:R-:W-:Y:S02]  /*30d0*/  LOP3.LUT P3, RZ, R3.reuse, 0x20000000, RZ, 0xc0, !PT ;  /* 0x2000000003ff7812 */ /* 0x040fe4000786c0ff */
[----:B------:R-:W-:-:S02]  /*30e0*/  LOP3.LUT P6, RZ, R3, 0x400, RZ, 0xc0, !PT ;  /* 0x0000040003ff7812 */ /* 0x000fc400078cc0ff */
[----:B------:R-:W-:Y:S01]  /*30f0*/  LOP3.LUT R3, R3, 0xfeffffff, RZ, 0xc0, !PT ;  /* 0xfeffffff03037812 */ /* 0x000fe200078ec0ff */
[----:B------:R-:W-:Y:S01]  /*3100*/  CS2R R26, SRZ ;  /* 0x00000000001a7805 */ /* 0x000fe2000001ff00 */
[----:B---3--:R-:W-:Y:S01]  /*3110*/  @P4 IMAD R68, R72, c[0x0][0x1d8], RZ ;  /* 0x0000760048444a24 */ /* 0x008fe200078e02ff */
[----:B------:R-:W-:Y:S01]  /*3120*/  HFMA2.MMA R77, -RZ, RZ, 0, 0 ;  /* 0x00000000ff4d7435 */ /* 0x000fe200000001ff */
[----:B-1----:R-:W-:Y:S02]  /*3130*/  @P4 MOV R64, R46 ;  /* 0x0000002e00404202 */ /* 0x002fe40000000f00 */
[----:B------:R-:W-:Y:S02]  /*3140*/  @P4 MOV R65, R45 ;  /* 0x0000002d00414202 */ /* 0x000fe40000000f00 */
[----:B------:R-:W-:Y:S01]  /*3150*/  @P4 LOP3.LUT R3, R3, 0x1000000, RZ, 0xfc, !PT ;  /* 0x0100000003034812 */ /* 0x000fe200078efcff */
[C---:B------:R-:W-:Y:S01]  /*3160*/  @P4 IMAD R68, R113.reuse, c[0x0][0x1dc], R68 ;  /* 0x0000770071444a24 */ /* 0x040fe200078e0244 */
[----:B------:R0:W5:Y:S01]  /*3170*/  @P2 LDG.E R26, [R94.64] ;  /* 0x000000125e1a2981 */ /* 0x000162000c1e1900 */
[----:B------:R-:W-:Y:S01]  /*3180*/  @P4 IMAD.WIDE.U32 R64, R113, c[0x0][0x1d8], R64 ;  /* 0x0000760071404a25 */ /* 0x000fe200078e0040 */
[----:B------:R-:W-:-:S02]  /*3190*/  LOP3.LUT P1, RZ, R3, 0x10000000, RZ, 0xc0, !PT ;  /* 0x1000000003ff7812 */ /* 0x000fc4000782c0ff */
[----:B------:R-:W-:Y:S01]  /*31a0*/  SHF.R.S32.HI R72, RZ, 0x1f, R112 ;  /* 0x0000001fff487819 */ /* 0x000fe20000011470 */
[----:B------:R1:W5:Y:S01]  /*31b0*/  @P5 LDG.E R27, [R56.64] ;  /* 0x00000012381b5981 */ /* 0x000362000c1e1900 */
[----:B------:R-:W-:Y:S02]  /*31c0*/  LOP3.LUT P2, RZ, R3, 0x8000000, RZ, 0xc0, !PT ;  /* 0x0800000003ff7812 */ /* 0x000fe4000784c0ff */
[----:B------:R-:W-:Y:S01]  /*31d0*/  @P4 IADD3 R65, R65, R68, RZ ;  /* 0x0000004441414210 */ /* 0x000fe20007ffe0ff */
[----:B----4-:R-:W-:Y:S01]  /*31e0*/  @P3 IMAD R66, R72, c[0x0][0x1d8], RZ ;  /* 0x0000760048423a24 */ /* 0x010fe200078e02ff */
[----:B------:R3:W5:Y:S01]  /*31f0*/  @P5 LDG.E R77, [R28.64] ;  /* 0x000000121c4d5981 */ /* 0x000762000c1e1900 */
[----:B------:R-:W-:Y:S02]  /*3200*/  MOV R75, RZ ;  /* 0x000000ff004b7202 */ /* 0x000fe40000000f00 */
[----:B-1----:R-:W-:Y:S02]  /*3210*/  @P3 MOV R56, R46 ;  /* 0x0000002e00383202 */ /* 0x002fe40000000f00 */
[----:B------:R-:W-:Y:S01]  /*3220*/  @P3 MOV R57, R45 ;  /* 0x0000002d00393202 */ /* 0x000fe20000000f00 */
[----:B------:R-:W-:Y:S01]  /*3230*/  @P3 IMAD R66, R112, c[0x0][0x1dc], R66 ;  /* 0x0000770070423a24 */ /* 0x000fe200078e0242 */
[C---:B------:R-:W-:Y:S01]  /*3240*/  @P4 SHF.L.U64.HI R65, R64.reuse, 0x1, R65 ;  /* 0x0000000140414819 */ /* 0x040fe20000010241 */
[----:B---3--:R-:W-:Y:S01]  /*3250*/  CS2R R28, SRZ ;  /* 0x00000000001c7805 */ /* 0x008fe2000001ff00 */
[----:B------:R-:W-:Y:S01]  /*3260*/  @P4 SHF.L.U32 R64, R64, 0x1, RZ ;  /* 0x0000000140404819 */ /* 0x000fe200000006ff */
[----:B------:R-:W-:Y:S01]  /*3270*/  @P3 IMAD.WIDE.U32 R56, R112, c[0x0][0x1d8], R56 ;  /* 0x0000760070383a25 */ /* 0x000fe200078e0038 */
[----:B------:R-:W-:Y:S01]  /*3280*/  SHF.R.S32.HI R72, RZ, 0x1f, R111 ;  /* 0x0000001fff487819 */ /* 0x000fe2000001146f */
[----:B------:R1:W5:Y:S01]  /*3290*/  @P6 LDG.E R75, [R32.64] ;  /* 0x00000012204b6981 */ /* 0x000362000c1e1900 */
[----:B------:R-:W-:-:S02]  /*32a0*/  @P4 IADD3 R68, P0, R64, c[0x0][0x180], RZ ;  /* 0x0000600040444a10 */ /* 0x000fc40007f1e0ff */
[----:B------:R-:W-:Y:S01]  /*32b0*/  @P3 IADD3 R57, R57, R66, RZ ;  /* 0x0000004239393210 */ /* 0x000fe20007ffe0ff */
[----:B------:R3:W5:Y:S01]  /*32c0*/  @P1 LDG.E R29, [R30.64] ;  /* 0x000000121e1d1981 */ /* 0x000762000c1e1900 */
[----:B------:R-:W-:Y:S02]  /*32d0*/  @P4 IADD3.X R69, R65, c[0x0][0x184], RZ, P0, !PT ;  /* 0x0000610041454a10 */ /* 0x000fe400007fe4ff */
[----:B------:R-:W-:Y:S01]  /*32e0*/  @P4 IADD3 R64, P0, R64, c[0x0][0x178], RZ ;  /* 0x00005e0040404a10 */ /* 0x000fe20007f1e0ff */
[----:B------:R4:W5:Y:S01]  /*32f0*/  @P6 LDG.E R28, [R38.64] ;  /* 0x00000012261c6981 */ /* 0x000962000c1e1900 */
[----:B-1----:R-:W-:Y:S01]  /*3300*/  @P2 IMAD R32, R72, c[0x0][0x1d8], RZ ;  /* 0x0000760048202a24 */ /* 0x002fe200078e02ff */
[----:B---3--:R-:W-:Y:S02]  /*3310*/  @P2 MOV R30, R46 ;  /* 0x0000002e001e2202 */ /* 0x008fe40000000f00 */
        /* <DEDUP_REMOVED lines=13> */
[----:B----4-:R-:W-:Y:S02]  /*33f0*/  @P2 IADD3 R38, P0, R30, c[0x0][0x180], RZ ;  /* 0x000060001e262a10 */ /* 0x010fe40007f1e0ff */
[----:B------:R-:W-:Y:S02]  /*3400*/  LOP3.LUT R3, R3, 0xfdffffff, RZ, 0xc0, !PT ;  /* 0xfdffffff03037812 */ /* 0x000fe400078ec0ff */
[----:B------:R-:W-:-:S02]  /*3410*/  @P2 IADD3.X R39, R31, c[0x0][0x184], RZ, P0, !PT ;  /* 0x000061001f272a10 */ /* 0x000fc400007fe4ff */
[----:B------:R-:W-:Y:S02]  /*3420*/  @P2 IADD3 R32, P0, R30, c[0x0][0x178], RZ ;  /* 0x00005e001e202a10 */ /* 0x000fe40007f1e0ff */
[----:B------:R-:W-:Y:S02]  /*3430*/  @P3 LOP3.LUT R3, R3, 0x2000000, RZ, 0xfc, !PT ;  /* 0x0200000003033812 */ /* 0x000fe400078efcff */
[----:B------:R-:W-:Y:S02]  /*3440*/  @P2 IADD3.X R33, R31, c[0x0][0x17c], RZ, P0, !PT ;  /* 0x00005f001f212a10 */ /* 0x000fe400007fe4ff */
[C---:B------:R-:W-:Y:S01]  /*3450*/  LOP3.LUT P0, RZ, R3.reuse, 0x100, RZ, 0xc0, !PT ;  /* 0x0000010003ff7812 */ /* 0x040fe2000780c0ff */
[----:B------:R-:W-:Y:S01]  /*3460*/  CS2R R30, SRZ ;  /* 0x00000000001e7805 */ /* 0x000fe2000001ff00 */
[----:B------:R-:W-:-:S05]  /*3470*/  LOP3.LUT P3, RZ, R3, 0x80, RZ, 0xc0, !PT ;  /* 0x0000008003ff7812 */ /* 0x000fca000786c0ff */
[----:B------:R1:W5:Y:S01]  /*3480*/  @P1 LDG.E R30, [R42.64] ;  /* 0x000000122a1e1981 */ /* 0x000362000c1e1900 */
[----:B------:R-:W-:-:S05]  /*3490*/  LOP3.LUT P1, RZ, R3, 0x4000000, RZ, 0xc0, !PT ;  /* 0x0400000003ff7812 */ /* 0x000fca000782c0ff */
[----:B------:R3:W5:Y:S01]  /*34a0*/  @P0 LDG.E R31, [R40.64] ;  /* 0x00000012281f0981 */ /* 0x000762000c1e1900 */
[----:B------:R-:W-:Y:S01]  /*34b0*/  SHF.R.S32.HI R72, RZ, 0x1f, R110 ;  /* 0x0000001fff487819 */ /* 0x000fe2000001146e */
[----:B---3--:R-:W-:Y:S01]  /*34c0*/  CS2R R40, SRZ ;  /* 0x0000000000287805 */ /* 0x008fe2000001ff00 */
[----:B------:R-:W-:-:S05]  /*34d0*/  LOP3.LUT P4, RZ, R3, 0x40, RZ, 0xc0, !PT ;  /* 0x0000004003ff7812 */ /* 0x000fca000788c0ff */
[----:B------:R3:W5:Y:S04]  /*34e0*/  @P3 LDG.E R41, [R34.64] ;  /* 0x0000001222293981 */ /* 0x000768000c1e1900 */
[----:B------:R4:W5:Y:S01]  /*34f0*/  @P0 LDG.E R40, [R36.64] ;  /* 0x0000001224280981 */ /* 0x000962000c1e1900 */
[----:B---3--:R-:W-:Y:S02]  /*3500*/  @P1 MOV R34, R46 ;  /* 0x0000002e00221202 */ /* 0x008fe40000000f00 */
[----:B------:R-:W-:Y:S01]  /*3510*/  @P1 MOV R35, R45 ;  /* 0x0000002d00231202 */ /* 0x000fe20000000f00 */
[----:B----4-:R-:W-:-:S04]  /*3520*/  @P1 IMAD R36, R72, c[0x0][0x1d8], RZ ;  /* 0x0000760048241a24 */ /* 0x010fc800078e02ff */
[----:B------:R-:W-:Y:S01]  /*3530*/  @P1 IMAD.WIDE.U32 R34, R110, c[0x0][0x1d8], R34 ;  /* 0x000076006e221a25 */ /* 0x000fe200078e0022 */
[----:B------:R-:W-:-:S03]  /*3540*/  LOP3.LUT P5, RZ, R3, 0x20, RZ, 0xc0, !PT ;  /* 0x0000002003ff7812 */ /* 0x000fc600078ac0ff */
[----:B------:R-:W-:Y:S01]  /*3550*/  @P1 IMAD R36, R110, c[0x0][0x1dc], R36 ;  /* 0x000077006e241a24 */ /* 0x000fe200078e0224 */
[----:B-1----:R-:W-:-:S04]  /*3560*/  CS2R R42, SRZ ;  /* 0x00000000002a7805 */ /* 0x002fc8000001ff00 */
[----:B------:R-:W-:Y:S02]  /*3570*/  @P1 IADD3 R36, R35, R36, RZ ;  /* 0x0000002423241210 */ /* 0x000fe40007ffe0ff */
[----:B------:R1:W5:Y:S01]  /*3580*/  @P4 LDG.E R43, [R48.64] ;  /* 0x00000012302b4981 */ /* 0x000362000c1e1900 */
[----:B------:R-:W-:Y:S02]  /*3590*/  LOP3.LUT P6, RZ, R3, 0x10, RZ, 0xc0, !PT ;  /* 0x0000001003ff7812 */ /* 0x000fe400078cc0ff */
[C---:B------:R-:W-:Y:S01]  /*35a0*/  @P1 SHF.L.U64.HI R37, R34.reuse, 0x1, R36 ;  /* 0x0000000122251819 */ /* 0x040fe20000010224 */
[----:B------:R0:W5:Y:S01]  /*35b0*/  @P3 LDG.E R42, [R86.64] ;  /* 0x00000012562a3981 */ /* 0x000162000c1e1900 */
[----:B------:R-:W-:Y:S01]  /*35c0*/  @P1 SHF.L.U32 R36, R34, 0x1, RZ ;  /* 0x0000000122241819 */ /* 0x000fe200000006ff */
[----:B-1----:R-:W-:-:S03]  /*35d0*/  CS2R R48, SRZ ;  /* 0x0000000000307805 */ /* 0x002fc6000001ff00 */
[----:B------:R-:W-:-:S03]  /*35e0*/  @P1 IADD3 R34, P0, R36, c[0x0][0x180], RZ ;  /* 0x0000600024221a10 */ /* 0x000fc60007f1e0ff */
[----:B------:R1:W5:Y:S01]  /*35f0*/  @P5 LDG.E R49, [R50.64] ;  /* 0x0000001232315981 */ /* 0x000362000c1e1900 */
[C---:B------:R-:W-:Y:S02]  /*3600*/  @P1 IADD3.X R35, R37.reuse, c[0x0][0x184], RZ, P0, !PT ;  /* 0x0000610025231a10 */ /* 0x040fe400007fe4ff */
[----:B------:R-:W-:Y:S01]  /*3610*/  @P1 IADD3 R36, P0, R36, c[0x0][0x178], RZ ;  /* 0x00005e0024241a10 */ /* 0x000fe20007f1e0ff */
[----:B------:R0:W5:Y:S01]  /*3620*/  @P4 LDG.E R48, [R84.64] ;  /* 0x0000001254304981 */ /* 0x000162000c1e1900 */
[----:B-1----:R-:W-:Y:S02]  /*3630*/  CS2R R50, SRZ ;  /* 0x0000000000327805 */ /* 0x002fe4000001ff00 */
[----:B------:R-:W-:Y:S02]  /*3640*/  @P1 IADD3.X R37, R37, c[0x0][0x17c], RZ, P0, !PT ;  /* 0x00005f0025251a10 */ /* 0x000fe400007fe4ff */
[----:B------:R-:W-:Y:S02]  /*3650*/  LOP3.LUT P0, RZ, R3, 0x8, RZ, 0xc0, !PT ;  /* 0x0000000803ff7812 */ /* 0x000fe4000780c0ff */
[----:B------:R1:W5:Y:S04]  /*3660*/  @P6 LDG.E R51, [R52.64] ;  /* 0x0000001234336981 */ /* 0x000368000c1e1900 */
[----:B------:R0:W5:Y:S01]  /*3670*/  @P5 LDG.E R50, [R82.64] ;  /* 0x0000001252325981 */ /* 0x000162000c1e1900 */
[----:B-1----:R-:W-:-:S06]  /*3680*/  CS2R R52, SRZ ;  /* 0x0000000000347805 */ /* 0x002fcc000001ff00 */
[----:B------:R0:W5:Y:S01]  /*3690*/  @P6 LDG.E R52, [R80.64] ;  /* 0x0000001250346981 */ /* 0x000162000c1e1900 */
[----:B------:R-:W-:-:S03]  /*36a0*/  LOP3.LUT P6, RZ, R3, 0x400000, RZ, 0xc0, !PT ;  /* 0x0040000003ff7812 */ /* 0x000fc600078cc0ff */
[----:B------:R1:W5:Y:S01]  /*36b0*/  @P0 LDG.E R53, [R54.64] ;  /* 0x0000001236350981 */ /* 0x000362000c1e1900 */
[----:B------:R-:W-:Y:S01]  /*36c0*/  LOP3.LUT P5, RZ, R3, 0x800000, RZ, 0xc0, !PT ;  /* 0x0080000003ff7812 */ /* 0x000fe200078ac0ff */
[----:B-1----:R-:W-:-:S08]  /*36d0*/  CS2R R54, SRZ ;  /* 0x0000000000367805 */ /* 0x002fd0000001ff00 */
[----:B------:R1:W5:Y:S01]  /*36e0*/  @P6 LDG.E R55, [R58.64] ;  /* 0x000000123a376981 */ /* 0x000362000c1e1900 */
[C---:B------:R-:W-:Y:S02]  /*36f0*/  LOP3.LUT P3, RZ, R3.reuse, 0x2000000, RZ, 0xc0, !PT ;  /* 0x0200000003ff7812 */ /* 0x040fe4000786c0ff */
[----:B------:R-:W-:Y:S01]  /*3700*/  LOP3.LUT P4, RZ, R3, 0x1000000, RZ, 0xc0, !PT ;  /* 0x0100000003ff7812 */ /* 0x000fe2000788c0ff */
[----:B------:R0:W5:Y:S01]  /*3710*/  @P0 LDG.E R54, [R78.64] ;  /* 0x000000124e360981 */ /* 0x000162000c1e1900 */
[----:B-1----:R-:W-:-:S06]  /*3720*/  CS2R R58, SRZ ;  /* 0x00000000003a7805 */ /* 0x002fcc000001ff00 */
[----:B------:R1:W5:Y:S01]  /*3730*/  @P6 LDG.E R58, [R60.64] ;  /* 0x000000123c3a6981 */ /* 0x000362000c1e1900 */
[----:B------:R-:W-:Y:S01]  /*3740*/  ISETP.GT.U32.AND P0, PT, R0, 0x187, PT ;  /* 0x000001870000780c */ /* 0x000fe20003f04070 */
[----:B------:R-:W-:Y:S01]  /*3750*/  BSSY B0, `(.L_x_1730) ;  /* 0x0000024000007945 */ /* 0x000fe20003800000 */
[----:B------:R-:W-:Y:S01]  /*3760*/  HFMA2.MMA R72, -RZ, RZ, 0, 0 ;  /* 0x00000000ff487435 */ /* 0x000fe200000001ff */
[----:B------:R3:W5:Y:S01]  /*3770*/  @P5 LDG.E R59, [R70.64] ;  /* 0x00000012463b5981 */ /* 0x000762000c1e1900 */
[----:B-1----:R-:W-:-:S06]  /*3780*/  CS2R R60, SRZ ;  /* 0x00000000003c7805 */ /* 0x002fcc000001ff00 */
[----:B------:R1:W5:Y:S04]  /*3790*/  @P5 LDG.E R60, [R62.64] ;  /* 0x000000123e3c5981 */ /* 0x000368000c1e1900 */
[----:B------:R4:W5:Y:S01]  /*37a0*/  @P4 LDG.E R61, [R68.64] ;  /* 0x00000012443d4981 */ /* 0x000962000c1e1900 */
[----:B-1----:R-:W-:Y:S01]  /*37b0*/  CS2R R62, SRZ ;  /* 0x00000000003e7805 */ /* 0x002fe2000001ff00 */
[----:B----4-:R-:W-:-:S05]  /*37c0*/  CS2R R68, SRZ ;  /* 0x0000000000447805 */ /* 0x010fca000001ff00 */
[----:B------:R1:W5:Y:S04]  /*37d0*/  @P4 LDG.E R62, [R64.64] ;  /* 0x00000012403e4981 */ /* 0x000368000c1e1900 */
[----:B------:R4:W5:Y:S04]  /*37e0*/  @P3 LDG.E R63, [R66.64] ;  /* 0x00000012423f3981 */ /* 0x000968000c1e1900 */
[----:B------:R0:W5:Y:S01]  /*37f0*/  @P1 LDG.E R68, [R36.64] ;  /* 0x0000001224441981 */ /* 0x000162000c1e1900 */
[----:B-1----:R-:W-:Y:S01]  /*3800*/  CS2R R64, SRZ ;  /* 0x0000000000407805 */ /* 0x002fe2000001ff00 */
[----:B----4-:R-:W-:-:S05]  /*3810*/  CS2R R66, SRZ ;  /* 0x0000000000427805 */ /* 0x010fca000001ff00 */
[----:B------:R0:W5:Y:S04]  /*3820*/  @P3 LDG.E R64, [R56.64] ;  /* 0x0000001238403981 */ /* 0x000168000c1e1900 */
[----:B------:R0:W5:Y:S04]  /*3830*/  @P2 LDG.E R65, [R38.64] ;  /* 0x0000001226412981 */ /* 0x000168000c1e1900 */
[----:B------:R0:W5:Y:S01]  /*3840*/  @P2 LDG.E R66, [R32.64] ;  /* 0x0000001220422981 */ /* 0x000162000c1e1900 */
[----:B---3--:R-:W-:-:S03]  /*3850*/  CS2R R70, SRZ ;  /* 0x0000000000467805 */ /* 0x008fc6000001ff00 */
[----:B------:R2:W5:Y:S02]  /*3860*/  @P1 LDG.E R67, [R34.64] ;  /* 0x0000001222431981 */ /* 0x000564000c1e1900 */
[--C-:B--2---:R-:W-:Y:S02]  /*3870*/  HADD2.F32 R34, -RZ, R74.reuse.H0_H0 ;  /* 0x2000004aff227230 */ /* 0x104fe40000004100 */
[----:B------:R-:W-:Y:S01]  /*3880*/  HADD2.F32 R35, -RZ, R74.H1_H1 ;  /* 0x3000004aff237230 */ /* 0x000fe20000004100 */
[----:B------:R-:W-:Y:S05]  /*3890*/  @P0 BRA `(.L_x_1731) ;  /* 0x000000f000000947 */ /* 0x000fea0003800000 */
[----:B0-----:R-:W-:Y:S02]  /*38a0*/  ISETP.NE.AND P0, PT, RZ, UR21, PT ;  /* 0x00000015ff007c0c */ /* 0x001fe4000bf05270 */
[----:B------:R-:W-:-:S04]  /*38b0*/  IADD3 R36, R100, UR22, RZ ;  /* 0x0000001664247c10 */ /* 0x000fc8000fffe0ff */
        /* <DEDUP_REMOVED lines=13> */
.L_x_1731:
[----:B0-----:R-:W-:Y:S05]  /*3990*/  BSYNC B0 ;  /* 0x0000000000007941 */ /* 0x001fea0003800000 */
.L_x_1730:
[----:B------:R-:W-:Y:S01]  /*39a0*/  ISETP.NE.AND P0, PT, RZ, UR21, PT ;  /* 0x00000015ff007c0c */ /* 0x000fe2000bf05270 */
[----:B------:R-:W-:Y:S01]  /*39b0*/  FADD.FTZ R34, R34, -UR24 ;  /* 0x8000001822227e21 */ /* 0x000fe20008010000 */
[----:B------:R-:W-:Y:S01]  /*39c0*/  LOP3.LUT R3, R3, 0xfffffffb, RZ, 0xc0, !PT ;  /* 0xfffffffb03037812 */ /* 0x000fe200078ec0ff */
[----:B------:R-:W-:Y:S01]  /*39d0*/  FADD.FTZ R33, R35, -UR24 ;  /* 0x8000001823217e21 */ /* 0x000fe20008010000 */
        /* <DEDUP_REMOVED lines=24> */
.L_x_1732:
        /* <DEDUP_REMOVED lines=34> */
.L_x_1733:
        /* <DEDUP_REMOVED lines=40> */
.L_x_1734:
        /* <DEDUP_REMOVED lines=37> */
.L_x_1735:
        /* <DEDUP_REMOVED lines=37> */
.L_x_1736:
        /* <DEDUP_REMOVED lines=37> */
.L_x_1737:
        /* <DEDUP_REMOVED lines=37> */
.L_x_1738:
        /* <DEDUP_REMOVED lines=37> */
.L_x_1739:
        /* <DEDUP_REMOVED lines=37> */
.L_x_1740:
        /* <DEDUP_REMOVED lines=37> */
.L_x_1741:
        /* <DEDUP_REMOVED lines=37> */
.L_x_1742:
        /* <DEDUP_REMOVED lines=37> */
.L_x_1743:
        /* <DEDUP_REMOVED lines=37> */
.L_x_1744:
        /* <DEDUP_REMOVED lines=37> */
.L_x_1745:
        /* <DEDUP_REMOVED lines=37> */
.L_x_1746:
        /* <DEDUP_REMOVED lines=37> */
.L_x_1747:
        /* <DEDUP_REMOVED lines=37> */
.L_x_1748:
        /* <DEDUP_REMOVED lines=37> */
.L_x_1749:
        /* <DEDUP_REMOVED lines=37> */
.L_x_1750:
        /* <DEDUP_REMOVED lines=37> */
.L_x_1751:
        /* <DEDUP_REMOVED lines=37> */
.L_x_1752:
        /* <DEDUP_REMOVED lines=37> */
.L_x_1753:
        /* <DEDUP_REMOVED lines=37> */
.L_x_1754:
        /* <DEDUP_REMOVED lines=37> */
.L_x_1755:
        /* <DEDUP_REMOVED lines=37> */
.L_x_1756:
        /* <DEDUP_REMOVED lines=37> */
.L_x_1757:
        /* <DEDUP_REMOVED lines=37> */
.L_x_1758:
        /* <DEDUP_REMOVED lines=37> */
.L_x_1759:
        /* <DEDUP_REMOVED lines=37> */
.L_x_1760:
        /* <DEDUP_REMOVED lines=37> */
.L_x_1761:
        /* <DEDUP_REMOVED lines=35> */
.L_x_1762:
        /* <DEDUP_REMOVED lines=33> */
.L_x_1763:
        /* <DEDUP_REMOVED lines=91> */
.L_x_1765:
[----:B0-----:R-:W-:Y:S05]  /*8860*/  BSYNC B0 ;  /* 0x0000000000007941 */ /* 0x001fea0003800000 */
.L_x_1764:
        /* <DEDUP_REMOVED lines=41> */
.L_x_1767:
[----:B------:R-:W-:Y:S05]  /*8b00*/  BSYNC B0 ;  /* 0x0000000000007941 */ /* 0x000fea0003800000 */
.L_x_1766:
        /* <DEDUP_REMOVED lines=20> */
.L_x_1769:
[----:B------:R-:W-:Y:S05]  /*8c50*/  BSYNC B0 ;  /* 0x0000000000007941 */ /* 0x000fea0003800000 */
.L_x_1768:
        /* <DEDUP_REMOVED lines=41> */
.L_x_1772:
[----:B------:R-:W-:Y:S02]  /*8ef0*/  MOV R32, UR16 ;  /* 0x0000001000207c02 */ /* 0x000fe40008000f00 */
[----:B------:R-:W-:-:S05]  /*8f00*/  MOV R33, UR17 ;  /* 0x0000001100217c02 */ /* 0x000fca0008000f00 */
[----:B------:R-:W2:Y:S01]  /*8f10*/  LDG.E.STRONG.GPU R32, [R32.64] ;  /* 0x0000001220207981 */ /* 0x000ea2000c1ef900 */
[----:B------:R-:W-:Y:S01]  /*8f20*/  YIELD ;  /* 0x0000000000007946 */ /* 0x000fe20003800000 */
[----:B--2---:R-:W-:Y:S01]  /*8f30*/  ISETP.NE.AND P6, PT, R32, R34, PT ;  /* 0x000000222000720c */ /* 0x004fe20003fc5270 */
[----:B------:R-:W-:-:S12]  /*8f40*/  CCTL.IVALL ;  /* 0x00000000ff00798f */ /* 0x000fd80002000000 */
[----:B------:R-:W-:Y:S05]  /*8f50*/  @P6 BRA `(.L_x_1772) ;  /* 0xffffff9000006947 */ /* 0x000fea000383ffff */
.L_x_1771:
        /* <DEDUP_REMOVED lines=27> */
.L_x_1776:
        /* <DEDUP_REMOVED lines=151> */
.L_x_1775:
        /* <DEDUP_REMOVED lines=87> */
.L_x_1777:
[----:B01----:R-:W-:-:S04]  /*9ff0*/  LOP3.LUT P6, RZ, R3, 0x1, RZ, 0xc0, !PT ;  /* 0x0000000103ff7812 */ /* 0x003fc800078cc0ff */
[----:B------:R-:W-:-:S13]  /*a000*/  ISETP.NE.OR P6, PT, RZ, UR14, P6 ;  /* 0x0000000eff007c0c */ /* 0x000fda000b7c5670 */
[----:B------:R-:W-:Y:S05]  /*a010*/  @!P6 BRA `(.L_x_1773) ;  /* 0x000002d00000e947 */ /* 0x000fea0003800000 */
.L_x_1774:
        /* <DEDUP_REMOVED lines=45> */
.L_x_1773:
        /* <DEDUP_REMOVED lines=15> */
.L_x_1779:
[----:B------:R-:W-:Y:S05]  /*a3e0*/  BSYNC B0 ;  /* 0x0000000000007941 */ /* 0x000fea0003800000 */
.L_x_1778:
        /* <DEDUP_REMOVED lines=25> */
.L_x_1770:
        /* <DEDUP_REMOVED lines=35> */
.L_x_1780:
        /* <DEDUP_REMOVED lines=22> */
.L_x_1782:
[----:B------:R-:W-:Y:S05]  /*a910*/  BSYNC B0 ;  /* 0x0000000000007941 */ /* 0x000fea0003800000 */
.L_x_1781:
        /* <DEDUP_REMOVED lines=28> */
.L_x_1783:
        /* <DEDUP_REMOVED lines=24> */
.L_x_1785:
[----:B------:R-:W-:Y:S05]  /*ac60*/  BSYNC B0 ;  /* 0x0000000000007941 */ /* 0x000fea0003800000 */
.L_x_1784:
        /* <DEDUP_REMOVED lines=28> */
.L_x_1786:
        /* <DEDUP_REMOVED lines=24> */
.L_x_1788:
[----:B------:R-:W-:Y:S05]  /*afb0*/  BSYNC B0 ;  /* 0x0000000000007941 */ /* 0x000fea0003800000 */
.L_x_1787:
        /* <DEDUP_REMOVED lines=28> */
.L_x_1789:
        /* <DEDUP_REMOVED lines=24> */
.L_x_1791:
[----:B------:R-:W-:Y:S05]  /*b300*/  BSYNC B0 ;  /* 0x0000000000007941 */ /* 0x000fea0003800000 */
.L_x_1790:
        /* <DEDUP_REMOVED lines=28> */
.L_x_1792:
        /* <DEDUP_REMOVED lines=24> */
.L_x_1794:
[----:B------:R-:W-:Y:S05]  /*b650*/  BSYNC B0 ;  /* 0x0000000000007941 */ /* 0x000fea0003800000 */
.L_x_1793:
        /* <DEDUP_REMOVED lines=28> */
.L_x_1795:
        /* <DEDUP_REMOVED lines=24> */
.L_x_1797:
[----:B------:R-:W-:Y:S05]  /*b9a0*/  BSYNC B0 ;  /* 0x0000000000007941 */ /* 0x000fea0003800000 */
.L_x_1796:
        /* <DEDUP_REMOVED lines=28> */
.L_x_1798:
        /* <DEDUP_REMOVED lines=24> */
.L_x_1800:
[----:B------:R-:W-:Y:S05]  /*bcf0*/  BSYNC B0 ;  /* 0x0000000000007941 */ /* 0x000fea0003800000 */
.L_x_1799:
        /* <DEDUP_REMOVED lines=34> */
.L_x_1801:
        /* <DEDUP_REMOVED lines=24> */
.L_x_1803:
[----:B------:R-:W-:Y:S05]  /*c0a0*/  BSYNC B0 ;  /* 0x0000000000007941 */ /* 0x000fea0003800000 */
.L_x_1802:
        /* <DEDUP_REMOVED lines=28> */
.L_x_1804:
        /* <DEDUP_REMOVED lines=24> */
.L_x_1806:
[----:B------:R-:W-:Y:S05]  /*c3f0*/  BSYNC B0 ;  /* 0x0000000000007941 */ /* 0x000fea0003800000 */
.L_x_1805:
        /* <DEDUP_REMOVED lines=28> */
.L_x_1807:
        /* <DEDUP_REMOVED lines=22> */
.L_x_1809:
[----:B------:R-:W-:Y:S05]  /*c720*/  BSYNC B0 ;  /* 0x0000000000007941 */ /* 0x000fea0003800000 */
.L_x_1808:
        /* <DEDUP_REMOVED lines=28> */
.L_x_1810:
        /* <DEDUP_REMOVED lines=22> */
.L_x_1812:
[----:B------:R-:W-:Y:S05]  /*ca50*/  BSYNC B0 ;  /* 0x0000000000007941 */ /* 0x000fea0003800000 */
.L_x_1811:
[----:B------:R-:W-:Y:S01]  /*ca60*/  ISETP.NE.AND P0, PT, RZ, UR21, PT ;  /* 0x00000015ff007c0c */ /* 0x000fe2000bf05270 */
[----:B------:R-:W-:Y:S01]  /*ca70*/  FADD.FTZ R18, R23, -UR24 ;  /* 0x8000001817127e21 */ /* 0x000fe20008010000 */
[----:B0-----:R-:W-:Y:S01]  /*ca80*/  HADD2.F32 R24, -RZ, R75.H0_H0 ;  /* 0x2000004bff187230 */ /* 0x001fe20000004100 */
        /* <DEDUP_REMOVED lines=25> */
.L_x_1813:
[----:B------:R-:W-:Y:S01]  /*cc20*/  LOP3.LUT P0, RZ, R3, 0x400, RZ, 0xc0, !PT ;  /* 0x0000040003ff7812 */ /* 0x000fe2000780c0ff */
[----:B------:R-:W-:-:S12]  /*cc30*/  BSSY B0, `(.L_x_1814) ;  /* 0x0000015000007945 */ /* 0x000fd80003800000 */
[----:B------:R-:W-:Y:S05]  /*cc40*/  @!P0 BRA `(.L_x_1815) ;  /* 0x0000013000008947 */ /* 0x000fea0003800000 */
[----:B--2---:R-:W-:Y:S02]  /*cc50*/  MOV R19, UR5 ;  /* 0x0000000500137c02 */ /* 0x004fe40008000f00 */
[----:B------:R-:W-:-:S03]  /*cc60*/  SHF.R.S32.HI R20, RZ, 0x1f, R123 ;  /* 0x0000001fff147819 */ /* 0x000fc6000001147b */
[----:B-1----:R-:W-:Y:S01]  /*cc70*/  FFMA.FTZ R18, R18, R19, UR6 ;  /* 0x0000000612127e23 */ /* 0x002fe20008010013 */
        /* <DEDUP_REMOVED lines=14> */
[----:B------:R-:W-:-:S05]  /*cd60*/  F2FP.PACK_AB R19, R18, R19 ;  /* 0x000000131213723e */ /* 0x000fca00000000ff */
[----:B------:R0:W-:Y:S02]  /*cd70*/  STG.E [R20.64], R19 ;  /* 0x0000001314007986 */ /* 0x0001e4000c101912 */
.L_x_1815:
[----:B------:R-:W-:Y:S05]  /*cd80*/  BSYNC B0 ;  /* 0x0000000000007941 */ /* 0x000fea0003800000 */
.L_x_1814:
        /* <DEDUP_REMOVED lines=28> */
.L_x_1816:
        /* <DEDUP_REMOVED lines=22> */
.L_x_1818:
[----:B------:R-:W-:Y:S05]  /*d0b0*/  BSYNC B0 ;  /* 0x0000000000007941 */ /* 0x000fea0003800000 */
.L_x_1817:
        /* <DEDUP_REMOVED lines=28> */
.L_x_1819:
        /* <DEDUP_REMOVED lines=22> */
.L_x_1821:
[----:B------:R-:W-:Y:S05]  /*d3e0*/  BSYNC B0 ;  /* 0x0000000000007941 */ /* 0x000fea0003800000 */
.L_x_1820:
        /* <DEDUP_REMOVED lines=23> */
[----:B---3--:R-:W-:Y:S02]  /*d560*/  FMUL.FTZ R25, R25, R30 ;  /* 0x0000001e19197220 */ /* 0x008fe40000410000 */
[----:B------:R-:W-:Y:S02]  /*d570*/  FADD.FTZ R30, -R30, 1 ;  /* 0x3f8000001e1e7421 */ /* 0x000fe40000010100 */
[----:B------:R-:W-:-:S02]  /*d580*/  FMUL.FTZ R24, R24, R31 ;  /* 0x0000001f18187220 */ /* 0x000fc40000410000 */
[----:B------:R-:W-:-:S04]  /*d590*/  FFMA.FTZ R30, R19, R30, 1 ;  /* 0x3f800000131e7423 */ /* 0x000fc8000001001e */
[----:B------:R-:W-:Y:S02]  /*d5a0*/  FMUL.FTZ R25, R25, R30 ;  /* 0x0000001e19197220 */ /* 0x000fe40000410000 */
.L_x_1822:
        /* <DEDUP_REMOVED lines=22> */
.L_x_1824:
[----:B------:R-:W-:Y:S05]  /*d710*/  BSYNC B0 ;  /* 0x0000000000007941 */ /* 0x000fea0003800000 */
.L_x_1823:
        /* <DEDUP_REMOVED lines=28> */
.L_x_1825:
        /* <DEDUP_REMOVED lines=22> */
.L_x_1827:
[----:B------:R-:W-:Y:S05]  /*da40*/  BSYNC B0 ;  /* 0x0000000000007941 */ /* 0x000fea0003800000 */
.L_x_1826:
        /* <DEDUP_REMOVED lines=28> */
.L_x_1828:
        /* <DEDUP_REMOVED lines=22> */
.L_x_1830:
[----:B------:R-:W-:Y:S05]  /*dd70*/  BSYNC B0 ;  /* 0x0000000000007941 */ /* 0x000fea0003800000 */
.L_x_1829:
        /* <DEDUP_REMOVED lines=28> */
.L_x_1831:
        /* <DEDUP_REMOVED lines=22> */
.L_x_1833:
[----:B------:R-:W-:Y:S05]  /*e0a0*/  BSYNC B0 ;  /* 0x0000000000007941 */ /* 0x000fea0003800000 */
.L_x_1832:
        /* <DEDUP_REMOVED lines=28> */
.L_x_1834:
        /* <DEDUP_REMOVED lines=22> */
.L_x_1836:
[----:B------:R-:W-:Y:S05]  /*e3d0*/  BSYNC B0 ;  /* 0x0000000000007941 */ /* 0x000fea0003800000 */
.L_x_1835:
        /* <DEDUP_REMOVED lines=28> */
.L_x_1837:
        /* <DEDUP_REMOVED lines=22> */
.L_x_1839:
[----:B------:R-:W-:Y:S05]  /*e700*/  BSYNC B0 ;  /* 0x0000000000007941 */ /* 0x000fea0003800000 */
.L_x_1838:
        /* <DEDUP_REMOVED lines=28> */
.L_x_1840:
        /* <DEDUP_REMOVED lines=21> */
.L_x_1842:
[----:B------:R-:W-:Y:S05]  /*ea20*/  BSYNC B0 ;  /* 0x0000000000007941 */ /* 0x000fea0003800000 */
.L_x_1841:
        /* <DEDUP_REMOVED lines=27> */
.L_x_1843:
        /* <DEDUP_REMOVED lines=21> */
.L_x_1845:
[----:B------:R-:W-:Y:S05]  /*ed30*/  BSYNC B0 ;  /* 0x0000000000007941 */ /* 0x000fea0003800000 */
.L_x_1844:
        /* <DEDUP_REMOVED lines=27> */
.L_x_1846:
        /* <DEDUP_REMOVED lines=21> */
.L_x_1848:
[----:B------:R-:W-:Y:S05]  /*f040*/  BSYNC B0 ;  /* 0x0000000000007941 */ /* 0x000fea0003800000 */
.L_x_1847:
        /* <DEDUP_REMOVED lines=27> */
.L_x_1849:
        /* <DEDUP_REMOVED lines=21> */
.L_x_1851:
[----:B------:R-:W-:Y:S05]  /*f350*/  BSYNC B0 ;  /* 0x0000000000007941 */ /* 0x000fea0003800000 */
.L_x_1850:
[----:B------:R-:W-:Y:S01]  /*f360*/  FADD.FTZ R18, R23, -UR24 ;  /* 0x8000001817127e21 */ /* 0x000fe20008010000 */
[----:B------:R-:W-:Y:S01]  /*f370*/  HADD2.F32 R23, -RZ, R4.H0_H0 ;  /* 0x20000004ff177230 */ /* 0x000fe20000004100 */
        /* <DEDUP_REMOVED lines=25> */
.L_x_1852:
[----:B------:R-:W-:Y:S01]  /*f510*/  BSSY B0, `(.L_x_1853) ;  /* 0x0000015000007945 */ /* 0x000fe20003800000 */
[----:B------:R-:W-:Y:S05]  /*f520*/  @!P1 BRA `(.L_x_1854) ;  /* 0x0000013000009947 */ /* 0x000fea0003800000 */
[----:B------:R-:W-:Y:S02]  /*f530*/  SHF.R.S32.HI R18, RZ, 0x1f, R110 ;  /* 0x0000001fff127819 */ /* 0x000fe4000001146e */
[----:B0-----:R-:W-:Y:S02]  /*f540*/  MOV R19, R45 ;  /* 0x0000002d00137202 */ /* 0x001fe40000000f00 */
[----:B--2---:R-:W-:Y:S01]  /*f550*/  MOV R26, UR5 ;  /* 0x00000005001a7c02 */ /* 0x004fe20008000f00 */
[----:B------:R-:W-:Y:S01]  /*f560*/  IMAD R21, R18, c[0x0][0x1d8], RZ ;  /* 0x0000760012157a24 */ /* 0x000fe200078e02ff */
[----:B------:R-:W-:-:S03]  /*f570*/  MOV R18, R46 ;  /* 0x0000002e00127202 */ /* 0x000fc60000000f00 */
[C---:B------:R-:W-:Y:S02]  /*f580*/  IMAD R21, R110.reuse, c[0x0][0x1dc], R21 ;  /* 0x000077006e157a24 */ /* 0x040fe400078e0215 */
[----:B------:R-:W-:-:S05]  /*f590*/  IMAD.WIDE.U32 R18, R110, c[0x0][0x1d8], R18 ;  /* 0x000076006e127a25 */ /* 0x000fca00078e0012 */
[----:B------:R-:W-:Y:S01]  /*f5a0*/  IADD3 R21, R19, R21, RZ ;  /* 0x0000001513157210 */ /* 0x000fe20007ffe0ff */
[----:B-1----:R-:W-:Y:S01]  /*f5b0*/  FFMA.FTZ R19, R67, R26, UR6 ;  /* 0x0000000643137e23 */ /* 0x002fe2000801001a */
        /* <DEDUP_REMOVED lines=8> */
[----:B------:R-:W-:-:S05]  /*f640*/  F2FP.PACK_AB R19, R18, R19 ;  /* 0x000000131213723e */ /* 0x000fca00000000ff */
[----:B------:R0:W-:Y:S02]  /*f650*/  STG.E [R20.64], R19 ;  /* 0x0000001314007986 */ /* 0x0001e4000c101912 */
.L_x_1854:
[----:B------:R-:W-:Y:S05]  /*f660*/  BSYNC B0 ;  /* 0x0000000000007941 */ /* 0x000fea0003800000 */
.L_x_1853:
        /* <DEDUP_REMOVED lines=27> */
.L_x_1855:
        /* <DEDUP_REMOVED lines=26> */
.L_x_1857:
[----:B------:R-:W-:Y:S05]  /*f9c0*/  BSYNC B0 ;  /* 0x0000000000007941 */ /* 0x000fea0003800000 */
.L_x_1856:
        /* <DEDUP_REMOVED lines=27> */
.L_x_1858:
        /* <DEDUP_REMOVED lines=8> */
[----:B------:R-:W-:Y:S02]  /*fc00*/  MOV R5, R45 ;  /* 0x0000002d00057202 */ /* 0x000fe40000000f00 */
        /* <DEDUP_REMOVED lines=17> */
.L_x_1860:
[----:B------:R-:W-:Y:S05]  /*fd20*/  BSYNC B0 ;  /* 0x0000000000007941 */ /* 0x000fea0003800000 */
.L_x_1859:
        /* <DEDUP_REMOVED lines=27> */
.L_x_1861:
        /* <DEDUP_REMOVED lines=26> */
.L_x_1863:
[----:B------:R-:W-:Y:S05]  /*10080*/  BSYNC B0 ;  /* 0x0000000000007941 */ /* 0x000fea0003800000 */
.L_x_1862:
        /* <DEDUP_REMOVED lines=27> */
.L_x_1864:
        /* <DEDUP_REMOVED lines=26> */
.L_x_1866:
[----:B------:R-:W-:Y:S05]  /*103e0*/  BSYNC B0 ;  /* 0x0000000000007941 */ /* 0x000fea0003800000 */
.L_x_1865:
        /* <DEDUP_REMOVED lines=27> */
.L_x_1867:
        /* <DEDUP_REMOVED lines=26> */
.L_x_1869:
[----:B------:R-:W-:Y:S05]  /*10740*/  BSYNC B0 ;  /* 0x0000000000007941 */ /* 0x000fea0003800000 */
.L_x_1868:
        /* <DEDUP_REMOVED lines=27> */
.L_x_1870:
        /* <DEDUP_REMOVED lines=28> */
.L_x_1872:
[----:B------:R-:W-:Y:S05]  /*10ac0*/  BSYNC B0 ;  /* 0x0000000000007941 */ /* 0x000fea0003800000 */
.L_x_1871:
        /* <DEDUP_REMOVED lines=23> */
.L_x_1873:
        /* <DEDUP_REMOVED lines=23> */
.L_x_1875:
[----:B------:R-:W-:Y:S05]  /*10db0*/  BSYNC B0 ;  /* 0x0000000000007941 */ /* 0x000fea0003800000 */
.L_x_1874:
[----:B--2---:R-:W-:Y:S02]  /*10dc0*/  ULDC UR5, c[0x0][0x10] ;  /* 0x0000040000057ab9 */ /* 0x004fe40000000800 */
[----:B------:R-:W-:Y:S02]  /*10dd0*/  UIADD3 UR9, UR9, UR5, URZ ;  /* 0x0000000509097290 */ /* 0x000fe4000fffe03f */
[----:B------:R-:W-:Y:S02]  /*10de0*/  UIADD3 UR4, UR4, 0x1, URZ ;  /* 0x0000000104047890 */ /* 0x000fe4000fffe03f */
[----:B------:R-:W-:-:S06]  /*10df0*/  UISETP.GE.AND UP0, UPT, UR9, UR8, UPT ;  /* 0x000000080900728c */ /* 0x000fcc000bf06270 */
[----:B------:R-:W-:-:S13]  /*10e00*/  PLOP3.LUT P0, PT, PT, PT, UP0, 0x40, 0x0 ;  /* 0x000000000000781c */ /* 0x000fda0003f0e808 */
[----:B------:R-:W-:Y:S01]  /*10e10*/  @!P0 CALL.REL.NOINC `(.L_x_1729) ;  /* 0x0000001000008944 */ /* 0x000fe20003c00000 */
[----:B------:R-:W-:Y:S05]  /*10e20*/  BRA `(.L_x_1876) ;  /* 0xfffefdb000007947 */ /* 0x000fea000383ffff */
.L_x_1729:
        /* <DEDUP_REMOVED lines=18> */
.L_x_1878:
[----:B------:R-:W-:Y:S05]  /*10f50*/  BSYNC B0 ;  /* 0x0000000000007941 */ /* 0x000fea0003800000 */
.L_x_1877:
        /* <DEDUP_REMOVED lines=11> */
.L_x_1880:
[----:B------:R-:W2:Y:S01]  /*11010*/  LDG.E.STRONG.GPU R5, [R2.64] ;  /* 0x0000001202057981 */ /* 0x000ea2000c1ef900 */
[----:B------:R-:W-:Y:S01]  /*11020*/  YIELD ;  /* 0x0000000000007946 */ /* 0x000fe20003800000 */
[----:B--2---:R-:W-:Y:S01]  /*11030*/  ISETP.NE.AND P0, PT, R5, R4, PT ;  /* 0x000000040500720c */ /* 0x004fe20003f05270 */
[----:B------:R-:W-:-:S12]  /*11040*/  CCTL.IVALL ;  /* 0x00000000ff00798f */ /* 0x000fd80002000000 */
[----:B------:R-:W-:Y:S05]  /*11050*/  @P0 BRA `(.L_x_1880) ;  /* 0xffffffb000000947 */ /* 0x000fea000383ffff */
.L_x_1879:
        /* <DEDUP_REMOVED lines=25> */
.L_x_1881:
        /* <DEDUP_REMOVED lines=21> */
[----:B---3--:R-:W-:Y:S01]  /*11340*/  F2FP.BF16.PACK_AB R17, R13, R10 ;  /* 0x0000000a0d11723e */ /* 0x008fe200000010ff */
[----:B------:R0:W-:Y:S04]  /*11350*/  STG.E [R2.64], R15 ;  /* 0x0000000f02007986 */ /* 0x0001e8000c101912 */
[----:B------:R0:W-:Y:S01]  /*11360*/  STG.E [R4.64], R17 ;  /* 0x0000001104007986 */ /* 0x0001e2000c101912 */
[----:B------:R-:W-:Y:S05]  /*11370*/  @P0 BRA `(.L_x_1881) ;  /* 0xfffffe7000000947 */ /* 0x000fea000383ffff */
[----:B------:R-:W-:Y:S05]  /*11380*/  EXIT ;  /* 0x000000000000794d */ /* 0x000fea0003800000 */
.L_x_1882:
        /* <DEDUP_REMOVED lines=15> */
.L_x_5624:


//--------------------- .text._Z35group_norm_nhwc_bwd_one_pass_kernelI11Fp16IOBf16WLi512ELi98ELi392EEv26Group_norm_nhwc_bwd_params --------------------------
	.section	.text._Z35group_norm_nhwc_bwd_one_pass_kernelI11Fp16IOBf16WLi512ELi98ELi392EEv26Group_norm_nhwc_bwd_params,"ax",@progbits
	.sectioninfo	@"SHI_REGISTERS=128"
	.align	128
        .global         _Z35group_norm_nhwc_bwd_one_pass_kernelI11Fp16IOBf16WLi512ELi98ELi392EEv26Group_norm_nhwc_bwd_params
        .type           _Z35group_norm_nhwc_bwd_one_pass_kernelI11Fp16IOBf16WLi512ELi98ELi392EEv26Group_norm_nhwc_bwd_params,@function
        .size           _Z35group_norm_nhwc_bwd_one_pass_kernelI11Fp16IOBf16WLi512ELi98ELi392EEv26Group_norm_nhwc_bwd_params,(.L_x_5625 - _Z35group_norm_nhwc_bwd_one_pass_kernelI11Fp16IOBf16WLi512ELi98ELi392EEv26Group_norm_nhwc_bwd_params)
        .other          _Z35group_norm_nhwc_bwd_one_pass_kernelI11Fp16IOBf16WLi512ELi98ELi392EEv26Group_norm_nhwc_bwd_params,@"STO_CUDA_ENTRY STV_DEFAULT"
_Z35group_norm_nhwc_bwd_one_pass_kernelI11Fp16IOBf16WLi512ELi98ELi392EEv26Group_norm_nhwc_bwd_params:
.text._Z35group_norm_nhwc_bwd_one_pass_kernelI11Fp16IOBf16WLi512ELi98ELi392EEv26Group_norm_nhwc_bwd_params:
        /* <DEDUP_REMOVED lines=41> */
.L_x_1969:
        /* <DEDUP_REMOVED lines=1634> */
[----:B0-----:R-:W4:Y:S04]  /*68b0*/  LDL.LU.S16 R125, [R1+0x268] ;  /* 0x00026800017d7983 */ /* 0x001f280000300600 */
        /* <DEDUP_REMOVED lines=62> */
[----:B------:R-:W-:Y:S03]  /*6ca0*/  STL [R1+0x46c], R110 ;  /* 0x00046c6e01007387 */ /* 0x000fe60000100800 */
[----:B------:R-:W-:Y:S01]  /*6cb0*/  @!P2 PRMT R112, R33, 0x7610, R112 ;  /* 0x000076102170a816 */ /* 0x000fe20000000070 */
[----:B------:R-:W-:Y:S01]  /*6cc0*/  STL [R1+0x478], R110 ;  /* 0x0004786e01007387 */ /* 0x000fe20000100800 */
[----:B-----5:R-:W-:-:S03]  /*6cd0*/  @!P2 SHF.R.U32.HI R33, RZ, 0x10, R111 ;  /* 0x00000010ff21a819 */ /* 0x020fc6000001166f */
[----:B------:R1:W-:Y:S04]  /*6ce0*/  STL [R1+0x488], R110 ;  /* 0x0004886e01007387 */ /* 0x0003e80000100800 */
[----:B------:R-:W-:Y:S04]  /*6cf0*/  STL [R1+0x444], R107 ;  /* 0x0004446b01007387 */ /* 0x000fe80000100800 */
[----:B------:R-:W-:Y:S01]  /*6d00*/  STL [R1+0x450], R107 ;  /* 0x0004506b01007387 */ /* 0x000fe20000100800 */
[----:B-1----:R-:W-:-:S03]  /*6d10*/  PRMT R110, RZ, 0x7610, R110 ;  /* 0x00007610ff6e7816 */ /* 0x002fc6000000006e */
[----:B------:R-:W-:Y:S04]  /*6d20*/  STL [R1+0x464], R107 ;  /* 0x0004646b01007387 */ /* 0x000fe80000100800 */
[----:B------:R1:W-:Y:S04]  /*6d30*/  STL [R1+0x510], R107 ;  /* 0x0005106b01007387 */ /* 0x0003e80000100800 */
[----:B------:R3:W-:Y:S01]  /*6d40*/  @!P2 STL.S16 [R1+0x244], R37 ;  /* 0x000244250100a387 */ /* 0x0007e20000100600 */
[----:B------:R-:W-:Y:S02]  /*6d50*/  @!P0 PRMT R109, R123, 0x7610, R109 ;  /* 0x000076107b6d8816 */ /* 0x000fe4000000006d */
[----:B-1----:R-:W-:-:S02]  /*6d60*/  PRMT R107, RZ, 0x7610, R107 ;  /* 0x00007610ff6b7816 */ /* 0x002fc4000000006b */
[----:B---3--:R-:W-:Y:S02]  /*6d70*/  @!P1 SHF.R.U32.HI R37, RZ, 0x10, R116 ;  /* 0x00000010ff259819 */ /* 0x008fe40000011674 */
[----:B------:R-:W-:Y:S02]  /*6d80*/  @!P2 PRMT R107, R33, 0x7610, R107 ;  /* 0x00007610216ba816 */ /* 0x000fe4000000006b */
        /* <DEDUP_REMOVED lines=104> */
[----:B------:R0:W-:Y:S01]  /*7410*/  STL.S16 [R1+0x274], R108 ;  /* 0x0002746c01007387 */ /* 0x0001e20000100600 */
[----:B------:R-:W-:Y:S02]  /*7420*/  PRMT R118, RZ, 0x7610, R118 ;  /* 0x00007610ff767816 */ /* 0x000fe40000000076 */
[----:B------:R-:W-:Y:S01]  /*7430*/  @!P0 PRMT R115, R39, 0x7610, R115 ;  /* 0x0000761027738816 */ /* 0x000fe20000000073 */
[----:B------:R-:W-:Y:S01]  /*7440*/  STL.S16 [R1+0x236], RZ ;  /* 0x000236ff01007387 */ /* 0x000fe20000100600 */
[----:B------:R-:W-:-:S03]  /*7450*/  PRMT R40, R118, 0x7610, R40 ;  /* 0x0000761076287816 */ /* 0x000fc60000000028 */
[----:B0-----:R-:W5:Y:S04]  /*7460*/  LDL.LU R108, [R1+0x2bc] ;  /* 0x0002bc00016c7983 */ /* 0x001f680000300800 */
[----:B------:R0:W-:Y:S04]  /*7470*/  STL.S16 [R1+0x23e], R118 ;  /* 0x00023e7601007387 */ /* 0x0001e80000100600 */
[----:B------:R1:W-:Y:S04]  /*7480*/  STL.S16 [R1+0x23c], R115 ;  /* 0x00023c7301007387 */ /* 0x0003e80000100600 */
[----:B0-----:R-:W4:Y:S04]  /*7490*/  LDL.S16 R118, [R1+0x236] ;  /* 0x0002360001767983 */ /* 0x001f280000100600 */
[----:B-1----:R-:W4:Y:S01]  /*74a0*/  LDL.LU R115, [R1+0x2c4] ;  /* 0x0002c40001737983 */ /* 0x002f220000300800 */
[----:B--2---:R-:W-:-:S02]  /*74b0*/  PRMT R119, RZ, 0x7610, R119 ;  /* 0x00007610ff777816 */ /* 0x004fc40000000077 */
        /* <DEDUP_REMOVED lines=8> */
[----:B------:R-:W-:Y:S02]  /*7540*/  @!P0 SHF.R.U32.HI R39, RZ, 0x10, R107 ;  /* 0x00000010ff278819 */ /* 0x000fe4000001166b */
[----:B------:R-:W-:Y:S02]  /*7550*/  PRMT R102, RZ, 0x7610, R102 ;  /* 0x00007610ff667816 */ /* 0x000fe40000000066 */
[----:B------:R-:W-:-:S05]  /*7560*/  @!P0 PRMT R105, R39, 0x7610, R105 ;  /* 0x0000761027698816 */ /* 0x000fca0000000069 */
[----:B-----5:R-:W-:-:S04]  /*7570*/  @!P1 SHF.R.U32.HI R41, RZ, 0x10, R108 ;  /* 0x00000010ff299819 */ /* 0x020fc8000001166c */
[----:B------:R-:W-:Y:S01]  /*7580*/  @!P1 PRMT R102, R41, 0x7610, R102 ;  /* 0x0000761029669816 */ /* 0x000fe20000000066 */
[----:B------:R0:W-:Y:S01]  /*7590*/  STL.S16 [R1+0x276], R105 ;  /* 0x0002766901007387 */ /* 0x0001e20000100600 */
[----:B----4-:R-:W-:-:S03]  /*75a0*/  @!P3 PRMT R118, R125, 0x7610, R118 ;  /* 0x000076107d76b816 */ /* 0x010fc60000000076 */
[----:B0-----:R-:W3:Y:S01]  /*75b0*/  LDL.LU R105, [R1+0x2b0] ;  /* 0x0002b00001697983 */ /* 0x001ee20000300800 */
[----:B------:R-:W-:-:S03]  /*75c0*/  @!P1 SHF.R.U32.HI R41, RZ, 0x10, R115 ;  /* 0x00000010ff299819 */ /* 0x000fc60000011673 */
[----:B------:R0:W-:Y:S04]  /*75d0*/  @!P3 STL.S16 [R1+0x236], R118 ;  /* 0x000236760100b387 */ /* 0x0001e80000100600 */
[----:B------:R1:W-:Y:S04]  /*75e0*/  STL.S16 [R1+0x234], R100 ;  /* 0x0002346401007387 */ /* 0x0003e80000100600 */
[----:B0-----:R-:W4:Y:S04]  /*75f0*/  LDL.LU R118, [R1+0x540] ;  /* 0x0005400001767983 */ /* 0x001f280000300800 */
[----:B-1----:R-:W5:Y:S01]  /*7600*/  LDL.LU R100, [R1+0x2b8] ;  /* 0x0002b80001647983 */ /* 0x002f620000300800 */
        /* <DEDUP_REMOVED lines=9> */
[----:B0-----:R-:W2:Y:S02]  /*76a0*/  LDL.LU R101, [R1+0x2ac] ;  /* 0x0002ac0001657983 */ /* 0x001ea40000300800 */
[----:B---3--:R-:W-:-:S02]  /*76b0*/  @!P0 SHF.R.U32.HI R41, RZ, 0x10, R105 ;  /* 0x00000010ff298819 */ /* 0x008fc40000011669 */
[----:B-1----:R-:W3:Y:S01]  /*76c0*/  LDL.LU R102, [R1+0x2b4] ;  /* 0x0002b40001667983 */ /* 0x002ee20000300800 */
[----:B----4-:R-:W-:-:S04]  /*76d0*/  PRMT R118, RZ, 0x7610, R118 ;  /* 0x00007610ff767816 */ /* 0x010fc80000000076 */
[----:B------:R-:W-:Y:S02]  /*76e0*/  @!P0 PRMT R118, R41, 0x7610, R118 ;  /* 0x0000761029768816 */ /* 0x000fe40000000076 */
[----:B-----5:R-:W-:Y:S02]  /*76f0*/  @!P0 SHF.R.U32.HI R41, RZ, 0x10, R100 ;  /* 0x00000010ff298819 */ /* 0x020fe40000011664 */
[----:B--2---:R-:W-:-:S04]  /*7700*/  PRMT R119, RZ, 0x7610, R119 ;  /* 0x00007610ff777816 */ /* 0x004fc80000000077 */
        /* <DEDUP_REMOVED lines=30> */
[----:B0-----:R-:W5:Y:S01]  /*78f0*/  LDL.LU R114, [R1+0x528] ;  /* 0x0005280001727983 */ /* 0x001f620000300800 */
[----:B--2---:R-:W-:-:S04]  /*7900*/  PRMT R119, RZ, 0x7610, R119 ;  /* 0x00007610ff777816 */ /* 0x004fc80000000077 */
[----:B------:R-:W-:Y:S02]  /*7910*/  @!P3 PRMT R119, R41, 0x7610, R119 ;  /* 0x000076102977b816 */ /* 0x000fe40000000077 */
[----:B----4-:R-:W-:-:S04]  /*7920*/  @!P3 SHF.R.U32.HI R41, RZ, 0x10, R118 ;  /* 0x00000010ff29b819 */ /* 0x010fc80000011676 */
[----:B------:R-:W-:-:S05]  /*7930*/  @!P3 PRMT R113, R41, 0x7610, R113 ;  /* 0x000076102971b816 */ /* 0x000fca0000000071 */
[----:B------:R0:W-:Y:S04]  /*7940*/  STL.S16 [R1+0x286], R113 ;  /* 0x0002867101007387 */ /* 0x0001e80000100600 */
[----:B0-----:R-:W2:Y:S01]  /*7950*/  LDL.LU R113, [R1+0x524] ;  /* 0x0005240001717983 */ /* 0x001ea20000300800 */
[----:B------:R-:W-:Y:S02]  /*7960*/  PRMT R44, R44, 0x5410, RZ ;  /* 0x000054102c2c7816 */ /* 0x000fe400000000ff */
[----:B------:R-:W-:Y:S02]  /*7970*/  PRMT R45, RZ, 0x7610, R45 ;  /* 0x00007610ff2d7816 */ /* 0x000fe4000000002d */
[----:B------:R-:W-:Y:S02]  /*7980*/  @!P1 PRMT R44, R44, 0x5410, R108 ;  /* 0x000054102c2c9816 */ /* 0x000fe4000000006c */
[----:B------:R-:W-:-:S02]  /*7990*/  @!P1 PRMT R45, R115, 0x7610, R45 ;  /* 0x00007610732d9816 */ /* 0x000fc4000000002d */
[----:B------:R-:W-:Y:S01]  /*79a0*/  LOP3.LUT P1, RZ, R122, 0x4000, RZ, 0xc0, !PT ;  /* 0x000040007aff7812 */ /* 0x000fe2000782c0ff */
[----:B------:R0:W-:Y:S04]  /*79b0*/  STL [R1+0x1c], R117 ;  /* 0x00001c7501007387 */ /* 0x0001e80000100800 */
[----:B------:R1:W-:Y:S04]  /*79c0*/  STL [R1+0x11c], R111 ;  /* 0x00011c6f01007387 */ /* 0x0003e80000100800 */
[----:B0-----:R-:W4:Y:S04]  /*79d0*/  LDL.LU R117, [R1+0x290] ;  /* 0x0002900001757983 */ /* 0x001f280000300800 */
[----:B---3--:R-:W-:Y:S01]  /*79e0*/  @!P1 SHF.R.U32.HI R41, RZ, 0x10, R123 ;  /* 0x00000010ff299819 */ /* 0x008fe2000001167b */
[----:B-1----:R-:W3:Y:S01]  /*79f0*/  LDL.LU R111, [R1+0x520] ;  /* 0x00052000016f7983 */ /* 0x002ee20000300800 */
[----:B-----5:R-:W-:-:S03]  /*7a00*/  PRMT R114, RZ, 0x7610, R114 ;  /* 0x00007610ff727816 */ /* 0x020fc60000000072 */
[----:B------:R0:W-:Y:S04]  /*7a10*/  STL.S16 [R1+0x284], R119 ;  /* 0x0002847701007387 */ /* 0x0001e80000100600 */
[----:B0-----:R-:W5:Y:S01]  /*7a20*/  LDL.LU R119, [R1+0x298] ;  /* 0x0002980001777983 */ /* 0x001f620000300800 */
[----:B--2---:R-:W-:-:S04]  /*7a30*/  PRMT R113, RZ, 0x7610, R113 ;  /* 0x00007610ff717816 */ /* 0x004fc80000000071 */
[----:B------:R-:W-:Y:S02]  /*7a40*/  @!P1 PRMT R113, R41, 0x7610, R113 ;  /* 0x0000761029719816 */ /* 0x000fe40000000071 */
[----:B------:R-:W-:-:S04]  /*7a50*/  @!P1 SHF.R.U32.HI R41, RZ, 0x10, R103 ;  /* 0x00000010ff299819 */ /* 0x000fc80000011667 */
[----:B------:R-:W-:-:S05]  /*7a60*/  @!P1 PRMT R114, R41, 0x7610, R114 ;  /* 0x0000761029729816 */ /* 0x000fca0000000072 */
[----:B------:R0:W-:Y:S04]  /*7a70*/  STL.S16 [R1+0x2d2], R114 ;  /* 0x0002d27201007387 */ /* 0x0001e80000100600 */
[----:B0-----:R-:W2:Y:S01]  /*7a80*/  LDL.LU R114, [R1+0x51c] ;  /* 0x00051c0001727983 */ /* 0x001ea20000300800 */
[----:B------:R-:W-:Y:S02]  /*7a90*/  MOV R39, RZ ;  /* 0x000000ff00277202 */ /* 0x000fe40000000f00 */
[----:B------:R-:W-:-:S04]  /*7aa0*/  PRMT R45, R45, 0x5410, RZ ;  /* 0x000054102d2d7816 */ /* 0x000fc800000000ff */
[----:B------:R0:W2:Y:S01]  /*7ab0*/  @!P6 LDG.E R39, [R48.64] ;  /* 0x0000000e3027e981 */ /* 0x0000a2000c1e1900 */
[----:B------:R-:W-:Y:S02]  /*7ac0*/  @!P0 PRMT R45, R45, 0x5410, R105 ;  /* 0x000054102d2d8816 */ /* 0x000fe40000000069 */
        /* <DEDUP_REMOVED lines=9> */
[----:B-----5:R-:W-:-:S03]  /*7b60*/  @!P0 SHF.R.U32.HI R41, RZ, 0x10, R119 ;  /* 0x00000010ff298819 */ /* 0x020fc60000011677 */
[----:B-1----:R-:W4:Y:S04]  /*7b70*/  LDL.LU R109, [R1+0x518] ;  /* 0x00051800016d7983 */ /* 0x002f280000300800 */
[----:B------:R0:W-:Y:S04]  /*7b80*/  STL.S16 [R1+0x2d0], R113 ;  /* 0x0002d07101007387 */ /* 0x0001e80000100600 */
[----:B------:R1:W-:Y:S04]  /*7b90*/  STL [R1+0x24], R112 ;  /* 0x0000247001007387 */ /* 0x0003e80000100800 */
[----:B0-----:R-:W5:Y:S04]  /*7ba0*/  LDL.LU R113, [R1+0x294] ;  /* 0x0002940001717983 */ /* 0x001f680000300800 */
[----:B------:R0:W-:Y:S04]  /*7bb0*/  STL [R1+0x124], R107 ;  /* 0x0001246b01007387 */ /* 0x0001e80000100800 */
[----:B-1----:R-:W5:Y:S04]  /*7bc0*/  LDL.LU R112, [R1+0x288] ;  /* 0x0002880001707983 */ /* 0x002f680000300800 */
[----:B0-----:R-:W5:Y:S04]  /*7bd0*/  LDL.LU R107, [R1+0x510] ;  /* 0x00051000016b7983 */ /* 0x001f680000300800 */
[----:B------:R0:W-:Y:S04]  /*7be0*/  STL [R1+0x110], R106 ;  /* 0x0001106a01007387 */ /* 0x0001e80000100800 */
[----:B------:R1:W-:Y:S04]  /*7bf0*/  STL.S16 [R1+0x2cc], R111 ;  /* 0x0002cc6f01007387 */ /* 0x0003e80000100600 */
[----:B0-----:R-:W5:Y:S04]  /*7c00*/  LDL.LU R106, [R1+0x538] ;  /* 0x00053800016a7983 */ /* 0x001f680000300800 */
[----:B-1----:R-:W5:Y:S04]  /*7c10*/  LDL.LU R111, [R1+0x24c] ;  /* 0x00024c00016f7983 */ /* 0x002f680000300800 */
[----:B------:R0:W-:Y:S04]  /*7c20*/  STL [R1+0x28], R110 ;  /* 0x0000286e01007387 */ /* 0x0001e80000100800 */
[----:B------:R1:W-:Y:S04]  /*7c30*/  STL [R1+0x128], R125 ;  /* 0x0001287d01007387 */ /* 0x0003e80000100800 */
[----:B0-----:R-:W5:Y:S04]  /*7c40*/  LDL.LU R110, [R1+0x248] ;  /* 0x00024800016e7983 */ /* 0x001f680000300800 */
[----:B-1----:R-:W5:Y:S01]  /*7c50*/  LDL.LU R125, [R1+0x508] ;  /* 0x00050800017d7983 */ /* 0x002f620000300800 */
[----:B--2---:R-:W-:-:S04]  /*7c60*/  PRMT R114, RZ, 0x7610, R114 ;  /* 0x00007610ff727816 */ /* 0x004fc80000000072 */
[----:B------:R-:W-:-:S05]  /*7c70*/  @!P0 PRMT R114, R41, 0x7610, R114 ;  /* 0x0000761029728816 */ /* 0x000fca0000000072 */
[----:B------:R0:W-:Y:S04]  /*7c80*/  STL.S16 [R1+0x2ce], R114 ;  /* 0x0002ce7201007387 */ /* 0x0001e80000100600 */
[----:B0-----:R-:W2:Y:S01]  /*7c90*/  LDL.LU R114, [R1+0x514] ;  /* 0x0005140001727983 */ /* 0x001ea20000300800 */
[----:B------:R-:W-:Y:S02]  /*7ca0*/  HFMA2.MMA R36, -RZ, RZ, 0, 0 ;  /* 0x00000000ff247435 */ /* 0x000fe400000001ff */
[----:B------:R-:W-:Y:S01]  /*7cb0*/  HFMA2.MMA R40, -RZ, RZ, 0, 0 ;  /* 0x00000000ff287435 */ /* 0x000fe200000001ff */
[----:B------:R-:W-:Y:S01]  /*7cc0*/  PRMT R49, R49, 0x5410, RZ ;  /* 0x0000541031317816 */ /* 0x000fe200000000ff */
[----:B------:R-:W-:-:S06]  /*7cd0*/  HFMA2.MMA R38, -RZ, RZ, 0, 0 ;  /* 0x00000000ff267435 */ /* 0x000fcc00000001ff */
[----:B------:R0:W2:Y:S01]  /*7ce0*/  @!P4 LDG.E R36, [R56.64] ;  /* 0x0000000e3824c981 */ /* 0x0000a2000c1e1900 */
[----:B------:R-:W-:-:S03]  /*7cf0*/  @!P2 PRMT R49, R49, 0x5410, R101 ;  /* 0x000054103131a816 */ /* 0x000fc60000000065 */
[----:B------:R1:W2:Y:S04]  /*7d00*/  @!P6 LDG.E R40, [R58.64] ;  /* 0x0000000e3a28e981 */ /* 0x0002a8000c1e1900 */
[----:B------:R3:W2:Y:S01]  /*7d10*/  @!P5 LDG.E R38, [R64.64] ;  /* 0x0000000e4026d981 */ /* 0x0006a2000c1e1900 */
[----:B0-----:R-:W-:Y:S02]  /*7d20*/  PRMT R57, RZ, 0x7610, R57 ;  /* 0x00007610ff397816 */ /* 0x001fe40000000039 */
[----:B-1----:R-:W-:Y:S02]  /*7d30*/  PRMT R58, RZ, 0x7610, R58 ;  /* 0x00007610ff3a7816 */ /* 0x002fe4000000003a */
[----:B------:R-:W-:Y:S02]  /*7d40*/  @!P2 PRMT R57, R102, 0x7610, R57 ;  /* 0x000076106639a816 */ /* 0x000fe40000000039 */
[----:B------:R-:W-:-:S02]  /*7d50*/  LOP3.LUT P2, RZ, R122, 0x1000, RZ, 0xc0, !PT ;  /* 0x000010007aff7812 */ /* 0x000fc4000784c0ff */
[----:B------:R-:W-:Y:S02]  /*7d60*/  @!P3 PRMT R58, R118, 0x7610, R58 ;  /* 0x00007610763ab816 */ /* 0x000fe4000000003a */
[----:B---3--:R-:W-:Y:S02]  /*7d70*/  PRMT R65, RZ, 0x7610, R65 ;  /* 0x00007610ff417816 */ /* 0x008fe40000000041 */
[----:B------:R-:W-:Y:S02]  /*7d80*/  PRMT R58, R58, 0x5410, RZ ;  /* 0x000054103a3a7816 */ /* 0x000fe400000000ff */
[----:B------:R-:W-:Y:S02]  /*7d90*/  @!P1 PRMT R65, R103, 0x7610, R65 ;  /* 0x0000761067419816 */ /* 0x000fe40000000041 */
[----:B------:R-:W-:Y:S02]  /*7da0*/  @!P1 PRMT R58, R58, 0x5410, R123 ;  /* 0x000054103a3a9816 */ /* 0x000fe4000000007b */
[----:B------:R-:W-:-:S02]  /*7db0*/  LOP3.LUT P1, RZ, R122, 0x800, RZ, 0xc0, !PT ;  /* 0x000008007aff7812 */ /* 0x000fc4000782c0ff */
[----:B----4-:R-:W-:Y:S02]  /*7dc0*/  PRMT R109, RZ, 0x7610, R109 ;  /* 0x00007610ff6d7816 */ /* 0x010fe4000000006d */
[----:B------:R-:W-:Y:S02]  /*7dd0*/  @!P2 SHF.R.U32.HI R41, RZ, 0x10, R116 ;  /* 0x00000010ff29a819 */ /* 0x000fe40000011674 */
        /* <DEDUP_REMOVED lines=68> */
[----:B------:R0:W-:Y:S04]  /*8220*/  STL.S16 [R1+0x2c2], R114 ;  /* 0x0002c27201007387 */ /* 0x0001e80000100600 */
[----:B0-----:R-:W3:Y:S04]  /*8230*/  LDL.LU R114, [R1+0x50c] ;  /* 0x00050c0001727983 */ /* 0x001ee80000300800 */
[----:B------:R-:W-:Y:S04]  /*8240*/  STL.S16 [R1+0x232], RZ ;  /* 0x000232ff01007387 */ /* 0x000fe80000100600 */
[----:B------:R0:W-:Y:S04]  /*8250*/  STL.S16 [R1+0x2b2], R104 ;  /* 0x0002b26801007387 */ /* 0x0001e80000100600 */
[----:B0-----:R-:W4:Y:S01]  /*8260*/  LDL.LU R104, [R1+0x210] ;  /* 0x0002100001687983 */ /* 0x001f220000300800 */
        /* <DEDUP_REMOVED lines=8> */
[----:B------:R-:W-:-:S02]  /*82f0*/  PRMT R79, R79, 0x5410, RZ ;  /* 0x000054104f4f7816 */ /* 0x000fc400000000ff */
[----:B---3--:R-:W-:Y:S02]  /*8300*/  PRMT R114, RZ, 0x7610, R114 ;  /* 0x00007610ff727816 */ /* 0x008fe40000000072 */
        /* <DEDUP_REMOVED lines=9> */
[----:B----4-:R-:W-:-:S04]  /*83a0*/  @!P1 SHF.R.U32.HI R41, RZ, 0x10, R104 ;  /* 0x00000010ff299819 */ /* 0x010fc80000011668 */
        /* <DEDUP_REMOVED lines=10> */
[----:B0-----:R-:W3:Y:S04]  /*8450*/  LDL.LU R115, [R1+0x504] ;  /* 0x0005040001737983 */ /* 0x001ee80000300800 */
[----:B------:R0:W-:Y:S04]  /*8460*/  STL [R1+0x3c], R123 ;  /* 0x00003c7b01007387 */ /* 0x0001e80000100800 */
[----:B0-----:R-:W4:Y:S01]  /*8470*/  LDL.LU R123, [R1+0x4d0] ;  /* 0x0004d000017b7983 */ /* 0x001f220000300800 */
[----:B--2---:R-:W-:-:S05]  /*8480*/  @!P1 PRMT R124, R104, 0x7610, R124 ;  /* 0x00007610687c9816 */ /* 0x004fca000000007c */
[----:B------:R0:W-:Y:S04]  /*8490*/  @!P1 STL.S16 [R1+0x22c], R124 ;  /* 0x00022c7c01009387 */ /* 0x0001e80000100600 */
[----:B0-----:R-:W2:Y:S01]  /*84a0*/  LDL.LU R124, [R1+0x4c8] ;  /* 0x0004c800017c7983 */ /* 0x001ea20000300800 */
[----:B---3--:R-:W-:Y:S02]  /*84b0*/  PRMT R115, R115, 0x5410, RZ ;  /* 0x0000541073737816 */ /* 0x008fe400000000ff */
[----:B------:R-:W-:Y:S02]  /*84c0*/  PRMT R120, RZ, 0x7610, R120 ;  /* 0x00007610ff787816 */ /* 0x000fe40000000078 */
[----:B------:R-:W-:Y:S02]  /*84d0*/  @!P0 PRMT R115, R115, 0x5410, R110 ;  /* 0x0000541073738816 */ /* 0x000fe4000000006e */
[----:B------:R-:W-:-:S02]  /*84e0*/  @!P0 PRMT R120, R109, 0x7610, R120 ;  /* 0x000076106d788816 */ /* 0x000fc40000000078 */
[----:B------:R-:W-:Y:S02]  /*84f0*/  LOP3.LUT P0, RZ, R122, 0x40, RZ, 0xc0, !PT ;  /* 0x000000407aff7812 */ /* 0x000fe4000780c0ff */
[----:B------:R-:W-:-:S04]  /*8500*/  PRMT R41, RZ, 0x7610, R41 ;  /* 0x00007610ff297816 */ /* 0x000fc80000000029 */
[----:B------:R-:W-:Y:S02]  /*8510*/  @!P1 PRMT R41, R125, 0x7610, R41 ;  /* 0x000076107d299816 */ /* 0x000fe40000000029 */
[----:B----4-:R-:W-:-:S03]  /*8520*/  PRMT R123, RZ, 0x7610, R123 ;  /* 0x00007610ff7b7816 */ /* 0x010fc6000000007b */
[----:B------:R-:W-:Y:S04]  /*8530*/  STL.S16 [R1+0x22e], R41 ;  /* 0x00022e2901007387 */ /* 0x000fe80000100600 */
[----:B------:R0:W-:Y:S04]  /*8540*/  STL [R1+0x138], R118 ;  /* 0x0001387601007387 */ /* 0x0001e80000100800 */
[----:B0-----:R-:W3:Y:S01]  /*8550*/  LDL.LU R118, [R1+0x4d4] ;  /* 0x0004d40001767983 */ /* 0x001ee20000300800 */
[----:B--2---:R-:W-:-:S04]  /*8560*/  @!P0 SHF.R.U32.HI R41, RZ, 0x10, R124 ;  /* 0x00000010ff298819 */ /* 0x004fc8000001167c */
[----:B------:R-:W-:-:S05]  /*8570*/  @!P0 PRMT R123, R41, 0x7610, R123 ;  /* 0x00007610297b8816 */ /* 0x000fca000000007b */
[----:B------:R0:W-:Y:S04]  /*8580*/  STL.S16 [R1+0x290], R123 ;  /* 0x0002907b01007387 */ /* 0x0001e80000100600 */
[----:B0-----:R-:W2:Y:S01]  /*8590*/  LDL.LU R123, [R1+0x4bc] ;  /* 0x0004bc00017b7983 */ /* 0x001ea20000300800 */
[----:B---3--:R-:W-:Y:S02]  /*85a0*/  PRMT R118, RZ, 0x7610, R118 ;  /* 0x00007610ff767816 */ /* 0x008fe40000000076 */
[----:B--2---:R-:W-:-:S04]  /*85b0*/  @!P0 SHF.R.U32.HI R41, RZ, 0x10, R123 ;  /* 0x00000010ff298819 */ /* 0x004fc8000001167b */
[----:B------:R-:W-:Y:S02]  /*85c0*/  @!P0 PRMT R118, R41, 0x7610, R118 ;  /* 0x0000761029768816 */ /* 0x000fe40000000076 */
[----:B------:R-:W-:Y:S02]  /*85d0*/  MOV R41, R119 ;  /* 0x0000007700297202 */ /* 0x000fe40000000f00 */
[----:B------:R-:W2:Y:S04]  /*85e0*/  LDL.LU R119, [R1+0x4b4] ;  /* 0x0004b40001777983 */ /* 0x000ea80000300800 */
[----:B------:R0:W-:Y:S04]  /*85f0*/  STL.S16 [R1+0x292], R118 ;  /* 0x0002927601007387 */ /* 0x0001e80000100600 */
[----:B0-----:R-:W3:Y:S01]  /*8600*/  LDL.LU R118, [R1+0x4b8] ;  /* 0x0004b80001767983 */ /* 0x001ee20000300800 */
[----:B------:R-:W-:-:S03]  /*8610*/  LOP3.LUT P2, RZ, R122, 0x20, RZ, 0xc0, !PT ;  /* 0x000000207aff7812 */ /* 0x000fc6000784c0ff */
[----:B------:R-:W-:Y:S04]  /*8620*/  STL [R1+0x140], R41 ;  /* 0x0001402901007387 */ /* 0x000fe80000100800 */
[----:B------:R0:W-:Y:S04]  /*8630*/  STL [R1+0x40], R117 ;  /* 0x0000407501007387 */ /* 0x0001e80000100800 */
[----:B0-----:R-:W4:Y:S02]  /*8640*/  LDL.LU R117, [R1+0x4c0] ;  /* 0x0004c00001757983 */ /* 0x001f240000300800 */
[----:B--2---:R-:W-:-:S02]  /*8650*/  @!P2 SHF.R.U32.HI R41, RZ, 0x10, R119 ;  /* 0x00000010ff29a819 */ /* 0x004fc40000011677 */
[----:B---3--:R-:W-:-:S04]  /*8660*/  PRMT R118, RZ, 0x7610, R118 ;  /* 0x00007610ff767816 */ /* 0x008fc80000000076 */
[----:B------:R-:W-:-:S05]  /*8670*/  @!P2 PRMT R118, R41, 0x7610, R118 ;  /* 0x000076102976a816 */ /* 0x000fca0000000076 */
[----:B------:R0:W-:Y:S04]  /*8680*/  STL.S16 [R1+0x28c], R118 ;  /* 0x00028c7601007387 */ /* 0x0001e80000100600 */
[----:B0-----:R-:W2:Y:S01]  /*8690*/  LDL.LU R118, [R1+0x4ac] ;  /* 0x0004ac0001767983 */ /* 0x001ea20000300800 */
[----:B----4-:R-:W-:-:S03]  /*86a0*/  PRMT R117, RZ, 0x7610, R117 ;  /* 0x00007610ff757816 */ /* 0x010fc60000000075 */
        /* <DEDUP_REMOVED lines=32> */
[----:B------:R-:W-:Y:S02]  /*88b0*/  LOP3.LUT P3, RZ, R122, 0x8, RZ, 0xc0, !PT ;  /* 0x000000087aff7812 */ /* 0x000fe4000786c0ff */
[----:B------:R-:W-:Y:S02]  /*88c0*/  MOV R41, R111 ;  /* 0x0000006f00297202 */ /* 0x000fe40000000f00 */
[----:B---3--:R-:W-:Y:S01]  /*88d0*/  PRMT R112, RZ, 0x7610, R112 ;  /* 0x00007610ff707816 */ /* 0x008fe20000000070 */
[----:B------:R-:W3:Y:S04]  /*88e0*/  LDL.LU R111, [R1+0x494] ;  /* 0x00049400016f7983 */ /* 0x000ee80000300800 */
[----:B------:R-:W-:Y:S04]  /*88f0*/  STL [R1+0x148], R41 ;  /* 0x0001482901007387 */ /* 0x000fe80000100800 */
[----:B------:R0:W-:Y:S01]  /*8900*/  STL [R1+0x4c], R110 ;  /* 0x00004c6e01007387 */ /* 0x0001e20000100800 */
[----:B------:R-:W-:-:S02]  /*8910*/  PRMT R120, R120, 0x5410, RZ ;  /* 0x0000541078787816 */ /* 0x000fc400000000ff */
[----:B------:R-:W-:Y:S01]  /*8920*/  PRMT R121, R121, 0x5410, RZ ;  /* 0x0000541079797816 */ /* 0x000fe200000000ff */
[----:B------:R1:W-:Y:S01]  /*8930*/  STL [R1+0x50], R108 ;  /* 0x0000506c01007387 */ /* 0x0003e20000100800 */
[----:B------:R-:W-:Y:S02]  /*8940*/  PRMT R114, R114, 0x5410, RZ ;  /* 0x0000541072727816 */ /* 0x000fe400000000ff */
[----:B------:R-:W-:Y:S01]  /*8950*/  PRMT R115, RZ, 0x7610, R115 ;  /* 0x00007610ff737816 */ /* 0x000fe20000000073 */
[----:B------:R4:W-:Y:S04]  /*8960*/  STL [R1+0x54], R106 ;  /* 0x0000546a01007387 */ /* 0x0009e80000100800 */
[----:B0-----:R-:W5:Y:S01]  /*8970*/  LDL.LU R110, [R1+0x488] ;  /* 0x00048800016e7983 */ /* 0x001f620000300800 */
[----:B------:R-:W-:-:S03]  /*8980*/  LOP3.LUT P1, RZ, R122, 0x1, RZ, 0xc0, !PT ;  /* 0x000000017aff7812 */ /* 0x000fc6000782c0ff */
[----:B------:R0:W-:Y:S04]  /*8990*/  STL [R1+0x58], R104 ;  /* 0x0000586801007387 */ /* 0x0001e80000100800 */
[----:B------:R0:W-:Y:S04]  /*89a0*/  STL [R1+0x13c], R103 ;  /* 0x00013c6701007387 */ /* 0x0001e80000100800 */
[----:B------:R-:W-:Y:S04]  /*89b0*/  STL [R1+0x134], R102 ;  /* 0x0001346601007387 */ /* 0x000fe80000100800 */
[----:B------:R-:W5:Y:S01]  /*89c0*/  LDL.LU R101, [R1+0x4ec] ;  /* 0x0004ec0001657983 */ /* 0x000f620000300800 */
[----:B--2---:R-:W-:-:S03]  /*89d0*/  @!P3 SHF.R.U32.HI R41, RZ, 0x10, R113 ;  /* 0x00000010ff29b819 */ /* 0x004fc60000011671 */
[----:B-1----:R-:W2:Y:S01]  /*89e0*/  LDL.LU R108, [R1+0x470] ;  /* 0x00047000016c7983 */ /* 0x002ea20000300800 */
[----:B------:R-:W-:-:S03]  /*89f0*/  @!P3 PRMT R112, R41, 0x7610, R112 ;  /* 0x000076102970b816 */ /* 0x000fc60000000070 */
[----:B----4-:R-:W4:Y:S04]  /*8a00*/  LDL.LU R106, [R1+0x458] ;  /* 0x00045800016a7983 */ /* 0x010f280000300800 */
[----:B------:R1:W-:Y:S01]  /*8a10*/  STL.S16 [R1+0x24a], R112 ;  /* 0x00024a7001007387 */ /* 0x0003e20000100600 */
[----:B---3--:R-:W-:-:S03]  /*8a20*/  PRMT R111, RZ, 0x7610, R111 ;  /* 0x00007610ff6f7816 */ /* 0x008fc6000000006f */
[----:B0-----:R-:W3:Y:S01]  /*8a30*/  LDL.LU R104, [R1+0x440] ;  /* 0x0004400001687983 */ /* 0x001ee20000300800 */
[----:B------:R-:W-:Y:S02]  /*8a40*/  @!P0 PRMT R120, R120, 0x5410, R124 ;  /* 0x0000541078788816 */ /* 0x000fe4000000007c */
[----:B------:R-:W-:Y:S01]  /*8a50*/  @!P0 PRMT R121, R121, 0x5410, R123 ;  /* 0x0000541079798816 */ /* 0x000fe2000000007b */
[----:B------:R-:W2:Y:S04]  /*8a60*/  LDL.LU R103, [R1+0x4c4] ;  /* 0x0004c40001677983 */ /* 0x000ea80000300800 */
[----:B-1----:R-:W2:Y:S01]  /*8a70*/  LDL.LU R112, [R1+0x484] ;  /* 0x0004840001707983 */ /* 0x002ea20000300800 */
[----:B------:R-:W-:Y:S02]  /*8a80*/  @!P2 PRMT R114, R114, 0x5410, R119 ;  /* 0x000054107272a816 */ /* 0x000fe40000000077 */
[----:B------:R-:W-:Y:S01]  /*8a90*/  @!P2 PRMT R115, R118, 0x7610, R115 ;  /* 0x000076107673a816 */ /* 0x000fe20000000073 */
[----:B------:R-:W3:Y:S01]  /*8aa0*/  LDL.LU R102, [R1+0x4e8] ;  /* 0x0004e80001667983 */ /* 0x000ee20000300800 */
        /* <DEDUP_REMOVED lines=48> */
[----:B----4-:R-:W-:-:S04]  /*8db0*/  PRMT R106, RZ, 0x7610, R106 ;  /* 0x00007610ff6a7816 */ /* 0x010fc8000000006a */
[----:B------:R-:W-:-:S05]  /*8dc0*/  @!P2 PRMT R106, R109, 0x7610, R106 ;  /* 0x000076106d6aa816 */ /* 0x000fca000000006a */
[----:B------:R0:W-:Y:S04]  /*8dd0*/  STL.S16 [R1+0x218], R106 ;  /* 0x0002186a01007387 */ /* 0x0001e80000100600 */
[----:B0-----:R-:W4:Y:S01]  /*8de0*/  LDL.LU R106, [R1+0x448] ;  /* 0x00044800016a7983 */ /* 0x001f220000300800 */
[----:B--2---:R-:W-:-:S04]  /*8df0*/  PRMT R107, RZ, 0x7610, R107 ;  /* 0x00007610ff6b7816 */ /* 0x004fc8000000006b */
[----:B------:R-:W-:-:S05]  /*8e00*/  @!P2 PRMT R107, R108, 0x7610, R107 ;  /* 0x000076106c6ba816 */ /* 0x000fca000000006b */
[----:B------:R0:W-:Y:S04]  /*8e10*/  STL.S16 [R1+0x21a], R107 ;  /* 0x00021a6b01007387 */ /* 0x0001e80000100600 */
[----:B0-----:R-:W2:Y:S01]  /*8e20*/  LDL.LU R107, [R1+0x444] ;  /* 0x00044400016b7983 */ /* 0x001ea20000300800 */
[----:B------:R-:W-:Y:S02]  /*8e30*/  MOV R41, R105 ;  /* 0x0000006900297202 */ /* 0x000fe40000000f00 */
[----:B----4-:R-:W-:Y:S01]  /*8e40*/  PRMT R106, RZ, 0x7610, R106 ;  /* 0x00007610ff6a7816 */ /* 0x010fe2000000006a */
[----:B------:R-:W4:Y:S04]  /*8e50*/  LDL.LU R105, [R1+0x44c] ;  /* 0x00044c0001697983 */ /* 0x000f280000300800 */
[----:B------:R2:W-:Y:S02]  /*8e60*/  STL [R1+0x154], R41 ;  /* 0x0001542901007387 */ /* 0x0005e40000100800 */
[----:B--2---:R-:W-:-:S04]  /*8e70*/  @!P1 SHF.R.U32.HI R41, RZ, 0x10, R107 ;  /* 0x00000010ff299819 */ /* 0x004fc8000001166b */
[----:B------:R-:W-:-:S05]  /*8e80*/  @!P1 PRMT R106, R41, 0x7610, R106 ;  /* 0x00007610296a9816 */ /* 0x000fca000000006a */
[----:B------:R0:W-:Y:S04]  /*8e90*/  STL.S16 [R1+0x214], R106 ;  /* 0x0002146a01007387 */ /* 0x0001e80000100600 */
[----:B0-----:R-:W2:Y:S01]  /*8ea0*/  LDL.LU R106, [R1+0x43c] ;  /* 0x00043c00016a7983 */ /* 0x001ea20000300800 */
[----:B----4-:R-:W-:Y:S02]  /*8eb0*/  PRMT R105, RZ, 0x7610, R105 ;  /* 0x00007610ff697816 */ /* 0x010fe40000000069 */
        /* <DEDUP_REMOVED lines=10> */
[----:B------:R-:W-:Y:S02]  /*8f60*/  @!P1 PRMT R41, R106, 0x7610, R41 ;  /* 0x000076106a299816 */ /* 0x000fe40000000029 */
[----:B---3--:R-:W-:-:S03]  /*8f70*/  PRMT R104, RZ, 0x7610, R104 ;  /* 0x00007610ff687816 */ /* 0x008fc60000000068 */
[----:B------:R2:W-:Y:S02]  /*8f80*/  STL.S16 [R1+0x212], R41 ;  /* 0x0002122901007387 */ /* 0x0005e40000100600 */
[----:B--2---:R-:W-:-:S04]  /*8f90*/  @!P0 SHF.R.U32.HI R41, RZ, 0x10, R105 ;  /* 0x00000010ff298819 */ /* 0x004fc80000011669 */
[----:B------:R-:W-:-:S05]  /*8fa0*/  @!P0 PRMT R104, R41, 0x7610, R104 ;  /* 0x0000761029688816 */ /* 0x000fca0000000068 */
[----:B------:R0:W-:Y:S04]  /*8fb0*/  STL.S16 [R1+0x24e], R104 ;  /* 0x00024e6801007387 */ /* 0x0001e80000100600 */
[----:B0-----:R-:W2:Y:S01]  /*8fc0*/  LDL.LU R104, [R1+0x430] ;  /* 0x0004300001687983 */ /* 0x001ea20000300800 */
[----:B------:R-:W-:Y:S02]  /*8fd0*/  PRMT R103, RZ, 0x7610, R103 ;  /* 0x00007610ff677816 */ /* 0x000fe40000000067 */
[----:B------:R-:W-:Y:S02]  /*8fe0*/  LOP3.LUT P2, RZ, R3, 0x40000000, RZ, 0xc0, !PT ;  /* 0x4000000003ff7812 */ /* 0x000fe4000784c0ff */
[----:B--2---:R-:W-:-:S04]  /*8ff0*/  @!P0 SHF.R.U32.HI R41, RZ, 0x10, R104 ;  /* 0x00000010ff298819 */ /* 0x004fc80000011668 */
[----:B------:R-:W-:-:S05]  /*9000*/  @!P0 PRMT R103, R41, 0x7610, R103 ;  /* 0x0000761029678816 */ /* 0x000fca0000000067 */
[----:B------:R0:W-:Y:S04]  /*9010*/  STL.S16 [R1+0x294], R103 ;  /* 0x0002946701007387 */ /* 0x0001e80000100600 */
[----:B0-----:R-:W2:Y:S04]  /*9020*/  LDL.LU R103, [R1+0x42c] ;  /* 0x00042c0001677983 */ /* 0x001ea80000300800 */
[----:B------:R0:W-:Y:S01]  /*9030*/  STL [R1+0x15c], R123 ;  /* 0x00015c7b01007387 */ /* 0x0001e20000100800 */
[----:B------:R-:W-:Y:S02]  /*9040*/  PRMT R101, RZ, 0x7610, R101 ;  /* 0x00007610ff657816 */ /* 0x000fe40000000065 */
[----:B0-----:R-:W-:Y:S01]  /*9050*/  PRMT R123, R123, 0x5410, RZ ;  /* 0x000054107b7b7816 */ /* 0x001fe200000000ff */
[----:B------:R0:W-:Y:S04]  /*9060*/  STL [R1+0x130], R100 ;  /* 0x0001306401007387 */ /* 0x0001e80000100800 */
[----:B0-----:R-:W3:Y:S01]  /*9070*/  LDL.LU R100, [R1+0x4fc] ;  /* 0x0004fc0001647983 */ /* 0x001ee20000300800 */
[----:B--2---:R-:W-:-:S04]  /*9080*/  @!P2 SHF.R.U32.HI R41, RZ, 0x10, R103 ;  /* 0x00000010ff29a819 */ /* 0x004fc80000011667 */
[----:B------:R-:W-:Y:S02]  /*9090*/  @!P2 PRMT R123, R123, 0x5410, R41 ;  /* 0x000054107b7ba816 */ /* 0x000fe40000000029 */
[----:B------:R-:W-:-:S04]  /*90a0*/  @!P2 SHF.R.U32.HI R41, RZ, 0x10, R102 ;  /* 0x00000010ff29a819 */ /* 0x000fc80000011666 */
[----:B------:R-:W-:-:S05]  /*90b0*/  @!P2 PRMT R101, R41, 0x7610, R101 ;  /* 0x000076102965a816 */ /* 0x000fca0000000065 */
[----:B------:R0:W-:Y:S04]  /*90c0*/  STL.S16 [R1+0x296], R101 ;  /* 0x0002966501007387 */ /* 0x0001e80000100600 */
[----:B0-----:R-:W2:Y:S01]  /*90d0*/  LDL.LU R101, [R1+0x428] ;  /* 0x0004280001657983 */ /* 0x001ea20000300800 */
[----:B------:R-:W-:Y:S02]  /*90e0*/  LOP3.LUT P3, RZ, R3, 0x20000000, RZ, 0xc0, !PT ;  /* 0x2000000003ff7812 */ /* 0x000fe4000786c0ff */
[----:B---3--:R-:W-:-:S11]  /*90f0*/  PRMT R100, RZ, 0x7610, R100 ;  /* 0x00007610ff647816 */ /* 0x008fd60000000064 */
        /* <DEDUP_REMOVED lines=19> */
[----:B-1----:R-:W-:-:S04]  /*9230*/  PRMT R119, RZ, 0x5410, RZ ;  /* 0x00005410ff777816 */ /* 0x002fc800000000ff */
[----:B------:R-:W-:Y:S02]  /*9240*/  @!P2 PRMT R119, R103, 0x7610, R119 ;  /* 0x000076106777a816 */ /* 0x000fe40000000077 */
[----:B0-----:R-:W-:Y:S01]  /*9250*/  PRMT R116, RZ, 0x7610, R116 ;  /* 0x00007610ff747816 */ /* 0x001fe20000000074 */
[----:B------:R0:W-:Y:S01]  /*9260*/  STL [R1+0x6c], R111 ;  /* 0x00006c6f01007387 */ /* 0x0001e20000100800 */
[----:B------:R-:W-:Y:S02]  /*9270*/  @!P2 PRMT R119, R119, 0x5410, R102 ;  /* 0x000054107777a816 */ /* 0x000fe40000000066 */
[----:B------:R-:W-:Y:S02]  /*9280*/  LOP3.LUT P2, RZ, R3, 0x4000000, RZ, 0xc0, !PT ;  /* 0x0400000003ff7812 */ /* 0x000fe4000784c0ff */
[----:B------:R-:W-:Y:S02]  /*9290*/  PRMT R98, RZ, 0x7610, R98 ;  /* 0x00007610ff627816 */ /* 0x000fe40000000062 */
[----:B0-----:R-:W-:Y:S01]  /*92a0*/  PRMT R111, RZ, 0x7610, R111 ;  /* 0x00007610ff6f7816 */ /* 0x001fe2000000006f */
[----:B------:R0:W-:Y:S02]  /*92b0*/  STL [R1+0x168], R112 ;  /* 0x0001687001007387 */ /* 0x0001e40000100800 */
[----:B0-----:R-:W-:-:S02]  /*92c0*/  PRMT R112, R112, 0x5410, RZ ;  /* 0x0000541070707816 */ /* 0x001fc400000000ff */
        /* <DEDUP_REMOVED lines=285> */
[----:B------:R-:W-:-:S04]  /*a4a0*/  PRMT R59, RZ, 0x5410, RZ ;  /* 0x00005410ff3b7816 */ /* 0x000fc800000000ff */
[----:B------:R-:W-:Y:S01]  /*a4b0*/  @!P0 PRMT R59, R59, 0x5410, R86 ;  /* 0x000054103b3b8816 */ /* 0x000fe20000000056 */
[----:B------:R0:W-:Y:S03]  /*a4c0*/  STL [R1+0x1b0], R67 ;  /* 0x0001b04301007387 */ /* 0x0001e60000100800 */
[----:B------:R-:W-:Y:S02]  /*a4d0*/  @!P0 PRMT R59, R87, 0x7610, R59 ;  /* 0x00007610573b8816 */ /* 0x000fe4000000003b */
[----:B------:R-:W-:Y:S01]  /*a4e0*/  LOP3.LUT P0, RZ, R3, 0x40, RZ, 0xc0, !PT ;  /* 0x0000004003ff7812 */ /* 0x000fe2000780c0ff */
[----:B------:R1:W-:Y:S01]  /*a4f0*/  STL [R1+0xb4], R76 ;  /* 0x0000b44c01007387 */ /* 0x0003e20000100800 */
[----:B0-----:R-:W-:Y:S02]  /*a500*/  PRMT R67, RZ, 0x7610, R67 ;  /* 0x00007610ff437816 */ /* 0x001fe40000000043 */
[----:B-1----:R-:W-:-:S02]  /*a510*/  PRMT R76, R76, 0x5410, RZ ;  /* 0x000054104c4c7816 */ /* 0x002fc400000000ff */
[----:B------:R-:W-:Y:S02]  /*a520*/  PRMT R91, RZ, 0x7610, R91 ;  /* 0x00007610ff5b7816 */ /* 0x000fe4000000005b */
        /* <DEDUP_REMOVED lines=17> */
[----:B------:R-:W-:Y:S02]  /*a640*/  PRMT R64, RZ, 0x5410, RZ ;  /* 0x00005410ff407816 */ /* 0x000fe400000000ff */
[----:B------:R-:W-:-:S02]  /*a650*/  PRMT R71, RZ, 0x5410, RZ ;  /* 0x00005410ff477816 */ /* 0x000fc400000000ff */
[----:B------:R-:W-:Y:S02]  /*a660*/  @!P2 PRMT R64, R64, 0x5410, R74 ;  /* 0x000054104040a816 */ /* 0x000fe4000000004a */
[----:B------:R-:W-:Y:S02]  /*a670*/  PRMT R76, RZ, 0x7610, R76 ;  /* 0x00007610ff4c7816 */ /* 0x000fe4000000004c */
[----:B------:R-:W-:Y:S02]  /*a680*/  PRMT R67, R67, 0x5410, RZ ;  /* 0x0000541043437816 */ /* 0x000fe400000000ff */
[----:B------:R-:W-:Y:S02]  /*a690*/  @!P0 PRMT R71, R71, 0x5410, R90 ;  /* 0x0000541047478816 */ /* 0x000fe4000000005a */
[----:B------:R-:W-:Y:S02]  /*a6a0*/  @!P2 PRMT R64, R75, 0x7610, R64 ;  /* 0x000076104b40a816 */ /* 0x000fe40000000040 */
[----:B------:R-:W-:-:S02]  /*a6b0*/  @!P1 PRMT R76, R88, 0x7610, R76 ;  /* 0x00007610584c9816 */ /* 0x000fc4000000004c */
[----:B------:R-:W-:Y:S02]  /*a6c0*/  @!P1 PRMT R67, R67, 0x5410, R89 ;  /* 0x0000541043439816 */ /* 0x000fe40000000059 */
[----:B------:R-:W-:Y:S02]  /*a6d0*/  @!P0 PRMT R71, R91, 0x7610, R71 ;  /* 0x000076105b478816 */ /* 0x000fe40000000047 */
[C---:B------:R-:W-:Y:S02]  /*a6e0*/  LOP3.LUT P2, RZ, R3.reuse, 0x10, RZ, 0xc0, !PT ;  /* 0x0000001003ff7812 */ /* 0x040fe4000784c0ff */
[C---:B------:R-:W-:Y:S02]  /*a6f0*/  LOP3.LUT P1, RZ, R3.reuse, 0x8, RZ, 0xc0, !PT ;  /* 0x0000000803ff7812 */ /* 0x040fe4000782c0ff */
[----:B------:R-:W-:Y:S02]  /*a700*/  LOP3.LUT P0, RZ, R3, 0x4, RZ, 0xc0, !PT ;  /* 0x0000000403ff7812 */ /* 0x000fe4000780c0ff */
[----:B------:R-:W-:-:S02]  /*a710*/  PRMT R82, RZ, 0x7610, R82 ;  /* 0x00007610ff527816 */ /* 0x000fc40000000052 */
        /* <DEDUP_REMOVED lines=45> */
[----:B-1----:R-:W-:Y:S01]  /*a9f0*/  PRMT R62, RZ, 0x7610, R62 ;  /* 0x00007610ff3e7816 */ /* 0x002fe2000000003e */
[----:B------:R0:W-:Y:S01]  /*aa00*/  STL [R1+0x184], R10 ;  /* 0x0001840a01007387 */ /* 0x0001e20000100800 */
[----:B------:R-:W-:Y:S01]  /*aa10*/  PRMT R3, RZ, 0x7610, R3 ;  /* 0x00007610ff037816 */ /* 0x000fe20000000003 */
[----:B------:R-:W-:Y:S02]  /*aa20*/  UMOV UR8, 0x8 ;  /* 0x0000000800087882 */ /* 0x000fe40000000000 */
[----:B------:R-:W-:Y:S01]  /*aa30*/  ULDC.64 UR4, c[0x0][0x198] ;  /* 0x0000660000047ab9 */ /* 0x000fe20000000a00 */
[----:B------:R1:W-:Y:S01]  /*aa40*/  STL [R1+0x88], R9 ;  /* 0x0000880901007387 */ /* 0x0003e20000100800 */
[----:B------:R-:W-:Y:S01]  /*aa50*/  UIMAD.WIDE UR4, UR7, UR8, UR4 ;  /* 0x00000008070472a5 */ /* 0x000fe2000f8e0204 */
[----:B0-----:R-:W-:Y:S02]  /*aa60*/  PRMT R10, RZ, 0x7610, R10 ;  /* 0x00007610ff0a7816 */ /* 0x001fe4000000000a */
[----:B-1----:R-:W-:Y:S01]  /*aa70*/  PRMT R9, RZ, 0x7610, R9 ;  /* 0x00007610ff097816 */ /* 0x002fe20000000009 */
[----:B------:R0:W-:Y:S01]  /*aa80*/  STL [R1+0xac], R50 ;  /* 0x0000ac3201007387 */ /* 0x0001e20000100800 */
[----:B------:R-:W-:-:S03]  /*aa90*/  PRMT R8, RZ, 0x7610, R8 ;  /* 0x00007610ff087816 */ /* 0x000fc60000000008 */
[----:B------:R1:W-:Y:S01]  /*aaa0*/  STL [R1+0x1ac], R51 ;  /* 0x0001ac3301007387 */ /* 0x0003e20000100800 */
[----:B0-----:R-:W-:Y:S02]  /*aab0*/  PRMT R50, RZ, 0x7610, R50 ;  /* 0x00007610ff327816 */ /* 0x001fe40000000032 */
[----:B-1----:R-:W-:Y:S02]  /*aac0*/  PRMT R51, RZ, 0x7610, R51 ;  /* 0x00007610ff337816 */ /* 0x002fe40000000033 */
        /* <DEDUP_REMOVED lines=69> */
[----:B------:R0:W-:Y:S01]  /*af20*/  STL [R1+0x188], R12 ;  /* 0x0001880c01007387 */ /* 0x0001e20000100800 */
[----:B------:R-:W-:-:S03]  /*af30*/  PRMT R9, RZ, 0x7610, R9 ;  /* 0x00007610ff097816 */ /* 0x000fc60000000009 */
        /* <DEDUP_REMOVED lines=14> */
[----:B------:R0:W-:Y:S01]  /*b020*/  STL [R1+0x190], R16 ;  /* 0x0001901001007387 */ /* 0x0001e20000100800 */
[----:B-1----:R-:W-:-:S03]  /*b030*/  PRMT R29, RZ, 0x7610, R29 ;  /* 0x00007610ff1d7816 */ /* 0x002fc6000000001d */
[----:B------:R1:W-:Y:S01]  /*b040*/  STL [R1+0x94], R15 ;  /* 0x0000940f01007387 */ /* 0x0003e20000100800 */
[----:B------:R-:W-:Y:S02]  /*b050*/  @!P3 PRMT R27, R32, 0x7610, R27 ;  /* 0x00007610201bb816 */ /* 0x000fe4000000001b */
[----:B------:R-:W-:Y:S02]  /*b060*/  @!P3 PRMT R29, R35, 0x7610, R29 ;  /* 0x00007610231db816 */ /* 0x000fe4000000001d */
[----:B------:R-:W-:Y:S02]  /*b070*/  @!P4 PRMT R25, R33, 0x7610, R25 ;  /* 0x000076102119c816 */ /* 0x000fe40000000019 */
[----:B------:R-:W-:Y:S02]  /*b080*/  @!P4 PRMT R23, R36, 0x7610, R23 ;  /* 0x000076102417c816 */ /* 0x000fe40000000017 */
[----:B------:R-:W-:Y:S02]  /*b090*/  @!P6 PRMT R17, R39, 0x7610, R17 ;  /* 0x000076102711e816 */ /* 0x000fe40000000011 */
[----:B------:R-:W-:-:S02]  /*b0a0*/  @!P6 PRMT R13, R40, 0x7610, R13 ;  /* 0x00007610280de816 */ /* 0x000fc4000000000d */
[----:B0-----:R-:W-:Y:S02]  /*b0b0*/  PRMT R16, RZ, 0x7610, R16 ;  /* 0x00007610ff107816 */ /* 0x001fe40000000010 */
[----:B-1----:R-:W-:Y:S01]  /*b0c0*/  PRMT R15, RZ, 0x7610, R15 ;  /* 0x00007610ff0f7816 */ /* 0x002fe2000000000f */
[----:B------:R-:W-:Y:S04]  /*b0d0*/  STL.S16 [R1+0x318], R110 ;  /* 0x0003186e01007387 */ /* 0x000fe80000100600 */
[----:B------:R-:W-:Y:S04]  /*b0e0*/  STL.S16 [R1+0x31a], R109 ;  /* 0x00031a6d01007387 */ /* 0x000fe80000100600 */
[----:B------:R-:W-:Y:S01]  /*b0f0*/  STL.S16 [R1+0x30c], R108 ;  /* 0x00030c6c01007387 */ /* 0x000fe20000100600 */
[----:B--2---:R-:W0:Y:S02]  /*b100*/  R2UR UR9, R2 ;  /* 0x00000000020973c2 */ /* 0x004e2400000e0000 */
[----:B0-----:R-:W-:-:S05]  /*b110*/  MOV R2, UR9 ;  /* 0x0000000900027c02 */ /* 0x001fca0008000f00 */
        /* <DEDUP_REMOVED lines=14> */
[----:B------:R-:W0:Y:S01]  /*b200*/  @P2 MUFU.RSQ R2, R2 ;  /* 0x0000000200022308 */ /* 0x000e220000001400 */
[----:B------:R-:W-:Y:S02]  /*b210*/  @!P4 PRMT R22, R3, 0x7610, R22 ;  /* 0x000076100316c816 */ /* 0x000fe40000000016 */
[----:B------:R-:W-:-:S04]  /*b220*/  @!P5 SHF.R.U32.HI R3, RZ, 0x10, R38 ;  /* 0x00000010ff03d819 */ /* 0x000fc80000011626 */
[----:B------:R-:W-:Y:S02]  /*b230*/  @!P5 PRMT R18, R3, 0x7610, R18 ;  /* 0x000076100312d816 */ /* 0x000fe40000000012 */
[----:B------:R-:W-:-:S04]  /*b240*/  @!P6 SHF.R.U32.HI R3, RZ, 0x10, R39 ;  /* 0x00000010ff03e819 */ /* 0x000fc80000011627 */
[----:B------:R-:W-:Y:S02]  /*b250*/  @!P6 PRMT R14, R3, 0x7610, R14 ;  /* 0x00007610030ee816 */ /* 0x000fe4000000000e */
[----:B----4-:R-:W-:Y:S01]  /*b260*/  @!P0 SHF.R.U32.HI R3, RZ, 0x10, R8 ;  /* 0x00000010ff038819 */ /* 0x010fe20000011608 */
[----:B0-----:R0:W1:Y:S01]  /*b270*/  @P2 R2UR UR4, R2 ;  /* 0x00000000020423c2 */ /* 0x00106200000e0000 */
[----:B------:R-:W-:Y:S02]  /*b280*/  @!P0 PRMT R11, R8, 0x7610, R11 ;  /* 0x00007610080b8816 */ /* 0x000fe4000000000b */
[----:B------:R-:W-:Y:S02]  /*b290*/  @!P0 PRMT R9, R3, 0x7610, R9 ;  /* 0x0000761003098816 */ /* 0x000fe40000000009 */
[----:B0-----:R-:W-:-:S04]  /*b2a0*/  @!P6 SHF.R.U32.HI R2, RZ, 0x10, R40 ;  /* 0x00000010ff02e819 */ /* 0x001fc80000011628 */
[----:B------:R-:W-:Y:S01]  /*b2b0*/  @!P6 PRMT R12, R2, 0x7610, R12 ;  /* 0x00007610020ce816 */ /* 0x000fe2000000000c */
        /* <DEDUP_REMOVED lines=63> */
[----:B------:R-:W-:-:S03]  /*b6b0*/  LOP3.LUT P1, RZ, R122, 0x8000000, RZ, 0xc0, !PT ;  /* 0x080000007aff7812 */ /* 0x000fc6000782c0ff */
[----:B------:R0:W-:Y:S04]  /*b6c0*/  STL [R1+0x9c], R21 ;  /* 0x00009c1501007387 */ /* 0x0001e80000100800 */
[----:B------:R2:W-:Y:S01]  /*b6d0*/  STL [R1+0x98], R20 ;  /* 0x0000981401007387 */ /* 0x0005e20000100800 */
[----:B0-----:R-:W-:-:S03]  /*b6e0*/  PRMT R21, RZ, 0x7610, R21 ;  /* 0x00007610ff157816 */ /* 0x001fc60000000015 */
[----:B------:R0:W-:Y:S01]  /*b6f0*/  STL [R1+0xf8], R19 ;  /* 0x0000f81301007387 */ /* 0x0001e20000100800 */
[----:B------:R-:W-:-:S03]  /*b700*/  @!P5 PRMT R21, R37, 0x7610, R21 ;  /* 0x000076102515d816 */ /* 0x000fc60000000015 */
[----:B------:R3:W-:Y:S01]  /*b710*/  STL [R1+0x104], R37 ;  /* 0x0001042501007387 */ /* 0x0007e20000100800 */
[----:B--2---:R-:W-:Y:S02]  /*b720*/  PRMT R20, RZ, 0x7610, R20 ;  /* 0x00007610ff147816 */ /* 0x004fe40000000014 */
[----:B0-----:R-:W-:Y:S02]  /*b730*/  PRMT R19, RZ, 0x7610, R19 ;  /* 0x00007610ff137816 */ /* 0x001fe40000000013 */
[----:B---3--:R-:W-:Y:S02]  /*b740*/  @!P5 SHF.R.U32.HI R37, RZ, 0x10, R37 ;  /* 0x00000010ff25d819 */ /* 0x008fe40000011625 */
        /* <DEDUP_REMOVED lines=29> */
.L_x_1885:
[----:B------:R-:W-:Y:S05]  /*b920*/  BSYNC B0 ;  /* 0x0000000000007941 */ /* 0x000fea0003800000 */
.L_x_1884:
[----:B------:R-:W2:Y:S02]  /*b930*/  LDL.S16 R2, [R1+0x260] ;  /* 0x0002600001027983 */ /* 0x000ea40000100600 */
[----:B--2---:R-:W-:Y:S02]  /*b940*/  PRMT R25, R2, 0x7610, R25 ;  /* 0x0000761002197816 */ /* 0x004fe40000000019 */
[----:B------:R-:W2:Y:S01]  /*b950*/  LDL.S16 R2, [R1+0x266] ;  /* 0x0002660001027983 */ /* 0x000ea20000100600 */
[----:B------:R-:W-:Y:S02]  /*b960*/  PRMT R13, R16, 0x7610, R13 ;  /* 0x00007610100d7816 */ /* 0x000fe4000000000d */
[----:B------:R-:W-:-:S02]  /*b970*/  PRMT R12, R15, 0x7610, R12 ;  /* 0x000076100f0c7816 */ /* 0x000fc4000000000c */
[----:B------:R-:W-:Y:S02]  /*b980*/  PRMT R24, R25, 0x7610, R24 ;  /* 0x0000761019187816 */ /* 0x000fe40000000018 */
[----:B--2---:R-:W-:Y:S02]  /*b990*/  PRMT R23, R2, 0x7610, R23 ;  /* 0x0000761002177816 */ /* 0x004fe40000000017 */
[----:B------:R-:W2:Y:S01]  /*b9a0*/  LDL.LU.S16 R2, [R1+0x262] ;  /* 0x0002620001027983 */ /* 0x000ea20000300600 */
[----:B------:R-:W-:Y:S02]  /*b9b0*/  @!P0 PRMT R13, R10, 0x7610, R13 ;  /* 0x000076100a0d8816 */ /* 0x000fe4000000000d */
[----:B------:R-:W-:Y:S01]  /*b9c0*/  PRMT R22, R24, 0x7610, R22 ;  /* 0x0000761018167816 */ /* 0x000fe20000000016 */
[----:B------:R-:W-:Y:S01]  /*b9d0*/  ULDC.U8 UR19, c[0x0][0x1f4] ;  /* 0x00007d0000137ab9 */ /* 0x000fe20000000000 */
[----:B------:R-:W-:Y:S02]  /*b9e0*/  PRMT R17, R23, 0x7610, R17 ;  /* 0x0000761017117816 */ /* 0x000fe40000000011 */
[----:B--2---:R-:W-:-:S02]  /*b9f0*/  PRMT R14, R2, 0x7610, R14 ;  /* 0x00007610020e7816 */ /* 0x004fc4000000000e */
[----:B------:R-:W2:Y:S01]  /*ba00*/  LDL.LU.S16 R2, [R1+0x264] ;  /* 0x0002640001027983 */ /* 0x000ea20000300600 */
[----:B------:R-:W-:Y:S02]  /*ba10*/  PRMT R3, R22, 0x7610, R3 ;  /* 0x0000761016037816 */ /* 0x000fe40000000003 */
[----:B------:R-:W-:Y:S01]  /*ba20*/  ISETP.NE.AND P2, PT, RZ, UR19, PT ;  /* 0x00000013ff007c0c */ /* 0x000fe2000bf45270 */
[----:B------:R0:W-:Y:S01]  /*ba30*/  @!P0 STL.S16 [R1+0x368], R13 ;  /* 0x0003680d01008387 */ /* 0x0001e20000100600 */
[----:B------:R-:W-:Y:S01]  /*ba40*/  PRMT R8, R17, 0x7610, R8 ;  /* 0x0000761011087816 */ /* 0x000fe20000000008 */
[----:B------:R-:W-:Y:S01]  /*ba50*/  HADD2.F32 R3, -RZ, R3.H0_H0 ;  /* 0x20000003ff037230 */ /* 0x000fe20000004100 */
[----:B------:R-:W-:-:S03]  /*ba60*/  PRMT R11, R14, 0x7610, R11 ;  /* 0x000076100e0b7816 */ /* 0x000fc6000000000b */
[----:B------:R-:W-:Y:S01]  /*ba70*/  HADD2.F32 R8, -RZ, R8.H0_H0 ;  /* 0x20000008ff087230 */ /* 0x000fe20000004100 */
[----:B------:R-:W-:Y:S01]  /*ba80*/  FADD.FTZ R3, R3, -UR9 ;  /* 0x8000000903037e21 */ /* 0x000fe20008010000 */
[----:B--2---:R-:W-:Y:S02]  /*ba90*/  PRMT R9, R2, 0x7610, R9 ;  /* 0x0000761002097816 */ /* 0x004fe40000000009 */
[----:B------:R-:W-:Y:S01]  /*baa0*/  @!P0 SHF.R.U32.HI R2, RZ, 0x10, R10 ;  /* 0x00000010ff028819 */ /* 0x000fe2000001160a */
[----:B------:R-:W-:Y:S02]  /*bab0*/  FADD.FTZ R10, R8, -UR9 ;  /* 0x80000009080a7e21 */ /* 0x000fe40008010000 */
[----:B------:R-:W-:Y:S01]  /*bac0*/  FMUL.FTZ R8, R3, UR5 ;  /* 0x0000000503087c20 */ /* 0x000fe20008410000 */
[----:B------:R-:W-:Y:S01]  /*bad0*/  @!P0 PRMT R12, R2, 0x7610, R12 ;  /* 0x00007610020c8816 */ /* 0x000fe2000000000c */
[----:B------:R-:W-:Y:S01]  /*bae0*/  HADD2.F32 R2, -RZ, R11.H0_H0 ;  /* 0x2000000bff027230 */ /* 0x000fe20000004100 */
[----:B------:R-:W-:Y:S01]  /*baf0*/  FMUL.FTZ R3, R10, UR5 ;  /* 0x000000050a037c20 */ /* 0x000fe20008410000 */
[----:B------:R-:W-:-:S02]  /*bb00*/  HADD2.F32 R9, -RZ, R9.H0_H0 ;  /* 0x20000009ff097230 */ /* 0x000fc40000004100 */
[----:B------:R0:W-:Y:S01]  /*bb10*/  @!P0 STL.S16 [R1+0x36a], R12 ;  /* 0x00036a0c01008387 */ /* 0x0001e20000100600 */
        /* <DEDUP_REMOVED lines=19> */
.L_x_1886:
        /* <DEDUP_REMOVED lines=10> */
[----:B0-----:R-:W-:Y:S02]  /*bcf0*/  PRMT R12, R17, 0x7610, R12 ;  /* 0x00007610110c7816 */ /* 0x001fe4000000000c */
[----:B------:R-:W-:Y:S02]  /*bd00*/  PRMT R11, R16, 0x7610, R11 ;  /* 0x00007610100b7816 */ /* 0x000fe4000000000b */
[----:B------:R-:W-:Y:S01]  /*bd10*/  PRMT R15, R14, 0x7610, R15 ;  /* 0x000076100e0f7816 */ /* 0x000fe2000000000f */
[----:B------:R-:W-:Y:S01]  /*bd20*/  HADD2.F32 R14, -RZ, R12.H0_H0 ;  /* 0x2000000cff0e7230 */ /* 0x000fe20000004100 */
[----:B------:R-:W-:Y:S01]  /*bd30*/  FMUL.FTZ R12, R9, R18 ;  /* 0x00000012090c7220 */ /* 0x000fe20000410000 */
        /* <DEDUP_REMOVED lines=31> */
.L_x_1887:
[----:B------:R-:W2:Y:S02]  /*bf30*/  LDL.S16 R15, [R1+0x256] ;  /* 0x00025600010f7983 */ /* 0x000ea40000100600 */
        /* <DEDUP_REMOVED lines=55> */
.L_x_1888:
        /* <DEDUP_REMOVED lines=50> */
.L_x_1889:
        /* <DEDUP_REMOVED lines=49> */
.L_x_1890:
        /* <DEDUP_REMOVED lines=49> */
.L_x_1891:
[----:B------:R-:W2:Y:S02]  /*cbf0*/  LDL.S16 R25, [R1+0x234] ;  /* 0x0002340001197983 */ /* 0x000ea40000100600 */
[----:B--2---:R-:W-:Y:S02]  /*cc00*/  PRMT R31, R25, 0x7610, R31 ;  /* 0x00007610191f7816 */ /* 0x004fe4000000001f */
[----:B------:R-:W2:Y:S02]  /*cc10*/  LDL.LU.S16 R25, [R1+0x236] ;  /* 0x0002360001197983 */ /* 0x000ea40000300600 */
[----:B------:R-:W-:Y:S02]  /*cc20*/  PRMT R30, R31, 0x7610, R30 ;  /* 0x000076101f1e7816 */ /* 0x000fe4000000001e */
[----:B--2---:R-:W-:Y:S02]  /*cc30*/  PRMT R29, R25, 0x7610, R29 ;  /* 0x00007610191d7816 */ /* 0x004fe4000000001d */
[----:B------:R-:W2:Y:S01]  /*cc40*/  LDL.LU.S16 R25, [R1+0x238] ;  /* 0x0002380001197983 */ /* 0x000ea20000300600 */
[----:B------:R-:W-:Y:S01]  /*cc50*/  PRMT R28, R30, 0x7610, R28 ;  /* 0x000076101e1c7816 */ /* 0x000fe2000000001c */
[----:B------:R-:W-:Y:S01]  /*cc60*/  FFMA.FTZ R22, R22, R11, R17 ;  /* 0x0000000b16167223 */ /* 0x000fe20000010011 */
[----:B------:R-:W-:Y:S01]  /*cc70*/  PRMT R27, R29, 0x7610, R27 ;  /* 0x000076101d1b7816 */ /* 0x000fe2000000001b */
[----:B------:R-:W-:Y:S01]  /*cc80*/  FADD.FTZ R16, R16, R10 ;  /* 0x0000000a10107221 */ /* 0x000fe20000010000 */
        /* <DEDUP_REMOVED lines=8> */
[----:B------:R-:W-:Y:S01]  /*cd10*/  HADD2.F32 R25, -RZ, R28.H0_H0 ;  /* 0x2000001cff197230 */ /* 0x000fe20000004100 */
[----:B------:R-:W-:-:S04]  /*cd20*/  FMUL.FTZ R23, R2, R18 ;  /* 0x0000001202177220 */ /* 0x000fc80000410000 */
[----:B------:R-:W-:Y:S02]  /*cd30*/  FADD.FTZ R25, R25, -UR9 ;  /* 0x8000000919197e21 */ /* 0x000fe40008010000 */
[----:B------:R-:W-:Y:S02]  /*cd40*/  FFMA.FTZ R17, R9, R23, R17 ;  /* 0x0000001709117223 */ /* 0x000fe40000010011 */
        /* <DEDUP_REMOVED lines=22> */
.L_x_1892:
[----:B------:R-:W2:Y:S02]  /*ceb0*/  LDL.S16 R25, [R1+0x278] ;  /* 0x0002780001197983 */ /* 0x000ea40000100600 */
[----:B--2---:R-:W-:Y:S02]  /*cec0*/  PRMT R30, R25, 0x7610, R30 ;  /* 0x00007610191e7816 */ /* 0x004fe4000000001e */
[----:B------:R-:W2:Y:S01]  /*ced0*/  LDL.LU.S16 R25, [R1+0x27a] ;  /* 0x00027a0001197983 */ /* 0x000ea20000300600 */
        /* <DEDUP_REMOVED lines=37> */
.L_x_1893:
[----:B------:R-:W2:Y:S01]  /*d130*/  LDL.S16 R29, [R1+0x27c] ;  /* 0x00027c00011d7983 */ /* 0x000ea20000100600 */
[----:B------:R-:W-:Y:S01]  /*d140*/  FMUL.FTZ R31, R24, R21 ;  /* 0x00000015181f7220 */ /* 0x000fe20000410000 */
[----:B--2---:R-:W-:Y:S02]  /*d150*/  PRMT R30, R29, 0x7610, R30 ;  /* 0x000076101d1e7816 */ /* 0x004fe4000000001e */
[----:B------:R-:W2:Y:S01]  /*d160*/  LDL.LU.S16 R29, [R1+0x27e] ;  /* 0x00027e00011d7983 */ /* 0x000ea20000300600 */
        /* <DEDUP_REMOVED lines=36> */
.L_x_1894:
[----:B------:R-:W2:Y:S02]  /*d3b0*/  LDL.S16 R31, [R1+0x280] ;  /* 0x00028000011f7983 */ /* 0x000ea40000100600 */
[----:B--2---:R-:W-:Y:S02]  /*d3c0*/  PRMT R32, R31, 0x7610, R32 ;  /* 0x000076101f207816 */ /* 0x004fe40000000020 */
[----:B------:R-:W2:Y:S01]  /*d3d0*/  LDL.LU.S16 R31, [R1+0x282] ;  /* 0x00028200011f7983 */ /* 0x000ea20000300600 */
[----:B------:R-:W-:Y:S01]  /*d3e0*/  FMUL.FTZ R33, R15, R21 ;  /* 0x000000150f217220 */ /* 0x000fe20000410000 */
[----:B------:R-:W-:Y:S01]  /*d3f0*/  PRMT R35, R32, 0x7610, R35 ;  /* 0x0000761020237816 */ /* 0x000fe20000000023 */
[----:B------:R-:W-:Y:S01]  /*d400*/  HADD2.F32 R49, -RZ, R49.H1_H1 ;  /* 0x30000031ff317230 */ /* 0x000fe20000004100 */
[----:B------:R-:W-:Y:S02]  /*d410*/  FFMA.FTZ R32, R9, R2, R14 ;  /* 0x0000000209207223 */ /* 0x000fe4000001000e */
[----:B------:R-:W-:-:S02]  /*d420*/  FADD.FTZ R9, R12, R33 ;  /* 0x000000210c097221 */ /* 0x000fc40000010000 */
[----:B------:R-:W-:-:S04]  /*d430*/  FADD.FTZ R14, R49, -UR9 ;  /* 0x80000009310e7e21 */ /* 0x000fc80008010000 */
[----:B------:R-:W-:Y:S01]  /*d440*/  FMUL.FTZ R14, R14, UR5 ;  /* 0x000000050e0e7c20 */ /* 0x000fe20008410000 */
[----:B--2---:R-:W-:Y:S01]  /*d450*/  PRMT R34, R31, 0x7610, R34 ;  /* 0x000076101f227816 */ /* 0x004fe20000000022 */
[----:B------:R-:W-:Y:S01]  /*d460*/  FADD.FTZ R31, R11, R3 ;  /* 0x000000030b1f7221 */ /* 0x000fe20000010000 */
[----:B------:R-:W-:Y:S01]  /*d470*/  HADD2.F32 R11, -RZ, R35.H0_H0 ;  /* 0x20000023ff0b7230 */ /* 0x000fe20000004100 */
        /* <DEDUP_REMOVED lines=27> */
.L_x_1895:
[----:B------:R-:W2:Y:S02]  /*d630*/  LDL.S16 R33, [R1+0x284] ;  /* 0x0002840001217983 */ /* 0x000ea40000100600 */
[----:B--2---:R-:W-:Y:S02]  /*d640*/  PRMT R35, R33, 0x7610, R35 ;  /* 0x0000761021237816 */ /* 0x004fe40000000023 */
[----:B------:R-:W2:Y:S01]  /*d650*/  LDL.LU.S16 R33, [R1+0x286] ;  /* 0x0002860001217983 */ /* 0x000ea20000300600 */
[----:B------:R-:W-:Y:S01]  /*d660*/  FADD.FTZ R29, R29, R2 ;  /* 0x000000021d1d7221 */ /* 0x000fe20000010000 */
[----:B------:R-:W-:Y:S01]  /*d670*/  PRMT R34, R35, 0x7610, R34 ;  /* 0x0000761023227816 */ /* 0x000fe20000000022 */
[----:B------:R-:W-:Y:S01]  /*d680*/  FMUL.FTZ R35, R8, R18 ;  /* 0x0000001208237220 */ /* 0x000fe20000410000 */
[----:B------:R-:W-:Y:S01]  /*d690*/  HADD2.F32 R57, -RZ, R57.H1_H1 ;  /* 0x30000039ff397230 */ /* 0x000fe20000004100 */
[----:B------:R-:W-:Y:S02]  /*d6a0*/  FFMA.FTZ R30, R10, R23, R30 ;  /* 0x000000170a1e7223 */ /* 0x000fe4000001001e */
[----:B------:R-:W-:-:S02]  /*d6b0*/  HADD2.F32 R2, -RZ, R34.H0_H0 ;  /* 0x20000022ff027230 */ /* 0x000fc40000004100 */
[----:B------:R-:W-:-:S04]  /*d6c0*/  FADD.FTZ R10, R57, -UR9 ;  /* 0x80000009390a7e21 */ /* 0x000fc80008010000 */
[----:B------:R-:W-:Y:S01]  /*d6d0*/  FMUL.FTZ R10, R10, UR5 ;  /* 0x000000050a0a7c20 */ /* 0x000fe20008410000 */
[----:B--2---:R-:W-:Y:S01]  /*d6e0*/  PRMT R36, R33, 0x7610, R36 ;  /* 0x0000761021247816 */ /* 0x004fe20000000024 */
[----:B------:R-:W-:-:S04]  /*d6f0*/  FMUL.FTZ R33, R11, R21 ;  /* 0x000000150b217220 */ /* 0x000fc80000410000 */
[----:B------:R-:W-:Y:S02]  /*d700*/  FFMA.FTZ R3, R14, R33, R3 ;  /* 0x000000210e037223 */ /* 0x000fe40000010003 */
[----:B------:R-:W-:Y:S02]  /*d710*/  FADD.FTZ R9, R9, R33 ;  /* 0x0000002109097221 */ /* 0x000fe40000010000 */
[----:B------:R-:W-:Y:S01]  /*d720*/  FFMA.FTZ R34, R12, R35, R3 ;  /* 0x000000230c227223 */ /* 0x000fe20000010003 */
[----:B------:R-:W-:Y:S01]  /*d730*/  HADD2.F32 R3, -RZ, R36.H0_H0 ;  /* 0x20000024ff037230 */ /* 0x000fe20000004100 */
[----:B------:R-:W-:Y:S02]  /*d740*/  FADD.FTZ R35, R35, R9 ;  /* 0x0000000923237221 */ /* 0x000fe40000010000 */
        /* <DEDUP_REMOVED lines=22> */
.L_x_1896:
[----:B------:R-:W2:Y:S02]  /*d8b0*/  LDL.S16 R33, [R1+0x2d0] ;  /* 0x0002d00001217983 */ /* 0x000ea40000100600 */
[----:B--2---:R-:W-:Y:S02]  /*d8c0*/  PRMT R36, R33, 0x7610, R36 ;  /* 0x0000761021247816 */ /* 0x004fe40000000024 */
[----:B------:R-:W2:Y:S01]  /*d8d0*/  LDL.LU.S16 R33, [R1+0x2d2] ;  /* 0x0002d20001217983 */ /* 0x000ea20000300600 */
[----:B------:R-:W-:Y:S01]  /*d8e0*/  FFMA.FTZ R32, R28, R26, R32 ;  /* 0x0000001a1c207223 */ /* 0x000fe20000010020 */
[----:B------:R-:W-:Y:S01]  /*d8f0*/  PRMT R38, R36, 0x7610, R38 ;  /* 0x0000761024267816 */ /* 0x000fe20000000026 */
[----:B------:R-:W-:Y:S01]  /*d900*/  FMUL.FTZ R36, R2, R21 ;  /* 0x0000001502247220 */ /* 0x000fe20000410000 */
[----:B------:R-:W-:-:S03]  /*d910*/  HADD2.F32 R58, -RZ, R58.H1_H1 ;  /* 0x3000003aff3a7230 */ /* 0x000fc60000004100 */
[----:B------:R-:W-:Y:S01]  /*d920*/  FFMA.FTZ R34, R10, R36, R34 ;  /* 0x000000240a227223 */ /* 0x000fe20000010022 */
[----:B------:R-:W-:Y:S01]  /*d930*/  HADD2.F32 R28, -RZ, R38.H0_H0 ;  /* 0x20000026ff1c7230 */ /* 0x000fe20000004100 */
[----:B------:R-:W-:Y:S01]  /*d940*/  FADD.FTZ R35, R35, R36 ;  /* 0x0000002423237221 */ /* 0x000fe20000010000 */
[----:B--2---:R-:W-:Y:S01]  /*d950*/  PRMT R37, R33, 0x7610, R37 ;  /* 0x0000761021257816 */ /* 0x004fe20000000025 */
[----:B------:R-:W-:Y:S02]  /*d960*/  FADD.FTZ R33, R31, R23 ;  /* 0x000000171f217221 */ /* 0x000fe40000010000 */
[----:B------:R-:W-:Y:S02]  /*d970*/  FMUL.FTZ R23, R3, R18 ;  /* 0x0000001203177220 */ /* 0x000fe40000410000 */
[----:B------:R-:W-:Y:S01]  /*d980*/  FADD.FTZ R31, R28, -UR9 ;  /* 0x800000091c1f7e21 */ /* 0x000fe20008010000 */
[----:B------:R-:W-:Y:S01]  /*d990*/  HADD2.F32 R28, -RZ, R65.H0_H0 ;  /* 0x20000041ff1c7230 */ /* 0x000fe20000004100 */
[----:B------:R-:W-:Y:S01]  /*d9a0*/  FFMA.FTZ R34, R9, R23, R34 ;  /* 0x0000001709227223 */ /* 0x000fe20000010022 */
[----:B------:R-:W-:Y:S01]  /*d9b0*/  HADD2.F32 R36, -RZ, R37.H0_H0 ;  /* 0x20000025ff247230 */ /* 0x000fe20000004100 */
[----:B------:R-:W-:-:S02]  /*d9c0*/  FADD.FTZ R35, R23, R35 ;  /* 0x0000002317237221 */ /* 0x000fc40000010000 */
        /* <DEDUP_REMOVED lines=22> */
.L_x_1897:
        /* <DEDUP_REMOVED lines=40> */
.L_x_1898:
        /* <DEDUP_REMOVED lines=40> */
.L_x_1899:
[----:B------:R-:W2:Y:S02]  /*e030*/  LDL.S16 R26, [R1+0x2bc] ;  /* 0x0002bc00011a7983 */ /* 0x000ea40000100600 */
[----:B--2---:R-:W-:Y:S02]  /*e040*/  PRMT R35, R26, 0x7610, R35 ;  /* 0x000076101a237816 */ /* 0x004fe40000000023 */
[----:B------:R-:W2:Y:S01]  /*e050*/  LDL.LU.S16 R26, [R1+0x2be] ;  /* 0x0002be00011a7983 */ /* 0x000ea20000300600 */
[----:B------:R-:W-:Y:S01]  /*e060*/  FADD.FTZ R29, R29, R17 ;  /* 0x000000111d1d7221 */ /* 0x000fe20000010000 */
[----:B------:R-:W-:Y:S01]  /*e070*/  PRMT R34, R35, 0x7610, R34 ;  /* 0x0000761023227816 */ /* 0x000fe20000000022 */
[----:B------:R-:W-:Y:S01]  /*e080*/  HADD2.F32 R79, -RZ, R79.H1_H1 ;  /* 0x3000004fff4f7230 */ /* 0x000fe20000004100 */
[----:B------:R-:W-:Y:S01]  /*e090*/  FFMA.FTZ R22, R22, R15, R30 ;  /* 0x0000000f16167223 */ /* 0x000fe2000001001e */
[----:B------:R-:W-:-:S03]  /*e0a0*/  HADD2.F32 R50, -RZ, R114.H0_H0 ;  /* 0x20000072ff327230 */ /* 0x000fc60000004100 */
        /* <DEDUP_REMOVED lines=32> */
.L_x_1900:
[----:B------:R-:W2:Y:S02]  /*e2b0*/  LDL.S16 R25, [R1+0x2b0] ;  /* 0x0002b00001197983 */ /* 0x000ea40000100600 */
[----:B--2---:R-:W-:Y:S02]  /*e2c0*/  PRMT R30, R25, 0x7610, R30 ;  /* 0x00007610191e7816 */ /* 0x004fe4000000001e */
[----:B------:R-:W2:Y:S01]  /*e2d0*/  LDL.LU.S16 R25, [R1+0x2b2] ;  /* 0x0002b20001197983 */ /* 0x000ea20000300600 */
[----:B------:R-:W-:Y:S01]  /*e2e0*/  FFMA.FTZ R32, R16, R13, R32 ;  /* 0x0000000d10207223 */ /* 0x000fe20000010020 */
[----:B------:R-:W-:Y:S01]  /*e2f0*/  PRMT R26, R30, 0x7610, R26 ;  /* 0x000076101e1a7816 */ /* 0x000fe2000000001a */
[----:B------:R-:W-:Y:S01]  /*e300*/  FADD.FTZ R15, R33, R15 ;  /* 0x0000000f210f7221 */ /* 0x000fe20000010000 */
[----:B------:R-:W-:-:S03]  /*e310*/  HADD2.F32 R34, -RZ, R120.H0_H0 ;  /* 0x20000078ff227230 */ /* 0x000fc60000004100 */
        /* <DEDUP_REMOVED lines=33> */
.L_x_1901:
        /* <DEDUP_REMOVED lines=13> */
[----:B------:R-:W-:Y:S01]  /*e600*/  FADD.FTZ R13, R29, R13 ;  /* 0x0000000d1d0d7221 */ /* 0x000fe20000010000 */
[----:B------:R-:W-:-:S03]  /*e610*/  PRMT R26, R35, 0x7610, R26 ;  /* 0x00007610231a7816 */ /* 0x000fc6000000001a */
[----:B------:R-:W-:Y:S02]  /*e620*/  HADD2.F32 R25, -RZ, R25.H0_H0 ;  /* 0x20000019ff197230 */ /* 0x000fe40000004100 */
[----:B------:R-:W-:-:S03]  /*e630*/  HADD2.F32 R26, -RZ, R26.H0_H0 ;  /* 0x2000001aff1a7230 */ /* 0x000fc60000004100 */
[----:B------:R-:W-:-:S04]  /*e640*/  FADD.FTZ R25, R25, -UR9 ;  /* 0x8000000919197e21 */ /* 0x000fc80008010000 */
[----:B------:R-:W-:Y:S01]  /*e650*/  FMUL.FTZ R29, R25, UR5 ;  /* 0x00000005191d7c20 */ /* 0x000fe20008410000 */
[----:B--2---:R-:W-:Y:S01]  /*e660*/  PRMT R27, R24, 0x7610, R27 ;  /* 0x00007610181b7816 */ /* 0x004fe2000000001b */
[----:B------:R-:W-:-:S04]  /*e670*/  FMUL.FTZ R24, R34, R21 ;  /* 0x0000001522187220 */ /* 0x000fc80000410000 */
[----:B------:R-:W-:Y:S01]  /*e680*/  FFMA.FTZ R14, R46, R24, R16 ;  /* 0x000000182e0e7223 */ /* 0x000fe20000010010 */
[----:B------:R-:W-:Y:S01]  /*e690*/  HADD2.F32 R16, -RZ, R33.H0_H0 ;  /* 0x20000021ff107230 */ /* 0x000fe20000004100 */
[----:B------:R-:W-:Y:S02]  /*e6a0*/  FADD.FTZ R17, R17, R24 ;  /* 0x0000001811117221 */ /* 0x000fe40000010000 */
[----:B------:R-:W-:Y:S02]  /*e6b0*/  FMUL.FTZ R24, R30, R18 ;  /* 0x000000121e187220 */ /* 0x000fe40000410000 */
[----:B------:R-:W-:Y:S01]  /*e6c0*/  FADD.FTZ R33, R16, -UR9 ;  /* 0x8000000910217e21 */ /* 0x000fe20008010000 */
[----:B------:R-:W-:Y:S01]  /*e6d0*/  HADD2.F32 R16, -RZ, R27.H0_H0 ;  /* 0x2000001bff107230 */ /* 0x000fe20000004100 */
        /* <DEDUP_REMOVED lines=22> */
.L_x_1902:
        /* <DEDUP_REMOVED lines=12> */
[----:B------:R-:W-:Y:S02]  /*e900*/  PRMT R40, R49, 0x7610, R40 ;  /* 0x0000761031287816 */ /* 0x000fe40000000028 */
[----:B------:R-:W-:Y:S01]  /*e910*/  PRMT R35, R25, 0x7610, R35 ;  /* 0x0000761019237816 */ /* 0x000fe20000000023 */
[----:B------:R-:W-:-:S04]  /*e920*/  FMUL.FTZ R25, R26, R21 ;  /* 0x000000151a197220 */ /* 0x000fc80000410000 */
[----:B------:R-:W-:Y:S02]  /*e930*/  FFMA.FTZ R12, R33, R25, R14 ;  /* 0x00000019210c7223 */ /* 0x000fe4000001000e */
[----:B------:R-:W-:Y:S02]  /*e940*/  FADD.FTZ R25, R17, R25 ;  /* 0x0000001911197221 */ /* 0x000fe40000010000 */
[----:B------:R-:W-:-:S04]  /*e950*/  FMUL.FTZ R14, R16, R18 ;  /* 0x00000012100e7220 */ /* 0x000fc80000410000 */
[----:B------:R-:W-:Y:S02]  /*e960*/  FFMA.FTZ R12, R29, R14, R12 ;  /* 0x0000000e1d0c7223 */ /* 0x000fe4000001000c */
[----:B------:R-:W-:Y:S01]  /*e970*/  FADD.FTZ R25, R14, R25 ;  /* 0x000000190e197221 */ /* 0x000fe20000010000 */
[----:B------:R-:W-:Y:S01]  /*e980*/  HADD2.F32 R14, -RZ, R35.H0_H0 ;  /* 0x20000023ff0e7230 */ /* 0x000fe20000004100 */
[----:B--2---:R-:W-:Y:S01]  /*e990*/  PRMT R27, R24, 0x7610, R27 ;  /* 0x00007610181b7816 */ /* 0x004fe2000000001b */
[----:B------:R-:W-:Y:S01]  /*e9a0*/  FADD.FTZ R24, R15, R11 ;  /* 0x0000000b0f187221 */ /* 0x000fe20000010000 */
[----:B------:R-:W-:Y:S02]  /*e9b0*/  HADD2.F32 R11, -RZ, R44.H0_H0 ;  /* 0x2000002cff0b7230 */ /* 0x000fe40000004100 */
        /* <DEDUP_REMOVED lines=25> */
.L_x_1903:
        /* <DEDUP_REMOVED lines=12> */
[----:B------:R-:W-:Y:S01]  /*ec10*/  FMUL.FTZ R40, R14, R21 ;  /* 0x000000150e287220 */ /* 0x000fe20000410000 */
[----:B------:R-:W-:Y:S01]  /*ec20*/  PRMT R49, R35, 0x7610, R49 ;  /* 0x0000761023317816 */ /* 0x000fe20000000031 */
[----:B------:R-:W-:-:S02]  /*ec30*/  FFMA.FTZ R35, R10, R2, R22 ;  /* 0x000000020a237223 */ /* 0x000fc40000010016 */
[----:B------:R-:W-:Y:S02]  /*ec40*/  FFMA.FTZ R12, R17, R40, R12 ;  /* 0x00000028110c7223 */ /* 0x000fe4000001000c */
[----:B------:R-:W-:Y:S02]  /*ec50*/  FMUL.FTZ R10, R11, R18 ;  /* 0x000000120b0a7220 */ /* 0x000fe40000410000 */
        /* <DEDUP_REMOVED lines=32> */
.L_x_1904:
[----:B------:R-:W2:Y:S04]  /*ee60*/  LDL.S16 R40, [R1+0x290] ;  /* 0x0002900001287983 */ /* 0x000ea80000100600 */
[----:B------:R-:W3:Y:S01]  /*ee70*/  LDL.LU.S16 R49, [R1+0x292] ;  /* 0x0002920001317983 */ /* 0x000ee20000300600 */
[----:B------:R-:W-:Y:S01]  /*ee80*/  FMUL.FTZ R44, R10, R21 ;  /* 0x000000150a2c7220 */ /* 0x000fe20000410000 */
[----:B------:R-:W-:Y:S01]  /*ee90*/  HADD2.F32 R120, -RZ, R120.H1_H1 ;  /* 0x30000078ff787230 */ /* 0x000fe20000004100 */
[----:B------:R-:W-:Y:S02]  /*eea0*/  FMUL.FTZ R51, R8, R18 ;  /* 0x0000001208337220 */ /* 0x000fe40000410000 */
[----:B------:R-:W-:Y:S02]  /*eeb0*/  FFMA.FTZ R22, R13, R44, R22 ;  /* 0x0000002c0d167223 */ /* 0x000fe40000010016 */
[----:B------:R-:W-:-:S02]  /*eec0*/  FADD.FTZ R25, R25, R44 ;  /* 0x0000002c19197221 */ /* 0x000fc40000010000 */
[----:B------:R-:W-:Y:S01]  /*eed0*/  FFMA.FTZ R32, R9, R3, R32 ;  /* 0x0000000309207223 */ /* 0x000fe20000010020 */
[----:B------:R-:W-:Y:S01]  /*eee0*/  HADD2.F32 R9, -RZ, R121.H1_H1 ;  /* 0x30000079ff097230 */ /* 0x000fe20000004100 */
[----:B--2---:R-:W-:Y:S01]  /*eef0*/  PRMT R58, R40, 0x7610, R58 ;  /* 0x00007610283a7816 */ /* 0x004fe2000000003a */
[----:B------:R-:W-:-:S04]  /*ef00*/  FADD.FTZ R40, R24, R2 ;  /* 0x0000000218287221 */ /* 0x000fc80000010000 */
[----:B------:R-:W-:Y:S01]  /*ef10*/  HADD2.F32 R2, -RZ, R58.H0_H0 ;  /* 0x2000003aff027230 */ /* 0x000fe20000004100 */
[----:B------:R-:W-:Y:S02]  /*ef20*/  FFMA.FTZ R24, R12, R51, R22 ;  /* 0x000000330c187223 */ /* 0x000fe40000010016 */
[----:B------:R-:W-:Y:S02]  /*ef30*/  FADD.FTZ R51, R51, R25 ;  /* 0x0000001933337221 */ /* 0x000fe40000010000 */
[----:B------:R-:W-:Y:S02]  /*ef40*/  FADD.FTZ R25, R120, -UR9 ;  /* 0x8000000978197e21 */ /* 0x000fe40008010000 */
[----:B------:R-:W-:Y:S01]  /*ef50*/  FADD.FTZ R22, R2, -UR9 ;  /* 0x8000000902167e21 */ /* 0x000fe20008010000 */
[----:B---3--:R-:W-:Y:S01]  /*ef60*/  HADD2.F32 R2, -RZ, R49.H0_H0 ;  /* 0x20000031ff027230 */ /* 0x008fe20000004100 */
        /* <DEDUP_REMOVED lines=21> */
.L_x_1905:
[----:B------:R-:W2:Y:S04]  /*f0c0*/  LDL.S16 R66, [R1+0x28c] ;  /* 0x00028c0001427983 */ /* 0x000ea80000100600 */
[----:B------:R-:W3:Y:S01]  /*f0d0*/  LDL.LU.S16 R65, [R1+0x28e] ;  /* 0x00028e0001417983 */ /* 0x000ee20000300600 */
[----:B------:R-:W-:Y:S01]  /*f0e0*/  FMUL.FTZ R58, R9, R21 ;  /* 0x00000015093a7220 */ /* 0x000fe20000410000 */
[----:B------:R-:W-:Y:S01]  /*f0f0*/  HADD2.F32 R114, -RZ, R114.H1_H1 ;  /* 0x30000072ff727230 */ /* 0x000fe20000004100 */
[----:B------:R-:W-:Y:S02]  /*f100*/  FADD.FTZ R44, R27, R3 ;  /* 0x000000031b2c7221 */ /* 0x000fe40000010000 */
[----:B------:R-:W-:Y:S02]  /*f110*/  FFMA.FTZ R24, R25, R58, R24 ;  /* 0x0000003a19187223 */ /* 0x000fe40000010018 */
[----:B------:R-:W-:-:S02]  /*f120*/  FMUL.FTZ R60, R2, R18 ;  /* 0x00000012023c7220 */ /* 0x000fc40000410000 */
[----:B------:R-:W-:Y:S01]  /*f130*/  FFMA.FTZ R49, R23, R28, R35 ;  /* 0x0000001c17317223 */ /* 0x000fe20000010023 */
[----:B------:R-:W-:Y:S01]  /*f140*/  HADD2.F32 R23, -RZ, R115.H0_H0 ;  /* 0x20000073ff177230 */ /* 0x000fe20000004100 */
[----:B------:R-:W-:Y:S02]  /*f150*/  FFMA.FTZ R35, R22, R60, R24 ;  /* 0x0000003c16237223 */ /* 0x000fe40000010018 */
[----:B------:R-:W-:Y:S02]  /*f160*/  FADD.FTZ R51, R51, R58 ;  /* 0x0000003a33337221 */ /* 0x000fe40000010000 */
[----:B------:R-:W-:Y:S02]  /*f170*/  FADD.FTZ R114, R114, -UR9 ;  /* 0x8000000972727e21 */ /* 0x000fe40008010000 */
        /* <DEDUP_REMOVED lines=25> */
.L_x_1906:
[----:B------:R-:W2:Y:S04]  /*f310*/  LDL.LU.S16 R72, [R1+0x252] ;  /* 0x0002520001487983 */ /* 0x000ea80000300600 */
        /* <DEDUP_REMOVED lines=38> */
.L_x_1907:
[----:B------:R-:W2:Y:S04]  /*f580*/  LDL.LU.S16 R74, [R1+0x246] ;  /* 0x00024600014a7983 */ /* 0x000ea80000300600 */
[----:B------:R-:W3:Y:S04]  /*f590*/  LDL.S16 R73, [R1+0x24a] ;  /* 0x00024a0001497983 */ /* 0x000ee80000100600 */
[----:B------:R-:W4:Y:S04]  /*f5a0*/  LDL.LU.S16 R72, [R1+0x248] ;  /* 0x0002480001487983 */ /* 0x000f280000300600 */
[----:B------:R-:W5:Y:S01]  /*f5b0*/  LDL.S16 R70, [R1+0x24c] ;  /* 0x00024c0001467983 */ /* 0x000f620000100600 */
        /* <DEDUP_REMOVED lines=35> */
.L_x_1908:
        /* <DEDUP_REMOVED lines=39> */
.L_x_1909:
        /* <DEDUP_REMOVED lines=39> */
.L_x_1910:
        /* <DEDUP_REMOVED lines=39> */
.L_x_1911:
[----:B------:R-:W2:Y:S04]  /*ff40*/  LDL.LU.S16 R79, [R1+0x24e] ;  /* 0x00024e00014f7983 */ /* 0x000ea80000300600 */
[----:B------:R-:W3:Y:S01]  /*ff50*/  LDL.S16 R78, [R1+0x294] ;  /* 0x00029400014e7983 */ /* 0x000ee20000100600 */
[----:B------:R-:W-:Y:S02]  /*ff60*/  FMUL.FTZ R75, R63, R21 ;  /* 0x000000153f4b7220 */ /* 0x000fe40000410000 */
[----:B------:R-:W-:Y:S02]  /*ff70*/  FFMA.FTZ R70, R62, R50, R70 ;  /* 0x000000323e467223 */ /* 0x000fe40000010046 */
[----:B------:R-:W-:Y:S01]  /*ff80*/  FADD.FTZ R54, R69, R54 ;  /* 0x0000003645367221 */ /* 0x000fe20000010000 */
[----:B------:R-:W-:Y:S01]  /*ff90*/  HADD2.F32 R69, -RZ, R125.H0_H0 ;  /* 0x2000007dff457230 */ /* 0x000fe20000004100 */
[----:B------:R-:W-:-:S02]  /*ffa0*/  FFMA.FTZ R62, R61, R75, R72 ;  /* 0x0000004b3d3e7223 */ /* 0x000fc40000010048 */
[----:B------:R-:W-:Y:S02]  /*ffb0*/  FMUL.FTZ R77, R68, R18 ;  /* 0x00000012444d7220 */ /* 0x000fe40000410000 */
[----:B------:R-:W-:Y:S02]  /*ffc0*/  FADD.FTZ R73, R73, R75 ;  /* 0x0000004b49497221 */ /* 0x000fe40000010000 */
[----:B------:R-:W-:Y:S02]  /*ffd0*/  FFMA.FTZ R62, R65, R77, R62 ;  /* 0x0000004d413e7223 */ /* 0x000fe4000001003e */
[----:B------:R-:W-:Y:S02]  /*ffe0*/  FADD.FTZ R77, R77, R73 ;  /* 0x000000494d4d7221 */ /* 0x000fe40000010000 */
[----:B------:R-:W-:-:S04]  /*fff0*/  FADD.FTZ R69, R69, -UR9 ;  /* 0x8000000945457e21 */ /* 0x000fc80008010000 */
[----:B------:R-:W-:Y:S01]  /*10000*/  FMUL.FTZ R69, R69, UR5 ;  /* 0x0000000545457c20 */ /* 0x000fe20008410000 */
[----:B--2---:R-:W-:Y:S02]  /*10010*/  HADD2.F32 R72, -RZ, R79.H0_H0 ;  /* 0x2000004fff487230 */ /* 0x004fe40000004100 */
[----:B---3--:R-:W-:-:S03]  /*10020*/  HADD2.F32 R75, -RZ, R78.H0_H0 ;  /* 0x2000004eff4b7230 */ /* 0x008fc60000004100 */
[----:B------:R-:W-:Y:S01]  /*10030*/  FADD.FTZ R73, R72, -UR9 ;  /* 0x8000000948497e21 */ /* 0x000fe20008010000 */
[----:B------:R-:W-:-:S03]  /*10040*/  HADD2.F32 R72, -RZ, R125.H1_H1 ;  /* 0x3000007dff487230 */ /* 0x000fc60000004100 */
        /* <DEDUP_REMOVED lines=20> */
.L_x_1912:
[----:B------:R-:W2:Y:S01]  /*10190*/  LDL.LU.S16 R80, [R1+0x296] ;  /* 0x0002960001507983 */ /* 0x000ea20000300600 */
[----:B------:R-:W-:Y:S01]  /*101a0*/  FMUL.FTZ R78, R72, R21 ;  /* 0x00000015484e7220 */ /* 0x000fe20000410000 */
[--C-:B------:R-:W-:Y:S01]  /*101b0*/  HADD2.F32 R79, -RZ, R119.reuse.H1_H1 ;  /* 0x30000077ff4f7230 */ /* 0x100fe20000004100 */
        /* <DEDUP_REMOVED lines=8> */
[----:B------:R-:W-:Y:S02]  /*10240*/  FADD.FTZ R78, R78, -UR9 ;  /* 0x800000094e4e7e21 */ /* 0x000fe40008010000 */
[----:B------:R-:W-:Y:S02]  /*10250*/  FFMA.FTZ R50, R73, R77, R50 ;  /* 0x0000004d49327223 */ /* 0x000fe40000010032 */
[----:B------:R-:W-:Y:S02]  /*10260*/  FADD.FTZ R53, R77, R53 ;  /* 0x000000354d357221 */ /* 0x000fe40000010000 */
[----:B------:R-:W-:Y:S01]  /*10270*/  FMUL.FTZ R77, R62, UR5 ;  /* 0x000000053e4d7c20 */ /* 0x000fe20008410000 */
[----:B--2---:R-:W-:Y:S01]  /*10280*/  HADD2.F32 R83, -RZ, R80.H0_H0 ;  /* 0x20000050ff537230 */ /* 0x004fe20000004100 */
        /* <DEDUP_REMOVED lines=20> */
.L_x_1913:
[----:B------:R-:W2:Y:S04]  /*103d0*/  LDL.S16 R81, [R1+0x298] ;  /* 0x0002980001517983 */ /* 0x000ea80000100600 */
[----:B------:R-:W3:Y:S01]  /*103e0*/  LDL.LU.S16 R78, [R1+0x29a] ;  /* 0x00029a00014e7983 */ /* 0x000ee20000300600 */
[----:B------:R-:W-:Y:S01]  /*103f0*/  FMUL.FTZ R62, R79, R21 ;  /* 0x000000154f3e7220 */ /* 0x000fe20000410000 */
[--C-:B------:R-:W-:Y:S01]  /*10400*/  HADD2.F32 R87, -RZ, R97.reuse.H1_H1 ;  /* 0x30000061ff577230 */ /* 0x100fe20000004100 */
[----:B------:R-:W-:Y:S02]  /*10410*/  FADD.FTZ R54, R54, R38 ;  /* 0x0000002636367221 */ /* 0x000fe40000010000 */
[----:B------:R-:W-:Y:S02]  /*10420*/  FFMA.FTZ R70, R46, R34, R70 ;  /* 0x000000222e467223 */ /* 0x000fe40000010046 */
[----:B------:R-:W-:Y:S01]  /*10430*/  FFMA.FTZ R38, R77, R62, R50 ;  /* 0x0000003e4d267223 */ /* 0x000fe20000010032 */
[----:B------:R-:W-:Y:S01]  /*10440*/  HADD2.F32 R50, -RZ, R97.H0_H0 ;  /* 0x20000061ff327230 */ /* 0x000fe20000004100 */
[----:B------:R-:W-:-:S02]  /*10450*/  FADD.FTZ R46, R53, R62 ;  /* 0x0000003e352e7221 */ /* 0x000fc40000010000 */
[----:B------:R-:W-:Y:S02]  /*10460*/  FMUL.FTZ R53, R83, R18 ;  /* 0x0000001253357220 */ /* 0x000fe40000410000 */
[----:B------:R-:W-:Y:S02]  /*10470*/  FADD.FTZ R50, R50, -UR9 ;  /* 0x8000000932327e21 */ /* 0x000fe40008010000 */
[----:B------:R-:W-:Y:S02]  /*10480*/  FFMA.FTZ R38, R80, R53, R38 ;  /* 0x0000003550267223 */ /* 0x000fe40000010026 */
[----:B------:R-:W-:Y:S02]  /*10490*/  FADD.FTZ R46, R53, R46 ;  /* 0x0000002e352e7221 */ /* 0x000fe40000010000 */
        /* <DEDUP_REMOVED lines=24> */
.L_x_1914:
[----:B------:R-:W-:Y:S01]  /*10620*/  FMUL.FTZ R50, R87, R21 ;  /* 0x0000001557327220 */ /* 0x000fe20000410000 */
[----:B------:R-:W-:Y:S01]  /*10630*/  HADD2.F32 R109, -RZ, R116.H0_H0 ;  /* 0x20000074ff6d7230 */ /* 0x000fe20000004100 */
[----:B------:R-:W-:Y:S02]  /*10640*/  FADD.FTZ R66, R66, R34 ;  /* 0x0000002242427221 */ /* 0x000fe40000010000 */
[----:B------:R-:W-:Y:S02]  /*10650*/  FFMA.FTZ R74, R37, R30, R74 ;  /* 0x0000001e254a7223 */ /* 0x000fe4000001004a */
[----:B------:R-:W-:Y:S01]  /*10660*/  FFMA.FTZ R34, R84, R50, R38 ;  /* 0x0000003254227223 */ /* 0x000fe20000010026 */
[----:B------:R-:W-:Y:S01]  /*10670*/  HADD2.F32 R38, -RZ, R98.H0_H0 ;  /* 0x20000062ff267230 */ /* 0x000fe20000004100 */
[----:B------:R-:W-:Y:S01]  /*10680*/  FADD.FTZ R37, R46, R50 ;  /* 0x000000322e257221 */ /* 0x000fe20000010000 */
[--C-:B------:R-:W-:Y:S01]  /*10690*/  HADD2.F32 R50, -RZ, R113.reuse.H1_H1 ;  /* 0x30000071ff327230 */ /* 0x100fe20000004100 */
[----:B------:R-:W-:Y:S01]  /*106a0*/  FMUL.FTZ R46, R91, R18 ;  /* 0x000000125b2e7220 */ /* 0x000fe20000410000 */
[----:B------:R-:W-:Y:S01]  /*106b0*/  HADD2.F32 R113, -RZ, R113.H0_H0 ;  /* 0x20000071ff717230 */ /* 0x000fe20000004100 */
[----:B------:R-:W-:-:S02]  /*106c0*/  FADD.FTZ R38, R38, -UR9 ;  /* 0x8000000926267e21 */ /* 0x000fc40008010000 */
        /* <DEDUP_REMOVED lines=24> */
.L_x_1915:
[----:B------:R-:W-:Y:S01]  /*10850*/  FMUL.FTZ R38, R113, R21 ;  /* 0x0000001571267220 */ /* 0x000fe20000410000 */
[----:B------:R-:W-:Y:S01]  /*10860*/  HADD2.F32 R98, -RZ, R98.H1_H1 ;  /* 0x30000062ff627230 */ /* 0x000fe20000004100 */
[----:B------:R-:W-:Y:S01]  /*10870*/  FFMA.FTZ R70, R33, R26, R70 ;  /* 0x0000001a21467223 */ /* 0x000fe20000010046 */
[----:B------:R-:W-:Y:S01]  /*10880*/  HADD2.F32 R123, -RZ, R123.H0_H0 ;  /* 0x2000007bff7b7230 */ /* 0x000fe20000004100 */
[----:B------:R-:W-:Y:S01]  /*10890*/  FADD.FTZ R33, R37, R38 ;  /* 0x0000002625217221 */ /* 0x000fe20000010000 */
[--C-:B------:R-:W-:Y:S01]  /*108a0*/  HADD2.F32 R37, -RZ, R111.reuse.H0_H0 ;  /* 0x2000006fff257230 */ /* 0x100fe20000004100 */
[----:B------:R-:W-:Y:S01]  /*108b0*/  FADD.FTZ R54, R54, R30 ;  /* 0x0000001e36367221 */ /* 0x000fe20000010000 */
[----:B------:R-:W-:Y:S01]  /*108c0*/  HADD2.F32 R107, -RZ, R111.H1_H1 ;  /* 0x3000006fff6b7230 */ /* 0x000fe20000004100 */
        /* <DEDUP_REMOVED lines=27> */
.L_x_1916:
[----:B------:R-:W-:Y:S01]  /*10a80*/  FMUL.FTZ R34, R123, R21 ;  /* 0x000000157b227220 */ /* 0x000fe20000410000 */
[----:B------:R-:W-:Y:S01]  /*10a90*/  HADD2.F32 R115, -RZ, R116.H1_H1 ;  /* 0x30000074ff737230 */ /* 0x000fe20000004100 */
        /* <DEDUP_REMOVED lines=33> */
.L_x_1917:
[----:B------:R-:W2:Y:S04]  /*10cb0*/  LDL.S16 R34, [R1+0x2a4] ;  /* 0x0002a40001227983 */ /* 0x000ea80000100600 */
[----:B------:R-:W3:Y:S01]  /*10cc0*/  LDL.LU.S16 R33, [R1+0x2a6] ;  /* 0x0002a60001217983 */ /* 0x000ee20000300600 */
        /* <DEDUP_REMOVED lines=35> */
.L_x_1918:
[----:B------:R-:W2:Y:S04]  /*10f00*/  LDL.S16 R29, [R1+0x2a8] ;  /* 0x0002a800011d7983 */ /* 0x000ea80000100600 */
[----:B------:R-:W3:Y:S01]  /*10f10*/  LDL.LU.S16 R30, [R1+0x2aa] ;  /* 0x0002aa00011e7983 */ /* 0x000ee20000300600 */
        /* <DEDUP_REMOVED lines=37> */
.L_x_1919:
        /* <DEDUP_REMOVED lines=39> */
.L_x_1920:
        /* <DEDUP_REMOVED lines=39> */
.L_x_1921:
[----:B------:R-:W2:Y:S04]  /*11650*/  LDL.S16 R29, [R1+0x2c4] ;  /* 0x0002c400011d7983 */ /* 0x000ea80000100600 */
[----:B------:R-:W3:Y:S01]  /*11660*/  LDL.LU.S16 R30, [R1+0x2c6] ;  /* 0x0002c600011e7983 */ /* 0x000ee20000300600 */
        /* <DEDUP_REMOVED lines=37> */
.L_x_1922:
[----:B------:R-:W2:Y:S04]  /*118c0*/  LDL.S16 R29, [R1+0x2c8] ;  /* 0x0002c800011d7983 */ /* 0x000ea80000100600 */
[----:B------:R-:W3:Y:S01]  /*118d0*/  LDL.LU.S16 R30, [R1+0x2ca] ;  /* 0x0002ca00011e7983 */ /* 0x000ee20000300600 */
[----:B------:R-:W-:Y:S02]  /*118e0*/  FMUL.FTZ R26, R11, R21 ;  /* 0x000000150b1a7220 */ /* 0x000fe40000410000 */
[----:B------:R-:W-:Y:S01]  /*118f0*/  FADD.FTZ R66, R66, R9 ;  /* 0x0000000942427221 */ /* 0x000fe20000010000 */
[----:B------:R-:W-:Y:S01]  /*11900*/  HADD2.F32 R9, -RZ, R102.H0_H0 ;  /* 0x20000066ff097230 */ /* 0x000fe20000004100 */
[----:B------:R-:W-:Y:S02]  /*11910*/  FFMA.FTZ R8, R34, R26, R8 ;  /* 0x0000001a22087223 */ /* 0x000fe40000010008 */
[----:B------:R-:W-:-:S02]  /*11920*/  FADD.FTZ R25, R25, R26 ;  /* 0x0000001a19197221 */ /* 0x000fc40000010000 */
[----:B------:R-:W-:Y:S02]  /*11930*/  FMUL.FTZ R26, R10, R18 ;  /* 0x000000120a1a7220 */ /* 0x000fe40000410000 */
[----:B------:R-:W-:Y:S02]  /*11940*/  FFMA.FTZ R74, R22, R2, R74 ;  /* 0x00000002164a7223 */ /* 0x000fe4000001004a */
[----:B------:R-:W-:Y:S02]  /*11950*/  FFMA.FTZ R22, R33, R26, R8 ;  /* 0x0000001a21167223 */ /* 0x000fe40000010008 */
[----:B------:R-:W-:Y:S02]  /*11960*/  FADD.FTZ R25, R26, R25 ;  /* 0x000000191a197221 */ /* 0x000fe40000010000 */
[----:B------:R-:W-:Y:S01]  /*11970*/  FADD.FTZ R26, R9, -UR9 ;  /* 0x80000009091a7e21 */ /* 0x000fe20008010000 */
[----:B------:R-:W-:-:S03]  /*11980*/  HADD2.F32 R9, -RZ, R102.H1_H1 ;  /* 0x30000066ff097230 */ /* 0x000fc60000004100 */
[----:B0-----:R-:W-:-:S05]  /*11990*/  FMUL.FTZ R34, R26, UR5 ;  /* 0x000000051a227c20 */ /* 0x001fca0008410000 */
        /* <DEDUP_REMOVED lines=25> */
.L_x_1923:
        /* <DEDUP_REMOVED lines=38> */
.L_x_1924:
[----:B01----:R-:W2:Y:S04]  /*11d90*/  LDL.S16 R34, [R1+0x2d8] ;  /* 0x0002d80001227983 */ /* 0x003ea80000100600 */
        /* <DEDUP_REMOVED lines=36> */
.L_x_1925:
        /* <DEDUP_REMOVED lines=37> */
.L_x_1926:
        /* <DEDUP_REMOVED lines=37> */
.L_x_1927:
        /* <DEDUP_REMOVED lines=37> */
.L_x_1928:
[----:B------:R-:W2:Y:S04]  /*126d0*/  LDL.S16 R53, [R1+0x2ec] ;  /* 0x0002ec0001357983 */ /* 0x000ea80000100600 */
[----:B------:R-:W3:Y:S01]  /*126e0*/  LDL.LU.S16 R62, [R1+0x2ee] ;  /* 0x0002ee00013e7983 */ /* 0x000ee20000300600 */
[----:B------:R-:W-:Y:S02]  /*126f0*/  FMUL.FTZ R42, R35, R21 ;  /* 0x00000015232a7220 */ /* 0x000fe40000410000 */
[----:B------:R-:W-:Y:S01]  /*12700*/  FADD.FTZ R66, R66, R39 ;  /* 0x0000002742427221 */ /* 0x000fe20000010000 */
[----:B------:R-:W-:Y:S01]  /*12710*/  HADD2.F32 R39, -RZ, R41.H0_H0 ;  /* 0x20000029ff277230 */ /* 0x000fe20000004100 */
        /* <DEDUP_REMOVED lines=8> */
[----:B------:R-:W-:Y:S02]  /*127a0*/  HADD2.F32 R39, -RZ, R41.H1_H1 ;  /* 0x30000029ff277230 */ /* 0x000fe40000004100 */
        /* <DEDUP_REMOVED lines=23> */
.L_x_1929:
        /* <DEDUP_REMOVED lines=37> */
.L_x_1930:
        /* <DEDUP_REMOVED lines=37> */
.L_x_1931:
[----:B------:R-:W2:Y:S04]  /*12dc0*/  LDL.S16 R85, [R1+0x2f8] ;  /* 0x0002f80001557983 */ /* 0x000ea80000100600 */
[----:B------:R-:W3:Y:S01]  /*12dd0*/  LDL.LU.S16 R82, [R1+0x2fa] ;  /* 0x0002fa0001527983 */ /* 0x000ee20000300600 */
[----:B------:R-:W-:Y:S02]  /*12de0*/  FMUL.FTZ R81, R47, R21 ;  /* 0x000000152f517220 */ /* 0x000fe40000410000 */
[----:B------:R-:W-:Y:S01]  /*12df0*/  FADD.FTZ R62, R54, R51 ;  /* 0x00000033363e7221 */ /* 0x000fe20000010000 */
[----:B------:R-:W-:Y:S01]  /*12e00*/  HADD2.F32 R51, -RZ, R56.H1_H1 ;  /* 0x30000038ff337230 */ /* 0x000fe20000004100 */
[----:B------:R-:W-:Y:S02]  /*12e10*/  FFMA.FTZ R70, R52, R57, R70 ;  /* 0x0000003934467223 */ /* 0x000fe40000010046 */
[----:B------:R-:W-:-:S02]  /*12e20*/  FFMA.FTZ R53, R49, R81, R53 ;  /* 0x0000005131357223 */ /* 0x000fc40000010035 */
[----:B------:R-:W-:Y:S02]  /*12e30*/  FMUL.FTZ R52, R48, R18 ;  /* 0x0000001230347220 */ /* 0x000fe40000410000 */
[----:B------:R-:W-:Y:S02]  /*12e40*/  FADD.FTZ R81, R78, R81 ;  /* 0x000000514e517221 */ /* 0x000fe40000010000 */
[----:B------:R-:W-:Y:S02]  /*12e50*/  FFMA.FTZ R78, R50, R52, R53 ;  /* 0x00000034324e7223 */ /* 0x000fe40000010035 */
[----:B------:R-:W-:Y:S01]  /*12e60*/  FADD.FTZ R53, R51, -UR9 ;  /* 0x8000000933357e21 */ /* 0x000fe20008010000 */
[----:B------:R-:W-:Y:S01]  /*12e70*/  HADD2.F32 R51, -RZ, R56.H0_H0 ;  /* 0x20000038ff337230 */ /* 0x000fe20000004100 */
        /* <DEDUP_REMOVED lines=25> */
.L_x_1932:
[----:B------:R-:W2:Y:S04]  /*13010*/  LDL.S16 R86, [R1+0x2fc] ;  /* 0x0002fc0001567983 */ /* 0x000ea80000100600 */
[----:B------:R-:W3:Y:S01]  /*13020*/  LDL.LU.S16 R85, [R1+0x2fe] ;  /* 0x0002fe0001557983 */ /* 0x000ee20000300600 */
[----:B------:R-:W-:Y:S02]  /*13030*/  FMUL.FTZ R56, R51, R21 ;  /* 0x0000001533387220 */ /* 0x000fe40000410000 */
[----:B------:R-:W-:Y:S02]  /*13040*/  FADD.FTZ R66, R66, R57 ;  /* 0x0000003942427221 */ /* 0x000fe40000010000 */
[----:B------:R-:W-:Y:S02]  /*13050*/  FFMA.FTZ R74, R58, R60, R74 ;  /* 0x0000003c3a4a7223 */ /* 0x000fe4000001004a */
[----:B------:R-:W-:-:S02]  /*13060*/  FFMA.FTZ R78, R53, R56, R78 ;  /* 0x00000038354e7223 */ /* 0x000fc4000001004e */
[----:B------:R-:W-:Y:S01]  /*13070*/  FADD.FTZ R82, R81, R56 ;  /* 0x0000003851527221 */ /* 0x000fe20000010000 */
[--C-:B------:R-:W-:Y:S01]  /*13080*/  HADD2.F32 R56, -RZ, R55.reuse.H1_H1 ;  /* 0x30000037ff387230 */ /* 0x100fe20000004100 */
[----:B------:R-:W-:Y:S01]  /*13090*/  FMUL.FTZ R57, R52, R18 ;  /* 0x0000001234397220 */ /* 0x000fe20000410000 */
[----:B------:R-:W-:-:S03]  /*130a0*/  HADD2.F32 R55, -RZ, R55.H0_H0 ;  /* 0x20000037ff377230 */ /* 0x000fc60000004100 */
        /* <DEDUP_REMOVED lines=27> */
.L_x_1933:
        /* <DEDUP_REMOVED lines=37> */
.L_x_1934:
        /* <DEDUP_REMOVED lines=37> */
.L_x_1935:
[----:B------:R-:W-:Y:S02]  /*13700*/  FMUL.FTZ R89, R63, R21 ;  /* 0x000000153f597220 */ /* 0x000fe40000410000 */
[----:B------:R-:W-:Y:S01]  /*13710*/  FADD.FTZ R78, R78, R68 ;  /* 0x000000444e4e7221 */ /* 0x000fe20000010000 */
[----:B------:R-:W-:Y:S01]  /*13720*/  HADD2.F32 R68, -RZ, R76.H0_H0 ;  /* 0x2000004cff447230 */ /* 0x000fe20000004100 */
[----:B------:R-:W-:Y:S01]  /*13730*/  FFMA.FTZ R82, R69, R72, R70 ;  /* 0x0000004845527223 */ /* 0x000fe20000010046 */
[--C-:B------:R-:W-:Y:S01]  /*13740*/  HADD2.F32 R70, -RZ, R67.reuse.H0_H0 ;  /* 0x20000043ff467230 */ /* 0x100fe20000004100 */
[----:B------:R-:W-:Y:S01]  /*13750*/  FFMA.FTZ R85, R65, R89, R85 ;  /* 0x0000005941557223 */ /* 0x000fe20000010055 */
[----:B------:R-:W-:Y:S01]  /*13760*/  HADD2.F32 R67, -RZ, R67.H1_H1 ;  /* 0x30000043ff437230 */ /* 0x000fe20000004100 */
[----:B------:R-:W-:Y:S02]  /*13770*/  FADD.FTZ R86, R86, R89 ;  /* 0x0000005956567221 */ /* 0x000fe40000010000 */
[----:B------:R-:W-:-:S02]  /*13780*/  FMUL.FTZ R69, R64, R18 ;  /* 0x0000001240457220 */ /* 0x000fc40000410000 */
[----:B------:R-:W-:Y:S02]  /*13790*/  FADD.FTZ R70, R70, -UR9 ;  /* 0x8000000946467e21 */ /* 0x000fe40008010000 */
[----:B------:R-:W-:Y:S02]  /*137a0*/  FFMA.FTZ R85, R66, R69, R85 ;  /* 0x0000004542557223 */ /* 0x000fe40000010055 */
[----:B------:R-:W-:Y:S02]  /*137b0*/  FADD.FTZ R86, R69, R86 ;  /* 0x0000005645567221 */ /* 0x000fe40000010000 */
        /* <DEDUP_REMOVED lines=23> */
.L_x_1936:
[----:B------:R-:W2:Y:S04]  /*13930*/  LDL.S16 R90, [R1+0x310] ;  /* 0x00031000015a7983 */ /* 0x000ea80000100600 */
[----:B------:R-:W3:Y:S01]  /*13940*/  LDL.LU.S16 R89, [R1+0x312] ;  /* 0x0003120001597983 */ /* 0x000ee20000300600 */
[----:B------:R-:W-:Y:S02]  /*13950*/  FMUL.FTZ R76, R67, R21 ;  /* 0x00000015434c7220 */ /* 0x000fe40000410000 */
[----:B------:R-:W-:Y:S02]  /*13960*/  FFMA.FTZ R95, R73, R75, R74 ;  /* 0x0000004b495f7223 */ /* 0x000fe4000001004a */
[----:B------:R-:W-:Y:S01]  /*13970*/  FADD.FTZ R81, R81, R72 ;  /* 0x0000004851517221 */ /* 0x000fe20000010000 */
[--C-:B------:R-:W-:Y:S01]  /*13980*/  HADD2.F32 R72, -RZ, R71.reuse.H1_H1 ;  /* 0x30000047ff487230 */ /* 0x100fe20000004100 */
[----:B------:R-:W-:Y:S01]  /*13990*/  FFMA.FTZ R85, R69, R76, R85 ;  /* 0x0000004c45557223 */ /* 0x000fe20000010055 */
[----:B------:R-:W-:Y:S01]  /*139a0*/  HADD2.F32 R71, -RZ, R71.H0_H0 ;  /* 0x20000047ff477230 */ /* 0x000fe20000004100 */
[----:B------:R-:W-:-:S02]  /*139b0*/  FMUL.FTZ R73, R68, R18 ;  /* 0x0000001244497220 */ /* 0x000fc40000410000 */
[----:B------:R-:W-:Y:S02]  /*139c0*/  FADD.FTZ R86, R86, R76 ;  /* 0x0000004c56567221 */ /* 0x000fe40000010000 */
        /* <DEDUP_REMOVED lines=27> */
.L_x_1937:
        /* <DEDUP_REMOVED lines=39> */
.L_x_1938:
        /* <DEDUP_REMOVED lines=39> */
.L_x_1939:
        /* <DEDUP_REMOVED lines=39> */
.L_x_1940:
        /* <DEDUP_REMOVED lines=39> */
.L_x_1941:
        /* <DEDUP_REMOVED lines=39> */
.L_x_1942:
        /* <DEDUP_REMOVED lines=39> */
.L_x_1943:
        /* <DEDUP_REMOVED lines=39> */
.L_x_1944:
        /* <DEDUP_REMOVED lines=39> */
.L_x_1945:
        /* <DEDUP_REMOVED lines=39> */
.L_x_1946:
        /* <DEDUP_REMOVED lines=41> */
.L_x_1947:
        /* <DEDUP_REMOVED lines=41> */
.L_x_1948:
        /* <DEDUP_REMOVED lines=54> */
.L_x_1949:
        /* <DEDUP_REMOVED lines=25> */
[----:B------:R-:W-:Y:S01]  /*15b80*/  FADD.FTZ R19, R19, R14 ;  /* 0x0000000e13137221 */ /* 0x000fe20000010000 */
[----:B-1----:R-:W-:Y:S02]  /*15b90*/  MOV R7, 0xffffffe0 ;  /* 0xffffffe000077802 */ /* 0x002fe40000000f00 */
        /* <DEDUP_REMOVED lines=225> */
.L_x_1951:
[----:B0-----:R-:W-:Y:S05]  /*169b0*/  BSYNC B0 ;  /* 0x0000000000007941 */ /* 0x001fea0003800000 */
.L_x_1950:
        /* <DEDUP_REMOVED lines=39> */
.L_x_1953:
[----:B------:R-:W-:Y:S05]  /*16c30*/  BSYNC B0 ;  /* 0x0000000000007941 */ /* 0x000fea0003800000 */
.L_x_1952:
        /* <DEDUP_REMOVED lines=20> */
.L_x_1955:
[----:B------:R-:W-:Y:S05]  /*16d80*/  BSYNC B0 ;  /* 0x0000000000007941 */ /* 0x000fea0003800000 */
.L_x_1954:
        /* <DEDUP_REMOVED lines=33> */
.L_x_1958:
[----:B------:R-:W2:Y:S01]  /*16fa0*/  LDG.E.STRONG.GPU R2, [R16.64] ;  /* 0x0000000e10027981 */ /* 0x000ea2000c1ef900 */
[----:B------:R-:W-:Y:S01]  /*16fb0*/  YIELD ;  /* 0x0000000000007946 */ /* 0x000fe20003800000 */
[----:B--2---:R-:W-:-:S05]  /*16fc0*/  CCTL.IVALL ;  /* 0x00000000ff00798f */ /* 0x004fca0002000000 */
[----:B------:R0:W-:Y:S01]  /*16fd0*/  STL [R1], R2 ;  /* 0x0000000201007387 */ /* 0x0001e20000100800 */
[----:B------:R-:W-:-:S13]  /*16fe0*/  ISETP.NE.AND P0, PT, R2, R3, PT ;  /* 0x000000030200720c */ /* 0x000fda0003f05270 */
[----:B0-----:R-:W-:Y:S05]  /*16ff0*/  @P0 BRA `(.L_x_1958) ;  /* 0xffffffa000000947 */ /* 0x001fea000383ffff */
.L_x_1957:
        /* <DEDUP_REMOVED lines=17> */
.L_x_1962:
        /* <DEDUP_REMOVED lines=116> */
.L_x_1961:
        /* <DEDUP_REMOVED lines=62> */
.L_x_1963:
[----:B------:R-:W-:-:S13]  /*17c30*/  ISETP.NE.OR P0, PT, R2, RZ, P0 ;  /* 0x000000ff0200720c */ /* 0x000fda0000705670 */
[----:B------:R-:W-:Y:S05]  /*17c40*/  @!P0 BRA `(.L_x_1959) ;  /* 0x0000020000008947 */ /* 0x000fea0003800000 */
.L_x_1960:
        /* <DEDUP_REMOVED lines=32> */
.L_x_1959:
        /* <DEDUP_REMOVED lines=13> */
.L_x_1965:
[----:B------:R-:W-:Y:S05]  /*17f20*/  BSYNC B0 ;  /* 0x0000000000007941 */ /* 0x000fea0003800000 */
.L_x_1964:
        /* <DEDUP_REMOVED lines=16> */
.L_x_1956:
[----:B------:R-:W-:Y:S01]  /*18030*/  @!P2 STS.64 [0x80], R12 ;  /* 0x0000800cff00a388 */ /* 0x000fe20000000a00 */
[----:B------:R-:W-:-:S03]  /*18040*/  HFMA2.MMA R15, -RZ, RZ, 0, 0 ;  /* 0x00000000ff0f7435 */ /* 0x000fc600000001ff */
[----:B------:R-:W-:Y:S01]  /*18050*/  BAR.SYNC.DEFER_BLOCKING 0x0 ;  /* 0x0000000000007b1d */ /* 0x000fe20000010000 */
[----:B------:R-:W-:-:S05]  /*18060*/  ISETP.NE.AND P2, PT, RZ, UR19, PT ;  /* 0x00000013ff007c0c */ /* 0x000fca000bf45270 */
[----:B0-----:R-:W0:Y:S02]  /*18070*/  LDS.64 R2, [0x80] ;  /* 0x00008000ff027984 */ /* 0x001e240000000a00 */
[----:B0-----:R-:W-:Y:S02]  /*18080*/  FMUL.FTZ R10, R2, c[0x0][0x20c] ;  /* 0x00008300020a7a20 */ /* 0x001fe40000410000 */
[----:B------:R-:W-:Y:S02]  /*18090*/  FMUL.FTZ R11, R3, c[0x0][0x20c] ;  /* 0x00008300030b7a20 */ /* 0x000fe40000410000 */
.L_x_1968:
        /* <DEDUP_REMOVED lines=13> */
[--C-:B---3--:R-:W-:Y:S01]  /*18170*/  HADD2.F32 R17, -RZ, R16.reuse.H1_H1 ;  /* 0x30000010ff117230 */ /* 0x108fe20000004100 */
[----:B------:R-:W-:Y:S01]  /*18180*/  FADD.FTZ R3, R3, -UR9 ;  /* 0x8000000903037e21 */ /* 0x000fe20008010000 */
[----:B------:R-:W-:Y:S01]  /*18190*/  HADD2.F32 R13, -RZ, R16.H0_H0 ;  /* 0x20000010ff0d7230 */ /* 0x000fe20000004100 */
        /* <DEDUP_REMOVED lines=19> */
[----:B----4-:R-:W-:Y:S01]  /*182d0*/  HADD2.F32 R9, -RZ, R8.H1_H1 ;  /* 0x30000008ff097230 */ /* 0x010fe20000004100 */
[----:B-1----:R-:W-:-:S06]  /*182e0*/  @P2 FADD.FTZ R16, R14, 1 ;  /* 0x3f8000000e102421 */ /* 0x002fcc0000010000 */
[----:B------:R1:W2:Y:S08]  /*182f0*/  @P2 MUFU.RCP R13, R12 ;  /* 0x0000000c000d2308 */ /* 0x0002b00000001000 */
[----:B------:R-:W3:Y:S01]  /*18300*/  @P2 MUFU.RCP R16, R16 ;  /* 0x0000001000102308 */ /* 0x000ee20000001000 */
[----:B-1----:R-:W-:Y:S01]  /*18310*/  HADD2.F32 R12, -RZ, R8.H0_H0 ;  /* 0x20000008ff0c7230 */ /* 0x002fe20000004100 */
[----:B------:R-:W-:-:S02]  /*18320*/  @!P0 IMAD R8, R30, c[0x0][0x1d8], RZ ;  /* 0x000076001e088a24 */ /* 0x000fc400078e02ff */
[----:B0-----:R-:W-:-:S04]  /*18330*/  @P2 FADD.FTZ R26, R26, 1 ;  /* 0x3f8000001a1a2421 */ /* 0x001fc80000010000 */
[----:B------:R-:W0:Y:S01]  /*18340*/  @P2 MUFU.EX2 R25, R25 ;  /* 0x0000001900192308 */ /* 0x000e220000000800 */
[----:B--2---:R-:W-:Y:S02]  /*18350*/  @P2 FADD.FTZ R14, -R13, 1 ;  /* 0x3f8000000d0e2421 */ /* 0x004fe40000010100 */
[----:B------:R-:W-:Y:S02]  /*18360*/  @P2 FMUL.FTZ R13, R12, R13 ;  /* 0x0000000d0c0d2220 */ /* 0x000fe40000410000 */
[----:B------:R-:W-:Y:S01]  /*18370*/  @P2 FFMA.FTZ R14, R3, R14, 1 ;  /* 0x3f800000030e2423 */ /* 0x000fe2000001000e */
[----:B------:R-:W-:Y:S01]  /*18380*/  @!P0 MOV R3, R7 ;  /* 0x0000000700038202 */ /* 0x000fe20000000f00 */
[----:B---3--:R-:W-:Y:S01]  /*18390*/  @P2 FADD.FTZ R17, -R16, 1 ;  /* 0x3f80000010112421 */ /* 0x008fe20000010100 */
[----:B------:R-:W1:Y:S01]  /*183a0*/  @P2 MUFU.RCP R26, R26 ;  /* 0x0000001a001a2308 */ /* 0x000e620000001000 */
[----:B------:R-:W-:Y:S02]  /*183b0*/  @P2 FMUL.FTZ R16, R9, R16 ;  /* 0x0000001009102220 */ /* 0x000fe40000410000 */
[----:B------:R-:W-:Y:S01]  /*183c0*/  @P2 FFMA.FTZ R17, R2, R17, 1 ;  /* 0x3f80000002112423 */ /* 0x000fe20000010011 */
[----:B------:R-:W-:Y:S01]  /*183d0*/  @!P0 MOV R2, R4 ;  /* 0x0000000400028202 */ /* 0x000fe20000000f00 */
[----:B------:R-:W-:-:S02]  /*183e0*/  @P2 FMUL.FTZ R12, R13, R14 ;  /* 0x0000000e0d0c2220 */ /* 0x000fc40000410000 */
[----:B------:R-:W-:Y:S02]  /*183f0*/  @P2 FMUL.FTZ R9, R16, R17 ;  /* 0x0000001110092220 */ /* 0x000fe40000410000 */
[C---:B------:R-:W-:Y:S02]  /*18400*/  @!P0 IMAD R17, R29.reuse, c[0x0][0x1dc], R8 ;  /* 0x000077001d118a24 */ /* 0x040fe400078e0208 */
[C-C-:B------:R-:W-:Y:S02]  /*18410*/  FFMA.FTZ R8, R10.reuse, R27, R11.reuse ;  /* 0x0000001b0a087223 */ /* 0x140fe4000001000b */
[----:B------:R-:W-:Y:S02]  /*18420*/  FFMA.FTZ R13, R10, R28, R11 ;  /* 0x0000001c0a0d7223 */ /* 0x000fe4000001000b */
[C---:B------:R-:W-:Y:S01]  /*18430*/  @!P0 IMAD.WIDE.U32 R2, R29.reuse, c[0x0][0x1d8], R2 ;  /* 0x000076001d028a25 */ /* 0x040fe200078e0002 */
[----:B------:R-:W-:-:S03]  /*18440*/  IADD3 R29, R29, 0x8, RZ ;  /* 0x000000081d1d7810 */ /* 0x000fc60007ffe0ff */
[----:B0-----:R-:W-:Y:S01]  /*18450*/  @P2 FADD.FTZ R25, R25, 1 ;  /* 0x3f80000019192421 */ /* 0x001fe20000010000 */
[----:B------:R-:W-:Y:S01]  /*18460*/  SHF.R.S32.HI R14, RZ, 0x1f, R29 ;  /* 0x0000001fff0e7819 */ /* 0x000fe2000001141d */
[----:B------:R-:W-:Y:S01]  /*18470*/  FFMA.FTZ R12, R12, R21, -R8 ;  /* 0x000000150c0c7223 */ /* 0x000fe20000010808 */
[----:B------:R-:W-:Y:S01]  /*18480*/  @!P0 LEA R8, P3, R2, c[0x0][0x160], 0x1 ;  /* 0x0000580002088a11 */ /* 0x000fe200078608ff */
[----:B------:R-:W-:Y:S01]  /*18490*/  FFMA.FTZ R13, R9, R18, -R13 ;  /* 0x00000012090d7223 */ /* 0x000fe2000001080d */
[----:B------:R-:W-:Y:S01]  /*184a0*/  @!P0 IADD3 R9, R3, R17, RZ ;  /* 0x0000001103098210 */ /* 0x000fe20007ffe0ff */
[----:B------:R-:W-:Y:S01]  /*184b0*/  FMUL.FTZ R12, R12, UR5 ;  /* 0x000000050c0c7c20 */ /* 0x000fe20008410000 */
[----:B------:R-:W0:Y:S01]  /*184c0*/  @P2 MUFU.RCP R25, R25 ;  /* 0x0000001900192308 */ /* 0x000e220000001000 */
[----:B------:R-:W-:Y:S01]  /*184d0*/  @!P0 FMUL.FTZ R3, R13, UR5 ;  /* 0x000000050d038c20 */ /* 0x000fe20008410000 */
[----:B------:R-:W-:Y:S01]  /*184e0*/  @!P0 LEA.HI.X R9, R2, c[0x0][0x164], R9, 0x1, P3 ;  /* 0x0000590002098a11 */ /* 0x000fe200018f0c09 */
[----:B------:R-:W-:Y:S01]  /*184f0*/  HADD2.F32 R2, -RZ, R22.H0_H0 ;  /* 0x20000016ff027230 */ /* 0x000fe20000004100 */
[----:B------:R-:W-:-:S02]  /*18500*/  ISETP.NE.AND P3, PT, R15, 0x40, PT ;  /* 0x000000400f00780c */ /* 0x000fc40003f65270 */
[----:B------:R-:W-:Y:S01]  /*18510*/  @!P0 F2FP.PACK_AB R17, R3, R12 ;  /* 0x0000000c0311823e */ /* 0x000fe200000000ff */
[----:B-1----:R-:W-:-:S04]  /*18520*/  @P2 FADD.FTZ R3, -R26, 1 ;  /* 0x3f8000001a032421 */ /* 0x002fc80000010100 */
[----:B------:R1:W-:Y:S01]  /*18530*/  @!P0 STG.E [R8.64], R17 ;  /* 0x0000001108008986 */ /* 0x0003e2000c10190e */
[----:B------:R-:W-:Y:S01]  /*18540*/  ISETP.GE.U32.AND P0, PT, R29, c[0x0][0x1e0], PT ;  /* 0x000078001d007a0c */ /* 0x000fe20003f06070 */
[----:B------:R-:W-:Y:S01]  /*18550*/  @P2 FFMA.FTZ R13, R24, R3, 1 ;  /* 0x3f800000180d2423 */ /* 0x000fe20000010003 */
[----:B------:R-:W-:Y:S02]  /*18560*/  HADD2.F32 R3, -RZ, R22.H1_H1 ;  /* 0x30000016ff037230 */ /* 0x000fe40000004100 */
[----:B------:R-:W-:Y:S01]  /*18570*/  ISETP.GE.OR.EX P0, PT, R14, c[0x0][0x1e4], P1, P0 ;  /* 0x000079000e007a0c */ /* 0x000fe20000f06700 */
[----:B0-----:R-:W-:Y:S02]  /*18580*/  @P2 FADD.FTZ R12, -R25, 1 ;  /* 0x3f800000190c2421 */ /* 0x001fe40000010100 */
[----:B------:R-:W-:Y:S02]  /*18590*/  @P2 FMUL.FTZ R25, R2, R25 ;  /* 0x0000001902192220 */ /* 0x000fe40000410000 */
[----:B------:R-:W-:-:S02]  /*185a0*/  @P2 FFMA.FTZ R12, R23, R12, 1 ;  /* 0x3f800000170c2423 */ /* 0x000fc4000001000c */
[----:B------:R-:W-:Y:S02]  /*185b0*/  @P2 FMUL.FTZ R26, R3, R26 ;  /* 0x0000001a031a2220 */ /* 0x000fe40000410000 */
[----:B------:R-:W-:Y:S02]  /*185c0*/  @P2 FMUL.FTZ R2, R25, R12 ;  /* 0x0000000c19022220 */ /* 0x000fe40000410000 */
[----:B------:R-:W-:Y:S02]  /*185d0*/  @P2 FMUL.FTZ R3, R26, R13 ;  /* 0x0000000d1a032220 */ /* 0x000fe40000410000 */
[C-C-:B-1----:R-:W-:Y:S02]  /*185e0*/  FFMA.FTZ R8, R10.reuse, R31, R11.reuse ;  /* 0x0000001f0a087223 */ /* 0x142fe4000001000b */
[----:B------:R-:W-:Y:S02]  /*185f0*/  FFMA.FTZ R9, R10, R32, R11 ;  /* 0x000000200a097223 */ /* 0x000fe4000001000b */
        /* <DEDUP_REMOVED lines=15> */
.L_x_1967:
[----:B------:R-:W-:Y:S05]  /*186f0*/  BSYNC B0 ;  /* 0x0000000000007941 */ /* 0x000fea0003800000 */
.L_x_1966:
        /* <DEDUP_REMOVED lines=10> */
.L_x_1883:
[----:B-1234-:R-:W2:Y:S01]  /*187a0*/  LDL R2, [R1+0x2e4] ;  /* 0x0002e40001027983 */ /* 0x01eea20000100800 */
[----:B------:R-:W-:Y:S01]  /*187b0*/  MOV R6, c[0x0][0xc] ;  /* 0x0000030000067a02 */ /* 0x000fe20000000f00 */
[----:B0-----:R-:W-:Y:S01]  /*187c0*/  HFMA2.MMA R3, -RZ, RZ, 0, 2.384185791015625e-07 ;  /* 0x00000004ff037435 */ /* 0x001fe200000001ff */
[----:B------:R-:W-:Y:S01]  /*187d0*/  MOV R4, c[0x0][0x10] ;  /* 0x0000040000047a02 */ /* 0x000fe20000000f00 */
[----:B------:R-:W-:Y:S01]  /*187e0*/  BSSY B0, `(.L_x_1970) ;  /* 0x000000f000007945 */ /* 0x000fe20003800000 */
        /* <DEDUP_REMOVED lines=14> */
.L_x_1971:
[----:B------:R-:W-:Y:S05]  /*188d0*/  BSYNC B0 ;  /* 0x0000000000007941 */ /* 0x000fea0003800000 */
.L_x_1970:
        /* <DEDUP_REMOVED lines=11> */
.L_x_1973:
[----:B------:R-:W2:Y:S01]  /*18990*/  LDG.E.STRONG.GPU R5, [R2.64] ;  /* 0x0000000e02057981 */ /* 0x000ea2000c1ef900 */
[----:B------:R-:W-:Y:S01]  /*189a0*/  YIELD ;  /* 0x0000000000007946 */ /* 0x000fe20003800000 */
[----:B--2---:R-:W-:Y:S01]  /*189b0*/  ISETP.NE.AND P0, PT, R5, R0, PT ;  /* 0x000000000500720c */ /* 0x004fe20003f05270 */
[----:B------:R-:W-:-:S12]  /*189c0*/  CCTL.IVALL ;  /* 0x00000000ff00798f */ /* 0x000fd80002000000 */
[----:B------:R-:W-:Y:S05]  /*189d0*/  @P0 BRA `(.L_x_1973) ;  /* 0xffffffb000000947 */ /* 0x000fea000383ffff */
.L_x_1972:
        /* <DEDUP_REMOVED lines=27> */
.L_x_1974:
[C---:B------:R-:W-:Y:S01]  /*18b90*/  LEA R6, P0, R7.reuse, c[0x0][0x1b8], 0x2 ;  /* 0x00006e0007067a11 */ /* 0x040fe200078010ff */
[----:B------:R-:W2:Y:S03]  /*18ba0*/  LDL.LU R18, [R1+0x2e4] ;  /* 0x0002e40001127983 */ /* 0x000ea60000300800 */
[----:B------:R-:W-:Y:S02]  /*18bb0*/  LEA.HI.X R7, R7, c[0x0][0x1bc], R8, 0x2, P0 ;  /* 0x00006f0007077a11 */ /* 0x000fe400000f1408 */
[-C--:B------:R-:W-:Y:S02]  /*18bc0*/  LEA R8, P0, R14, R6.reuse, 0x2 ;  /* 0x000000060e087211 */ /* 0x080fe400078010ff */
[-C--:B------:R-:W-:Y:S01]  /*18bd0*/  LEA R12, P2, R23, R6.reuse, 0x2 ;  /* 0x00000006170c7211 */ /* 0x080fe200078410ff */
[----:B------:R0:W3:Y:S01]  /*18be0*/  LDG.E R0, [R6.64] ;  /* 0x0000000e06007981 */ /* 0x0000e2000c1e1900 */
[----:B------:R-:W-:-:S02]  /*18bf0*/  LEA R10, P1, R16, R6, 0x2 ;  /* 0x00000006100a7211 */ /* 0x000fc400078210ff */
[C---:B------:R-:W-:Y:S02]  /*18c00*/  IADD3.X R9, R7.reuse, R27, RZ, P0, !PT ;  /* 0x0000001b07097210 */ /* 0x040fe400007fe4ff */
[----:B------:R-:W-:Y:S02]  /*18c10*/  IADD3.X R13, R7, R21, RZ, P2, !PT ;  /* 0x00000015070d7210 */ /* 0x000fe400017fe4ff */
[----:B------:R-:W-:Y:S02]  /*18c20*/  IADD3.X R11, R19, R7, RZ, P1, !PT ;  /* 0x00000007130b7210 */ /* 0x000fe40000ffe4ff */
        /* <DEDUP_REMOVED lines=18> */
.L_x_1975:
        /* <DEDUP_REMOVED lines=11> */
.L_x_5625:


//--------------------- .text._Z35group_norm_nhwc_bwd_one_pass_kernelI11Fp16IOFp16WLi64ELi98ELi392EEv26Group_norm_nhwc_bwd_params --------------------------
	.section	.text._Z35group_norm_nhwc_bwd_one_pass_kernelI11Fp16IOFp16WLi64ELi98ELi392EEv26Group_norm_nhwc_bwd_params,"ax",@progbits
	.sectioninfo	@"SHI_REGISTERS=72"
	.align	128
        .global         _Z35group_norm_nhwc_bwd_one_pass_kernelI11Fp16IOFp16WLi64ELi98ELi392EEv26Group_norm_nhwc_bwd_params
        .type           _Z35group_norm_nhwc_bwd_one_pass_kernelI11Fp16IOFp16WLi64ELi98ELi392EEv26Group_norm_nhwc_bwd_params,@function
        .size           _Z35group_norm_nhwc_bwd_one_pass_kernelI11Fp16IOFp16WLi64ELi98ELi392EEv26Group_norm_nhwc_bwd_params,(.L_x_5626 - _Z35group_norm_nhwc_bwd_one_pass_kernelI11Fp16IOFp16WLi64ELi98ELi392EEv26Group_norm_nhwc_bwd_params)
        .other          _Z35group_norm_nhwc_bwd_one_pass_kernelI11Fp16IOFp16WLi64ELi98ELi392EEv26Group_norm_nhwc_bwd_params,@"STO_CUDA_ENTRY STV_DEFAULT"
_Z35group_norm_nhwc_bwd_one_pass_kernelI11Fp16IOFp16WLi64ELi98ELi392EEv26Group_norm_nhwc_bwd_params:
.text._Z35group_norm_nhwc_bwd_one_pass_kernelI11Fp16IOFp16WLi64ELi98ELi392EEv26Group_norm_nhwc_bwd_params:
        /* <DEDUP_REMOVED lines=72> */
.L_x_2027:
        /* <DEDUP_REMOVED lines=211> */
.L_x_1978:
[----:B0---4-:R-:W-:Y:S05]  /*11b0*/  BSYNC B0 ;  /* 0x0000000000007941 */ /* 0x011fea0003800000 */
.L_x_1977:
        /* <DEDUP_REMOVED lines=36> */
.L_x_1979:
        /* <DEDUP_REMOVED lines=26> */
.L_x_1980:
        /* <DEDUP_REMOVED lines=41> */
.L_x_1981:
        /* <DEDUP_REMOVED lines=37> */
.L_x_1982:
        /* <DEDUP_REMOVED lines=37> */
.L_x_1983:
        /* <DEDUP_REMOVED lines=37> */
.L_x_1984:
        /* <DEDUP_REMOVED lines=36> */
.L_x_1985:
        /* <DEDUP_REMOVED lines=34> */
.L_x_1986:
        /* <DEDUP_REMOVED lines=83> */
.L_x_1988:
[----:B0-----:R-:W-:Y:S05]  /*28b0*/  BSYNC B0 ;  /* 0x0000000000007941 */ /* 0x001fea0003800000 */
.L_x_1987:
        /* <DEDUP_REMOVED lines=41> */
.L_x_1990:
[----:B------:R-:W-:Y:S05]  /*2b50*/  BSYNC B0 ;  /* 0x0000000000007941 */ /* 0x000fea0003800000 */
.L_x_1989:
        /* <DEDUP_REMOVED lines=20> */
.L_x_1992:
[----:B------:R-:W-:Y:S05]  /*2ca0*/  BSYNC B0 ;  /* 0x0000000000007941 */ /* 0x000fea0003800000 */
.L_x_1991:
        /* <DEDUP_REMOVED lines=32> */
.L_x_1995:
[----:B------:R-:W2:Y:S01]  /*2eb0*/  LDG.E.STRONG.GPU R18, [R16.64] ;  /* 0x0000000c10127981 */ /* 0x000ea2000c1ef900 */
[----:B------:R-:W-:Y:S01]  /*2ec0*/  YIELD ;  /* 0x0000000000007946 */ /* 0x000fe20003800000 */
[----:B--2---:R-:W-:Y:S01]  /*2ed0*/  ISETP.NE.AND P6, PT, R18, R23, PT ;  /* 0x000000171200720c */ /* 0x004fe20003fc5270 */
[----:B------:R-:W-:-:S12]  /*2ee0*/  CCTL.IVALL ;  /* 0x00000000ff00798f */ /* 0x000fd80002000000 */
[----:B------:R-:W-:Y:S05]  /*2ef0*/  @P6 BRA `(.L_x_1995) ;  /* 0xffffffb000006947 */ /* 0x000fea000383ffff */
.L_x_1994:
        /* <DEDUP_REMOVED lines=26> */
.L_x_1999:
        /* <DEDUP_REMOVED lines=116> */
.L_x_1998:
        /* <DEDUP_REMOVED lines=64> */
.L_x_2000:
[----:B------:R-:W-:-:S04]  /*3be0*/  LOP3.LUT P6, RZ, R63, 0x1, RZ, 0xc0, !PT ;  /* 0x000000013fff7812 */ /* 0x000fc800078cc0ff */
[----:B------:R-:W-:-:S13]  /*3bf0*/  ISETP.NE.OR P6, PT, RZ, UR4, P6 ;  /* 0x00000004ff007c0c */ /* 0x000fda000b7c5670 */
[----:B------:R-:W-:Y:S05]  /*3c00*/  @!P6 BRA `(.L_x_1996) ;  /* 0x000002000000e947 */ /* 0x000fea0003800000 */
.L_x_1997:
        /* <DEDUP_REMOVED lines=32> */
.L_x_1996:
        /* <DEDUP_REMOVED lines=11> */
.L_x_2002:
[----:B------:R-:W-:Y:S05]  /*3ec0*/  BSYNC B0 ;  /* 0x0000000000007941 */ /* 0x000fea0003800000 */
.L_x_2001:
        /* <DEDUP_REMOVED lines=17> */
.L_x_1993:
        /* <DEDUP_REMOVED lines=37> */
.L_x_2003:
        /* <DEDUP_REMOVED lines=18> */
.L_x_2005:
[----:B------:R-:W-:Y:S05]  /*4350*/  BSYNC B0 ;  /* 0x0000000000007941 */ /* 0x000fea0003800000 */
.L_x_2004:
        /* <DEDUP_REMOVED lines=27> */
.L_x_2006:
        /* <DEDUP_REMOVED lines=19> */
.L_x_2008:
[----:B------:R-:W-:Y:S05]  /*4640*/  BSYNC B0 ;  /* 0x0000000000007941 */ /* 0x000fea0003800000 */
.L_x_2007:
        /* <DEDUP_REMOVED lines=28> */
.L_x_2009:
        /* <DEDUP_REMOVED lines=18> */
.L_x_2011:
[----:B------:R-:W-:Y:S05]  /*4930*/  BSYNC B0 ;  /* 0x0000000000007941 */ /* 0x000fea0003800000 */
.L_x_2010:
        /* <DEDUP_REMOVED lines=27> */
.L_x_2012:
        /* <DEDUP_REMOVED lines=18> */
.L_x_2014:
[----:B------:R-:W-:Y:S05]  /*4c10*/  BSYNC B0 ;  /* 0x0000000000007941 */ /* 0x000fea0003800000 */
.L_x_2013:
        /* <DEDUP_REMOVED lines=26> */
.L_x_2015:
        /* <DEDUP_REMOVED lines=18> */
.L_x_2017:
[----:B------:R-:W-:Y:S05]  /*4ee0*/  BSYNC B0 ;  /* 0x0000000000007941 */ /* 0x000fea0003800000 */
.L_x_2016:
        /* <DEDUP_REMOVED lines=29> */
.L_x_2018:
        /* <DEDUP_REMOVED lines=18> */
.L_x_2020:
[----:B------:R-:W-:Y:S05]  /*51e0*/  BSYNC B0 ;  /* 0x0000000000007941 */ /* 0x000fea0003800000 */
.L_x_2019:
        /* <DEDUP_REMOVED lines=27> */
.L_x_2021:
        /* <DEDUP_REMOVED lines=21> */
.L_x_2023:
[----:B------:R-:W-:Y:S05]  /*54f0*/  BSYNC B0 ;  /* 0x0000000000007941 */ /* 0x000fea0003800000 */
.L_x_2022:
        /* <DEDUP_REMOVED lines=30> */
.L_x_2024:
        /* <DEDUP_REMOVED lines=17> */
.L_x_2026:
[----:B------:R-:W-:Y:S05]  /*57f0*/  BSYNC B0 ;  /* 0x0000000000007941 */ /* 0x000fea0003800000 */
.L_x_2025:
[----:B------:R-:W-:Y:S01]  /*5800*/  ULDC UR4, c[0x0][0x10] ;  /* 0x0000040000047ab9 */ /* 0x000fe20000000800 */
[----:B------:R-:W-:Y:S01]  /*5810*/  IADD3 R52, R52, 0x1, RZ ;  /* 0x0000000134347810 */ /* 0x000fe20007ffe0ff */
[----:B------:R-:W-:-:S04]  /*5820*/  UIADD3 UR14, UR14, UR4, URZ ;  /* 0x000000040e0e7290 */ /* 0x000fc8000fffe03f */
[----:B------:R-:W-:-:S06]  /*5830*/  UISETP.GE.AND UP0, UPT, UR14, UR6, UPT ;  /* 0x000000060e00728c */ /* 0x000fcc000bf06270 */
[----:B------:R-:W-:-:S13]  /*5840*/  PLOP3.LUT P0, PT, PT, PT, UP0, 0x80, 0x0 ;  /* 0x000000000000781c */ /* 0x000fda0003f0f008 */
[----:B------:R-:W-:Y:S01]  /*5850*/  @P0 CALL.REL.NOINC `(.L_x_1976) ;  /* 0x0000001000000944 */ /* 0x000fe20003c00000 */
[----:B------:R-:W-:Y:S05]  /*5860*/  BRA `(.L_x_2027) ;  /* 0xffffac1000007947 */ /* 0x000fea000383ffff */
.L_x_1976:
        /* <DEDUP_REMOVED lines=22> */
.L_x_2029:
[----:B------:R-:W-:Y:S05]  /*59d0*/  BSYNC B0 ;  /* 0x0000000000007941 */ /* 0x000fea0003800000 */
.L_x_2028:
[----:B------:R-:W-:Y:S05]  /*59e0*/  @P0 EXIT ;  /* 0x000000000000094d */ /* 0x000fea0003800000 */
[----:B------:R-:W-:Y:S05]  /*59f0*/  @P2 BRA `(.L_x_2030) ;  /* 0x0000008000002947 */ /* 0x000fea0003800000 */
[----:B------:R-:W-:-:S05]  /*5a00*/  IMAD R0, R4, c[0x0][0x10], RZ ;  /* 0x0000040004007a24 */ /* 0x000fca00078e02ff */
[----:B------:R-:W-:-:S13]  /*5a10*/  ISETP.NE.AND P0, PT, R0, -0x1, PT ;  /* 0xffffffff0000780c */ /* 0x000fda0003f05270 */
[----:B------:R-:W-:Y:S05]  /*5a20*/  @!P0 BRA `(.L_x_2030) ;  /* 0x0000005000008947 */ /* 0x000fea0003800000 */
.L_x_2031:
[----:B-1----:R-:W2:Y:S01]  /*5a30*/  LDG.E.STRONG.GPU R5, [R2.64] ;  /* 0x0000000c02057981 */ /* 0x002ea2000c1ef900 */
[----:B------:R-:W-:Y:S01]  /*5a40*/  YIELD ;  /* 0x0000000000007946 */ /* 0x000fe20003800000 */
[----:B--2---:R-:W-:Y:S01]  /*5a50*/  ISETP.NE.AND P0, PT, R5, R0, PT ;  /* 0x000000000500720c */ /* 0x004fe20003f05270 */
[----:B------:R-:W-:-:S12]  /*5a60*/  CCTL.IVALL ;  /* 0x00000000ff00798f */ /* 0x000fd80002000000 */
[----:B------:R-:W-:Y:S05]  /*5a70*/  @P0 BRA `(.L_x_2031) ;  /* 0xffffffb000000947 */ /* 0x000fea000383ffff */
.L_x_2030:
        /* <DEDUP_REMOVED lines=25> */
.L_x_2032:
        /* <DEDUP_REMOVED lines=26> */
.L_x_2033:
        /* <DEDUP_REMOVED lines=13> */
.L_x_5626:


//--------------------- .text._Z35group_norm_nhwc_bwd_one_pass_kernelI11Fp16IOFp16WLi128ELi98ELi392EEv26Group_norm_nhwc_bwd_params --------------------------
	.section	.text._Z35group_norm_nhwc_bwd_one_pass_kernelI11Fp16IOFp16WLi128ELi98ELi392EEv26Group_norm_nhwc_bwd_params,"ax",@progbits
	.sectioninfo	@"SHI_REGISTERS=128"
	.align	128
        .global         _Z35group_norm_nhwc_bwd_one_pass_kernelI11Fp16IOFp16WLi128ELi98ELi392EEv26Group_norm_nhwc_bwd_params
        .type           _Z35group_norm_nhwc_bwd_one_pass_kernelI11Fp16IOFp16WLi128ELi98ELi392EEv26Group_norm_nhwc_bwd_params,@function
        .size           _Z35group_norm_nhwc_bwd_one_pass_kernelI11Fp16IOFp16WLi128ELi98ELi392EEv26Group_norm_nhwc_bwd_params,(.L_x_5627 - _Z35group_norm_nhwc_bwd_one_pass_kernelI11Fp16IOFp16WLi128ELi98ELi392EEv26Group_norm_nhwc_bwd_params)
        .other          _Z35group_norm_nhwc_bwd_one_pass_kernelI11Fp16IOFp16WLi128ELi98ELi392EEv26Group_norm_nhwc_bwd_params,@"STO_CUDA_ENTRY STV_DEFAULT"
_Z35group_norm_nhwc_bwd_one_pass_kernelI11Fp16IOFp16WLi128ELi98ELi392EEv26Group_norm_nhwc_bwd_params:
.text._Z35group_norm_nhwc_bwd_one_pass_kernelI11Fp16IOFp16WLi128ELi98ELi392EEv26Group_norm_nhwc_bwd_params:
        /* <DEDUP_REMOVED lines=113> */
.L_x_2117:
        /* <DEDUP_REMOVED lines=360> */
.L_x_2036:
[----:B0-----:R-:W-:Y:S05]  /*1d90*/  BSYNC B0 ;  /* 0x0000000000007941 */ /* 0x001fea0003800000 */
.L_x_2035:
        /* <DEDUP_REMOVED lines=36> */
.L_x_2037:
        /* <DEDUP_REMOVED lines=26> */
.L_x_2038:
        /* <DEDUP_REMOVED lines=41> */
.L_x_2039:
        /* <DEDUP_REMOVED lines=37> */
.L_x_2040:
        /* <DEDUP_REMOVED lines=37> */
.L_x_2041:
        /* <DEDUP_REMOVED lines=36> */
.L_x_2042:
        /* <DEDUP_REMOVED lines=37> */
.L_x_2043:
        /* <DEDUP_REMOVED lines=32> */
.L_x_2044:
        /* <DEDUP_REMOVED lines=38> */
.L_x_2045:
        /* <DEDUP_REMOVED lines=32> */
.L_x_2046:
        /* <DEDUP_REMOVED lines=38> */
.L_x_2047:
        /* <DEDUP_REMOVED lines=32> */
.L_x_2048:
        /* <DEDUP_REMOVED lines=38> */
.L_x_2049:
        /* <DEDUP_REMOVED lines=36> */
.L_x_2050:
        /* <DEDUP_REMOVED lines=35> */
.L_x_2051:
        /* <DEDUP_REMOVED lines=33> */
.L_x_2052:
        /* <DEDUP_REMOVED lines=99> */
.L_x_2054:
[----:B0-----:R-:W-:Y:S05]  /*4710*/  BSYNC B0 ;  /* 0x0000000000007941 */ /* 0x001fea0003800000 */
.L_x_2053:
        /* <DEDUP_REMOVED lines=41> */
.L_x_2056:
[----:B------:R-:W-:Y:S05]  /*49b0*/  BSYNC B0 ;  /* 0x0000000000007941 */ /* 0x000fea0003800000 */
.L_x_2055:
        /* <DEDUP_REMOVED lines=17> */
.L_x_2058:
[----:B------:R-:W-:Y:S05]  /*4ad0*/  BSYNC B0 ;  /* 0x0000000000007941 */ /* 0x000fea0003800000 */
.L_x_2057:
        /* <DEDUP_REMOVED lines=32> */
.L_x_2061:
[----:B------:R-:W2:Y:S01]  /*4ce0*/  LDG.E.STRONG.GPU R26, [R24.64] ;  /* 0x00000006181a7981 */ /* 0x000ea2000c1ef900 */
[----:B------:R-:W-:Y:S01]  /*4cf0*/  YIELD ;  /* 0x0000000000007946 */ /* 0x000fe20003800000 */
[----:B--2---:R-:W-:Y:S01]  /*4d00*/  ISETP.NE.AND P6, PT, R26, R31, PT ;  /* 0x0000001f1a00720c */ /* 0x004fe20003fc5270 */
[----:B------:R-:W-:-:S12]  /*4d10*/  CCTL.IVALL ;  /* 0x00000000ff00798f */ /* 0x000fd80002000000 */
[----:B------:R-:W-:Y:S05]  /*4d20*/  @P6 BRA `(.L_x_2061) ;  /* 0xffffffb000006947 */ /* 0x000fea000383ffff */
.L_x_2060:
        /* <DEDUP_REMOVED lines=23> */
.L_x_2065:
        /* <DEDUP_REMOVED lines=115> */
.L_x_2064:
        /* <DEDUP_REMOVED lines=63> */
.L_x_2066:
[----:B------:R-:W-:-:S04]  /*59c0*/  LOP3.LUT P6, RZ, R84, 0x1, RZ, 0xc0, !PT ;  /* 0x0000000154ff7812 */ /* 0x000fc800078cc0ff */
[----:B------:R-:W-:-:S13]  /*59d0*/  ISETP.NE.OR P6, PT, R26, RZ, P6 ;  /* 0x000000ff1a00720c */ /* 0x000fda00037c5670 */
[----:B------:R-:W-:Y:S05]  /*59e0*/  @!P6 BRA `(.L_x_2062) ;  /* 0x000001f00000e947 */ /* 0x000fea0003800000 */
.L_x_2063:
        /* <DEDUP_REMOVED lines=31> */
.L_x_2062:
        /* <DEDUP_REMOVED lines=10> */
.L_x_2068:
[----:B------:R-:W-:Y:S05]  /*5c80*/  BSYNC B0 ;  /* 0x0000000000007941 */ /* 0x000fea0003800000 */
.L_x_2067:
        /* <DEDUP_REMOVED lines=17> */
.L_x_2059:
        /* <DEDUP_REMOVED lines=37> */
.L_x_2069:
        /* <DEDUP_REMOVED lines=19> */
.L_x_2071:
[----:B------:R-:W-:Y:S05]  /*6120*/  BSYNC B0 ;  /* 0x0000000000007941 */ /* 0x000fea0003800000 */
.L_x_2070:
        /* <DEDUP_REMOVED lines=28> */
.L_x_2072:
        /* <DEDUP_REMOVED lines=19> */
.L_x_2074:
[----:B------:R-:W-:Y:S05]  /*6420*/  BSYNC B0 ;  /* 0x0000000000007941 */ /* 0x000fea0003800000 */
.L_x_2073:
        /* <DEDUP_REMOVED lines=28> */
.L_x_2075:
        /* <DEDUP_REMOVED lines=19> */
.L_x_2077:
[----:B------:R-:W-:Y:S05]  /*6720*/  BSYNC B0 ;  /* 0x0000000000007941 */ /* 0x000fea0003800000 */
.L_x_2076:
        /* <DEDUP_REMOVED lines=28> */
.L_x_2078:
        /* <DEDUP_REMOVED lines=19> */
.L_x_2080:
[----:B------:R-:W-:Y:S05]  /*6a20*/  BSYNC B0 ;  /* 0x0000000000007941 */ /* 0x000fea0003800000 */
.L_x_2079:
        /* <DEDUP_REMOVED lines=28> */
.L_x_2081:
        /* <DEDUP_REMOVED lines=19> */
.L_x_2083:
[----:B------:R-:W-:Y:S05]  /*6d20*/  BSYNC B0 ;  /* 0x0000000000007941 */ /* 0x000fea0003800000 */
.L_x_2082:
        /* <DEDUP_REMOVED lines=28> */
.L_x_2084:
        /* <DEDUP_REMOVED lines=19> */
.L_x_2086:
[----:B------:R-:W-:Y:S05]  /*7020*/  BSYNC B0 ;  /* 0x0000000000007941 */ /* 0x000fea0003800000 */
.L_x_2085:
        /* <DEDUP_REMOVED lines=28> */
.L_x_2087:
        /* <DEDUP_REMOVED lines=19> */
.L_x_2089:
[----:B------:R-:W-:Y:S05]  /*7320*/  BSYNC B0 ;  /* 0x0000000000007941 */ /* 0x000fea0003800000 */
.L_x_2088:
        /* <DEDUP_REMOVED lines=28> */
.L_x_2090:
        /* <DEDUP_REMOVED lines=18> */
.L_x_2092:
[----:B------:R-:W-:Y:S05]  /*7610*/  BSYNC B0 ;  /* 0x0000000000007941 */ /* 0x000fea0003800000 */
.L_x_2091:
        /* <DEDUP_REMOVED lines=27> */
.L_x_2093:
        /* <DEDUP_REMOVED lines=18> */
.L_x_2095:
[----:B------:R-:W-:Y:S05]  /*78f0*/  BSYNC B0 ;  /* 0x0000000000007941 */ /* 0x000fea0003800000 */
.L_x_2094:
        /* <DEDUP_REMOVED lines=27> */
.L_x_2096:
        /* <DEDUP_REMOVED lines=18> */
.L_x_2098:
[----:B------:R-:W-:Y:S05]  /*7bd0*/  BSYNC B0 ;  /* 0x0000000000007941 */ /* 0x000fea0003800000 */
.L_x_2097:
        /* <DEDUP_REMOVED lines=26> */
.L_x_2099:
        /* <DEDUP_REMOVED lines=18> */
.L_x_2101:
[----:B------:R-:W-:Y:S05]  /*7ea0*/  BSYNC B0 ;  /* 0x0000000000007941 */ /* 0x000fea0003800000 */
.L_x_2100:
        /* <DEDUP_REMOVED lines=29> */
.L_x_2102:
        /* <DEDUP_REMOVED lines=18> */
.L_x_2104:
[----:B------:R-:W-:Y:S05]  /*81a0*/  BSYNC B0 ;  /* 0x0000000000007941 */ /* 0x000fea0003800000 */
.L_x_2103:
        /* <DEDUP_REMOVED lines=27> */
.L_x_2105:
        /* <DEDUP_REMOVED lines=23> */
.L_x_2107:
[----:B------:R-:W-:Y:S05]  /*84d0*/  BSYNC B0 ;  /* 0x0000000000007941 */ /* 0x000fea0003800000 */
.L_x_2106:
        /* <DEDUP_REMOVED lines=27> */
.L_x_2108:
        /* <DEDUP_REMOVED lines=23> */
.L_x_2110:
[----:B------:R-:W-:Y:S05]  /*8800*/  BSYNC B0 ;  /* 0x0000000000007941 */ /* 0x000fea0003800000 */
.L_x_2109:
        /* <DEDUP_REMOVED lines=27> */
.L_x_2111:
        /* <DEDUP_REMOVED lines=25> */
.L_x_2113:
[----:B------:R-:W-:Y:S05]  /*8b50*/  BSYNC B0 ;  /* 0x0000000000007941 */ /* 0x000fea0003800000 */
.L_x_2112:
        /* <DEDUP_REMOVED lines=25> */
.L_x_2114:
        /* <DEDUP_REMOVED lines=20> */
.L_x_2116:
[----:B------:R-:W-:Y:S05]  /*8e30*/  BSYNC B0 ;  /* 0x0000000000007941 */ /* 0x000fea0003800000 */
.L_x_2115:
[----:B------:R-:W-:Y:S02]  /*8e40*/  IADD3 R64, R64, c[0x0][0x10], RZ ;  /* 0x0000040040407a10 */ /* 0x000fe40007ffe0ff */
[----:B------:R-:W-:Y:S02]  /*8e50*/  IADD3 R63, R63, 0x1, RZ ;  /* 0x000000013f3f7810 */ /* 0x000fe40007ffe0ff */
[----:B------:R-:W-:-:S13]  /*8e60*/  ISETP.GE.AND P0, PT, R64, UR4, PT ;  /* 0x0000000440007c0c */ /* 0x000fda000bf06270 */
[----:B------:R-:W-:Y:S01]  /*8e70*/  @P0 CALL.REL.NOINC `(.L_x_2034) ;  /* 0x0000001000000944 */ /* 0x000fe20003c00000 */
[----:B------:R-:W-:Y:S05]  /*8e80*/  BRA `(.L_x_2117) ;  /* 0xffff788000007947 */ /* 0x000fea000383ffff */
.L_x_2034:
        /* <DEDUP_REMOVED lines=18> */
.L_x_2119:
[----:B------:R-:W-:Y:S05]  /*8fb0*/  BSYNC B0 ;  /* 0x0000000000007941 */ /* 0x000fea0003800000 */
.L_x_2118:
        /* <DEDUP_REMOVED lines=11> */
.L_x_2121:
[----:B------:R-:W2:Y:S01]  /*9070*/  LDG.E.STRONG.GPU R3, [R4.64] ;  /* 0x0000000604037981 */ /* 0x000ea2000c1ef900 */
[----:B------:R-:W-:Y:S01]  /*9080*/  YIELD ;  /* 0x0000000000007946 */ /* 0x000fe20003800000 */
[----:B--2---:R-:W-:Y:S01]  /*9090*/  ISETP.NE.AND P0, PT, R3, R0, PT ;  /* 0x000000000300720c */ /* 0x004fe20003f05270 */
[----:B------:R-:W-:-:S12]  /*90a0*/  CCTL.IVALL ;  /* 0x00000000ff00798f */ /* 0x000fd80002000000 */
[----:B------:R-:W-:Y:S05]  /*90b0*/  @P0 BRA `(.L_x_2121) ;  /* 0xffffffb000000947 */ /* 0x000fea000383ffff */
.L_x_2120:
        /* <DEDUP_REMOVED lines=25> */
.L_x_2122:
        /* <DEDUP_REMOVED lines=26> */
.L_x_2123:
        /* <DEDUP_REMOVED lines=9> */
.L_x_5627:


//--------------------- .text._Z35group_norm_nhwc_bwd_one_pass_kernelI11Fp16IOFp16WLi256ELi98ELi392EEv26Group_norm_nhwc_bwd_params --------------------------
	.section	.text._Z35group_norm_nhwc_bwd_one_pass_kernelI11Fp16IOFp16WLi256ELi98ELi392EEv26Group_norm_nhwc_bwd_params,"ax",@progbits
	.sectioninfo	@"SHI_REGISTERS=128"
	.align	128
        .global         _Z35group_norm_nhwc_bwd_one_pass_kernelI11Fp16IOFp16WLi256ELi98ELi392EEv26Group_norm_nhwc_bwd_params
        .type           _Z35group_norm_nhwc_bwd_one_pass_kernelI11Fp16IOFp16WLi256ELi98ELi392EEv26Group_norm_nhwc_bwd_params,@function
        .size           _Z35group_norm_nhwc_bwd_one_pass_kernelI11Fp16IOFp16WLi256ELi98ELi392EEv26Group_norm_nhwc_bwd_params,(.L_x_5628 - _Z35group_norm_nhwc_bwd_one_pass_kernelI11Fp16IOFp16WLi256ELi98ELi392EEv26Group_norm_nhwc_bwd_params)
        .other          _Z35group_norm_nhwc_bwd_one_pass_kernelI11Fp16IOFp16WLi256ELi98ELi392EEv26Group_norm_nhwc_bwd_params,@"STO_CUDA_ENTRY STV_DEFAULT"
_Z35group_norm_nhwc_bwd_one_pass_kernelI11Fp16IOFp16WLi256ELi98ELi392EEv26Group_norm_nhwc_bwd_params:
.text._Z35group_norm_nhwc_bwd_one_pass_kernelI11Fp16IOFp16WLi256ELi98ELi392EEv26Group_norm_nhwc_bwd_params:
        /* <DEDUP_REMOVED lines=190> */
.L_x_2271:
        /* <DEDUP_REMOVED lines=731> */
.L_x_2126:
[----:B0-----:R-:W-:Y:S05]  /*3990*/  BSYNC B0 ;  /* 0x0000000000007941 */ /* 0x001fea0003800000 */
.L_x_2125:
        /* <DEDUP_REMOVED lines=28> */
.L_x_2127:
        /* <DEDUP_REMOVED lines=34> */
.L_x_2128:
        /* <DEDUP_REMOVED lines=40> */
.L_x_2129:
        /* <DEDUP_REMOVED lines=37> */
.L_x_2130:
        /* <DEDUP_REMOVED lines=37> */
.L_x_2131:
        /* <DEDUP_REMOVED lines=37> */
.L_x_2132:
        /* <DEDUP_REMOVED lines=37> */
.L_x_2133:
        /* <DEDUP_REMOVED lines=37> */
.L_x_2134:
        /* <DEDUP_REMOVED lines=37> */
.L_x_2135:
        /* <DEDUP_REMOVED lines=37> */
.L_x_2136:
        /* <DEDUP_REMOVED lines=37> */
.L_x_2137:
        /* <DEDUP_REMOVED lines=37> */
.L_x_2138:
        /* <DEDUP_REMOVED lines=37> */
.L_x_2139:
        /* <DEDUP_REMOVED lines=37> */
.L_x_2140:
        /* <DEDUP_REMOVED lines=37> */
.L_x_2141:
        /* <DEDUP_REMOVED lines=37> */
.L_x_2142:
        /* <DEDUP_REMOVED lines=37> */
.L_x_2143:
        /* <DEDUP_REMOVED lines=37> */
.L_x_2144:
        /* <DEDUP_REMOVED lines=37> */
.L_x_2145:
        /* <DEDUP_REMOVED lines=37> */
.L_x_2146:
        /* <DEDUP_REMOVED lines=37> */
.L_x_2147:
        /* <DEDUP_REMOVED lines=37> */
.L_x_2148:
        /* <DEDUP_REMOVED lines=37> */
.L_x_2149:
        /* <DEDUP_REMOVED lines=37> */
.L_x_2150:
        /* <DEDUP_REMOVED lines=37> */
.L_x_2151:
        /* <DEDUP_REMOVED lines=37> */
.L_x_2152:
        /* <DEDUP_REMOVED lines=37> */
.L_x_2153:
        /* <DEDUP_REMOVED lines=37> */
.L_x_2154:
        /* <DEDUP_REMOVED lines=37> */
.L_x_2155:
        /* <DEDUP_REMOVED lines=37> */
.L_x_2156:
        /* <DEDUP_REMOVED lines=35> */
.L_x_2157:
        /* <DEDUP_REMOVED lines=33> */
.L_x_2158:
        /* <DEDUP_REMOVED lines=91> */
.L_x_2160:
[----:B0-----:R-:W-:Y:S05]  /*8860*/  BSYNC B0 ;  /* 0x0000000000007941 */ /* 0x001fea0003800000 */
.L_x_2159:
        /* <DEDUP_REMOVED lines=41> */
.L_x_2162:
[----:B------:R-:W-:Y:S05]  /*8b00*/  BSYNC B0 ;  /* 0x0000000000007941 */ /* 0x000fea0003800000 */
.L_x_2161:
        /* <DEDUP_REMOVED lines=20> */
.L_x_2164:
[----:B------:R-:W-:Y:S05]  /*8c50*/  BSYNC B0 ;  /* 0x0000000000007941 */ /* 0x000fea0003800000 */
.L_x_2163:
        /* <DEDUP_REMOVED lines=41> */
.L_x_2167:
[----:B------:R-:W-:Y:S02]  /*8ef0*/  MOV R32, UR16 ;  /* 0x0000001000207c02 */ /* 0x000fe40008000f00 */
[----:B------:R-:W-:-:S05]  /*8f00*/  MOV R33, UR17 ;  /* 0x0000001100217c02 */ /* 0x000fca0008000f00 */
[----:B------:R-:W2:Y:S01]  /*8f10*/  LDG.E.STRONG.GPU R32, [R32.64] ;  /* 0x0000001220207981 */ /* 0x000ea2000c1ef900 */
[----:B------:R-:W-:Y:S01]  /*8f20*/  YIELD ;  /* 0x0000000000007946 */ /* 0x000fe20003800000 */
[----:B--2---:R-:W-:Y:S01]  /*8f30*/  ISETP.NE.AND P6, PT, R32, R34, PT ;  /* 0x000000222000720c */ /* 0x004fe20003fc5270 */
[----:B------:R-:W-:-:S12]  /*8f40*/  CCTL.IVALL ;  /* 0x00000000ff00798f */ /* 0x000fd80002000000 */
[----:B------:R-:W-:Y:S05]  /*8f50*/  @P6 BRA `(.L_x_2167) ;  /* 0xffffff9000006947 */ /* 0x000fea000383ffff */
.L_x_2166:
        /* <DEDUP_REMOVED lines=27> */
.L_x_2171:
        /* <DEDUP_REMOVED lines=151> */
.L_x_2170:
        /* <DEDUP_REMOVED lines=87> */
.L_x_2172:
[----:B01----:R-:W-:-:S04]  /*9ff0*/  LOP3.LUT P6, RZ, R3, 0x1, RZ, 0xc0, !PT ;  /* 0x0000000103ff7812 */ /* 0x003fc800078cc0ff */
[----:B------:R-:W-:-:S13]  /*a000*/  ISETP.NE.OR P6, PT, RZ, UR14, P6 ;  /* 0x0000000eff007c0c */ /* 0x000fda000b7c5670 */
[----:B------:R-:W-:Y:S05]  /*a010*/  @!P6 BRA `(.L_x_2168) ;  /* 0x000002d00000e947 */ /* 0x000fea0003800000 */
.L_x_2169:
        /* <DEDUP_REMOVED lines=45> */
.L_x_2168:
        /* <DEDUP_REMOVED lines=15> */
.L_x_2174:
[----:B------:R-:W-:Y:S05]  /*a3e0*/  BSYNC B0 ;  /* 0x0000000000007941 */ /* 0x000fea0003800000 */
.L_x_2173:
        /* <DEDUP_REMOVED lines=25> */
.L_x_2165:
        /* <DEDUP_REMOVED lines=35> */
.L_x_2175:
        /* <DEDUP_REMOVED lines=22> */
.L_x_2177:
[----:B------:R-:W-:Y:S05]  /*a910*/  BSYNC B0 ;  /* 0x0000000000007941 */ /* 0x000fea0003800000 */
.L_x_2176:
        /* <DEDUP_REMOVED lines=28> */
.L_x_2178:
        /* <DEDUP_REMOVED lines=24> */
.L_x_2180:
[----:B------:R-:W-:Y:S05]  /*ac60*/  BSYNC B0 ;  /* 0x0000000000007941 */ /* 0x000fea0003800000 */
.L_x_2179:
        /* <DEDUP_REMOVED lines=28> */
.L_x_2181:
        /* <DEDUP_REMOVED lines=24> */
.L_x_2183:
[----:B------:R-:W-:Y:S05]  /*afb0*/  BSYNC B0 ;  /* 0x0000000000007941 */ /* 0x000fea0003800000 */
.L_x_2182:
        /* <DEDUP_REMOVED lines=28> */
.L_x_2184:
        /* <DEDUP_REMOVED lines=24> */
.L_x_2186:
[----:B------:R-:W-:Y:S05]  /*b300*/  BSYNC B0 ;  /* 0x0000000000007941 */ /* 0x000fea0003800000 */
.L_x_2185:
        /* <DEDUP_REMOVED lines=28> */
.L_x_2187:
        /* <DEDUP_REMOVED lines=24> */
.L_x_2189:
[----:B------:R-:W-:Y:S05]  /*b650*/  BSYNC B0 ;  /* 0x0000000000007941 */ /* 0x000fea0003800000 */
.L_x_2188:
        /* <DEDUP_REMOVED lines=28> */
.L_x_2190:
        /* <DEDUP_REMOVED lines=24> */
.L_x_2192:
[----:B------:R-:W-:Y:S05]  /*b9a0*/  BSYNC B0 ;  /* 0x0000000000007941 */ /* 0x000fea0003800000 */
.L_x_2191:
        /* <DEDUP_REMOVED lines=28> */
.L_x_2193:
        /* <DEDUP_REMOVED lines=24> */
.L_x_2195:
[----:B------:R-:W-:Y:S05]  /*bcf0*/  BSYNC B0 ;  /* 0x0000000000007941 */ /* 0x000fea0003800000 */
.L_x_2194:
        /* <DEDUP_REMOVED lines=34> */
.L_x_2196:
        /* <DEDUP_REMOVED lines=24> */
.L_x_2198:
[----:B------:R-:W-:Y:S05]  /*c0a0*/  BSYNC B0 ;  /* 0x0000000000007941 */ /* 0x000fea0003800000 */
.L_x_2197:
        /* <DEDUP_REMOVED lines=28> */
.L_x_2199:
        /* <DEDUP_REMOVED lines=24> */
.L_x_2201:
[----:B------:R-:W-:Y:S05]  /*c3f0*/  BSYNC B0 ;  /* 0x0000000000007941 */ /* 0x000fea0003800000 */
.L_x_2200:
        /* <DEDUP_REMOVED lines=28> */
.L_x_2202:
        /* <DEDUP_REMOVED lines=22> */
.L_x_2204:
[----:B------:R-:W-:Y:S05]  /*c720*/  BSYNC B0 ;  /* 0x0000000000007941 */ /* 0x000fea0003800000 */
.L_x_2203:
        /* <DEDUP_REMOVED lines=28> */
.L_x_2205:
        /* <DEDUP_REMOVED lines=22> */
.L_x_2207:
[----:B------:R-:W-:Y:S05]  /*ca50*/  BSYNC B0 ;  /* 0x0000000000007941 */ /* 0x000fea0003800000 */
.L_x_2206:
        /* <DEDUP_REMOVED lines=28> */
.L_x_2208:
        /* <DEDUP_REMOVED lines=22> */
.L_x_2210:
[----:B------:R-:W-:Y:S05]  /*cd80*/  BSYNC B0 ;  /* 0x0000000000007941 */ /* 0x000fea0003800000 */
.L_x_2209:
        /* <DEDUP_REMOVED lines=28> */
.L_x_2211:
        /* <DEDUP_REMOVED lines=22> */
.L_x_2213:
[----:B------:R-:W-:Y:S05]  /*d0b0*/  BSYNC B0 ;  /* 0x0000000000007941 */ /* 0x000fea0003800000 */
.L_x_2212:
        /* <DEDUP_REMOVED lines=28> */
.L_x_2214:
        /* <DEDUP_REMOVED lines=22> */
.L_x_2216:
[----:B------:R-:W-:Y:S05]  /*d3e0*/  BSYNC B0 ;  /* 0x0000000000007941 */ /* 0x000fea0003800000 */
.L_x_2215:
        /* <DEDUP_REMOVED lines=28> */
.L_x_2217:
        /* <DEDUP_REMOVED lines=22> */
.L_x_2219:
[----:B------:R-:W-:Y:S05]  /*d710*/  BSYNC B0 ;  /* 0x0000000000007941 */ /* 0x000fea0003800000 */
.L_x_2218:
        /* <DEDUP_REMOVED lines=28> */
.L_x_2220:
        /* <DEDUP_REMOVED lines=22> */
.L_x_2222:
[----:B------:R-:W-:Y:S05]  /*da40*/  BSYNC B0 ;  /* 0x0000000000007941 */ /* 0x000fea0003800000 */
.L_x_2221:
        /* <DEDUP_REMOVED lines=28> */
.L_x_2223:
        /* <DEDUP_REMOVED lines=22> */
.L_x_2225:
[----:B------:R-:W-:Y:S05]  /*dd70*/  BSYNC B0 ;  /* 0x0000000000007941 */ /* 0x000fea0003800000 */
.L_x_2224:
        /* <DEDUP_REMOVED lines=28> */
.L_x_2226:
        /* <DEDUP_REMOVED lines=22> */
.L_x_2228:
[----:B------:R-:W-:Y:S05]  /*e0a0*/  BSYNC B0 ;  /* 0x0000000000007941 */ /* 0x000fea0003800000 */
.L_x_2227:
        /* <DEDUP_REMOVED lines=28> */
.L_x_2229:
        /* <DEDUP_REMOVED lines=22> */
.L_x_2231:
[----:B------:R-:W-:Y:S05]  /*e3d0*/  BSYNC B0 ;  /* 0x0000000000007941 */ /* 0x000fea0003800000 */
.L_x_2230:
        /* <DEDUP_REMOVED lines=28> */
.L_x_2232:
        /* <DEDUP_REMOVED lines=22> */
.L_x_2234:
[----:B------:R-:W-:Y:S05]  /*e700*/  BSYNC B0 ;  /* 0x0000000000007941 */ /* 0x000fea0003800000 */
.L_x_2233:
        /* <DEDUP_REMOVED lines=28> */
.L_x_2235:
        /* <DEDUP_REMOVED lines=21> */
.L_x_2237:
[----:B------:R-:W-:Y:S05]  /*ea20*/  BSYNC B0 ;  /* 0x0000000000007941 */ /* 0x000fea0003800000 */
.L_x_2236:
        /* <DEDUP_REMOVED lines=27> */
.L_x_2238:
        /* <DEDUP_REMOVED lines=21> */
.L_x_2240:
[----:B------:R-:W-:Y:S05]  /*ed30*/  BSYNC B0 ;  /* 0x0000000000007941 */ /* 0x000fea0003800000 */
.L_x_2239:
        /* <DEDUP_REMOVED lines=27> */
.L_x_2241:
        /* <DEDUP_REMOVED lines=21> */
.L_x_2243:
[----:B------:R-:W-:Y:S05]  /*f040*/  BSYNC B0 ;  /* 0x0000000000007941 */ /* 0x000fea0003800000 */
.L_x_2242:
        /* <DEDUP_REMOVED lines=27> */
.L_x_2244:
        /* <DEDUP_REMOVED lines=21> */
.L_x_2246:
[----:B------:R-:W-:Y:S05]  /*f350*/  BSYNC B0 ;  /* 0x0000000000007941 */ /* 0x000fea0003800000 */
.L_x_2245:
        /* <DEDUP_REMOVED lines=27> */
.L_x_2247:
        /* <DEDUP_REMOVED lines=21> */
.L_x_2249:
[----:B------:R-:W-:Y:S05]  /*f660*/  BSYNC B0 ;  /* 0x0000000000007941 */ /* 0x000fea0003800000 */
.L_x_2248:
        /* <DEDUP_REMOVED lines=27> */
.L_x_2250:
        /* <DEDUP_REMOVED lines=26> */
.L_x_2252:
[----:B------:R-:W-:Y:S05]  /*f9c0*/  BSYNC B0 ;  /* 0x0000000000007941 */ /* 0x000fea0003800000 */
.L_x_2251:
        /* <DEDUP_REMOVED lines=27> */
.L_x_2253:
        /* <DEDUP_REMOVED lines=26> */
.L_x_2255:
[----:B------:R-:W-:Y:S05]  /*fd20*/  BSYNC B0 ;  /* 0x0000000000007941 */ /* 0x000fea0003800000 */
.L_x_2254:
        /* <DEDUP_REMOVED lines=27> */
.L_x_2256:
        /* <DEDUP_REMOVED lines=26> */
.L_x_2258:
[----:B------:R-:W-:Y:S05]  /*10080*/  BSYNC B0 ;  /* 0x0000000000007941 */ /* 0x000fea0003800000 */
.L_x_2257:
        /* <DEDUP_REMOVED lines=27> */
.L_x_2259:
        /* <DEDUP_REMOVED lines=26> */
.L_x_2261:
[----:B------:R-:W-:Y:S05]  /*103e0*/  BSYNC B0 ;  /* 0x0000000000007941 */ /* 0x000fea0003800000 */
.L_x_2260:
        /* <DEDUP_REMOVED lines=27> */
.L_x_2262:
        /* <DEDUP_REMOVED lines=26> */
.L_x_2264:
[----:B------:R-:W-:Y:S05]  /*10740*/  BSYNC B0 ;  /* 0x0000000000007941 */ /* 0x000fea0003800000 */
.L_x_2263:
        /* <DEDUP_REMOVED lines=27> */
.L_x_2265:
        /* <DEDUP_REMOVED lines=28> */
.L_x_2267:
[----:B------:R-:W-:Y:S05]  /*10ac0*/  BSYNC B0 ;  /* 0x0000000000007941 */ /* 0x000fea0003800000 */
.L_x_2266:
        /* <DEDUP_REMOVED lines=23> */
.L_x_2268:
        /* <DEDUP_REMOVED lines=23> */
.L_x_2270:
[----:B------:R-:W-:Y:S05]  /*10db0*/  BSYNC B0 ;  /* 0x0000000000007941 */ /* 0x000fea0003800000 */
.L_x_2269:
[----:B--2---:R-:W-:Y:S02]  /*10dc0*/  ULDC UR5, c[0x0][0x10] ;  /* 0x0000040000057ab9 */ /* 0x004fe40000000800 */
[----:B------:R-:W-:Y:S02]  /*10dd0*/  UIADD3 UR9, UR9, UR5, URZ ;  /* 0x0000000509097290 */ /* 0x000fe4000fffe03f */
[----:B------:R-:W-:Y:S02]  /*10de0*/  UIADD3 UR4, UR4, 0x1, URZ ;  /* 0x0000000104047890 */ /* 0x000fe4000fffe03f */
[----:B------:R-:W-:-:S06]  /*10df0*/  UISETP.GE.AND UP0, UPT, UR9, UR8, UPT ;  /* 0x000000080900728c */ /* 0x000fcc000bf06270 */
[----:B------:R-:W-:-:S13]  /*10e00*/  PLOP3.LUT P0, PT, PT, PT, UP0, 0x40, 0x0 ;  /* 0x000000000000781c */ /* 0x000fda0003f0e808 */
[----:B------:R-:W-:Y:S01]  /*10e10*/  @!P0 CALL.REL.NOINC `(.L_x_2124) ;  /* 0x0000001000008944 */ /* 0x000fe20003c00000 */
[----:B------:R-:W-:Y:S05]  /*10e20*/  BRA `(.L_x_2271) ;  /* 0xfffefdb000007947 */ /* 0x000fea000383ffff */
.L_x_2124:
        /* <DEDUP_REMOVED lines=18> */
.L_x_2273:
[----:B------:R-:W-:Y:S05]  /*10f50*/  BSYNC B0 ;  /* 0x0000000000007941 */ /* 0x000fea0003800000 */
.L_x_2272:
        /* <DEDUP_REMOVED lines=11> */
.L_x_2275:
[----:B------:R-:W2:Y:S01]  /*11010*/  LDG.E.STRONG.GPU R5, [R2.64] ;  /* 0x0000001202057981 */ /* 0x000ea2000c1ef900 */
[----:B------:R-:W-:Y:S01]  /*11020*/  YIELD ;  /* 0x0000000000007946 */ /* 0x000fe20003800000 */
[----:B--2---:R-:W-:Y:S01]  /*11030*/  ISETP.NE.AND P0, PT, R5, R4, PT ;  /* 0x000000040500720c */ /* 0x004fe20003f05270 */
[----:B------:R-:W-:-:S12]  /*11040*/  CCTL.IVALL ;  /* 0x00000000ff00798f */ /* 0x000fd80002000000 */
[----:B------:R-:W-:Y:S05]  /*11050*/  @P0 BRA `(.L_x_2275) ;  /* 0xffffffb000000947 */ /* 0x000fea000383ffff */
.L_x_2274:
        /* <DEDUP_REMOVED lines=25> */
.L_x_2276:
        /* <DEDUP_REMOVED lines=21> */
[----:B---3--:R-:W-:Y:S01]  /*11340*/  F2FP.PACK_AB R17, R13, R10 ;  /* 0x0000000a0d11723e */ /* 0x008fe200000000ff */
[----:B------:R0:W-:Y:S04]  /*11350*/  STG.E [R2.64], R15 ;  /* 0x0000000f02007986 */ /* 0x0001e8000c101912 */
[----:B------:R0:W-:Y:S01]  /*11360*/  STG.E [R4.64], R17 ;  /* 0x0000001104007986 */ /* 0x0001e2000c101912 */
[----:B------:R-:W-:Y:S05]  /*11370*/  @P0 BRA `(.L_x_2276) ;  /* 0xfffffe7000000947 */ /* 0x000fea000383ffff */
[----:B------:R-:W-:Y:S05]  /*11380*/  EXIT ;  /* 0x000000000000794d */ /* 0x000fea0003800000 */
.L_x_2277:
        /* <DEDUP_REMOVED lines=15> */
.L_x_5628:


//--------------------- .text._Z35group_norm_nhwc_bwd_one_pass_kernelI11Fp16IOFp16WLi512ELi98ELi392EEv26Group_norm_nhwc_bwd_params --------------------------
	.section	.text._Z35group_norm_nhwc_bwd_one_pass_kernelI11Fp16IOFp16WLi512ELi98ELi392EEv26Group_norm_nhwc_bwd_params,"ax",@progbits
	.sectioninfo	@"SHI_REGISTERS=128"
	.align	128
        .global         _Z35group_norm_nhwc_bwd_one_pass_kernelI11Fp16IOFp16WLi512ELi98ELi392EEv26Group_norm_nhwc_bwd_params
        .type           _Z35group_norm_nhwc_bwd_one_pass_kernelI11Fp16IOFp16WLi512ELi98ELi392EEv26Group_norm_nhwc_bwd_params,@function
        .size           _Z35group_norm_nhwc_bwd_one_pass_kernelI11Fp16IOFp16WLi512ELi98ELi392EEv26Group_norm_nhwc_bwd_params,(.L_x_5629 - _Z35group_norm_nhwc_bwd_one_pass_kernelI11Fp16IOFp16WLi512ELi98ELi392EEv26Group_norm_nhwc_bwd_params)
        .other          _Z35group_norm_nhwc_bwd_one_pass_kernelI11Fp16IOFp16WLi512ELi98ELi392EEv26Group_norm_nhwc_bwd_params,@"STO_CUDA_ENTRY STV_DEFAULT"
_Z35group_norm_nhwc_bwd_one_pass_kernelI11Fp16IOFp16WLi512ELi98ELi392EEv26Group_norm_nhwc_bwd_params:
.text._Z35group_norm_nhwc_bwd_one_pass_kernelI11Fp16IOFp16WLi512ELi98ELi392EEv26Group_norm_nhwc_bwd_params:
        /* <DEDUP_REMOVED lines=41> */
.L_x_2364:
        /* <DEDUP_REMOVED lines=2921> */
.L_x_2280:
[----:B------:R-:W-:Y:S05]  /*b920*/  BSYNC B0 ;  /* 0x0000000000007941 */ /* 0x000fea0003800000 */
.L_x_2279:
        /* <DEDUP_REMOVED lines=50> */
.L_x_2281:
        /* <DEDUP_REMOVED lines=46> */
.L_x_2282:
        /* <DEDUP_REMOVED lines=56> */
.L_x_2283:
        /* <DEDUP_REMOVED lines=50> */
.L_x_2284:
        /* <DEDUP_REMOVED lines=49> */
.L_x_2285:
        /* <DEDUP_REMOVED lines=49> */
.L_x_2286:
        /* <DEDUP_REMOVED lines=44> */
.L_x_2287:
        /* <DEDUP_REMOVED lines=40> */
.L_x_2288:
        /* <DEDUP_REMOVED lines=40> */
.L_x_2289:
        /* <DEDUP_REMOVED lines=40> */
.L_x_2290:
        /* <DEDUP_REMOVED lines=40> */
.L_x_2291:
        /* <DEDUP_REMOVED lines=40> */
.L_x_2292:
        /* <DEDUP_REMOVED lines=40> */
.L_x_2293:
        /* <DEDUP_REMOVED lines=40> */
.L_x_2294:
        /* <DEDUP_REMOVED lines=40> */
.L_x_2295:
        /* <DEDUP_REMOVED lines=40> */
.L_x_2296:
        /* <DEDUP_REMOVED lines=49> */
.L_x_2297:
        /* <DEDUP_REMOVED lines=49> */
.L_x_2298:
        /* <DEDUP_REMOVED lines=49> */
.L_x_2299:
        /* <DEDUP_REMOVED lines=38> */
.L_x_2300:
        /* <DEDUP_REMOVED lines=37> */
.L_x_2301:
        /* <DEDUP_REMOVED lines=39> */
.L_x_2302:
        /* <DEDUP_REMOVED lines=39> */
.L_x_2303:
        /* <DEDUP_REMOVED lines=39> */
.L_x_2304:
        /* <DEDUP_REMOVED lines=39> */
.L_x_2305:
        /* <DEDUP_REMOVED lines=39> */
.L_x_2306:
        /* <DEDUP_REMOVED lines=37> */
.L_x_2307:
        /* <DEDUP_REMOVED lines=36> */
.L_x_2308:
        /* <DEDUP_REMOVED lines=37> */
.L_x_2309:
        /* <DEDUP_REMOVED lines=35> */
.L_x_2310:
        /* <DEDUP_REMOVED lines=35> */
.L_x_2311:
        /* <DEDUP_REMOVED lines=35> */
.L_x_2312:
        /* <DEDUP_REMOVED lines=37> */
.L_x_2313:
        /* <DEDUP_REMOVED lines=39> */
.L_x_2314:
        /* <DEDUP_REMOVED lines=39> */
.L_x_2315:
        /* <DEDUP_REMOVED lines=39> */
.L_x_2316:
        /* <DEDUP_REMOVED lines=39> */
.L_x_2317:
        /* <DEDUP_REMOVED lines=39> */
.L_x_2318:
        /* <DEDUP_REMOVED lines=38> */
.L_x_2319:
        /* <DEDUP_REMOVED lines=37> */
.L_x_2320:
        /* <DEDUP_REMOVED lines=37> */
.L_x_2321:
        /* <DEDUP_REMOVED lines=37> */
.L_x_2322:
        /* <DEDUP_REMOVED lines=37> */
.L_x_2323:
        /* <DEDUP_REMOVED lines=37> */
.L_x_2324:
        /* <DEDUP_REMOVED lines=37> */
.L_x_2325:
        /* <DEDUP_REMOVED lines=37> */
.L_x_2326:
        /* <DEDUP_REMOVED lines=37> */
.L_x_2327:
        /* <DEDUP_REMOVED lines=37> */
.L_x_2328:
        /* <DEDUP_REMOVED lines=37> */
.L_x_2329:
        /* <DEDUP_REMOVED lines=37> */
.L_x_2330:
        /* <DEDUP_REMOVED lines=35> */
.L_x_2331:
        /* <DEDUP_REMOVED lines=37> */
.L_x_2332:
        /* <DEDUP_REMOVED lines=39> */
.L_x_2333:
        /* <DEDUP_REMOVED lines=39> */
.L_x_2334:
        /* <DEDUP_REMOVED lines=39> */
.L_x_2335:
        /* <DEDUP_REMOVED lines=39> */
.L_x_2336:
        /* <DEDUP_REMOVED lines=39> */
.L_x_2337:
        /* <DEDUP_REMOVED lines=39> */
.L_x_2338:
        /* <DEDUP_REMOVED lines=39> */
.L_x_2339:
        /* <DEDUP_REMOVED lines=39> */
.L_x_2340:
        /* <DEDUP_REMOVED lines=39> */
.L_x_2341:
        /* <DEDUP_REMOVED lines=41> */
.L_x_2342:
        /* <DEDUP_REMOVED lines=41> */
.L_x_2343:
        /* <DEDUP_REMOVED lines=54> */
.L_x_2344:
        /* <DEDUP_REMOVED lines=252> */
.L_x_2346:
[----:B0-----:R-:W-:Y:S05]  /*169b0*/  BSYNC B0 ;  /* 0x0000000000007941 */ /* 0x001fea0003800000 */
.L_x_2345:
        /* <DEDUP_REMOVED lines=39> */
.L_x_2348:
[----:B------:R-:W-:Y:S05]  /*16c30*/  BSYNC B0 ;  /* 0x0000000000007941 */ /* 0x000fea0003800000 */
.L_x_2347:
        /* <DEDUP_REMOVED lines=20> */
.L_x_2350:
[----:B------:R-:W-:Y:S05]  /*16d80*/  BSYNC B0 ;  /* 0x0000000000007941 */ /* 0x000fea0003800000 */
.L_x_2349:
        /* <DEDUP_REMOVED lines=33> */
.L_x_2353:
[----:B------:R-:W2:Y:S01]  /*16fa0*/  LDG.E.STRONG.GPU R2, [R16.64] ;  /* 0x0000000e10027981 */ /* 0x000ea2000c1ef900 */
[----:B------:R-:W-:Y:S01]  /*16fb0*/  YIELD ;  /* 0x0000000000007946 */ /* 0x000fe20003800000 */
[----:B--2---:R-:W-:-:S05]  /*16fc0*/  CCTL.IVALL ;  /* 0x00000000ff00798f */ /* 0x004fca0002000000 */
[----:B------:R0:W-:Y:S01]  /*16fd0*/  STL [R1], R2 ;  /* 0x0000000201007387 */ /* 0x0001e20000100800 */
[----:B------:R-:W-:-:S13]  /*16fe0*/  ISETP.NE.AND P0, PT, R2, R3, PT ;  /* 0x000000030200720c */ /* 0x000fda0003f05270 */
[----:B0-----:R-:W-:Y:S05]  /*16ff0*/  @P0 BRA `(.L_x_2353) ;  /* 0xffffffa000000947 */ /* 0x001fea000383ffff */
.L_x_2352:
        /* <DEDUP_REMOVED lines=17> */
.L_x_2357:
        /* <DEDUP_REMOVED lines=116> */
.L_x_2356:
        /* <DEDUP_REMOVED lines=62> */
.L_x_2358:
[----:B------:R-:W-:-:S13]  /*17c30*/  ISETP.NE.OR P0, PT, R2, RZ, P0 ;  /* 0x000000ff0200720c */ /* 0x000fda0000705670 */
[----:B------:R-:W-:Y:S05]  /*17c40*/  @!P0 BRA `(.L_x_2354) ;  /* 0x0000020000008947 */ /* 0x000fea0003800000 */
.L_x_2355:
        /* <DEDUP_REMOVED lines=32> */
.L_x_2354:
        /* <DEDUP_REMOVED lines=13> */
.L_x_2360:
[----:B------:R-:W-:Y:S05]  /*17f20*/  BSYNC B0 ;  /* 0x0000000000007941 */ /* 0x000fea0003800000 */
.L_x_2359:
        /* <DEDUP_REMOVED lines=16> */
.L_x_2351:
[----:B------:R-:W-:Y:S01]  /*18030*/  @!P2 STS.64 [0x80], R12 ;  /* 0x0000800cff00a388 */ /* 0x000fe20000000a00 */
[----:B------:R-:W-:-:S03]  /*18040*/  HFMA2.MMA R15, -RZ, RZ, 0, 0 ;  /* 0x00000000ff0f7435 */ /* 0x000fc600000001ff */
[----:B------:R-:W-:Y:S01]  /*18050*/  BAR.SYNC.DEFER_BLOCKING 0x0 ;  /* 0x0000000000007b1d */ /* 0x000fe20000010000 */
[----:B------:R-:W-:-:S05]  /*18060*/  ISETP.NE.AND P2, PT, RZ, UR19, PT ;  /* 0x00000013ff007c0c */ /* 0x000fca000bf45270 */
[----:B0-----:R-:W0:Y:S02]  /*18070*/  LDS.64 R2, [0x80] ;  /* 0x00008000ff027984 */ /* 0x001e240000000a00 */
[----:B0-----:R-:W-:Y:S02]  /*18080*/  FMUL.FTZ R10, R2, c[0x0][0x20c] ;  /* 0x00008300020a7a20 */ /* 0x001fe40000410000 */
[----:B------:R-:W-:Y:S02]  /*18090*/  FMUL.FTZ R11, R3, c[0x0][0x20c] ;  /* 0x00008300030b7a20 */ /* 0x000fe40000410000 */
.L_x_2363:
        /* <DEDUP_REMOVED lines=101> */
.L_x_2362:
[----:B------:R-:W-:Y:S05]  /*186f0*/  BSYNC B0 ;  /* 0x0000000000007941 */ /* 0x000fea0003800000 */
.L_x_2361:
        /* <DEDUP_REMOVED lines=10> */
.L_x_2278:
        /* <DEDUP_REMOVED lines=19> */
.L_x_2366:
[----:B------:R-:W-:Y:S05]  /*188d0*/  BSYNC B0 ;  /* 0x0000000000007941 */ /* 0x000fea0003800000 */
.L_x_2365:
        /* <DEDUP_REMOVED lines=11> */
.L_x_2368:
[----:B------:R-:W2:Y:S01]  /*18990*/  LDG.E.STRONG.GPU R5, [R2.64] ;  /* 0x0000000e02057981 */ /* 0x000ea2000c1ef900 */
[----:B------:R-:W-:Y:S01]  /*189a0*/  YIELD ;  /* 0x0000000000007946 */ /* 0x000fe20003800000 */
[----:B--2---:R-:W-:Y:S01]  /*189b0*/  ISETP.NE.AND P0, PT, R5, R0, PT ;  /* 0x000000000500720c */ /* 0x004fe20003f05270 */
[----:B------:R-:W-:-:S12]  /*189c0*/  CCTL.IVALL ;  /* 0x00000000ff00798f */ /* 0x000fd80002000000 */
[----:B------:R-:W-:Y:S05]  /*189d0*/  @P0 BRA `(.L_x_2368) ;  /* 0xffffffb000000947 */ /* 0x000fea000383ffff */
.L_x_2367:
        /* <DEDUP_REMOVED lines=27> */
.L_x_2369:
        /* <DEDUP_REMOVED lines=28> */
.L_x_2370:
        /* <DEDUP_REMOVED lines=11> */
.L_x_5629:


//--------------------- .text._Z35group_norm_nhwc_bwd_one_pass_kernelI11Fp32IOFp32WLi64ELi98ELi392EEv26Group_norm_nhwc_bwd_params --------------------------
	.section	.text._Z35group_norm_nhwc_bwd_one_pass_kernelI11Fp32IOFp32WLi64ELi98ELi392EEv26Group_norm_nhwc_bwd_params,"ax",@progbits
	.sectioninfo	@"SHI_REGISTERS=72"
	.align	128
        .global         _Z35group_norm_nhwc_bwd_one_pass_kernelI11Fp32IOFp32WLi64ELi98ELi392EEv26Group_norm_nhwc_bwd_params
        .type           _Z35group_norm_nhwc_bwd_one_pass_kernelI11Fp32IOFp32WLi64ELi98ELi392EEv26Group_norm_nhwc_bwd_params,@function
        .size           _Z35group_norm_nhwc_bwd_one_pass_kernelI11Fp32IOFp32WLi64ELi98ELi392EEv26Group_norm_nhwc_bwd_params,(.L_x_5630 - _Z35group_norm_nhwc_bwd_one_pass_kernelI11Fp32IOFp32WLi64ELi98ELi392EEv26Group_norm_nhwc_bwd_params)
        .other          _Z35group_norm_nhwc_bwd_one_pass_kernelI11Fp32IOFp32WLi64ELi98ELi392EEv26Group_norm_nhwc_bwd_params,@"STO_CUDA_ENTRY STV_DEFAULT"
_Z35group_norm_nhwc_bwd_one_pass_kernelI11Fp32IOFp32WLi64ELi98ELi392EEv26Group_norm_nhwc_bwd_params:
.text._Z35group_norm_nhwc_bwd_one_pass_kernelI11Fp32IOFp32WLi64ELi98ELi392EEv26Group_norm_nhwc_bwd_params:
        /* <DEDUP_REMOVED lines=10> */
[----:B-1----:R-:W0:Y:S01]  /*00a0*/  S2R R40, SR_CTAID.X ;  /* 0x0000000000287919 */ /* 0x002e220000002500 */
[C---:B------:R-:W-:Y:S01]  /*00b0*/  IMAD.WIDE.U32 R2, R0.reuse, 0x5397829d, RZ ;  /* 0x5397829d00027825 */ /* 0x040fe200078e00ff */
[----:B------:R-:W-:Y:S01]  /*00c0*/  UMOV UR8, 0x3 ;  /* 0x0000000300087882 */ /* 0x000fe20000000000 */
[----:B------:R-:W-:Y:S01]  /*00d0*/  ISETP.GE.U32.AND P1, PT, R0, 0x188, PT ;  /* 0x000001880000780c */ /* 0x000fe20003f26070 */
[----:B------:R-:W-:Y:S01]  /*00e0*/  ULDC.64 UR12, c[0x0][0x1d8] ;  /* 0x00007600000c7ab9 */ /* 0x000fe20000000a00 */
[----:B------:R-:W-:Y:S01]  /*00f0*/  HFMA2.MMA R58, -RZ, RZ, 0, 0 ;  /* 0x00000000ff3a7435 */ /* 0x000fe200000001ff */
[----:B------:R-:W-:Y:S01]  /*0100*/  SHF.R.U32.HI R5, RZ, 0x4, R3 ;  /* 0x00000004ff057819 */ /* 0x000fe20000011603 */
[----:B------:R-:W-:Y:S01]  /*0110*/  UIMAD.WIDE.U32 UR4, UR8, UR12, URZ ;  /* 0x0000000c080472a5 */ /* 0x000fe2000f8e003f */
[--C-:B------:R-:W-:Y:S01]  /*0120*/  SHF.R.S32.HI R3, RZ, 0x1f, R0.reuse ;  /* 0x0000001fff037819 */ /* 0x100fe20000011400 */
[----:B------:R-:W-:Y:S02]  /*0130*/  UIMAD UR8, UR8, UR13, URZ ;  /* 0x0000000d080872a4 */ /* 0x000fe4000f8e023f */
[----:B------:R-:W-:Y:S01]  /*0140*/  ULEA.HI UR11, UP0, UR13, UR12, URZ, 0x1 ;  /* 0x0000000c0d0b7291 */ /* 0x000fe2000f81083f */
[----:B------:R-:W-:Y:S01]  /*0150*/  IMAD R59, R5, -0x31, R0 ;  /* 0xffffffcf053b7824 */ /* 0x000fe200078e0200 */
[----:B------:R-:W-:Y:S01]  /*0160*/  UIADD3 UR8, UR5, UR8, URZ ;  /* 0x0000000805087290 */ /* 0x000fe2000fffe03f */
[----:B------:R-:W-:Y:S01]  /*0170*/  LEA.HI R3, R3, R0, RZ, 0x5 ;  /* 0x0000000003037211 */ /* 0x000fe200078f28ff */
[----:B------:R-:W-:-:S02]  /*0180*/  UIADD3.X UR9, URZ, UR13, URZ, UP0, !UPT ;  /* 0x0000000d3f097290 */ /* 0x000fc400087fe43f */
[----:B------:R-:W-:Y:S01]  /*0190*/  ULEA.HI UR10, UP0, UR8, UR4, URZ, 0x1 ;  /* 0x00000004080a7291 */ /* 0x000fe2000f81083f */
[----:B------:R-:W-:Y:S01]  /*01a0*/  SHF.R.S32.HI R60, RZ, 0x5, R3 ;  /* 0x00000005ff3c7819 */ /* 0x000fe20000011403 */
[----:B------:R-:W-:Y:S01]  /*01b0*/  USHF.R.S64 UR11, UR11, 0x1, UR9 ;  /* 0x000000010b0b7899 */ /* 0x000fe20008001009 */
[----:B------:R-:W-:Y:S01]  /*01c0*/  SHF.L.U32 R59, R59, 0x1, RZ ;  /* 0x000000013b3b7819 */ /* 0x000fe200000006ff */
[----:B------:R-:W-:Y:S02]  /*01d0*/  UIADD3.X UR8, URZ, UR8, URZ, UP0, !UPT ;  /* 0x000000083f087290 */ /* 0x000fe400087fe43f */
[----:B------:R-:W-:Y:S01]  /*01e0*/  USHF.R.S32.HI UR9, URZ, 0x1, UR9 ;  /* 0x000000013f097899 */ /* 0x000fe20008011409 */
[----:B0-----:R-:W-:Y:S01]  /*01f0*/  IMAD R2, R40, c[0x0][0x1fc], R5 ;  /* 0x00007f0028027a24 */ /* 0x001fe200078e0205 */
[----:B------:R-:W-:Y:S02]  /*0200*/  USHF.R.S64 UR10, UR10, 0x1, UR8 ;  /* 0x000000010a0a7899 */ /* 0x000fe40008001008 */
[----:B------:R-:W-:-:S02]  /*0210*/  USHF.R.S32.HI UR8, URZ, 0x1, UR8 ;  /* 0x000000013f087899 */ /* 0x000fc40008011408 */
[C---:B------:R-:W-:Y:S01]  /*0220*/  ISETP.LT.U32.AND P5, PT, R2.reuse, c[0x0][0x1e0], PT ;  /* 0x0000780002007a0c */ /* 0x040fe20003fa1070 */
[----:B------:R-:W-:Y:S01]  /*0230*/  USHF.L.U64.HI UR9, UR11, 0x2, UR9 ;  /* 0x000000020b097899 */ /* 0x000fe20008010209 */
[----:B------:R-:W-:Y:S01]  /*0240*/  SHF.R.S32.HI R6, RZ, 0x1f, R2 ;  /* 0x0000001fff067819 */ /* 0x000fe20000011402 */
[----:B------:R-:W-:Y:S01]  /*0250*/  USHF.L.U64.HI UR8, UR10, 0x2, UR8 ;  /* 0x000000020a087899 */ /* 0x000fe20008010208 */
[C---:B------:R-:W-:Y:S01]  /*0260*/  IADD3 R4, R2.reuse, 0x8, RZ ;  /* 0x0000000802047810 */ /* 0x040fe20007ffe0ff */
[----:B------:R-:W-:Y:S01]  /*0270*/  ULDC.U8 UR16, c[0x0][0x1f4] ;  /* 0x00007d0000107ab9 */ /* 0x000fe20000000000 */
[C---:B------:R-:W-:Y:S02]  /*0280*/  IADD3 R69, R2.reuse, 0x10, RZ ;  /* 0x0000001002457810 */ /* 0x040fe40007ffe0ff */
[C---:B------:R-:W-:Y:S02]  /*0290*/  IADD3 R68, R2.reuse, 0x18, RZ ;  /* 0x0000001802447810 */ /* 0x040fe40007ffe0ff */
[----:B------:R-:W-:-:S02]  /*02a0*/  IADD3 R67, R2, 0x20, RZ ;  /* 0x0000002002437810 */ /* 0x000fc40007ffe0ff */
[----:B------:R-:W-:Y:S02]  /*02b0*/  ISETP.LT.AND.EX P5, PT, R6, c[0x0][0x1e4], !P1, P5 ;  /* 0x0000790006007a0c */ /* 0x000fe40004fa1350 */
[----:B------:R-:W-:Y:S02]  /*02c0*/  ISETP.LT.U32.AND P4, PT, R4, c[0x0][0x1e0], PT ;  /* 0x0000780004007a0c */ /* 0x000fe40003f81070 */
[----:B------:R-:W-:Y:S02]  /*02d0*/  ISETP.LT.U32.AND P3, PT, R69, c[0x0][0x1e0], PT ;  /* 0x0000780045007a0c */ /* 0x000fe40003f61070 */
[----:B------:R-:W-:Y:S02]  /*02e0*/  ISETP.LT.U32.AND P2, PT, R68, c[0x0][0x1e0], PT ;  /* 0x0000780044007a0c */ /* 0x000fe40003f41070 */
[----:B------:R-:W-:Y:S02]  /*02f0*/  SHF.R.S32.HI R7, RZ, 0x1f, R4 ;  /* 0x0000001fff077819 */ /* 0x000fe40000011404 */
[----:B------:R-:W-:-:S02]  /*0300*/  SHF.R.S32.HI R6, RZ, 0x1f, R69 ;  /* 0x0000001fff067819 */ /* 0x000fc40000011445 */
[----:B------:R-:W-:Y:S02]  /*0310*/  SHF.R.S32.HI R5, RZ, 0x1f, R68 ;  /* 0x0000001fff057819 */ /* 0x000fe40000011444 */
[----:B------:R-:W-:Y:S02]  /*0320*/  ISETP.LT.U32.AND P0, PT, R67, c[0x0][0x1e0], PT ;  /* 0x0000780043007a0c */ /* 0x000fe40003f01070 */
[----:B------:R-:W-:Y:S02]  /*0330*/  SHF.R.S32.HI R4, RZ, 0x1f, R67 ;  /* 0x0000001fff047819 */ /* 0x000fe40000011443 */
[----:B------:R-:W-:Y:S02]  /*0340*/  ISETP.LT.AND.EX P4, PT, R7, c[0x0][0x1e4], !P1, P4 ;  /* 0x0000790007007a0c */ /* 0x000fe40004f81340 */
[----:B------:R-:W-:Y:S02]  /*0350*/  ISETP.LT.AND.EX P3, PT, R6, c[0x0][0x1e4], !P1, P3 ;  /* 0x0000790006007a0c */ /* 0x000fe40004f61330 */
[----:B------:R-:W-:-:S02]  /*0360*/  ISETP.LT.AND.EX P2, PT, R5, c[0x0][0x1e4], !P1, P2 ;  /* 0x0000790005007a0c */ /* 0x000fc40004f41320 */
[----:B------:R-:W-:Y:S02]  /*0370*/  ISETP.LT.AND.EX P1, PT, R4, c[0x0][0x1e4], !P1, P0 ;  /* 0x0000790004007a0c */ /* 0x000fe40004f21300 */
[C---:B------:R-:W-:Y:S02]  /*0380*/  IADD3 R63, R2.reuse, 0x28, RZ ;  /* 0x00000028023f7810 */ /* 0x040fe40007ffe0ff */
[C---:B------:R-:W-:Y:S02]  /*0390*/  IADD3 R62, R2.reuse, 0x30, RZ ;  /* 0x00000030023e7810 */ /* 0x040fe40007ffe0ff */
[----:B------:R-:W-:Y:S02]  /*03a0*/  IADD3 R61, R2, 0x38, RZ ;  /* 0x00000038023d7810 */ /* 0x000fe40007ffe0ff */
.L_x_2422:
[----:B0-----:R-:W-:Y:S01]  /*03b0*/  IABS R7, c[0x0][0x1f0] ;  /* 0x00007c0000077a13 */ /* 0x001fe20000000000 */
[----:B------:R-:W-:Y:S01]  /*03c0*/  ULDC UR4, c[0x0][0x1f0] ;  /* 0x00007c0000047ab9 */ /* 0x000fe20000000800 */
[----:B------:R-:W-:Y:S01]  /*03d0*/  IADD3 R12, R2, 0x8, RZ ;  /* 0x00000008020c7810 */ /* 0x000fe20007ffe0ff */
[----:B------:R-:W-:Y:S01]  /*03e0*/  ULOP3.LUT UR4, UR7, UR4, URZ, 0x3c, !UPT ;  /* 0x0000000407047292 */ /* 0x000fe2000f8e3c3f */
[----:B------:R-:W0:Y:S01]  /*03f0*/  I2F.RP R6, R7 ;  /* 0x0000000700067306 */ /* 0x000e220000209400 */
[----:B------:R-:W-:Y:S01]  /*0400*/  UMOV UR12, 0x8 ;  /* 0x00000008000c7882 */ /* 0x000fe20000000000 */
[----:B------:R-:W-:-:S02]  /*0410*/  SHF.R.S32.HI R12, RZ, 0x1f, R12 ;  /* 0x0000001fff0c7819 */ /* 0x000fc4000001140c */
[C---:B------:R-:W-:Y:S02]  /*0420*/  IADD3 R14, R2.reuse, 0x8, RZ ;  /* 0x00000008020e7810 */ /* 0x040fe40007ffe0ff */
[----:B------:R-:W-:Y:S02]  /*0430*/  SHF.R.S32.HI R11, RZ, 0x1f, R2 ;  /* 0x0000001fff0b7819 */ /* 0x000fe40000011402 */
[----:B------:R-:W-:Y:S02]  /*0440*/  SHF.R.S32.HI R10, RZ, 0x1f, R69 ;  /* 0x0000001fff0a7819 */ /* 0x000fe40000011445 */
[----:B------:R-:W-:Y:S01]  /*0450*/  SHF.R.S32.HI R21, RZ, 0x1f, R68 ;  /* 0x0000001fff157819 */ /* 0x000fe20000011444 */
[----:B------:R-:W-:Y:S01]  /*0460*/  @P5 IMAD R11, R11, c[0x0][0x1d8], RZ ;  /* 0x000076000b0b5a24 */ /* 0x000fe200078e02ff */
[----:B------:R-:W-:Y:S02]  /*0470*/  SHF.R.S32.HI R20, RZ, 0x1f, R67 ;  /* 0x0000001fff147819 */ /* 0x000fe40000011443 */
[----:B------:R-:W-:Y:S01]  /*0480*/  SHF.R.S32.HI R66, RZ, 0x1f, R63 ;  /* 0x0000001fff427819 */ /* 0x000fe2000001143f */
[----:B------:R-:W-:Y:S01]  /*0490*/  @P5 IMAD R15, R2, c[0x0][0x1dc], R11 ;  /* 0x00007700020f5a24 */ /* 0x000fe200078e020b */
[----:B0-----:R-:W0:Y:S01]  /*04a0*/  MUFU.RCP R6, R6 ;  /* 0x0000000600067308 */ /* 0x001e220000001000 */
[----:B------:R-:W-:-:S02]  /*04b0*/  SHF.R.S32.HI R65, RZ, 0x1f, R62 ;  /* 0x0000001fff417819 */ /* 0x000fc4000001143e */
[----:B0-----:R-:W-:-:S05]  /*04c0*/  IADD3 R4, R6, 0xffffffe, RZ ;  /* 0x0ffffffe06047810 */ /* 0x001fca0007ffe0ff */
[----:B------:R0:W1:Y:S02]  /*04d0*/  F2I.FTZ.U32.TRUNC.NTZ R5, R4 ;  /* 0x0000000400057305 */ /* 0x000064000021f000 */
[----:B0-----:R-:W-:Y:S02]  /*04e0*/  MOV R4, RZ ;  /* 0x000000ff00047202 */ /* 0x001fe40000000f00 */
[----:B-1----:R-:W-:-:S05]  /*04f0*/  IADD3 R8, RZ, -R5, RZ ;  /* 0x80000005ff087210 */ /* 0x002fca0007ffe0ff */
[----:B------:R-:W-:Y:S01]  /*0500*/  IMAD R9, R8, R7, RZ ;  /* 0x0000000708097224 */ /* 0x000fe200078e02ff */
[----:B------:R-:W-:-:S03]  /*0510*/  IABS R8, UR7 ;  /* 0x0000000700087c13 */ /* 0x000fc60008000000 */
[----:B------:R-:W-:-:S06]  /*0520*/  IMAD.HI.U32 R5, R5, R9, R4 ;  /* 0x0000000905057227 */ /* 0x000fcc00078e0004 */
[----:B------:R-:W-:-:S05]  /*0530*/  IMAD.HI.U32 R5, R5, R8, RZ ;  /* 0x0000000805057227 */ /* 0x000fca00078e00ff */
[----:B------:R-:W-:-:S05]  /*0540*/  IADD3 R6, -R5, RZ, RZ ;  /* 0x000000ff05067210 */ /* 0x000fca0007ffe1ff */
[----:B------:R-:W-:Y:S02]  /*0550*/  IMAD R6, R7, R6, R8 ;  /* 0x0000000607067224 */ /* 0x000fe400078e0208 */
[----:B------:R-:W-:-:S03]  /*0560*/  @P3 IMAD R8, R10, c[0x0][0x1d8], RZ ;  /* 0x000076000a083a24 */ /* 0x000fc600078e02ff */
[----:B------:R-:W-:Y:S01]  /*0570*/  ISETP.GT.U32.AND P0, PT, R7, R6, PT ;  /* 0x000000060700720c */ /* 0x000fe20003f04070 */
[----:B------:R-:W-:-:S12]  /*0580*/  @P3 IMAD R19, R69, c[0x0][0x1dc], R8 ;  /* 0x0000770045133a24 */ /* 0x000fd800078e0208 */
[-C--:B------:R-:W-:Y:S02]  /*0590*/  @!P0 IADD3 R6, R6, -R7.reuse, RZ ;  /* 0x8000000706068210 */ /* 0x080fe40007ffe0ff */
[----:B------:R-:W-:Y:S02]  /*05a0*/  @!P0 IADD3 R5, R5, 0x1, RZ ;  /* 0x0000000105058810 */ /* 0x000fe40007ffe0ff */
[CC--:B------:R-:W-:Y:S02]  /*05b0*/  ISETP.GE.U32.AND P6, PT, R6.reuse, R7.reuse, PT ;  /* 0x000000070600720c */ /* 0x0c0fe40003fc6070 */
[----:B------:R-:W-:Y:S02]  /*05c0*/  ISETP.GT.U32.AND P0, PT, R7, R6, PT ;  /* 0x000000060700720c */ /* 0x000fe40003f04070 */
[----:B------:R-:W-:-:S04]  /*05d0*/  IADD3 R7, R6, -R7, RZ ;  /* 0x8000000706077210 */ /* 0x000fc80007ffe0ff */
[----:B------:R-:W-:Y:S02]  /*05e0*/  SEL R6, R7, R6, !P0 ;  /* 0x0000000607067207 */ /* 0x000fe40004000000 */
[----:B------:R-:W-:Y:S02]  /*05f0*/  ISETP.LE.AND P0, PT, RZ, UR7, PT ;  /* 0x00000007ff007c0c */ /* 0x000fe4000bf03270 */
[----:B------:R-:W-:Y:S02]  /*0600*/  LOP3.LUT R7, RZ, c[0x0][0x1f0], RZ, 0x33, !PT ;  /* 0x00007c00ff077a12 */ /* 0x000fe400078e33ff */
[----:B------:R-:W-:Y:S02]  /*0610*/  @P6 IADD3 R5, R5, 0x1, RZ ;  /* 0x0000000105056810 */ /* 0x000fe40007ffe0ff */
[----:B------:R-:W-:Y:S01]  /*0620*/  ISETP.LE.AND P6, PT, RZ, UR4, PT ;  /* 0x00000004ff007c0c */ /* 0x000fe2000bfc3270 */
[----:B------:R-:W-:Y:S02]  /*0630*/  ULDC.64 UR4, c[0x0][0x198] ;  /* 0x0000660000047ab9 */ /* 0x000fe40000000a00 */
[----:B------:R-:W-:-:S04]  /*0640*/  UIMAD.WIDE UR4, UR7, UR12, UR4 ;  /* 0x0000000c070472a5 */ /* 0x000fc8000f8e0204 */
[----:B------:R-:W-:Y:S02]  /*0650*/  @!P0 IADD3 R6, -R6, RZ, RZ ;  /* 0x000000ff06068210 */ /* 0x000fe40007ffe1ff */
[----:B------:R-:W-:Y:S02]  /*0660*/  MOV R36, UR4 ;  /* 0x0000000400247c02 */ /* 0x000fe40008000f00 */
[----:B------:R-:W-:Y:S02]  /*0670*/  MOV R37, UR5 ;  /* 0x0000000500257c02 */ /* 0x000fe40008000f00 */
[----:B------:R-:W-:Y:S02]  /*0680*/  ISETP.NE.AND P0, PT, RZ, c[0x0][0x1f0], PT ;  /* 0x00007c00ff007a0c */ /* 0x000fe40003f05270 */
[----:B------:R-:W-:Y:S02]  /*0690*/  @!P6 IADD3 R5, -R5, RZ, RZ ;  /* 0x000000ff0505e210 */ /* 0x000fe40007ffe1ff */
[----:B------:R-:W2:Y:S01]  /*06a0*/  LDG.E.64 R36, [R36.64] ;  /* 0x0000000e24247981 */ /* 0x000ea2000c1e1b00 */
[----:B------:R-:W-:-:S02]  /*06b0*/  SEL R54, R7, R6, !P0 ;  /* 0x0000000607367207 */ /* 0x000fc40004000000 */
[----:B------:R-:W-:Y:S02]  /*06c0*/  SEL R7, R7, R5, !P0 ;  /* 0x0000000507077207 */ /* 0x000fe40004000000 */
[----:B------:R-:W-:Y:S01]  /*06d0*/  SHF.R.S32.HI R5, RZ, 0x1f, R59 ;  /* 0x0000001fff057819 */ /* 0x000fe2000001143b */
[----:B------:R-:W-:Y:S01]  /*06e0*/  IMAD R34, R54, 0x62, RZ ;  /* 0x0000006236227824 */ /* 0x000fe200078e02ff */
[----:B------:R-:W-:-:S04]  /*06f0*/  SHF.R.S32.HI R6, RZ, 0x1f, R7 ;  /* 0x0000001fff067819 */ /* 0x000fc80000011407 */
[----:B------:R-:W-:Y:S01]  /*0700*/  IADD3 R4, P0, R59, R34, RZ ;  /* 0x000000223b047210 */ /* 0x000fe20007f1e0ff */
[----:B------:R-:W-:-:S03]  /*0710*/  IMAD R6, R6, c[0x0][0x1e8], RZ ;  /* 0x00007a0006067a24 */ /* 0x000fc600078e02ff */
[----:B------:R-:W-:Y:S01]  /*0720*/  LEA.HI.X.SX32 R5, R34, R5, 0x1, P0 ;  /* 0x0000000522057211 */ /* 0x000fe200000f0eff */
[----:B------:R-:W-:Y:S01]  /*0730*/  IMAD R9, R7, c[0x0][0x1ec], R6 ;  /* 0x00007b0007097a24 */ /* 0x000fe200078e0206 */
[----:B------:R-:W-:Y:S01]  /*0740*/  ISETP.GE.U32.AND P0, PT, R63, c[0x0][0x1e0], PT ;  /* 0x000078003f007a0c */ /* 0x000fe20003f06070 */
[----:B------:R-:W-:Y:S02]  /*0750*/  @P4 IMAD R6, R12, c[0x0][0x1d8], RZ ;  /* 0x000076000c064a24 */ /* 0x000fe400078e02ff */
[----:B------:R-:W-:Y:S01]  /*0760*/  IMAD.WIDE.U32 R4, R7, c[0x0][0x1e8], R4 ;  /* 0x00007a0007047a25 */ /* 0x000fe200078e0004 */
[----:B------:R-:W-:-:S03]  /*0770*/  ISETP.GE.AND.EX P0, PT, R66, c[0x0][0x1e4], PT, P0 ;  /* 0x0000790042007a0c */ /* 0x000fc60003f06300 */
[----:B------:R-:W-:Y:S01]  /*0780*/  @P4 IMAD R17, R14, c[0x0][0x1dc], R6 ;  /* 0x000077000e114a24 */ /* 0x000fe200078e0206 */
[----:B------:R-:W-:Y:S02]  /*0790*/  IADD3 R7, R5, R9, RZ ;  /* 0x0000000905077210 */ /* 0x000fe40007ffe0ff */
[-C--:B------:R-:W-:Y:S02]  /*07a0*/  @P5 MOV R6, R4.reuse ;  /* 0x0000000400065202 */ /* 0x080fe40000000f00 */
[-C--:B------:R-:W-:Y:S02]  /*07b0*/  @P4 MOV R10, R4.reuse ;  /* 0x00000004000a4202 */ /* 0x080fe40000000f00 */
[-C--:B------:R-:W-:Y:S01]  /*07c0*/  @P4 MOV R11, R7.reuse ;  /* 0x00000007000b4202 */ /* 0x080fe20000000f00 */
[----:B------:R-:W-:Y:S01]  /*07d0*/  @P5 IMAD.WIDE.U32 R12, R2, c[0x0][0x1d8], R6 ;  /* 0x00007600020c5a25 */ /* 0x000fe200078e0006 */
[----:B------:R-:W-:Y:S02]  /*07e0*/  @P3 MOV R8, R4 ;  /* 0x0000000400083202 */ /* 0x000fe40000000f00 */
[----:B------:R-:W-:Y:S01]  /*07f0*/  @P3 MOV R9, R7 ;  /* 0x0000000700093202 */ /* 0x000fe20000000f00 */
[----:B------:R-:W-:Y:S01]  /*0800*/  @P4 IMAD.WIDE.U32 R10, R14, c[0x0][0x1d8], R10 ;  /* 0x000076000e0a4a25 */ /* 0x000fe200078e000a */
[----:B------:R-:W-:-:S02]  /*0810*/  @P5 IADD3 R15, R13, R15, RZ ;  /* 0x0000000f0d0f5210 */ /* 0x000fc40007ffe0ff */
[C---:B------:R-:W-:Y:S01]  /*0820*/  @P5 SHF.L.U32 R13, R12.reuse, 0x2, RZ ;  /* 0x000000020c0d5819 */ /* 0x040fe200000006ff */
[----:B------:R-:W-:Y:S01]  /*0830*/  @P3 IMAD.WIDE.U32 R8, R69, c[0x0][0x1d8], R8 ;  /* 0x0000760045083a25 */ /* 0x000fe200078e0008 */
[----:B------:R-:W-:Y:S02]  /*0840*/  @P5 SHF.L.U64.HI R14, R12, 0x2, R15 ;  /* 0x000000020c0e5819 */ /* 0x000fe4000001020f */
[----:B------:R-:W-:Y:S02]  /*0850*/  @P5 IADD3 R42, P6, R13, c[0x0][0x180], RZ ;  /* 0x000060000d2a5a10 */ /* 0x000fe40007fde0ff */
[----:B------:R-:W-:Y:S02]  /*0860*/  @P4 IADD3 R11, R11, R17, RZ ;  /* 0x000000110b0b4210 */ /* 0x000fe40007ffe0ff */
[----:B------:R-:W-:Y:S02]  /*0870*/  @P5 IADD3.X R43, R14, c[0x0][0x184], RZ, P6, !PT ;  /* 0x000061000e2b5a10 */ /* 0x000fe400037fe4ff */
[----:B------:R-:W-:-:S02]  /*0880*/  @P5 IADD3 R12, P6, R13, c[0x0][0x178], RZ ;  /* 0x00005e000d0c5a10 */ /* 0x000fc40007fde0ff */
[----:B------:R-:W-:Y:S02]  /*0890*/  @P4 SHF.L.U32 R16, R10, 0x2, RZ ;  /* 0x000000020a104819 */ /* 0x000fe400000006ff */
[----:B------:R-:W-:Y:S02]  /*08a0*/  @P3 IADD3 R19, R9, R19, RZ ;  /* 0x0000001309133210 */ /* 0x000fe40007ffe0ff */
[----:B------:R-:W-:Y:S02]  /*08b0*/  @P5 IADD3.X R13, R14, c[0x0][0x17c], RZ, P6, !PT ;  /* 0x00005f000e0d5a10 */ /* 0x000fe400037fe4ff */
[----:B------:R-:W-:Y:S01]  /*08c0*/  @P4 SHF.L.U64.HI R9, R10, 0x2, R11 ;  /* 0x000000020a094819 */ /* 0x000fe2000001020b */
[----:B------:R-:W-:Y:S01]  /*08d0*/  @P2 IMAD R11, R21, c[0x0][0x1d8], RZ ;  /* 0x00007600150b2a24 */ /* 0x000fe200078e02ff */
[----:B------:R-:W-:Y:S02]  /*08e0*/  @P4 IADD3 R14, P6, R16, c[0x0][0x180], RZ ;  /* 0x00006000100e4a10 */ /* 0x000fe40007fde0ff */
[----:B------:R-:W-:Y:S01]  /*08f0*/  @P3 SHF.L.U32 R18, R8, 0x2, RZ ;  /* 0x0000000208123819 */ /* 0x000fe200000006ff */
[----:B------:R-:W-:Y:S01]  /*0900*/  @P2 IMAD R21, R68, c[0x0][0x1dc], R11 ;  /* 0x0000770044152a24 */ /* 0x000fe200078e020b */
[----:B------:R-:W-:Y:S01]  /*0910*/  @P3 SHF.L.U64.HI R19, R8, 0x2, R19 ;  /* 0x0000000208133819 */ /* 0x000fe20000010213 */
[----:B------:R-:W-:Y:S01]  /*0920*/  @P1 IMAD R8, R20, c[0x0][0x1d8], RZ ;  /* 0x0000760014081a24 */ /* 0x000fe200078e02ff */
[----:B------:R-:W-:-:S02]  /*0930*/  @P4 IADD3.X R15, R9, c[0x0][0x184], RZ, P6, !PT ;  /* 0x00006100090f4a10 */ /* 0x000fc400037fe4ff */
[----:B------:R-:W-:Y:S01]  /*0940*/  @P4 IADD3 R16, P6, R16, c[0x0][0x178], RZ ;  /* 0x00005e0010104a10 */ /* 0x000fe20007fde0ff */
[----:B------:R-:W-:Y:S01]  /*0950*/  @P1 IMAD R23, R67, c[0x0][0x1dc], R8 ;  /* 0x0000770043171a24 */ /* 0x000fe200078e0208 */
[-C--:B------:R-:W-:Y:S02]  /*0960*/  @P2 MOV R10, R4.reuse ;  /* 0x00000004000a2202 */ /* 0x080fe40000000f00 */
[-C--:B------:R-:W-:Y:S02]  /*0970*/  @P2 MOV R11, R7.reuse ;  /* 0x00000007000b2202 */ /* 0x080fe40000000f00 */
[----:B------:R-:W-:Y:S02]  /*0980*/  @P4 IADD3.X R17, R9, c[0x0][0x17c], RZ, P6, !PT ;  /* 0x00005f0009114a10 */ /* 0x000fe400037fe4ff */
[----:B------:R-:W-:Y:S01]  /*0990*/  @P1 MOV R8, R4 ;  /* 0x0000000400081202 */ /* 0x000fe20000000f00 */
[----:B------:R-:W-:Y:S01]  /*09a0*/  @P2 IMAD.WIDE.U32 R10, R68, c[0x0][0x1d8], R10 ;  /* 0x00007600440a2a25 */ /* 0x000fe200078e000a */
[----:B------:R-:W-:-:S02]  /*09b0*/  @P1 MOV R9, R7 ;  /* 0x0000000700091202 */ /* 0x000fc40000000f00 */
[----:B------:R-:W-:Y:S02]  /*09c0*/  ISETP.GT.U32.OR P0, PT, R0, 0x187, P0 ;  /* 0x000001870000780c */ /* 0x000fe40000704470 */
[C---:B------:R-:W-:Y:S01]  /*09d0*/  @P3 IADD3 R32, P6, R18.reuse, c[0x0][0x180], RZ ;  /* 0x0000600012203a10 */ /* 0x040fe20007fde0ff */
[----:B------:R-:W-:Y:S01]  /*09e0*/  @P1 IMAD.WIDE.U32 R8, R67, c[0x0][0x1d8], R8 ;  /* 0x0000760043081a25 */ /* 0x000fe200078e0008 */
[----:B------:R-:W-:Y:S02]  /*09f0*/  @P2 IADD3 R11, R11, R21, RZ ;  /* 0x000000150b0b2210 */ /* 0x000fe40007ffe0ff */
[----:B------:R-:W-:Y:S02]  /*0a00*/  @P3 IADD3.X R33, R19, c[0x0][0x184], RZ, P6, !PT ;  /* 0x0000610013213a10 */ /* 0x000fe400037fe4ff */
[----:B------:R-:W-:Y:S02]  /*0a10*/  @P3 IADD3 R18, P6, R18, c[0x0][0x178], RZ ;  /* 0x00005e0012123a10 */ /* 0x000fe40007fde0ff */
[----:B------:R-:W-:-:S02]  /*0a20*/  @P2 SHF.L.U32 R30, R10, 0x2, RZ ;  /* 0x000000020a1e2819 */ /* 0x000fc400000006ff */
[----:B------:R-:W-:Y:S01]  /*0a30*/  @P1 IADD3 R9, R9, R23, RZ ;  /* 0x0000001709091210 */ /* 0x000fe20007ffe0ff */
[----:B------:R-:W-:Y:S01]  /*0a40*/  @!P0 IMAD R20, R66, c[0x0][0x1d8], RZ ;  /* 0x0000760042148a24 */ /* 0x000fe200078e02ff */
[----:B------:R-:W-:Y:S02]  /*0a50*/  @P3 IADD3.X R19, R19, c[0x0][0x17c], RZ, P6, !PT ;  /* 0x00005f0013133a10 */ /* 0x000fe400037fe4ff */
[----:B------:R-:W-:Y:S01]  /*0a60*/  @P2 SHF.L.U64.HI R11, R10, 0x2, R11 ;  /* 0x000000020a0b2819 */ /* 0x000fe2000001020b */
[----:B------:R-:W-:Y:S01]  /*0a70*/  @!P0 IMAD R21, R63, c[0x0][0x1dc], R20 ;  /* 0x000077003f158a24 */ /* 0x000fe200078e0214 */
[----:B------:R-:W-:Y:S02]  /*0a80*/  @P2 IADD3 R26, P6, R30, c[0x0][0x180], RZ ;  /* 0x000060001e1a2a10 */ /* 0x000fe40007fde0ff */
[C---:B------:R-:W-:Y:S02]  /*0a90*/  @P1 SHF.L.U32 R38, R8.reuse, 0x2, RZ ;  /* 0x0000000208261819 */ /* 0x040fe400000006ff */
[----:B------:R-:W-:-:S02]  /*0aa0*/  @P1 SHF.L.U64.HI R10, R8, 0x2, R9 ;  /* 0x00000002080a1819 */ /* 0x000fc40000010209 */
[----:B------:R-:W-:Y:S02]  /*0ab0*/  @!P0 MOV R8, R4 ;  /* 0x0000000400088202 */ /* 0x000fe40000000f00 */
[----:B------:R-:W-:Y:S02]  /*0ac0*/  @!P0 MOV R9, R7 ;  /* 0x0000000700098202 */ /* 0x000fe40000000f00 */
[----:B------:R-:W-:Y:S02]  /*0ad0*/  @P2 IADD3.X R27, R11, c[0x0][0x184], RZ, P6, !PT ;  /* 0x000061000b1b2a10 */ /* 0x000fe400037fe4ff */
[----:B------:R-:W-:Y:S01]  /*0ae0*/  @P2 IADD3 R30, P6, R30, c[0x0][0x178], RZ ;  /* 0x00005e001e1e2a10 */ /* 0x000fe20007fde0ff */
[----:B------:R-:W-:-:S03]  /*0af0*/  @!P0 IMAD.WIDE.U32 R8, R63, c[0x0][0x1d8], R8 ;  /* 0x000076003f088a25 */ /* 0x000fc600078e0008 */
[----:B------:R-:W-:Y:S02]  /*0b00*/  @P2 IADD3.X R31, R11, c[0x0][0x17c], RZ, P6, !PT ;  /* 0x00005f000b1f2a10 */ /* 0x000fe400037fe4ff */
[----:B------:R-:W-:Y:S02]  /*0b10*/  @P1 IADD3 R20, P6, R38, c[0x0][0x180], RZ ;  /* 0x0000600026141a10 */ /* 0x000fe40007fde0ff */
[----:B------:R-:W-:Y:S02]  /*0b20*/  @!P0 IADD3 R9, R9, R21, RZ ;  /* 0x0000001509098210 */ /* 0x000fe40007ffe0ff */
[----:B------:R-:W-:Y:S02]  /*0b30*/  @P1 IADD3.X R21, R10, c[0x0][0x184], RZ, P6, !PT ;  /* 0x000061000a151a10 */ /* 0x000fe400037fe4ff */
[----:B------:R-:W-:Y:S02]  /*0b40*/  @P1 IADD3 R38, P6, R38, c[0x0][0x178], RZ ;  /* 0x00005e0026261a10 */ /* 0x000fe40007fde0ff */
[----:B------:R-:W-:-:S02]  /*0b50*/  @!P0 SHF.L.U32 R22, R8, 0x2, RZ ;  /* 0x0000000208168819 */ /* 0x000fc400000006ff */
[----:B------:R-:W-:Y:S02]  /*0b60*/  @P1 IADD3.X R39, R10, c[0x0][0x17c], RZ, P6, !PT ;  /* 0x00005f000a271a10 */ /* 0x000fe400037fe4ff */
[----:B------:R-:W-:Y:S02]  /*0b70*/  @!P0 SHF.L.U64.HI R8, R8, 0x2, R9 ;  /* 0x0000000208088819 */ /* 0x000fe40000010209 */
[----:B------:R-:W-:-:S04]  /*0b80*/  @!P0 IADD3 R10, P6, R22, c[0x0][0x180], RZ ;  /* 0x00006000160a8a10 */ /* 0x000fc80007fde0ff */
[----:B------:R-:W-:Y:S02]  /*0b90*/  @!P0 IADD3.X R11, R8, c[0x0][0x184], RZ, P6, !PT ;  /* 0x00006100080b8a10 */ /* 0x000fe400037fe4ff */
[----:B------:R-:W-:-:S04]  /*0ba0*/  @!P0 IADD3 R22, P6, R22, c[0x0][0x178], RZ ;  /* 0x00005e0016168a10 */ /* 0x000fc80007fde0ff */
[----:B------:R-:W-:Y:S02]  /*0bb0*/  @!P0 IADD3.X R23, R8, c[0x0][0x17c], RZ, P6, !PT ;  /* 0x00005f0008178a10 */ /* 0x000fe400037fe4ff */
[----:B------:R-:W-:-:S04]  /*0bc0*/  ISETP.GE.U32.AND P6, PT, R62, c[0x0][0x1e0], PT ;  /* 0x000078003e007a0c */ /* 0x000fc80003fc6070 */
[----:B------:R-:W-:-:S04]  /*0bd0*/  ISETP.GE.AND.EX P6, PT, R65, c[0x0][0x1e4], PT, P6 ;  /* 0x0000790041007a0c */ /* 0x000fc80003fc6360 */
[----:B------:R-:W-:Y:S01]  /*0be0*/  ISETP.GT.U32.OR P6, PT, R0, 0x187, P6 ;  /* 0x000001870000780c */ /* 0x000fe200037c4470 */
[----:B------:R-:W-:-:S06]  /*0bf0*/  CS2R R28, SRZ ;  /* 0x00000000001c7805 */ /* 0x000fcc000001ff00 */
[----:B------:R0:W5:Y:S06]  /*0c00*/  @!P0 LDG.E.64 R28, [R10.64] ;  /* 0x0000000e0a1c8981 */ /* 0x00016c000c1e1b00 */
[----:B------:R-:W-:Y:S01]  /*0c10*/  @!P6 MOV R24, R4 ;  /* 0x000000040018e202 */ /* 0x000fe20000000f00 */
[----:B------:R-:W-:Y:S01]  /*0c20*/  @!P6 IMAD R9, R65, c[0x0][0x1d8], RZ ;  /* 0x000076004109ea24 */ /* 0x000fe200078e02ff */
[----:B------:R-:W-:-:S03]  /*0c30*/  @!P6 MOV R25, R7 ;  /* 0x000000070019e202 */ /* 0x000fc60000000f00 */
[C---:B------:R-:W-:Y:S02]  /*0c40*/  @!P6 IMAD R9, R62.reuse, c[0x0][0x1dc], R9 ;  /* 0x000077003e09ea24 */ /* 0x040fe400078e0209 */
[----:B------:R-:W-:-:S05]  /*0c50*/  @!P6 IMAD.WIDE.U32 R24, R62, c[0x0][0x1d8], R24 ;  /* 0x000076003e18ea25 */ /* 0x000fca00078e0018 */
[----:B------:R-:W-:Y:S02]  /*0c60*/  @!P6 IADD3 R35, R25, R9, RZ ;  /* 0x000000091923e210 */ /* 0x000fe40007ffe0ff */
[----:B------:R-:W-:Y:S01]  /*0c70*/  CS2R R8, SRZ ;  /* 0x0000000000087805 */ /* 0x000fe2000001ff00 */
[C---:B------:R-:W-:Y:S02]  /*0c80*/  @!P6 SHF.L.U32 R25, R24.reuse, 0x2, RZ ;  /* 0x000000021819e819 */ /* 0x040fe400000006ff */
[----:B------:R-:W-:-:S03]  /*0c90*/  @!P6 SHF.L.U64.HI R35, R24, 0x2, R35 ;  /* 0x000000021823e819 */ /* 0x000fc60000010223 */
[----:B------:R1:W5:Y:S02]  /*0ca0*/  @!P0 LDG.E.64 R8, [R22.64] ;  /* 0x0000000e16088981 */ /* 0x000364000c1e1b00 */
[----:B-1----:R-:W-:-:S04]  /*0cb0*/  @!P6 IADD3 R22, P0, R25, c[0x0][0x180], RZ ;  /* 0x000060001916ea10 */ /* 0x002fc80007f1e0ff */
[----:B------:R-:W-:Y:S02]  /*0cc0*/  @!P6 IADD3.X R23, R35, c[0x0][0x184], RZ, P0, !PT ;  /* 0x000061002317ea10 */ /* 0x000fe400007fe4ff */
[----:B------:R-:W-:Y:S02]  /*0cd0*/  @!P6 IADD3 R24, P0, R25, c[0x0][0x178], RZ ;  /* 0x00005e001918ea10 */ /* 0x000fe40007f1e0ff */
[----:B------:R-:W-:Y:S02]  /*0ce0*/  SHF.R.S32.HI R64, RZ, 0x1f, R61 ;  /* 0x0000001fff407819 */ /* 0x000fe4000001143d */
[----:B------:R-:W-:Y:S02]  /*0cf0*/  @!P6 IADD3.X R25, R35, c[0x0][0x17c], RZ, P0, !PT ;  /* 0x00005f002319ea10 */ /* 0x000fe400007fe4ff */
[----:B------:R-:W-:-:S04]  /*0d00*/  ISETP.GE.U32.AND P0, PT, R61, c[0x0][0x1e0], PT ;  /* 0x000078003d007a0c */ /* 0x000fc80003f06070 */
[----:B------:R-:W-:-:S04]  /*0d10*/  ISETP.GE.AND.EX P0, PT, R64, c[0x0][0x1e4], PT, P0 ;  /* 0x0000790040007a0c */ /* 0x000fc80003f06300 */
[----:B------:R-:W-:-:S13]  /*0d20*/  ISETP.GT.U32.OR P0, PT, R0, 0x187, P0 ;  /* 0x000001870000780c */ /* 0x000fda0000704470 */
[----:B------:R-:W-:Y:S01]  /*0d30*/  @!P0 IMAD R44, R64, c[0x0][0x1d8], RZ ;  /* 0x00007600402c8a24 */ /* 0x000fe200078e02ff */
[----:B------:R-:W-:-:S03]  /*0d40*/  @!P0 MOV R45, R7 ;  /* 0x00000007002d8202 */ /* 0x000fc60000000f00 */
[----:B------:R-:W-:Y:S01]  /*0d50*/  @!P0 IMAD R35, R61, c[0x0][0x1dc], R44 ;  /* 0x000077003d238a24 */ /* 0x000fe200078e022c */
[----:B------:R-:W-:Y:S01]  /*0d60*/  @!P0 MOV R44, R4 ;  /* 0x00000004002c8202 */ /* 0x000fe20000000f00 */
[----:B------:R-:W-:-:S04]  /*0d70*/  CS2R R46, SRZ ;  /* 0x00000000002e7805 */ /* 0x000fc8000001ff00 */
[----:B------:R-:W-:Y:S02]  /*0d80*/  @!P0 IMAD.WIDE.U32 R44, R61, c[0x0][0x1d8], R44 ;  /* 0x000076003d2c8a25 */ /* 0x000fe400078e002c */
[----:B------:R1:W5:Y:S03]  /*0d90*/  @P5 LDG.E.64 R46, [R42.64] ;  /* 0x0000000e2a2e5981 */ /* 0x000366000c1e1b00 */
[----:B------:R-:W-:Y:S02]  /*0da0*/  @!P0 IADD3 R35, R45, R35, RZ ;  /* 0x000000232d238210 */ /* 0x000fe40007ffe0ff */
[C---:B------:R-:W-:Y:S02]  /*0db0*/  @!P0 SHF.L.U32 R50, R44.reuse, 0x2, RZ ;  /* 0x000000022c328819 */ /* 0x040fe400000006ff */
[----:B------:R-:W-:Y:S02]  /*0dc0*/  @!P0 SHF.L.U64.HI R35, R44, 0x2, R35 ;  /* 0x000000022c238819 */ /* 0x000fe40000010223 */
[----:B------:R-:W-:Y:S01]  /*0dd0*/  CS2R R44, SRZ ;  /* 0x00000000002c7805 */ /* 0x000fe2000001ff00 */
[----:B-1----:R-:W-:-:S05]  /*0de0*/  CS2R R42, SRZ ;  /* 0x00000000002a7805 */ /* 0x002fca000001ff00 */
[----:B------:R1:W5:Y:S04]  /*0df0*/  @P4 LDG.E.64 R44, [R14.64] ;  /* 0x0000000e0e2c4981 */ /* 0x000368000c1e1b00 */
[----:B------:R3:W5:Y:S01]  /*0e00*/  @P3 LDG.E.64 R42, [R32.64] ;  /* 0x0000000e202a3981 */ /* 0x000762000c1e1b00 */
[----:B-1----:R-:W-:Y:S01]  /*0e10*/  CS2R R14, SRZ ;  /* 0x00000000000e7805 */ /* 0x002fe2000001ff00 */
[----:B---3--:R-:W-:-:S05]  /*0e20*/  CS2R R32, SRZ ;  /* 0x0000000000207805 */ /* 0x008fca000001ff00 */
[----:B------:R1:W5:Y:S04]  /*0e30*/  @P3 LDG.E.64 R14, [R18.64] ;  /* 0x0000000e120e3981 */ /* 0x000368000c1e1b00 */
[----:B------:R3:W5:Y:S01]  /*0e40*/  @P2 LDG.E.64 R32, [R26.64] ;  /* 0x0000000e1a202981 */ /* 0x000762000c1e1b00 */
[----:B-1----:R-:W-:Y:S01]  /*0e50*/  CS2R R18, SRZ ;  /* 0x0000000000127805 */ /* 0x002fe2000001ff00 */
[----:B---3--:R-:W-:-:S05]  /*0e60*/  CS2R R26, SRZ ;  /* 0x00000000001a7805 */ /* 0x008fca000001ff00 */
[----:B------:R1:W5:Y:S04]  /*0e70*/  @!P6 LDG.E.64 R18, [R24.64] ;  /* 0x0000000e1812e981 */ /* 0x000368000c1e1b00 */
[----:B------:R3:W5:Y:S01]  /*0e80*/  @!P6 LDG.E.64 R26, [R22.64] ;  /* 0x0000000e161ae981 */ /* 0x000762000c1e1b00 */
[----:B--2---:R-:W2:Y:S01]  /*0e90*/  R2UR UR4, R36 ;  /* 0x00000000240473c2 */ /* 0x004ea200000e0000 */
[----:B------:R-:W-:-:S04]  /*0ea0*/  @!P0 IADD3 R48, P6, R50, c[0x0][0x180], RZ ;  /* 0x0000600032308a10 */ /* 0x000fc80007fde0ff */
[C---:B------:R-:W-:Y:S02]  /*0eb0*/  @!P0 IADD3.X R49, R35.reuse, c[0x0][0x184], RZ, P6, !PT ;  /* 0x0000610023318a10 */ /* 0x040fe400037fe4ff */
[----:B------:R-:W-:Y:S01]  /*0ec0*/  @!P0 IADD3 R50, P6, R50, c[0x0][0x178], RZ ;  /* 0x00005e0032328a10 */ /* 0x000fe20007fde0ff */
[----:B-1----:R-:W-:Y:S01]  /*0ed0*/  CS2R R24, SRZ ;  /* 0x0000000000187805 */ /* 0x002fe2000001ff00 */
[----:B---3--:R-:W-:Y:S02]  /*0ee0*/  CS2R R22, SRZ ;  /* 0x0000000000167805 */ /* 0x008fe4000001ff00 */
[----:B------:R-:W-:-:S03]  /*0ef0*/  @!P0 IADD3.X R51, R35, c[0x0][0x17c], RZ, P6, !PT ;  /* 0x00005f0023338a10 */ /* 0x000fc600037fe4ff */
[----:B------:R1:W5:Y:S04]  /*0f00*/  @!P0 LDG.E.64 R24, [R48.64] ;  /* 0x0000000e30188981 */ /* 0x000368000c1e1b00 */
[----:B------:R1:W5:Y:S01]  /*0f10*/  @!P0 LDG.E.64 R22, [R50.64] ;  /* 0x0000000e32168981 */ /* 0x000362000c1e1b00 */
[----:B--2---:R-:W-:-:S05]  /*0f20*/  MOV R52, UR4 ;  /* 0x0000000400347c02 */ /* 0x004fca0008000f00 */
[----:B------:R-:W-:-:S05]  /*0f30*/  FFMA.FTZ R37, -R52, UR4, R37 ;  /* 0x0000000434257c23 */ /* 0x000fca0008010125 */
[----:B------:R-:W-:-:S13]  /*0f40*/  FSETP.GTU.FTZ.AND P0, PT, R37, RZ, PT ;  /* 0x000000ff2500720b */ /* 0x000fda0003f1c000 */
[----:B------:R-:W-:Y:S01]  /*0f50*/  VOTEU.ANY UP0, P0 ;  /* 0x00000000003f7886 */ /* 0x000fe20000000100 */
[----:B------:R-:W-:Y:S01]  /*0f60*/  PLOP3.LUT P0, PT, PT, PT, UP0, 0x80, 0x0 ;  /* 0x000000000000781c */ /* 0x000fe20003f0f008 */
[----:B0-----:R-:W-:-:S06]  /*0f70*/  CS2R R10, SRZ ;  /* 0x00000000000a7805 */ /* 0x001fcc000001ff00 */
[----:B------:R0:W5:Y:S06]  /*0f80*/  @P5 LDG.E.64 R10, [R12.64] ;  /* 0x0000000e0c0a5981 */ /* 0x00016c000c1e1b00 */
[----:B------:R-:W-:Y:S01]  /*0f90*/  @P0 FADD.FTZ R35, R37, c[0x0][0x1a0] ;  /* 0x0000680025230621 */ /* 0x000fe20000010000 */
[----:B------:R-:W-:Y:S01]  /*0fa0*/  PLOP3.LUT P0, PT, PT, PT, UP0, 0x80, 0x0 ;  /* 0x000000000000781c */ /* 0x000fe20003f0f008 */
[----:B0-----:R-:W-:Y:S01]  /*0fb0*/  CS2R R12, SRZ ;  /* 0x00000000000c7805 */ /* 0x001fe2000001ff00 */
[----:B------:R-:W-:-:S05]  /*0fc0*/  UMOV UR12, 0x3f800000 ;  /* 0x3f800000000c7882 */ /* 0x000fca0000000000 */
[----:B------:R0:W5:Y:S06]  /*0fd0*/  @P4 LDG.E.64 R12, [R16.64] ;  /* 0x0000000e100c4981 */ /* 0x00016c000c1e1b00 */
[----:B------:R-:W2:Y:S01]  /*0fe0*/  @P0 MUFU.RSQ R35, R35 ;  /* 0x0000002300230308 */ /* 0x000ea20000001400 */
[----:B------:R-:W-:Y:S01]  /*0ff0*/  PLOP3.LUT P0, PT, PT, PT, UP0, 0x80, 0x0 ;  /* 0x000000000000781c */ /* 0x000fe20003f0f008 */
[----:B0-----:R-:W-:-:S06]  /*1000*/  CS2R R16, SRZ ;  /* 0x0000000000107805 */ /* 0x001fcc000001ff00 */
[----:B------:R0:W5:Y:S06]  /*1010*/  @P2 LDG.E.64 R16, [R30.64] ;  /* 0x0000000e1e102981 */ /* 0x00016c000c1e1b00 */
[----:B--2---:R1:W2:Y:S01]  /*1020*/  @P0 R2UR UR12, R35 ;  /* 0x00000000230c03c2 */ /* 0x0042a200000e0000 */
[----:B------:R-:W-:Y:S01]  /*1030*/  ISETP.GT.U32.AND P0, PT, R0, 0x187, PT ;  /* 0x000001870000780c */ /* 0x000fe20003f04070 */
[----:B0-----:R-:W-:Y:S01]  /*1040*/  CS2R R30, SRZ ;  /* 0x00000000001e7805 */ /* 0x001fe2000001ff00 */
[----:B------:R-:W-:Y:S05]  /*1050*/  BSSY B0, `(.L_x_2372) ;  /* 0x0000010000007945 */ /* 0x000fea0003800000 */
[----:B------:R0:W5:Y:S01]  /*1060*/  @P1 LDG.E.64 R30, [R20.64] ;  /* 0x0000000e141e1981 */ /* 0x000162000c1e1b00 */
[----:B------:R-:W-:Y:S01]  /*1070*/  CS2R R36, SRZ ;  /* 0x0000000000247805 */ /* 0x000fe2000001ff00 */
[----:B0-----:R-:W-:-:S06]  /*1080*/  CS2R R20, SRZ ;  /* 0x0000000000147805 */ /* 0x001fcc000001ff00 */
[----:B------:R0:W5:Y:S02]  /*1090*/  @P1 LDG.E.64 R20, [R38.64] ;  /* 0x0000000e26141981 */ /* 0x000164000c1e1b00 */
[----:B0-----:R-:W-:Y:S01]  /*10a0*/  CS2R R38, SRZ ;  /* 0x0000000000267805 */ /* 0x001fe2000001ff00 */
[----:B------:R-:W-:Y:S05]  /*10b0*/  @P0 BRA `(.L_x_2373) ;  /* 0x0000009000000947 */ /* 0x000fea0003800000 */
[----:B-12---:R-:W-:Y:S01]  /*10c0*/  ISETP.NE.AND P0, PT, RZ, UR16, PT ;  /* 0x00000010ff007c0c */ /* 0x006fe2000bf05270 */
[----:B------:R-:W-:Y:S01]  /*10d0*/  HFMA2.MMA R36, -RZ, RZ, 0, 2.384185791015625e-07 ;  /* 0x00000004ff247435 */ /* 0x000fe200000001ff */
[----:B------:R-:W-:-:S04]  /*10e0*/  IADD3 R35, R59, R34, RZ ;  /* 0x000000223b237210 */ /* 0x000fc80007ffe0ff */
[----:B------:R-:W-:-:S05]  /*10f0*/  SHF.R.S32.HI R48, RZ, 0x1f, R35 ;  /* 0x0000001fff307819 */ /* 0x000fca0000011423 */
[C---:B------:R-:W-:Y:S02]  /*1100*/  IMAD.WIDE R36, R35.reuse, R36, c[0x0][0x188] ;  /* 0x0000620023247625 */ /* 0x040fe400078e0224 */
[----:B------:R-:W-:-:S04]  /*1110*/  @P0 LEA R34, P6, R35, c[0x0][0x190], 0x2 ;  /* 0x0000640023220a11 */ /* 0x000fc800078c10ff */
[----:B------:R-:W-:Y:S01]  /*1120*/  @P0 LEA.HI.X R35, R35, c[0x0][0x194], R48, 0x2, P6 ;  /* 0x0000650023230a11 */ /* 0x000fe200030f1430 */
[----:B------:R-:W5:Y:S04]  /*1130*/  LDG.E.64 R36, [R36.64] ;  /* 0x0000000e24247981 */ /* 0x000f68000c1e1b00 */
[----:B------:R0:W5:Y:S04]  /*1140*/  @P0 LDG.E.64 R38, [R34.64] ;  /* 0x0000000e22260981 */ /* 0x000168000c1e1b00 */
.L_x_2373:
[----:B-12---:R-:W-:Y:S05]  /*1150*/  BSYNC B0 ;  /* 0x0000000000007941 */ /* 0x006fea0003800000 */
.L_x_2372:
[----:B------:R-:W-:Y:S01]  /*1160*/  ISETP.NE.AND P0, PT, RZ, UR16, PT ;  /* 0x00000010ff007c0c */ /* 0x000fe2000bf05270 */
[----:B-----5:R-:W-:Y:S01]  /*1170*/  FADD.FTZ R46, R46, -UR4 ;  /* 0x800000042e2e7e21 */ /* 0x020fe20008010000 */
[----:B------:R-:W-:Y:S01]  /*1180*/  LOP3.LUT R3, R3, 0xfffffffd, RZ, 0xc0, !PT ;  /* 0xfffffffd03037812 */ /* 0x000fe200078ec0ff */
[----:B------:R-:W-:Y:S01]  /*1190*/  FADD.FTZ R47, R47, -UR4 ;  /* 0x800000042f2f7e21 */ /* 0x000fe20008010000 */
[----:B0-----:R-:W-:Y:S01]  /*11a0*/  MOV R34, R10 ;  /* 0x0000000a00227202 */ /* 0x001fe20000000f00 */
[----:B------:R-:W-:Y:S01]  /*11b0*/  FMUL.FTZ R55, R46, UR12 ;  /* 0x0000000c2e377c20 */ /* 0x000fe20008410000 */
[----:B------:R-:W-:Y:S01]  /*11c0*/  MOV R41, R11 ;  /* 0x0000000b00297202 */ /* 0x000fe20000000f00 */
[----:B------:R-:W-:-:S06]  /*11d0*/  FMUL.FTZ R53, R47, UR12 ;  /* 0x0000000c2f357c20 */ /* 0x000fcc0008410000 */
[----:B------:R-:W-:Y:S01]  /*11e0*/  @P0 LOP3.LUT R3, R3, 0x2, RZ, 0xfc, !PT ;  /* 0x0000000203030812 */ /* 0x000fe200078efcff */
[----:B------:R-:W-:Y:S05]  /*11f0*/  @!P0 BRA `(.L_x_2374) ;  /* 0x0000012000008947 */ /* 0x000fea0003800000 */
[----:B------:R-:W-:Y:S02]  /*1200*/  FFMA.FTZ R46, R53, R37, R39 ;  /* 0x00000025352e7223 */ /* 0x000fe40000010027 */
[----:B------:R-:W-:Y:S02]  /*1210*/  FFMA.FTZ R47, R55, R36, R38 ;  /* 0x00000024372f7223 */ /* 0x000fe40000010026 */
[----:B------:R-:W-:Y:S02]  /*1220*/  FMUL.FTZ R51, R46, -1.4426950216293334961 ;  /* 0xbfb8aa3b2e337820 */ /* 0x000fe40000410000 */
[----:B------:R-:W-:Y:S02]  /*1230*/  FMUL.FTZ R49, R47, -1.4426950216293334961 ;  /* 0xbfb8aa3b2f317820 */ /* 0x000fe40000410000 */
[----:B------:R-:W0:Y:S08]  /*1240*/  MUFU.EX2 R35, R51 ;  /* 0x0000003300237308 */ /* 0x000e300000000800 */
[----:B------:R-:W1:Y:S01]  /*1250*/  MUFU.EX2 R49, R49 ;  /* 0x0000003100317308 */ /* 0x000e620000000800 */
[----:B0-----:R-:W-:-:S07]  /*1260*/  FADD.FTZ R35, R35, 1 ;  /* 0x3f80000023237421 */ /* 0x001fce0000010000 */
[----:B------:R-:W0:Y:S01]  /*1270*/  MUFU.RCP R35, R35 ;  /* 0x0000002300237308 */ /* 0x000e220000001000 */
[----:B-1----:R-:W-:-:S07]  /*1280*/  FADD.FTZ R50, R49, 1 ;  /* 0x3f80000031327421 */ /* 0x002fce0000010000 */
[----:B------:R-:W1:Y:S01]  /*1290*/  MUFU.RCP R34, R50 ;  /* 0x0000003200227308 */ /* 0x000e620000001000 */
[----:B0-----:R-:W-:-:S04]  /*12a0*/  FADD.FTZ R41, -R35, 1 ;  /* 0x3f80000023297421 */ /* 0x001fc80000010100 */
[----:B------:R-:W-:Y:S02]  /*12b0*/  FFMA.FTZ R41, R46, R41, 1 ;  /* 0x3f8000002e297423 */ /* 0x000fe40000010029 */
[----:B------:R-:W-:Y:S02]  /*12c0*/  FMUL.FTZ R46, R11, R35 ;  /* 0x000000230b2e7220 */ /* 0x000fe40000410000 */
[----:B-1----:R-:W-:Y:S02]  /*12d0*/  FADD.FTZ R48, -R34, 1 ;  /* 0x3f80000022307421 */ /* 0x002fe40000010100 */
[----:B------:R-:W-:Y:S02]  /*12e0*/  FMUL.FTZ R34, R10, R34 ;  /* 0x000000220a227220 */ /* 0x000fe40000410000 */
[----:B------:R-:W-:Y:S02]  /*12f0*/  FFMA.FTZ R47, R47, R48, 1 ;  /* 0x3f8000002f2f7423 */ /* 0x000fe40000010030 */
[----:B------:R-:W-:-:S02]  /*1300*/  FMUL.FTZ R41, R46, R41 ;  /* 0x000000292e297220 */ /* 0x000fc40000410000 */
[----:B------:R-:W-:-:S04]  /*1310*/  FMUL.FTZ R34, R34, R47 ;  /* 0x0000002f22227220 */ /* 0x000fc80000410000 */
.L_x_2374:
[----:B------:R-:W-:Y:S02]  /*1320*/  FMUL.FTZ R46, R34, R36 ;  /* 0x00000024222e7220 */ /* 0x000fe40000410000 */
[----:B------:R-:W-:Y:S02]  /*1330*/  FMUL.FTZ R48, R41, R37 ;  /* 0x0000002529307220 */ /* 0x000fe40000410000 */
[----:B------:R-:W-:Y:S02]  /*1340*/  FFMA.FTZ R47, R55, R46, RZ ;  /* 0x0000002e372f7223 */ /* 0x000fe400000100ff */
[----:B------:R-:W-:Y:S01]  /*1350*/  FADD.FTZ R35, RZ, R46 ;  /* 0x0000002eff237221 */ /* 0x000fe20000010000 */
[----:B------:R-:W-:Y:S01]  /*1360*/  MOV R46, R13 ;  /* 0x0000000d002e7202 */ /* 0x000fe20000000f00 */
[----:B------:R-:W-:Y:S02]  /*1370*/  FADD.FTZ R44, R44, -UR4 ;  /* 0x800000042c2c7e21 */ /* 0x000fe40008010000 */
[----:B------:R-:W-:-:S02]  /*1380*/  FADD.FTZ R45, R45, -UR4 ;  /* 0x800000042d2d7e21 */ /* 0x000fc40008010000 */
[----:B------:R-:W-:Y:S02]  /*1390*/  FFMA.FTZ R47, R53, R48, R47 ;  /* 0x00000030352f7223 */ /* 0x000fe4000001002f */
[----:B------:R-:W-:Y:S01]  /*13a0*/  FADD.FTZ R48, R48, R35 ;  /* 0x0000002330307221 */ /* 0x000fe20000010000 */
[----:B------:R-:W-:Y:S01]  /*13b0*/  MOV R35, R12 ;  /* 0x0000000c00237202 */ /* 0x000fe20000000f00 */
        /* <DEDUP_REMOVED lines=21> */
.L_x_2375:
[----:B------:R-:W-:Y:S02]  /*1510*/  FFMA.FTZ R44, R55, R34, RZ ;  /* 0x00000022372c7223 */ /* 0x000fe400000100ff */
[----:B------:R-:W-:Y:S02]  /*1520*/  FMUL.FTZ R45, R35, R36 ;  /* 0x00000024232d7220 */ /* 0x000fe40000410000 */
[----:B------:R-:W-:Y:S02]  /*1530*/  FADD.FTZ R49, RZ, R34 ;  /* 0x00000022ff317221 */ /* 0x000fe40000010000 */
[C---:B------:R-:W-:Y:S02]  /*1540*/  FFMA.FTZ R34, R52.reuse, R35, R44 ;  /* 0x0000002334227223 */ /* 0x040fe4000001002c */
[----:B------:R-:W-:-:S02]  /*1550*/  FFMA.FTZ R47, R52, R45, R47 ;  /* 0x0000002d342f7223 */ /* 0x000fc4000001002f */
[----:B------:R-:W-:Y:S02]  /*1560*/  FADD.FTZ R45, R48, R45 ;  /* 0x0000002d302d7221 */ /* 0x000fe40000010000 */
[----:B------:R-:W-:Y:S02]  /*1570*/  FFMA.FTZ R44, R53, R41, RZ ;  /* 0x00000029352c7223 */ /* 0x000fe400000100ff */
[----:B------:R-:W-:Y:S02]  /*1580*/  FADD.FTZ R48, RZ, R41 ;  /* 0x00000029ff307221 */ /* 0x000fe40000010000 */
[----:B------:R-:W-:Y:S02]  /*1590*/  FFMA.FTZ R41, R51, R46, R44 ;  /* 0x0000002e33297223 */ /* 0x000fe4000001002c */
[----:B------:R-:W-:Y:S02]  /*15a0*/  FADD.FTZ R44, R48, R46 ;  /* 0x0000002e302c7221 */ /* 0x000fe40000010000 */
[----:B------:R-:W-:-:S02]  /*15b0*/  FADD.FTZ R35, R49, R35 ;  /* 0x0000002331237221 */ /* 0x000fc40000010000 */
[----:B------:R-:W-:Y:S02]  /*15c0*/  FMUL.FTZ R46, R46, R37 ;  /* 0x000000252e2e7220 */ /* 0x000fe40000410000 */
[----:B------:R-:W-:Y:S02]  /*15d0*/  FADD.FTZ R50, R42, -UR4 ;  /* 0x800000042a327e21 */ /* 0x000fe40008010000 */
[----:B------:R-:W-:Y:S02]  /*15e0*/  FADD.FTZ R49, R43, -UR4 ;  /* 0x800000042b317e21 */ /* 0x000fe40008010000 */
[----:B------:R-:W-:Y:S02]  /*15f0*/  FFMA.FTZ R42, R51, R46, R47 ;  /* 0x0000002e332a7223 */ /* 0x000fe4000001002f */
[----:B------:R-:W-:Y:S01]  /*1600*/  FADD.FTZ R43, R46, R45 ;  /* 0x0000002d2e2b7221 */ /* 0x000fe20000010000 */
[----:B------:R-:W-:Y:S01]  /*1610*/  MOV R45, R14 ;  /* 0x0000000e002d7202 */ /* 0x000fe20000000f00 */
[----:B------:R-:W-:Y:S01]  /*1620*/  FMUL.FTZ R50, R50, UR12 ;  /* 0x0000000c32327c20 */ /* 0x000fe20008410000 */
[----:B------:R-:W-:Y:S01]  /*1630*/  MOV R46, R15 ;  /* 0x0000000f002e7202 */ /* 0x000fe20000000f00 */
        /* <DEDUP_REMOVED lines=20> */
.L_x_2376:
[----:B------:R-:W-:Y:S02]  /*1780*/  FMUL.FTZ R47, R45, R36 ;  /* 0x000000242d2f7220 */ /* 0x000fe40000410000 */
[----:B------:R-:W-:Y:S02]  /*1790*/  FADD.FTZ R35, R35, R45 ;  /* 0x0000002d23237221 */ /* 0x000fe40000010000 */
[C---:B------:R-:W-:Y:S02]  /*17a0*/  FFMA.FTZ R34, R50.reuse, R45, R34 ;  /* 0x0000002d32227223 */ /* 0x040fe40000010022 */
[----:B------:R-:W-:Y:S02]  /*17b0*/  FFMA.FTZ R42, R50, R47, R42 ;  /* 0x0000002f322a7223 */ /* 0x000fe4000001002a */
[----:B------:R-:W-:-:S02]  /*17c0*/  FADD.FTZ R43, R43, R47 ;  /* 0x0000002f2b2b7221 */ /* 0x000fc40000010000 */
[----:B------:R-:W-:Y:S02]  /*17d0*/  FMUL.FTZ R45, R46, R37 ;  /* 0x000000252e2d7220 */ /* 0x000fe40000410000 */
[----:B------:R-:W-:Y:S02]  /*17e0*/  FADD.FTZ R48, R32, -UR4 ;  /* 0x8000000420307e21 */ /* 0x000fe40008010000 */
[----:B------:R-:W-:Y:S02]  /*17f0*/  FADD.FTZ R47, R33, -UR4 ;  /* 0x80000004212f7e21 */ /* 0x000fe40008010000 */
[----:B------:R-:W-:Y:S01]  /*1800*/  FFMA.FTZ R32, R49, R45, R42 ;  /* 0x0000002d31207223 */ /* 0x000fe2000001002a */
[----:B------:R-:W-:Y:S01]  /*1810*/  MOV R42, R16 ;  /* 0x00000010002a7202 */ /* 0x000fe20000000f00 */
[----:B------:R-:W-:Y:S01]  /*1820*/  FADD.FTZ R33, R45, R43 ;  /* 0x0000002b2d217221 */ /* 0x000fe20000010000 */
[----:B------:R-:W-:Y:S01]  /*1830*/  MOV R43, R17 ;  /* 0x00000011002b7202 */ /* 0x000fe20000000f00 */
[----:B------:R-:W-:-:S02]  /*1840*/  FADD.FTZ R44, R44, R46 ;  /* 0x0000002e2c2c7221 */ /* 0x000fc40000010000 */
[----:B------:R-:W-:Y:S02]  /*1850*/  FFMA.FTZ R41, R49, R46, R41 ;  /* 0x0000002e31297223 */ /* 0x000fe40000010029 */
        /* <DEDUP_REMOVED lines=21> */
.L_x_2377:
        /* <DEDUP_REMOVED lines=35> */
.L_x_2378:
[----:B------:R-:W-:Y:S01]  /*1be0*/  FMUL.FTZ R42, R32, R36 ;  /* 0x00000024202a7220 */ /* 0x000fe20000410000 */
[----:B------:R-:W-:Y:S01]  /*1bf0*/  MOV R56, R8 ;  /* 0x0000000800387202 */ /* 0x000fe20000000f00 */
[----:B------:R-:W-:Y:S02]  /*1c00*/  FFMA.FTZ R41, R45, R33, R41 ;  /* 0x000000212d297223 */ /* 0x000fe40000010029 */
[----:B------:R-:W-:Y:S02]  /*1c10*/  FFMA.FTZ R30, R46, R42, R30 ;  /* 0x0000002a2e1e7223 */ /* 0x000fe4000001001e */
[----:B------:R-:W-:Y:S02]  /*1c20*/  FADD.FTZ R42, R31, R42 ;  /* 0x0000002a1f2a7221 */ /* 0x000fe40000010000 */
[----:B------:R-:W-:-:S02]  /*1c30*/  FADD.FTZ R31, R44, R33 ;  /* 0x000000212c1f7221 */ /* 0x000fc40000010000 */
[----:B------:R-:W-:Y:S02]  /*1c40*/  FMUL.FTZ R33, R33, R37 ;  /* 0x0000002521217220 */ /* 0x000fe40000410000 */
[----:B------:R-:W-:Y:S02]  /*1c50*/  FADD.FTZ R28, R28, -UR4 ;  /* 0x800000041c1c7e21 */ /* 0x000fe40008010000 */
[----:B------:R-:W-:Y:S02]  /*1c60*/  FADD.FTZ R43, R29, -UR4 ;  /* 0x800000041d2b7e21 */ /* 0x000fe40008010000 */
[----:B------:R-:W-:Y:S02]  /*1c70*/  FADD.FTZ R35, R35, R32 ;  /* 0x0000002023237221 */ /* 0x000fe40000010000 */
[----:B------:R-:W-:Y:S01]  /*1c80*/  FFMA.FTZ R34, R46, R32, R34 ;  /* 0x000000202e227223 */ /* 0x000fe20000010022 */
[----:B------:R-:W-:Y:S01]  /*1c90*/  MOV R32, R9 ;  /* 0x0000000900207202 */ /* 0x000fe20000000f00 */
[----:B------:R-:W-:-:S02]  /*1ca0*/  FFMA.FTZ R29, R45, R33, R30 ;  /* 0x000000212d1d7223 */ /* 0x000fc4000001001e */
[----:B------:R-:W-:Y:S02]  /*1cb0*/  FADD.FTZ R33, R33, R42 ;  /* 0x0000002a21217221 */ /* 0x000fe40000010000 */
        /* <DEDUP_REMOVED lines=21> */
.L_x_2379:
[----:B------:R-:W-:Y:S02]  /*1e10*/  FMUL.FTZ R42, R56, R36 ;  /* 0x00000024382a7220 */ /* 0x000fe40000410000 */
[C---:B------:R-:W-:Y:S02]  /*1e20*/  FFMA.FTZ R28, R44.reuse, R56, R34 ;  /* 0x000000382c1c7223 */ /* 0x040fe40000010022 */
[----:B------:R-:W-:Y:S02]  /*1e30*/  FFMA.FTZ R34, R44, R42, R29 ;  /* 0x0000002a2c227223 */ /* 0x000fe4000001001d */
[----:B------:R-:W-:Y:S02]  /*1e40*/  FADD.FTZ R31, R31, R32 ;  /* 0x000000201f1f7221 */ /* 0x000fe40000010000 */
[----:B------:R-:W-:-:S02]  /*1e50*/  FFMA.FTZ R29, R43, R32, R41 ;  /* 0x000000202b1d7223 */ /* 0x000fc40000010029 */
[----:B------:R-:W-:Y:S02]  /*1e60*/  FMUL.FTZ R32, R32, R37 ;  /* 0x0000002520207220 */ /* 0x000fe40000410000 */
[----:B------:R-:W-:Y:S02]  /*1e70*/  FADD.FTZ R26, R26, -UR4 ;  /* 0x800000041a1a7e21 */ /* 0x000fe40008010000 */
[----:B------:R-:W-:Y:S02]  /*1e80*/  FADD.FTZ R33, R33, R42 ;  /* 0x0000002a21217221 */ /* 0x000fe40000010000 */
[----:B------:R-:W-:Y:S02]  /*1e90*/  FADD.FTZ R41, R27, -UR4 ;  /* 0x800000041b297e21 */ /* 0x000fe40008010000 */
[----:B------:R-:W-:Y:S01]  /*1ea0*/  FADD.FTZ R30, R35, R56 ;  /* 0x00000038231e7221 */ /* 0x000fe20000010000 */
[----:B------:R-:W-:Y:S01]  /*1eb0*/  MOV R56, R18 ;  /* 0x0000001200387202 */ /* 0x000fe20000000f00 */
[----:B------:R-:W-:-:S02]  /*1ec0*/  FFMA.FTZ R27, R43, R32, R34 ;  /* 0x000000202b1b7223 */ /* 0x000fc40000010022 */
[----:B------:R-:W-:Y:S01]  /*1ed0*/  FMUL.FTZ R42, R26, UR12 ;  /* 0x0000000c1a2a7c20 */ /* 0x000fe20008410000 */
[----:B------:R-:W-:Y:S01]  /*1ee0*/  MOV R26, R19 ;  /* 0x00000013001a7202 */ /* 0x000fe20000000f00 */
[----:B------:R-:W-:Y:S02]  /*1ef0*/  FADD.FTZ R32, R32, R33 ;  /* 0x0000002120207221 */ /* 0x000fe40000010000 */
        /* <DEDUP_REMOVED lines=20> */
.L_x_2380:
[----:B------:R-:W-:Y:S02]  /*2040*/  FMUL.FTZ R33, R56, R36 ;  /* 0x0000002438217220 */ /* 0x000fe40000410000 */
[----:B------:R-:W-:Y:S02]  /*2050*/  FMUL.FTZ R34, R26, R37 ;  /* 0x000000251a227220 */ /* 0x000fe40000410000 */
[----:B------:R-:W-:Y:S02]  /*2060*/  FFMA.FTZ R27, R42, R33, R27 ;  /* 0x000000212a1b7223 */ /* 0x000fe4000001001b */
[----:B------:R-:W-:Y:S02]  /*2070*/  FADD.FTZ R24, R24, -UR4 ;  /* 0x8000000418187e21 */ /* 0x000fe40008010000 */
[----:B------:R-:W-:-:S02]  /*2080*/  FADD.FTZ R25, R25, -UR4 ;  /* 0x8000000419197e21 */ /* 0x000fc40008010000 */
[----:B------:R-:W-:Y:S02]  /*2090*/  FADD.FTZ R33, R32, R33 ;  /* 0x0000002120217221 */ /* 0x000fe40000010000 */
[----:B------:R-:W-:Y:S02]  /*20a0*/  FADD.FTZ R30, R30, R56 ;  /* 0x000000381e1e7221 */ /* 0x000fe40000010000 */
[----:B------:R-:W-:Y:S02]  /*20b0*/  FFMA.FTZ R28, R42, R56, R28 ;  /* 0x000000382a1c7223 */ /* 0x000fe4000001001c */
[----:B------:R-:W-:Y:S02]  /*20c0*/  FFMA.FTZ R32, R41, R34, R27 ;  /* 0x0000002229207223 */ /* 0x000fe4000001001b */
[----:B------:R-:W-:Y:S01]  /*20d0*/  FMUL.FTZ R57, R24, UR12 ;  /* 0x0000000c18397c20 */ /* 0x000fe20008410000 */
[----:B------:R-:W-:Y:S01]  /*20e0*/  MOV R24, R22 ;  /* 0x0000001600187202 */ /* 0x000fe20000000f00 */
[----:B------:R-:W-:Y:S01]  /*20f0*/  FMUL.FTZ R56, R25, UR12 ;  /* 0x0000000c19387c20 */ /* 0x000fe20008410000 */
[----:B------:R-:W-:Y:S01]  /*2100*/  MOV R25, R23 ;  /* 0x0000001700197202 */ /* 0x000fe20000000f00 */
[----:B------:R-:W-:Y:S01]  /*2110*/  FADD.FTZ R27, R34, R33 ;  /* 0x00000021221b7221 */ /* 0x000fe20000010000 */
        /* <DEDUP_REMOVED lines=19> */
.L_x_2381:
[----:B------:R-:W-:Y:S01]  /*2250*/  FMUL.FTZ R33, R24, R36 ;  /* 0x0000002418217220 */ /* 0x000fe20000410000 */
[----:B------:R-:W-:Y:S01]  /*2260*/  MOV R34, 0xffffffe0 ;  /* 0xffffffe000227802 */ /* 0x000fe20000000f00 */
[----:B------:R-:W0:Y:S01]  /*2270*/  S2R R35, SR_LANEID ;  /* 0x0000000000237919 */ /* 0x000e220000000000 */
[----:B------:R-:W-:Y:S01]  /*2280*/  ISETP.GT.AND P0, PT, R0, 0x17f, PT ;  /* 0x0000017f0000780c */ /* 0x000fe20003f04270 */
[----:B------:R-:W-:Y:S01]  /*2290*/  FFMA.FTZ R32, R57, R33, R32 ;  /* 0x0000002139207223 */ /* 0x000fe20000010020 */
[----:B------:R-:W-:Y:S01]  /*22a0*/  BSSY B0, `(.L_x_2382) ;  /* 0x000004f000007945 */ /* 0x000fe20003800000 */
[----:B------:R-:W-:Y:S02]  /*22b0*/  FADD.FTZ R33, R27, R33 ;  /* 0x000000211b217221 */ /* 0x000fe40000010000 */
[----:B------:R-:W-:Y:S02]  /*22c0*/  IMAD R34, R60, R34, 0x187 ;  /* 0x000001873c227424 */ /* 0x000fe400078e0222 */
[----:B------:R-:W-:-:S02]  /*22d0*/  FMUL.FTZ R27, R25, R37 ;  /* 0x00000025191b7220 */ /* 0x000fc40000410000 */
[----:B------:R-:W-:Y:S01]  /*22e0*/  FADD.FTZ R31, R31, R26 ;  /* 0x0000001a1f1f7221 */ /* 0x000fe20000010000 */
[----:B------:R-:W-:Y:S01]  /*22f0*/  SEL R34, R34, 0x1f, P0 ;  /* 0x0000001f22227807 */ /* 0x000fe20000000000 */
[----:B------:R-:W-:Y:S02]  /*2300*/  FADD.FTZ R33, R27, R33 ;  /* 0x000000211b217221 */ /* 0x000fe40000010000 */
[C---:B------:R-:W-:Y:S02]  /*2310*/  FFMA.FTZ R32, R56.reuse, R27, R32 ;  /* 0x0000001b38207223 */ /* 0x040fe40000010020 */
[----:B------:R-:W-:Y:S01]  /*2320*/  FFMA.FTZ R29, R41, R26, R29 ;  /* 0x0000001a291d7223 */ /* 0x000fe2000001001d */
[----:B------:R-:W1:Y:S01]  /*2330*/  SHFL.DOWN PT, R27, R33, 0x1, R34 ;  /* 0x08200000211b7989 */ /* 0x000e6200000e0022 */
[----:B------:R-:W-:Y:S02]  /*2340*/  FADD.FTZ R31, R31, R25 ;  /* 0x000000191f1f7221 */ /* 0x000fe40000010000 */
[----:B------:R-:W-:-:S02]  /*2350*/  FFMA.FTZ R29, R56, R25, R29 ;  /* 0x00000019381d7223 */ /* 0x000fc4000001001d */
[----:B------:R-:W-:Y:S01]  /*2360*/  FFMA.FTZ R28, R57, R24, R28 ;  /* 0x00000018391c7223 */ /* 0x000fe2000001001c */
[----:B0-----:R-:W-:Y:S01]  /*2370*/  ISETP.GE.AND P0, PT, R35, R34, PT ;  /* 0x000000222300720c */ /* 0x001fe20003f06270 */
[----:B------:R-:W-:-:S05]  /*2380*/  FADD.FTZ R30, R30, R24 ;  /* 0x000000181e1e7221 */ /* 0x000fca0000010000 */
[----:B------:R-:W-:Y:S07]  /*2390*/  STS.128 [R0.X16+0x90], R28 ;  /* 0x0000901c00007388 */ /* 0x000fee000000cc00 */
[----:B-1----:R-:W-:Y:S02]  /*23a0*/  @!P0 FADD.FTZ R33, R33, R27 ;  /* 0x0000001b21218221 */ /* 0x002fe40000010000 */
        /* <DEDUP_REMOVED lines=35> */
[----:B-1----:R-:W-:Y:S02]  /*25e0*/  FADD.FTZ R24, R34, R24 ;  /* 0x0000001822187221 */ /* 0x002fe40000010000 */
[----:B------:R-:W-:-:S02]  /*25f0*/  FADD.FTZ R25, R35, R25 ;  /* 0x0000001923197221 */ /* 0x000fc40000010000 */
[----:B------:R-:W0:Y:S01]  /*2600*/  LDS.128 R32, [0x30] ;  /* 0x00003000ff207984 */ /* 0x000e220000000c00 */
[----:B------:R-:W-:Y:S02]  /*2610*/  FADD.FTZ R26, R24, R26 ;  /* 0x0000001a181a7221 */ /* 0x000fe40000010000 */
[----:B------:R-:W-:Y:S02]  /*2620*/  FADD.FTZ R25, R25, R27 ;  /* 0x0000001b19197221 */ /* 0x000fe40000010000 */
[----:B0-----:R-:W-:Y:S02]  /*2630*/  FADD.FTZ R26, R26, R32 ;  /* 0x000000201a1a7221 */ /* 0x001fe40000010000 */
[----:B------:R-:W-:Y:S02]  /*2640*/  FADD.FTZ R33, R25, R33 ;  /* 0x0000002119217221 */ /* 0x000fe40000010000 */
[----:B------:R-:W-:Y:S02]  /*2650*/  FADD.FTZ R34, R26, R34 ;  /* 0x000000221a227221 */ /* 0x000fe40000010000 */
[----:B------:R-:W0:Y:S01]  /*2660*/  LDS.128 R24, [0x40] ;  /* 0x00004000ff187984 */ /* 0x000e220000000c00 */
[----:B------:R-:W-:-:S02]  /*2670*/  FADD.FTZ R33, R33, R35 ;  /* 0x0000002321217221 */ /* 0x000fc40000010000 */
[----:B0-----:R-:W-:Y:S02]  /*2680*/  FADD.FTZ R24, R34, R24 ;  /* 0x0000001822187221 */ /* 0x001fe40000010000 */
[----:B------:R-:W-:Y:S02]  /*2690*/  FADD.FTZ R25, R33, R25 ;  /* 0x0000001921197221 */ /* 0x000fe40000010000 */
[----:B------:R-:W0:Y:S01]  /*26a0*/  LDS.128 R32, [0x50] ;  /* 0x00005000ff207984 */ /* 0x000e220000000c00 */
[----:B------:R-:W-:Y:S02]  /*26b0*/  FADD.FTZ R26, R24, R26 ;  /* 0x0000001a181a7221 */ /* 0x000fe40000010000 */
[----:B------:R-:W-:Y:S02]  /*26c0*/  FADD.FTZ R25, R25, R27 ;  /* 0x0000001b19197221 */ /* 0x000fe40000010000 */
[----:B0-----:R-:W-:Y:S02]  /*26d0*/  FADD.FTZ R26, R26, R32 ;  /* 0x000000201a1a7221 */ /* 0x001fe40000010000 */
[----:B------:R-:W-:-:S02]  /*26e0*/  FADD.FTZ R33, R25, R33 ;  /* 0x0000002119217221 */ /* 0x000fc40000010000 */
[----:B------:R-:W-:Y:S02]  /*26f0*/  FADD.FTZ R34, R26, R34 ;  /* 0x000000221a227221 */ /* 0x000fe40000010000 */
[----:B------:R-:W0:Y:S01]  /*2700*/  LDS.128 R24, [0x60] ;  /* 0x00006000ff187984 */ /* 0x000e220000000c00 */
[----:B------:R-:W-:-:S03]  /*2710*/  FADD.FTZ R35, R33, R35 ;  /* 0x0000002321237221 */ /* 0x000fc60000010000 */
[----:B------:R-:W1:Y:S01]  /*2720*/  LDS.64 R32, [0x70] ;  /* 0x00007000ff207984 */ /* 0x000e620000000a00 */
[----:B0-----:R-:W-:Y:S02]  /*2730*/  FADD.FTZ R24, R34, R24 ;  /* 0x0000001822187221 */ /* 0x001fe40000010000 */
[----:B------:R-:W-:Y:S02]  /*2740*/  FADD.FTZ R25, R35, R25 ;  /* 0x0000001923197221 */ /* 0x000fe40000010000 */
[----:B------:R-:W-:Y:S02]  /*2750*/  FADD.FTZ R24, R24, R26 ;  /* 0x0000001a18187221 */ /* 0x000fe40000010000 */
[----:B------:R-:W-:Y:S02]  /*2760*/  FADD.FTZ R25, R25, R27 ;  /* 0x0000001b19197221 */ /* 0x000fe40000010000 */
[----:B-1----:R-:W-:Y:S02]  /*2770*/  FADD.FTZ R32, R24, R32 ;  /* 0x0000002018207221 */ /* 0x002fe40000010000 */
[----:B------:R-:W-:-:S02]  /*2780*/  FADD.FTZ R33, R25, R33 ;  /* 0x0000002119217221 */ /* 0x000fc40000010000 */
.L_x_2383:
[----:B0-----:R-:W-:Y:S05]  /*2790*/  BSYNC B0 ;  /* 0x0000000000007941 */ /* 0x001fea0003800000 */
.L_x_2382:
[----:B------:R-:W-:Y:S01]  /*27a0*/  BAR.SYNC.DEFER_BLOCKING 0x0 ;  /* 0x0000000000007b1d */ /* 0x000fe20000010000 */
[----:B------:R-:W-:-:S02]  /*27b0*/  ISETP.GT.U32.AND P6, PT, R0, 0x30, PT ;  /* 0x000000300000780c */ /* 0x000fc40003fc4070 */
[----:B------:R-:W-:Y:S02]  /*27c0*/  LOP3.LUT R3, R3, 0xfffffffe, RZ, 0xc0, !PT ;  /* 0xfffffffe03037812 */ /* 0x000fe400078ec0ff */
[----:B------:R-:W-:Y:S01]  /*27d0*/  SHF.L.U32 R34, R0, 0x4, RZ ;  /* 0x0000000400227819 */ /* 0x000fe200000006ff */
        /* <DEDUP_REMOVED lines=32> */
[----:B------:R-:W0:Y:S01]  /*29e0*/  LDS.128 R28, [R34+0x1600] ;  /* 0x00160000221c7984 */ /* 0x000e220000000c00 */
[----:B------:R-:W-:Y:S02]  /*29f0*/  FADD.FTZ R27, R35, R27 ;  /* 0x0000001b231b7221 */ /* 0x000fe40000010000 */
[----:B0-----:R-:W-:Y:S02]  /*2a00*/  FADD.FTZ R28, R24, R28 ;  /* 0x0000001c181c7221 */ /* 0x001fe40000010000 */
[----:B------:R-:W-:Y:S02]  /*2a10*/  FADD.FTZ R29, R25, R29 ;  /* 0x0000001d191d7221 */ /* 0x000fe40000010000 */
[----:B------:R-:W-:-:S02]  /*2a20*/  FADD.FTZ R30, R26, R30 ;  /* 0x0000001e1a1e7221 */ /* 0x000fc40000010000 */
[----:B------:R-:W-:Y:S02]  /*2a30*/  FADD.FTZ R31, R27, R31 ;  /* 0x0000001f1b1f7221 */ /* 0x000fe40000010000 */
.L_x_2385:
[----:B------:R-:W-:Y:S05]  /*2a40*/  BSYNC B0 ;  /* 0x0000000000007941 */ /* 0x000fea0003800000 */
.L_x_2384:
[----:B------:R-:W-:Y:S01]  /*2a50*/  BSSY B0, `(.L_x_2386) ;  /* 0x0000013000007945 */ /* 0x000fe20003800000 */
[----:B------:R-:W-:Y:S01]  /*2a60*/  HFMA2.MMA R24, -RZ, RZ, 0, 2.384185791015625e-07 ;  /* 0x00000004ff187435 */ /* 0x000fe200000001ff */
[----:B------:R-:W-:Y:S05]  /*2a70*/  @P6 BRA `(.L_x_2387) ;  /* 0x0000010000006947 */ /* 0x000fea0003800000 */
[----:B------:R-:W-:Y:S01]  /*2a80*/  IMAD R34, R54, 0x31, R0 ;  /* 0x0000003136227824 */ /* 0x000fe200078e0200 */
[----:B------:R-:W-:Y:S02]  /*2a90*/  MOV R25, c[0x0][0x1d8] ;  /* 0x0000760000197a02 */ /* 0x000fe40000000f00 */
[----:B------:R-:W-:Y:S01]  /*2aa0*/  MOV R26, c[0x0][0x1dc] ;  /* 0x00007700001a7a02 */ /* 0x000fe20000000f00 */
[----:B------:R-:W-:-:S05]  /*2ab0*/  IMAD.WIDE R34, R34, R24, c[0x0][0x1b8] ;  /* 0x00006e0022227625 */ /* 0x000fca00078e0218 */
[C---:B------:R-:W-:Y:S01]  /*2ac0*/  LEA R24, P6, R25.reuse, R34, 0x2 ;  /* 0x0000002219187211 */ /* 0x040fe200078c10ff */
[----:B------:R0:W-:Y:S03]  /*2ad0*/  RED.E.ADD.F32.FTZ.RN.STRONG.GPU [R34.64], R28 ;  /* 0x0000001c2200798e */ /* 0x0001e6000c10e78e */
[----:B------:R-:W-:Y:S02]  /*2ae0*/  LEA.HI.X R25, R25, R35, R26, 0x2, P6 ;  /* 0x0000002319197211 */ /* 0x000fe400030f141a */
[----:B------:R-:W-:-:S04]  /*2af0*/  MOV R26, UR11 ;  /* 0x0000000b001a7c02 */ /* 0x000fc80008000f00 */
[-C--:B------:R-:W-:Y:S02]  /*2b00*/  LEA R26, P6, R26, R34.reuse, 0x2 ;  /* 0x000000221a1a7211 */ /* 0x080fe400078c10ff */
[----:B0-----:R-:W-:Y:S02]  /*2b10*/  MOV R28, UR10 ;  /* 0x0000000a001c7c02 */ /* 0x001fe40008000f00 */
[----:B------:R-:W-:Y:S02]  /*2b20*/  IADD3.X R27, R35, UR9, RZ, P6, !PT ;  /* 0x00000009231b7c10 */ /* 0x000fe4000b7fe4ff */
[----:B------:R-:W-:-:S03]  /*2b30*/  LEA R34, P6, R28, R34, 0x2 ;  /* 0x000000221c227211 */ /* 0x000fc600078c10ff */
[----:B------:R0:W-:Y:S01]  /*2b40*/  RED.E.ADD.F32.FTZ.RN.STRONG.GPU [R26.64], R29 ;  /* 0x0000001d1a00798e */ /* 0x0001e2000c10e78e */
[----:B------:R-:W-:-:S03]  /*2b50*/  IADD3.X R35, R35, UR8, RZ, P6, !PT ;  /* 0x0000000823237c10 */ /* 0x000fc6000b7fe4ff */
[----:B------:R0:W-:Y:S04]  /*2b60*/  RED.E.ADD.F32.FTZ.RN.STRONG.GPU [R24.64], R30 ;  /* 0x0000001e1800798e */ /* 0x0001e8000c10e78e */
[----:B------:R0:W-:Y:S02]  /*2b70*/  RED.E.ADD.F32.FTZ.RN.STRONG.GPU [R34.64], R31 ;  /* 0x0000001f2200798e */ /* 0x0001e4000c10e78e */
.L_x_2387:
[----:B------:R-:W-:Y:S05]  /*2b80*/  BSYNC B0 ;  /* 0x0000000000007941 */ /* 0x000fea0003800000 */
.L_x_2386:
[----:B------:R-:W-:Y:S02]  /*2b90*/  ULDC UR5, c[0x0][0xc] ;  /* 0x0000030000057ab9 */ /* 0x000fe40000000800 */
[----:B------:R-:W-:-:S06]  /*2ba0*/  UISETP.GE.U32.AND UP0, UPT, UR5, 0x2, UPT ;  /* 0x000000020500788c */ /* 0x000fcc000bf06070 */
[----:B------:R-:W-:-:S13]  /*2bb0*/  PLOP3.LUT P6, PT, PT, PT, UP0, 0x40, 0x0 ;  /* 0x000000000000781c */ /* 0x000fda0003fce808 */
[----:B------:R-:W-:Y:S05]  /*2bc0*/  @P6 BRA `(.L_x_2388) ;  /* 0x0000131000006947 */ /* 0x000fea0003800000 */
[----:B0-----:R-:W0:Y:S01]  /*2bd0*/  S2R R24, SR_CTAID.Y ;  /* 0x0000000000187919 */ /* 0x001e220000002600 */
[----:B------:R-:W-:Y:S01]  /*2be0*/  LOP3.LUT R25, R58, 0x1, RZ, 0xc0, !PT ;  /* 0x000000013a197812 */ /* 0x000fe200078ec0ff */
[----:B------:R-:W-:-:S04]  /*2bf0*/  HFMA2.MMA R27, -RZ, RZ, 0, 2.384185791015625e-07 ;  /* 0x00000004ff1b7435 */ /* 0x000fc800000001ff */
[----:B------:R-:W-:-:S04]  /*2c00*/  IMAD R25, R25, c[0x0][0x10], RZ ;  /* 0x0000040019197a24 */ /* 0x000fc800078e02ff */
[----:B------:R-:W-:-:S05]  /*2c10*/  IMAD R26, R25, c[0x0][0xc], RZ ;  /* 0x00000300191a7a24 */ /* 0x000fca00078e02ff */
[----:B------:R-:W-:Y:S02]  /*2c20*/  SHF.L.U32 R26, R26, 0x1, RZ ;  /* 0x000000011a1a7819 */ /* 0x000fe400000006ff */
[----:B0-----:R-:W-:-:S05]  /*2c30*/  IADD3 R28, R25, R24, RZ ;  /* 0x00000018191c7210 */ /* 0x001fca0007ffe0ff */
[----:B------:R-:W-:-:S04]  /*2c40*/  IMAD.WIDE.U32 R28, R28, R27, c[0x0][0x1a8] ;  /* 0x00006a001c1c7625 */ /* 0x000fc800078e001b */
[----:B------:R-:W-:Y:S01]  /*2c50*/  IMAD.WIDE R26, R26, R27, c[0x0][0x1b0] ;  /* 0x00006c001a1a7625 */ /* 0x000fe200078e021b */
[----:B------:R-:W-:Y:S05]  /*2c60*/  @P0 BRA `(.L_x_2389) ;  /* 0x0000019000000947 */ /* 0x000fea0003800000 */
[----:B------:R-:W-:Y:S01]  /*2c70*/  IMAD R30, R40, c[0x0][0x10], R24 ;  /* 0x00000400281e7a24 */ /* 0x000fe200078e0218 */
[----:B------:R-:W0:Y:S03]  /*2c80*/  S2R R34, SR_LANEID ;  /* 0x0000000000227919 */ /* 0x000e260000000000 */
[----:B------:R-:W-:-:S05]  /*2c90*/  IMAD.WIDE.U32 R30, R30, 0x8, R26 ;  /* 0x000000081e1e7825 */ /* 0x000fca00078e001a */
[----:B------:R1:W-:Y:S01]  /*2ca0*/  STG.E.64 [R30.64], R32 ;  /* 0x000000201e007986 */ /* 0x0003e2000c101b0e */
[----:B------:R-:W-:Y:S06]  /*2cb0*/  MEMBAR.ALL.GPU ;  /* 0x0000000000007992 */ /* 0x000fec000000a000 */
[----:B------:R-:W-:Y:S01]  /*2cc0*/  VOTEU.ANY UR4, UPT, PT ;  /* 0x0000000000047886 */ /* 0x000fe200038e0100 */
[----:B------:R-:W-:Y:S01]  /*2cd0*/  P2R R25, PR, RZ, 0x1 ;  /* 0x00000001ff197803 */ /* 0x000fe20000000000 */
[----:B------:R-:W-:Y:S01]  /*2ce0*/  UPOPC UR13, UR4 ;  /* 0x00000004000d72bf */ /* 0x000fe20008000000 */
[----:B-1----:R-:W-:Y:S01]  /*2cf0*/  MOV R30, 0x1 ;  /* 0x00000001001e7802 */ /* 0x002fe20000000f00 */
[----:B------:R-:W-:Y:S01]  /*2d00*/  UFLO.U32 UR4, UR4 ;  /* 0x00000004000472bd */ /* 0x000fe200080e0000 */
[----:B------:R-:W-:Y:S01]  /*2d10*/  LOP3.LUT P6, RZ, R58, 0x2, RZ, 0xc0, !PT ;  /* 0x000000023aff7812 */ /* 0x000fe200078cc0ff */
[----:B------:R-:W-:-:S00]  /*2d20*/  ERRBAR ;  /* 0x00000000000079ab */ /* 0x000fc00000000000 */
[----:B------:R-:W-:Y:S02]  /*2d30*/  SEL R30, R30, 0xffffffff, !P6 ;  /* 0xffffffff1e1e7807 */ /* 0x000fe40007000000 */
[----:B0-----:R-:W-:-:S03]  /*2d40*/  ISETP.EQ.U32.AND P0, PT, R34, UR4, PT ;  /* 0x0000000422007c0c */ /* 0x001fc6000bf02070 */
[----:B------:R-:W-:-:S10]  /*2d50*/  IMAD R30, R30, UR13, RZ ;  /* 0x0000000d1e1e7c24 */ /* 0x000fd4000f8e02ff */
[----:B------:R0:W-:Y:S01]  /*2d60*/  @P0 RED.E.ADD.S32.STRONG.GPU [R28.64], R30 ;  /* 0x0000001e1c00098e */ /* 0x0001e2000c10e38e */
[----:B------:R-:W-:Y:S02]  /*2d70*/  ISETP.NE.AND P0, PT, R25, RZ, PT ;  /* 0x000000ff1900720c */ /* 0x000fe40003f05270 */
[----:B------:R-:W-:-:S04]  /*2d80*/  SEL R25, RZ, c[0x0][0xc], P6 ;  /* 0x00000300ff197a07 */ /* 0x000fc80003000000 */
[----:B------:R-:W-:-:S13]  /*2d90*/  ISETP.NE.AND P6, PT, R25, -0x1, PT ;  /* 0xffffffff1900780c */ /* 0x000fda0003fc5270 */
[----:B0-----:R-:W-:Y:S05]  /*2da0*/  @!P6 BRA `(.L_x_2389) ;  /* 0x000000500000e947 */ /* 0x001fea0003800000 */
.L_x_2390:
[----:B------:R-:W2:Y:S01]  /*2db0*/  LDG.E.STRONG.GPU R30, [R28.64] ;  /* 0x0000000e1c1e7981 */ /* 0x000ea2000c1ef900 */
[----:B------:R-:W-:Y:S01]  /*2dc0*/  YIELD ;  /* 0x0000000000007946 */ /* 0x000fe20003800000 */
[----:B--2---:R-:W-:Y:S01]  /*2dd0*/  ISETP.NE.AND P6, PT, R30, R25, PT ;  /* 0x000000191e00720c */ /* 0x004fe20003fc5270 */
[----:B------:R-:W-:-:S12]  /*2de0*/  CCTL.IVALL ;  /* 0x00000000ff00798f */ /* 0x000fd80002000000 */
[----:B------:R-:W-:Y:S05]  /*2df0*/  @P6 BRA `(.L_x_2390) ;  /* 0xffffffb000006947 */ /* 0x000fea000383ffff */
.L_x_2389:
        /* <DEDUP_REMOVED lines=26> */
.L_x_2394:
[----:B------:R-:W-:-:S13]  /*2fa0*/  ISETP.EQ.OR P6, PT, R25, R40, P0 ;  /* 0x000000281900720c */ /* 0x000fda00007c2670 */
[----:B------:R-:W-:-:S04]  /*2fb0*/  @!P6 IMAD R28, R25, c[0x0][0x10], R24 ;  /* 0x00000400191cea24 */ /* 0x000fc800078e0218 */
[----:B------:R-:W-:-:S06]  /*2fc0*/  @!P6 IMAD.WIDE.U32 R28, R28, 0x8, R26 ;  /* 0x000000081c1ce825 */ /* 0x000fcc00078e001a */
[----:B------:R-:W2:Y:S02]  /*2fd0*/  @!P6 LDG.E.64 R28, [R28.64] ;  /* 0x0000000e1c1ce981 */ /* 0x000ea4000c1e1b00 */
[----:B--2---:R-:W-:Y:S01]  /*2fe0*/  @!P6 FADD.FTZ R32, R32, R28 ;  /* 0x0000001c2020e221 */ /* 0x004fe20000010000 */
[----:B------:R-:W-:Y:S01]  /*2ff0*/  IADD3 R28, R25, 0x1, RZ ;  /* 0x00000001191c7810 */ /* 0x000fe20007ffe0ff */
[----:B------:R-:W-:-:S03]  /*3000*/  @!P6 FADD.FTZ R33, R33, R29 ;  /* 0x0000001d2121e221 */ /* 0x000fc60000010000 */
        /* <DEDUP_REMOVED lines=109> */
.L_x_2393:
[----:B------:R-:W-:-:S06]  /*36e0*/  UISETP.GT.AND UP0, UPT, UR4, 0x4, UPT ;  /* 0x000000040400788c */ /* 0x000fcc000bf04270 */
[----:B------:R-:W-:-:S13]  /*36f0*/  PLOP3.LUT P6, PT, PT, PT, UP0, 0x40, 0x0 ;  /* 0x000000000000781c */ /* 0x000fda0003fce808 */
[----:B------:R-:W-:Y:S05]  /*3700*/  @P6 BRA `(.L_x_2395) ;  /* 0x000003d000006947 */ /* 0x000fea0003800000 */
        /* <DEDUP_REMOVED lines=61> */
.L_x_2395:
[----:B------:R-:W-:-:S04]  /*3ae0*/  LOP3.LUT P6, RZ, R3, 0x1, RZ, 0xc0, !PT ;  /* 0x0000000103ff7812 */ /* 0x000fc800078cc0ff */
[----:B------:R-:W-:-:S13]  /*3af0*/  ISETP.NE.OR P6, PT, RZ, UR4, P6 ;  /* 0x00000004ff007c0c */ /* 0x000fda000b7c5670 */
[----:B------:R-:W-:Y:S05]  /*3b00*/  @!P6 BRA `(.L_x_2391) ;  /* 0x000002000000e947 */ /* 0x000fea0003800000 */
.L_x_2392:
        /* <DEDUP_REMOVED lines=32> */
.L_x_2391:
        /* <DEDUP_REMOVED lines=11> */
.L_x_2397:
[----:B------:R-:W-:Y:S05]  /*3dc0*/  BSYNC B0 ;  /* 0x0000000000007941 */ /* 0x000fea0003800000 */
.L_x_2396:
        /* <DEDUP_REMOVED lines=17> */
.L_x_2388:
[----:B------:R-:W-:Y:S04]  /*3ee0*/  @!P0 STS.64 [0x80], R32 ;  /* 0x00008020ff008388 */ /* 0x000fe80000000a00 */
[----:B------:R-:W-:Y:S01]  /*3ef0*/  BAR.SYNC.DEFER_BLOCKING 0x0 ;  /* 0x0000000000007b1d */ /* 0x000fe20000010000 */
[----:B------:R-:W-:-:S05]  /*3f00*/  ISETP.NE.AND P6, PT, RZ, UR16, PT ;  /* 0x00000010ff007c0c */ /* 0x000fca000bfc5270 */
[----:B0-----:R-:W0:Y:S02]  /*3f10*/  LDS.64 R24, [0x80] ;  /* 0x00008000ff187984 */ /* 0x001e240000000a00 */
[----:B0-----:R-:W-:Y:S02]  /*3f20*/  FMUL.FTZ R28, R24, c[0x0][0x20c] ;  /* 0x00008300181c7a20 */ /* 0x001fe40000410000 */
[----:B------:R-:W-:-:S04]  /*3f30*/  FMUL.FTZ R29, R25, c[0x0][0x20c] ;  /* 0x00008300191d7a20 */ /* 0x000fc80000410000 */
        /* <DEDUP_REMOVED lines=19> */
.L_x_2398:
[----:B------:R-:W-:Y:S01]  /*4070*/  BSSY B0, `(.L_x_2399) ;  /* 0x0000012000007945 */ /* 0x000fe20003800000 */
[----:B------:R-:W-:Y:S05]  /*4080*/  @!P5 BRA `(.L_x_2400) ;  /* 0x000001000000d947 */ /* 0x000fea0003800000 */
[----:B------:R-:W-:Y:S01]  /*4090*/  SHF.R.S32.HI R24, RZ, 0x1f, R2 ;  /* 0x0000001fff187819 */ /* 0x000fe20000011402 */
[-CC-:B------:R-:W-:Y:S01]  /*40a0*/  FFMA.FTZ R55, R55, R28.reuse, R29.reuse ;  /* 0x0000001c37377223 */ /* 0x180fe2000001001d */
[----:B------:R-:W-:Y:S01]  /*40b0*/  MOV R25, R7 ;  /* 0x0000000700197202 */ /* 0x000fe20000000f00 */
[----:B------:R-:W-:Y:S02]  /*40c0*/  FFMA.FTZ R53, R53, R28, R29 ;  /* 0x0000001c35357223 */ /* 0x000fe4000001001d */
[----:B------:R-:W-:Y:S01]  /*40d0*/  IMAD R26, R24, c[0x0][0x1d8], RZ ;  /* 0x00007600181a7a24 */ /* 0x000fe200078e02ff */
[----:B------:R-:W-:Y:S01]  /*40e0*/  MOV R24, R4 ;  /* 0x0000000400187202 */ /* 0x000fe20000000f00 */
[----:B------:R-:W-:-:S02]  /*40f0*/  FFMA.FTZ R55, R36, R10, -R55 ;  /* 0x0000000a24377223 */ /* 0x000fc40000010837 */
[C---:B------:R-:W-:Y:S02]  /*4100*/  IMAD R26, R2.reuse, c[0x0][0x1dc], R26 ;  /* 0x00007700021a7a24 */ /* 0x040fe400078e021a */
[----:B------:R-:W-:-:S04]  /*4110*/  IMAD.WIDE.U32 R24, R2, c[0x0][0x1d8], R24 ;  /* 0x0000760002187a25 */ /* 0x000fc800078e0018 */
[----:B------:R-:W-:Y:S01]  /*4120*/  FFMA.FTZ R27, R37, R11, -R53 ;  /* 0x0000000b251b7223 */ /* 0x000fe20000010835 */
[----:B------:R-:W-:Y:S01]  /*4130*/  IADD3 R25, R25, R26, RZ ;  /* 0x0000001a19197210 */ /* 0x000fe20007ffe0ff */
[----:B------:R-:W-:Y:S01]  /*4140*/  FMUL.FTZ R26, R55, UR12 ;  /* 0x0000000c371a7c20 */ /* 0x000fe20008410000 */
[----:B------:R-:W-:Y:S01]  /*4150*/  LEA R10, P0, R24, c[0x0][0x160], 0x2 ;  /* 0x00005800180a7a11 */ /* 0x000fe200078010ff */
[----:B------:R-:W-:-:S03]  /*4160*/  FMUL.FTZ R27, R27, UR12 ;  /* 0x0000000c1b1b7c20 */ /* 0x000fc60008410000 */
[----:B------:R-:W-:-:S05]  /*4170*/  LEA.HI.X R11, R24, c[0x0][0x164], R25, 0x2, P0 ;  /* 0x00005900180b7a11 */ /* 0x000fca00000f1419 */
[----:B------:R0:W-:Y:S04]  /*4180*/  STG.E.64 [R10.64], R26 ;  /* 0x0000001a0a007986 */ /* 0x0001e8000c101b0e */
.L_x_2400:
[----:B------:R-:W-:Y:S05]  /*4190*/  BSYNC B0 ;  /* 0x0000000000007941 */ /* 0x000fea0003800000 */
.L_x_2399:
        /* <DEDUP_REMOVED lines=19> */
.L_x_2401:
[----:B------:R-:W-:Y:S01]  /*42d0*/  BSSY B0, `(.L_x_2402) ;  /* 0x0000014000007945 */ /* 0x000fe20003800000 */
[----:B------:R-:W-:Y:S05]  /*42e0*/  @!P4 BRA `(.L_x_2403) ;  /* 0x000001200000c947 */ /* 0x000fea0003800000 */
[----:B0-----:R-:W-:Y:S01]  /*42f0*/  IADD3 R10, R2, 0x8, RZ ;  /* 0x00000008020a7810 */ /* 0x001fe20007ffe0ff */
[----:B------:R-:W-:Y:S01]  /*4300*/  FFMA.FTZ R25, R52, R28, R29 ;  /* 0x0000001c34197223 */ /* 0x000fe2000001001d */
[----:B------:R-:W-:Y:S02]  /*4310*/  IADD3 R26, R2, 0x8, RZ ;  /* 0x00000008021a7810 */ /* 0x000fe40007ffe0ff */
[----:B------:R-:W-:Y:S02]  /*4320*/  SHF.R.S32.HI R10, RZ, 0x1f, R10 ;  /* 0x0000001fff0a7819 */ /* 0x000fe4000001140a */
[----:B------:R-:W-:-:S03]  /*4330*/  MOV R11, R7 ;  /* 0x00000007000b7202 */ /* 0x000fc60000000f00 */
[----:B------:R-:W-:Y:S01]  /*4340*/  IMAD R24, R10, c[0x0][0x1d8], RZ ;  /* 0x000076000a187a24 */ /* 0x000fe200078e02ff */
[----:B------:R-:W-:-:S03]  /*4350*/  MOV R10, R4 ;  /* 0x00000004000a7202 */ /* 0x000fc60000000f00 */
[C---:B------:R-:W-:Y:S02]  /*4360*/  IMAD R27, R26.reuse, c[0x0][0x1dc], R24 ;  /* 0x000077001a1b7a24 */ /* 0x040fe400078e0218 */
[----:B------:R-:W-:-:S04]  /*4370*/  IMAD.WIDE.U32 R10, R26, c[0x0][0x1d8], R10 ;  /* 0x000076001a0a7a25 */ /* 0x000fc800078e000a */
[----:B------:R-:W-:Y:S01]  /*4380*/  FFMA.FTZ R26, R51, R28, R29 ;  /* 0x0000001c331a7223 */ /* 0x000fe2000001001d */
[----:B------:R-:W-:Y:S01]  /*4390*/  IADD3 R27, R11, R27, RZ ;  /* 0x0000001b0b1b7210 */ /* 0x000fe20007ffe0ff */
[----:B------:R-:W-:Y:S01]  /*43a0*/  FFMA.FTZ R24, R36, R12, -R25 ;  /* 0x0000000c24187223 */ /* 0x000fe20000010819 */
[----:B------:R-:W-:Y:S01]  /*43b0*/  LEA R12, P0, R10, c[0x0][0x160], 0x2 ;  /* 0x000058000a0c7a11 */ /* 0x000fe200078010ff */
[----:B------:R-:W-:Y:S02]  /*43c0*/  FFMA.FTZ R25, R37, R13, -R26 ;  /* 0x0000000d25197223 */ /* 0x000fe4000001081a */
[----:B------:R-:W-:Y:S01]  /*43d0*/  FMUL.FTZ R24, R24, UR12 ;  /* 0x0000000c18187c20 */ /* 0x000fe20008410000 */
[----:B------:R-:W-:Y:S01]  /*43e0*/  LEA.HI.X R13, R10, c[0x0][0x164], R27, 0x2, P0 ;  /* 0x000059000a0d7a11 */ /* 0x000fe200000f141b */
[----:B------:R-:W-:-:S05]  /*43f0*/  FMUL.FTZ R25, R25, UR12 ;  /* 0x0000000c19197c20 */ /* 0x000fca0008410000 */
[----:B------:R0:W-:Y:S03]  /*4400*/  STG.E.64 [R12.64], R24 ;  /* 0x000000180c007986 */ /* 0x0001e6000c101b0e */
.L_x_2403:
[----:B------:R-:W-:Y:S05]  /*4410*/  BSYNC B0 ;  /* 0x0000000000007941 */ /* 0x000fea0003800000 */
.L_x_2402:
        /* <DEDUP_REMOVED lines=19> */
.L_x_2404:
[----:B------:R-:W-:Y:S01]  /*4550*/  BSSY B0, `(.L_x_2405) ;  /* 0x0000012000007945 */ /* 0x000fe20003800000 */
[----:B------:R-:W-:Y:S05]  /*4560*/  @!P3 BRA `(.L_x_2406) ;  /* 0x000001000000b947 */ /* 0x000fea0003800000 */
[----:B0-----:R-:W-:Y:S01]  /*4570*/  SHF.R.S32.HI R10, RZ, 0x1f, R69 ;  /* 0x0000001fff0a7819 */ /* 0x001fe20000011445 */
        /* <DEDUP_REMOVED lines=15> */
.L_x_2406:
[----:B------:R-:W-:Y:S05]  /*4670*/  BSYNC B0 ;  /* 0x0000000000007941 */ /* 0x000fea0003800000 */
.L_x_2405:
        /* <DEDUP_REMOVED lines=19> */
.L_x_2407:
        /* <DEDUP_REMOVED lines=10> */
[----:B------:R-:W-:-:S05]  /*4850*/  IMAD.WIDE.U32 R10, R68, c[0x0][0x1d8], R10 ;  /* 0x00007600440a7a25 */ /* 0x000fca00078e000a */
[----:B------:R-:W-:Y:S01]  /*4860*/  IADD3 R11, R11, R15, RZ ;  /* 0x0000000f0b0b7210 */ /* 0x000fe20007ffe0ff */
[----:B------:R-:W-:Y:S01]  /*4870*/  FFMA.FTZ R15, R37, R17, -R14 ;  /* 0x00000011250f7223 */ /* 0x000fe2000001080e */
[C---:B------:R-:W-:Y:S01]  /*4880*/  LEA R12, P0, R10.reuse, c[0x0][0x160], 0x2 ;  /* 0x000058000a0c7a11 */ /* 0x040fe200078010ff */
[----:B------:R-:W-:Y:S02]  /*4890*/  FMUL.FTZ R14, R13, UR12 ;  /* 0x0000000c0d0e7c20 */ /* 0x000fe40008410000 */
[----:B------:R-:W-:Y:S01]  /*48a0*/  FMUL.FTZ R15, R15, UR12 ;  /* 0x0000000c0f0f7c20 */ /* 0x000fe20008410000 */
[----:B------:R-:W-:-:S05]  /*48b0*/  LEA.HI.X R13, R10, c[0x0][0x164], R11, 0x2, P0 ;  /* 0x000059000a0d7a11 */ /* 0x000fca00000f140b */
[----:B------:R0:W-:Y:S04]  /*48c0*/  STG.E.64 [R12.64], R14 ;  /* 0x0000000e0c007986 */ /* 0x0001e8000c101b0e */
.L_x_2409:
[----:B------:R-:W-:Y:S05]  /*48d0*/  BSYNC B0 ;  /* 0x0000000000007941 */ /* 0x000fea0003800000 */
.L_x_2408:
        /* <DEDUP_REMOVED lines=19> */
.L_x_2410:
        /* <DEDUP_REMOVED lines=18> */
.L_x_2412:
[----:B------:R-:W-:Y:S05]  /*4b30*/  BSYNC B0 ;  /* 0x0000000000007941 */ /* 0x000fea0003800000 */
.L_x_2411:
[----:B------:R-:W-:-:S04]  /*4b40*/  ISETP.GE.U32.AND P0, PT, R63, c[0x0][0x1e0], PT ;  /* 0x000078003f007a0c */ /* 0x000fc80003f06070 */
[----:B------:R-:W-:-:S04]  /*4b50*/  ISETP.GE.AND.EX P0, PT, R66, c[0x0][0x1e4], PT, P0 ;  /* 0x0000790042007a0c */ /* 0x000fc80003f06300 */
[----:B------:R-:W-:Y:S01]  /*4b60*/  ISETP.GT.U32.OR P0, PT, R0, 0x187, P0 ;  /* 0x000001870000780c */ /* 0x000fe20000704470 */
[----:B------:R-:W-:Y:S11]  /*4b70*/  @!P6 BRA `(.L_x_2413) ;  /* 0x000001200000e947 */ /* 0x000ff60003800000 */
        /* <DEDUP_REMOVED lines=18> */
.L_x_2413:
[----:B------:R-:W-:Y:S01]  /*4ca0*/  BSSY B0, `(.L_x_2414) ;  /* 0x0000011000007945 */ /* 0x000fe20003800000 */
[----:B------:R-:W-:Y:S05]  /*4cb0*/  @P0 BRA `(.L_x_2415) ;  /* 0x000000f000000947 */ /* 0x000fea0003800000 */
[----:B0-----:R-:W-:Y:S01]  /*4cc0*/  MOV R10, R4 ;  /* 0x00000004000a7202 */ /* 0x001fe20000000f00 */
        /* <DEDUP_REMOVED lines=14> */
.L_x_2415:
[----:B------:R-:W-:Y:S05]  /*4db0*/  BSYNC B0 ;  /* 0x0000000000007941 */ /* 0x000fea0003800000 */
.L_x_2414:
        /* <DEDUP_REMOVED lines=22> */
.L_x_2416:
        /* <DEDUP_REMOVED lines=11> */
[C---:B------:R-:W-:Y:S01]  /*4fd0*/  LEA R10, P0, R8.reuse, c[0x0][0x160], 0x2 ;  /* 0x00005800080a7a11 */ /* 0x040fe200078010ff */
[----:B------:R-:W-:Y:S02]  /*4fe0*/  FFMA.FTZ R13, R37, R19, -R12 ;  /* 0x00000013250d7223 */ /* 0x000fe4000001080c */
[----:B------:R-:W-:Y:S01]  /*4ff0*/  FMUL.FTZ R12, R11, UR12 ;  /* 0x0000000c0b0c7c20 */ /* 0x000fe20008410000 */
[----:B------:R-:W-:Y:S01]  /*5000*/  LEA.HI.X R11, R8, c[0x0][0x164], R65, 0x2, P0 ;  /* 0x00005900080b7a11 */ /* 0x000fe200000f1441 */
[----:B------:R-:W-:-:S05]  /*5010*/  FMUL.FTZ R13, R13, UR12 ;  /* 0x0000000c0d0d7c20 */ /* 0x000fca0008410000 */
[----:B------:R0:W-:Y:S03]  /*5020*/  STG.E.64 [R10.64], R12 ;  /* 0x0000000c0a007986 */ /* 0x0001e6000c101b0e */
.L_x_2418:
[----:B------:R-:W-:Y:S05]  /*5030*/  BSYNC B0 ;  /* 0x0000000000007941 */ /* 0x000fea0003800000 */
.L_x_2417:
[----:B------:R-:W-:-:S04]  /*5040*/  ISETP.GE.U32.AND P0, PT, R61, c[0x0][0x1e0], PT ;  /* 0x000078003d007a0c */ /* 0x000fc80003f06070 */
[----:B------:R-:W-:-:S04]  /*5050*/  ISETP.GE.AND.EX P0, PT, R64, c[0x0][0x1e4], PT, P0 ;  /* 0x0000790040007a0c */ /* 0x000fc80003f06300 */
[----:B------:R-:W-:Y:S01]  /*5060*/  ISETP.GT.U32.OR P0, PT, R0, 0x187, P0 ;  /* 0x000001870000780c */ /* 0x000fe20000704470 */
[----:B------:R-:W-:Y:S11]  /*5070*/  @!P6 BRA `(.L_x_2419) ;  /* 0x000001200000e947 */ /* 0x000ff60003800000 */
[----:B------:R-:W-:Y:S02]  /*5080*/  FFMA.FTZ R38, R57, R36, R38 ;  /* 0x0000002439267223 */ /* 0x000fe40000010026 */
[----:B------:R-:W-:Y:S02]  /*5090*/  FFMA.FTZ R39, R56, R37, R39 ;  /* 0x0000002538277223 */ /* 0x000fe40000010027 */
[----:B0-----:R-:W-:Y:S02]  /*50a0*/  FMUL.FTZ R8, R38, -1.4426950216293334961 ;  /* 0xbfb8aa3b26087820 */ /* 0x001fe40000410000 */
        /* <DEDUP_REMOVED lines=15> */
.L_x_2419:
[----:B------:R-:W-:Y:S01]  /*51a0*/  BSSY B0, `(.L_x_2420) ;  /* 0x0000010000007945 */ /* 0x000fe20003800000 */
[----:B------:R-:W-:Y:S05]  /*51b0*/  @P0 BRA `(.L_x_2421) ;  /* 0x000000e000000947 */ /* 0x000fea0003800000 */
[----:B------:R-:W-:Y:S01]  /*51c0*/  MOV R5, R7 ;  /* 0x0000000700057202 */ /* 0x000fe20000000f00 */
[----:B------:R-:W-:Y:S02]  /*51d0*/  IMAD R64, R64, c[0x0][0x1d8], RZ ;  /* 0x0000760040407a24 */ /* 0x000fe400078e02ff */
[----:B------:R-:W-:Y:S02]  /*51e0*/  FFMA.FTZ R57, R57, R28, R29 ;  /* 0x0000001c39397223 */ /* 0x000fe4000001001d */
[----:B------:R-:W-:-:S04]  /*51f0*/  IMAD.WIDE.U32 R4, R61, c[0x0][0x1d8], R4 ;  /* 0x000076003d047a25 */ /* 0x000fc800078e0004 */
[----:B------:R-:W-:Y:S01]  /*5200*/  IMAD R7, R61, c[0x0][0x1dc], R64 ;  /* 0x000077003d077a24 */ /* 0x000fe200078e0240 */
[----:B------:R-:W-:Y:S01]  /*5210*/  LEA R6, P0, R4, c[0x0][0x160], 0x2 ;  /* 0x0000580004067a11 */ /* 0x000fe200078010ff */
[----:B------:R-:W-:Y:S02]  /*5220*/  FFMA.FTZ R28, R56, R28, R29 ;  /* 0x0000001c381c7223 */ /* 0x000fe4000001001d */
[----:B------:R-:W-:Y:S01]  /*5230*/  FFMA.FTZ R57, R36, R22, -R57 ;  /* 0x0000001624397223 */ /* 0x000fe20000010839 */
[----:B------:R-:W-:Y:S01]  /*5240*/  IADD3 R7, R5, R7, RZ ;  /* 0x0000000705077210 */ /* 0x000fe20007ffe0ff */
[----:B------:R-:W-:Y:S02]  /*5250*/  FFMA.FTZ R28, R37, R23, -R28 ;  /* 0x00000017251c7223 */ /* 0x000fe4000001081c */
[----:B0-----:R-:W-:Y:S01]  /*5260*/  FMUL.FTZ R8, R57, UR12 ;  /* 0x0000000c39087c20 */ /* 0x001fe20008410000 */
[----:B------:R-:W-:Y:S01]  /*5270*/  LEA.HI.X R7, R4, c[0x0][0x164], R7, 0x2, P0 ;  /* 0x0000590004077a11 */ /* 0x000fe200000f1407 */
[----:B------:R-:W-:-:S05]  /*5280*/  FMUL.FTZ R9, R28, UR12 ;  /* 0x0000000c1c097c20 */ /* 0x000fca0008410000 */
[----:B------:R0:W-:Y:S02]  /*5290*/  STG.E.64 [R6.64], R8 ;  /* 0x0000000806007986 */ /* 0x0001e4000c101b0e */
.L_x_2421:
[----:B------:R-:W-:Y:S05]  /*52a0*/  BSYNC B0 ;  /* 0x0000000000007941 */ /* 0x000fea0003800000 */
.L_x_2420:
[----:B------:R-:W-:Y:S01]  /*52b0*/  ULDC UR4, c[0x0][0x10] ;  /* 0x0000040000047ab9 */ /* 0x000fe20000000800 */
[----:B------:R-:W-:Y:S01]  /*52c0*/  IADD3 R58, R58, 0x1, RZ ;  /* 0x000000013a3a7810 */ /* 0x000fe20007ffe0ff */
[----:B------:R-:W-:-:S04]  /*52d0*/  UIADD3 UR7, UR7, UR4, URZ ;  /* 0x0000000407077290 */ /* 0x000fc8000fffe03f */
[----:B------:R-:W-:-:S06]  /*52e0*/  UISETP.GE.AND UP0, UPT, UR7, UR6, UPT ;  /* 0x000000060700728c */ /* 0x000fcc000bf06270 */
[----:B------:R-:W-:-:S13]  /*52f0*/  PLOP3.LUT P0, PT, PT, PT, UP0, 0x80, 0x0 ;  /* 0x000000000000781c */ /* 0x000fda0003f0f008 */
[----:B------:R-:W-:Y:S01]  /*5300*/  @P0 CALL.REL.NOINC `(.L_x_2371) ;  /* 0x0000001000000944 */ /* 0x000fe20003c00000 */
[----:B------:R-:W-:Y:S05]  /*5310*/  BRA `(.L_x_2422) ;  /* 0xffffb09000007947 */ /* 0x000fea000383ffff */
.L_x_2371:
[----:B-1----:R-:W-:Y:S01]  /*5320*/  ISETP.NE.AND P1, PT, R0, RZ, PT ;  /* 0x000000ff0000720c */ /* 0x002fe20003f25270 */
[----:B0-----:R-:W-:Y:S01]  /*5330*/  HFMA2.MMA R25, -RZ, RZ, 0, 2.384185791015625e-07 ;  /* 0x00000004ff197435 */ /* 0x001fe200000001ff */
[----:B------:R-:W-:Y:S01]  /*5340*/  MOV R6, c[0x0][0xc] ;  /* 0x0000030000067a02 */ /* 0x000fe20000000f00 */
        /* <DEDUP_REMOVED lines=15> */
.L_x_2424:
[----:B------:R-:W-:Y:S05]  /*5440*/  BSYNC B0 ;  /* 0x0000000000007941 */ /* 0x000fea0003800000 */
.L_x_2423:
        /* <DEDUP_REMOVED lines=11> */
.L_x_2426:
[----:B------:R-:W2:Y:S01]  /*5500*/  LDG.E.STRONG.GPU R5, [R2.64] ;  /* 0x0000000e02057981 */ /* 0x000ea2000c1ef900 */
[----:B------:R-:W-:Y:S01]  /*5510*/  YIELD ;  /* 0x0000000000007946 */ /* 0x000fe20003800000 */
[----:B--2---:R-:W-:Y:S01]  /*5520*/  ISETP.NE.AND P0, PT, R5, R4, PT ;  /* 0x000000040500720c */ /* 0x004fe20003f05270 */
[----:B------:R-:W-:-:S12]  /*5530*/  CCTL.IVALL ;  /* 0x00000000ff00798f */ /* 0x000fd80002000000 */
[----:B------:R-:W-:Y:S05]  /*5540*/  @P0 BRA `(.L_x_2426) ;  /* 0xffffffb000000947 */ /* 0x000fea000383ffff */
.L_x_2425:
        /* <DEDUP_REMOVED lines=25> */
.L_x_2427:
        /* <DEDUP_REMOVED lines=23> */
.L_x_2428:
        /* <DEDUP_REMOVED lines=11> */
.L_x_5630:


//--------------------- .text._Z35group_norm_nhwc_bwd_one_pass_kernelI11Fp32IOFp32WLi128ELi98ELi392EEv26Group_norm_nhwc_bwd_params --------------------------
	.section	.text._Z35group_norm_nhwc_bwd_one_pass_kernelI11Fp32IOFp32WLi128ELi98ELi392EEv26Group_norm_nhwc_bwd_params,"ax",@progbits
	.sectioninfo	@"SHI_REGISTERS=128"
	.align	128
        .global         _Z35group_norm_nhwc_bwd_one_pass_kernelI11Fp32IOFp32WLi128ELi98ELi392EEv26Group_norm_nhwc_bwd_params
        .type           _Z35group_norm_nhwc_bwd_one_pass_kernelI11Fp32IOFp32WLi128ELi98ELi392EEv26Group_norm_nhwc_bwd_params,@function
        .size           _Z35group_norm_nhwc_bwd_one_pass_kernelI11Fp32IOFp32WLi128ELi98ELi392EEv26Group_norm_nhwc_bwd_params,(.L_x_5631 - _Z35group_norm_nhwc_bwd_one_pass_kernelI11Fp32IOFp32WLi128ELi98ELi392EEv26Group_norm_nhwc_bwd_params)
        .other          _Z35group_norm_nhwc_bwd_one_pass_kernelI11Fp32IOFp32WLi128ELi98ELi392EEv26Group_norm_nhwc_bwd_params,@"STO_CUDA_ENTRY STV_DEFAULT"
_Z35group_norm_nhwc_bwd_one_pass_kernelI11Fp32IOFp32WLi128ELi98ELi392EEv26Group_norm_nhwc_bwd_params:
.text._Z35group_norm_nhwc_bwd_one_pass_kernelI11Fp32IOFp32WLi128ELi98ELi392EEv26Group_norm_nhwc_bwd_params:
        /* <DEDUP_REMOVED lines=11> */
[C---:B------:R-:W-:Y:S01]  /*00b0*/  ISETP.GE.U32.AND P1, PT, R5.reuse, 0x188, PT ;  /* 0x000001880500780c */ /* 0x040fe20003f26070 */
[----:B------:R-:W-:Y:S01]  /*00c0*/  UMOV UR7, 0x3 ;  /* 0x0000000300077882 */ /* 0x000fe20000000000 */
[----:B------:R-:W-:Y:S01]  /*00d0*/  LOP3.LUT R0, R0, 0xffffff7f, RZ, 0xc0, !PT ;  /* 0xffffff7f00007812 */ /* 0x000fe200078ec0ff */
[----:B------:R-:W-:Y:S01]  /*00e0*/  ULDC.64 UR8, c[0x0][0x1d8] ;  /* 0x0000760000087ab9 */ /* 0x000fe20000000a00 */
[----:B------:R-:W-:Y:S01]  /*00f0*/  SHF.R.U32.HI R92, RZ, 0x4, R3 ;  /* 0x00000004ff5c7819 */ /* 0x000fe20000011603 */
[----:B------:R-:W-:Y:S01]  /*0100*/  ULEA.HI UR11, UP0, UR9, UR8, URZ, 0x1 ;  /* 0x00000008090b7291 */ /* 0x000fe2000f81083f */
[--C-:B------:R-:W-:Y:S01]  /*0110*/  SHF.R.S32.HI R2, RZ, 0x1f, R5.reuse ;  /* 0x0000001fff027819 */ /* 0x100fe20000011405 */
[----:B------:R-:W-:Y:S01]  /*0120*/  UIMAD.WIDE.U32 UR4, UR7, UR8, URZ ;  /* 0x00000008070472a5 */ /* 0x000fe2000f8e003f */
[----:B------:R-:W-:Y:S01]  /*0130*/  ISETP.GT.AND P2, PT, R5, 0x17f, PT ;  /* 0x0000017f0500780c */ /* 0x000fe20003f44270 */
[----:B------:R-:W-:Y:S01]  /*0140*/  IMAD R4, R6, c[0x0][0x1fc], R92 ;  /* 0x00007f0006047a24 */ /* 0x000fe200078e025c */
[----:B------:R-:W-:Y:S01]  /*0150*/  LEA.HI R93, R2, R5, RZ, 0x5 ;  /* 0x00000005025d7211 */ /* 0x000fe200078f28ff */
[----:B------:R-:W-:Y:S01]  /*0160*/  UIMAD UR8, UR7, UR9, URZ ;  /* 0x00000009070872a4 */ /* 0x000fe2000f8e023f */
[----:B------:R-:W-:Y:S01]  /*0170*/  IMAD R92, R92, -0x31, R5 ;  /* 0xffffffcf5c5c7824 */ /* 0x000fe200078e0205 */
[----:B------:R-:W-:Y:S01]  /*0180*/  ULDC UR10, c[0x0][0xc] ;  /* 0x00000300000a7ab9 */ /* 0x000fe20000000800 */
[C---:B------:R-:W-:Y:S01]  /*0190*/  ISETP.LT.U32.AND P0, PT, R4.reuse, c[0x0][0x1e0], PT ;  /* 0x0000780004007a0c */ /* 0x040fe20003f01070 */
[----:B------:R-:W-:Y:S01]  /*01a0*/  ULOP3.LUT UR7, UR7, UR10, URZ, 0xc0, !UPT ;  /* 0x0000000a07077292 */ /* 0x000fe2000f8ec03f */
[----:B------:R-:W-:Y:S01]  /*01b0*/  SHF.R.S32.HI R125, RZ, 0x1f, R4 ;  /* 0x0000001fff7d7819 */ /* 0x000fe20000011404 */
[----:B------:R-:W-:Y:S01]  /*01c0*/  UIADD3 UR8, UR5, UR8, URZ ;  /* 0x0000000805087290 */ /* 0x000fe2000fffe03f */
[C---:B------:R-:W-:Y:S01]  /*01d0*/  IADD3 R109, R4.reuse, 0x8, RZ ;  /* 0x00000008046d7810 */ /* 0x040fe20007ffe0ff */
[----:B------:R-:W-:Y:S01]  /*01e0*/  UIADD3.X UR9, URZ, UR9, URZ, UP0, !UPT ;  /* 0x000000093f097290 */ /* 0x000fe200087fe43f */
[----:B------:R-:W-:Y:S01]  /*01f0*/  ISETP.LT.AND.EX P0, PT, R125, c[0x0][0x1e4], !P1, P0 ;  /* 0x000079007d007a0c */ /* 0x000fe20004f01300 */
[----:B------:R-:W-:Y:S01]  /*0200*/  UIADD3 UR5, -UR7, UR10, URZ ;  /* 0x0000000a07057290 */ /* 0x000fe2000fffe13f */
[----:B------:R-:W-:Y:S01]  /*0210*/  ISETP.LT.U32.AND P5, PT, R109, c[0x0][0x1e0], PT ;  /* 0x000078006d007a0c */ /* 0x000fe20003fa1070 */
[----:B------:R-:W-:Y:S01]  /*0220*/  ULEA.HI UR10, UP0, UR8, UR4, URZ, 0x1 ;  /* 0x00000004080a7291 */ /* 0x000fe2000f81083f */
[----:B------:R-:W-:Y:S01]  /*0230*/  SHF.R.S32.HI R120, RZ, 0x1f, R109 ;  /* 0x0000001fff787819 */ /* 0x000fe2000001146d */
[----:B------:R-:W-:Y:S01]  /*0240*/  HFMA2.MMA R91, -RZ, RZ, 0, 0 ;  /* 0x00000000ff5b7435 */ /* 0x000fe200000001ff */
[----:B------:R-:W-:Y:S01]  /*0250*/  IADD3 R108, R4, 0x10, RZ ;  /* 0x00000010046c7810 */ /* 0x000fe20007ffe0ff */
[----:B------:R-:W-:Y:S01]  /*0260*/  UIADD3.X UR8, URZ, UR8, URZ, UP0, !UPT ;  /* 0x000000083f087290 */ /* 0x000fe200087fe43f */
[----:B------:R-:W-:Y:S01]  /*0270*/  ISETP.LT.AND.EX P6, PT, R120, c[0x0][0x1e4], !P1, P5 ;  /* 0x0000790078007a0c */ /* 0x000fe20004fc1350 */
[----:B------:R-:W-:Y:S01]  /*0280*/  USHF.R.S64 UR11, UR11, 0x1, UR9 ;  /* 0x000000010b0b7899 */ /* 0x000fe20008001009 */
[----:B------:R-:W-:Y:S01]  /*0290*/  ISETP.LT.U32.AND P4, PT, R108, c[0x0][0x1e0], PT ;  /* 0x000078006c007a0c */ /* 0x000fe20003f81070 */
[----:B------:R-:W-:Y:S01]  /*02a0*/  USHF.R.S64 UR10, UR10, 0x1, UR8 ;  /* 0x000000010a0a7899 */ /* 0x000fe20008001008 */
[----:B------:R-:W-:Y:S01]  /*02b0*/  SHF.R.S32.HI R119, RZ, 0x1f, R108 ;  /* 0x0000001fff777819 */ /* 0x000fe2000001146c */
[----:B------:R-:W-:Y:S01]  /*02c0*/  USHF.R.S32.HI UR9, URZ, 0x1, UR9 ;  /* 0x000000013f097899 */ /* 0x000fe20008011409 */
[----:B------:R-:W-:Y:S01]  /*02d0*/  @P0 LOP3.LUT R0, R0, 0x80, RZ, 0xfc, !PT ;  /* 0x0000008000000812 */ /* 0x000fe200078efcff */
[----:B------:R-:W-:Y:S01]  /*02e0*/  USHF.R.S32.HI UR8, URZ, 0x1, UR8 ;  /* 0x000000013f087899 */ /* 0x000fe20008011408 */
[----:B------:R-:W-:Y:S01]  /*02f0*/  IADD3 R107, R4, 0x18, RZ ;  /* 0x00000018046b7810 */ /* 0x000fe20007ffe0ff */
[----:B------:R-:W-:Y:S01]  /*0300*/  USHF.L.U64.HI UR9, UR11, 0x2, UR9 ;  /* 0x000000020b097899 */ /* 0x000fe20008010209 */
[----:B------:R-:W-:Y:S01]  /*0310*/  ISETP.LT.AND.EX P5, PT, R119, c[0x0][0x1e4], !P1, P4 ;  /* 0x0000790077007a0c */ /* 0x000fe20004fa1340 */
[----:B------:R-:W-:Y:S01]  /*0320*/  USHF.L.U64.HI UR8, UR10, 0x2, UR8 ;  /* 0x000000020a087899 */ /* 0x000fe20008010208 */
[----:B------:R-:W-:Y:S01]  /*0330*/  LOP3.LUT R0, R0, 0xffffffbf, RZ, 0xc0, !PT ;  /* 0xffffffbf00007812 */ /* 0x000fe200078ec0ff */
[----:B------:R-:W-:Y:S01]  /*0340*/  ULDC.U8 UR16, c[0x0][0x1f4] ;  /* 0x00007d0000107ab9 */ /* 0x000fe20000000000 */
[----:B------:R-:W-:-:S02]  /*0350*/  LOP3.LUT R2, R93, 0xffffffe0, RZ, 0xc0, !PT ;  /* 0xffffffe05d027812 */ /* 0x000fc400078ec0ff */
[----:B------:R-:W-:Y:S02]  /*0360*/  ISETP.LT.U32.AND P3, PT, R107, c[0x0][0x1e0], PT ;  /* 0x000078006b007a0c */ /* 0x000fe40003f61070 */
[----:B------:R-:W-:Y:S02]  /*0370*/  SHF.R.S32.HI R118, RZ, 0x1f, R107 ;  /* 0x0000001fff767819 */ /* 0x000fe4000001146b */
[----:B------:R-:W-:Y:S02]  /*0380*/  @P6 LOP3.LUT R0, R0, 0x40, RZ, 0xfc, !PT ;  /* 0x0000004000006812 */ /* 0x000fe400078efcff */
[----:B------:R-:W-:Y:S02]  /*0390*/  IADD3 R2, -R2, 0x187, RZ ;  /* 0x0000018702027810 */ /* 0x000fe40007ffe1ff */
[----:B------:R-:W-:Y:S02]  /*03a0*/  IADD3 R106, R4, 0x20, RZ ;  /* 0x00000020046a7810 */ /* 0x000fe40007ffe0ff */
[----:B------:R-:W-:-:S02]  /*03b0*/  ISETP.LT.AND.EX P4, PT, R118, c[0x0][0x1e4], !P1, P3 ;  /* 0x0000790076007a0c */ /* 0x000fc40004f81330 */
[----:B------:R-:W-:Y:S02]  /*03c0*/  LOP3.LUT R0, R0, 0xffffffdf, RZ, 0xc0, !PT ;  /* 0xffffffdf00007812 */ /* 0x000fe400078ec0ff */
[----:B------:R-:W-:Y:S01]  /*03d0*/  SEL R3, R2, 0x1f, P2 ;  /* 0x0000001f02037807 */ /* 0x000fe20001000000 */
[----:B------:R-:W-:Y:S01]  /*03e0*/  IMAD R2, R6, c[0x0][0x10], R7 ;  /* 0x0000040006027a24 */ /* 0x000fe200078e0207 */
        /* <DEDUP_REMOVED lines=17> */
[----:B------:R-:W-:Y:S02]  /*0500*/  IADD3 R102, R4, 0x38, RZ ;  /* 0x0000003804667810 */ /* 0x000fe40007ffe0ff */
        /* <DEDUP_REMOVED lines=15> */
[----:B------:R-:W-:-:S02]  /*0600*/  SHF.R.S32.HI R110, RZ, 0x1f, R98 ;  /* 0x0000001fff6e7819 */ /* 0x000fc40000011462 */
[----:B------:R-:W-:Y:S02]  /*0610*/  ISETP.LT.U32.AND P0, PT, R98, c[0x0][0x1e0], PT ;  /* 0x0000780062007a0c */ /* 0x000fe40003f01070 */
[C---:B------:R-:W-:Y:S02]  /*0620*/  IADD3 R97, R4.reuse, 0x60, RZ ;  /* 0x0000006004617810 */ /* 0x040fe40007ffe0ff */
[C---:B------:R-:W-:Y:S02]  /*0630*/  IADD3 R96, R4.reuse, 0x68, RZ ;  /* 0x0000006804607810 */ /* 0x040fe40007ffe0ff */
[C---:B------:R-:W-:Y:S02]  /*0640*/  IADD3 R95, R4.reuse, 0x70, RZ ;  /* 0x00000070045f7810 */ /* 0x040fe40007ffe0ff */
[----:B------:R-:W-:Y:S02]  /*0650*/  IADD3 R94, R4, 0x78, RZ ;  /* 0x00000078045e7810 */ /* 0x000fe40007ffe0ff */
[----:B------:R-:W-:-:S02]  /*0660*/  ISETP.LT.AND.EX P5, PT, R114, c[0x0][0x1e4], !P1, P5 ;  /* 0x0000790072007a0c */ /* 0x000fc40004fa1350 */
[----:B------:R-:W-:Y:S02]  /*0670*/  ISETP.LT.AND.EX P4, PT, R113, c[0x0][0x1e4], !P1, P4 ;  /* 0x0000790071007a0c */ /* 0x000fe40004f81340 */
[----:B------:R-:W-:Y:S02]  /*0680*/  ISETP.LT.AND.EX P3, PT, R112, c[0x0][0x1e4], !P1, P3 ;  /* 0x0000790070007a0c */ /* 0x000fe40004f61330 */
[----:B------:R-:W-:Y:S02]  /*0690*/  ISETP.LT.AND.EX P2, PT, R111, c[0x0][0x1e4], !P1, P2 ;  /* 0x000079006f007a0c */ /* 0x000fe40004f41320 */
[----:B------:R-:W-:Y:S02]  /*06a0*/  ISETP.LT.AND.EX P1, PT, R110, c[0x0][0x1e4], !P1, P0 ;  /* 0x000079006e007a0c */ /* 0x000fe40004f21300 */
[----:B------:R-:W-:Y:S02]  /*06b0*/  MOV R2, R7 ;  /* 0x0000000700027202 */ /* 0x000fe40000000f00 */
[----:B------:R-:W-:-:S02]  /*06c0*/  SHF.R.S32.HI R93, RZ, 0x5, R93 ;  /* 0x00000005ff5d7819 */ /* 0x000fc4000001145d */
[----:B------:R-:W-:Y:S02]  /*06d0*/  SHF.L.U32 R92, R92, 0x1, RZ ;  /* 0x000000015c5c7819 */ /* 0x000fe400000006ff */
[----:B------:R-:W-:Y:S02]  /*06e0*/  SHF.R.S32.HI R124, RZ, 0x1f, R97 ;  /* 0x0000001fff7c7819 */ /* 0x000fe40000011461 */
[----:B------:R-:W-:Y:S02]  /*06f0*/  SHF.R.S32.HI R123, RZ, 0x1f, R96 ;  /* 0x0000001fff7b7819 */ /* 0x000fe40000011460 */
[----:B------:R-:W-:Y:S02]  /*0700*/  SHF.R.S32.HI R122, RZ, 0x1f, R95 ;  /* 0x0000001fff7a7819 */ /* 0x000fe4000001145f */
[----:B------:R-:W-:Y:S02]  /*0710*/  SHF.R.S32.HI R121, RZ, 0x1f, R94 ;  /* 0x0000001fff797819 */ /* 0x000fe4000001145e */
.L_x_2512:
[----:B0-----:R-:W-:Y:S02]  /*0720*/  MOV R9, 0x8 ;  /* 0x0000000800097802 */ /* 0x001fe40000000f00 */
[----:B------:R-:W-:-:S02]  /*0730*/  P2R R15, PR, RZ, 0x8 ;  /* 0x00000008ff0f7803 */ /* 0x000fc40000000000 */
[----:B------:R-:W-:Y:S01]  /*0740*/  IABS R13, c[0x0][0x1f0] ;  /* 0x00007c00000d7a13 */ /* 0x000fe20000000000 */
[----:B------:R-:W-:Y:S01]  /*0750*/  IMAD.WIDE R8, R2, R9, c[0x0][0x198] ;  /* 0x0000660002087625 */ /* 0x000fe200078e0209 */
[----:B------:R-:W-:Y:S01]  /*0760*/  UMOV UR14, 0x3f800000 ;  /* 0x3f800000000e7882 */ /* 0x000fe20000000000 */
[----:B------:R-:W-:Y:S01]  /*0770*/  CS2R R50, SRZ ;  /* 0x0000000000327805 */ /* 0x000fe2000001ff00 */
[----:B------:R-:W-:Y:S01]  /*0780*/  CS2R R60, SRZ ;  /* 0x00000000003c7805 */ /* 0x000fe2000001ff00 */
[----:B------:R-:W-:Y:S01]  /*0790*/  CS2R R48, SRZ ;  /* 0x0000000000307805 */ /* 0x000fe2000001ff00 */
[----:B------:R-:W-:Y:S01]  /*07a0*/  CS2R R58, SRZ ;  /* 0x00000000003a7805 */ /* 0x000fe2000001ff00 */
[----:B------:R-:W2:Y:S01]  /*07b0*/  LDG.E.64 R8, [R8.64] ;  /* 0x0000000c08087981 */ /* 0x000ea2000c1e1b00 */
[----:B------:R-:W-:Y:S01]  /*07c0*/  CS2R R46, SRZ ;  /* 0x00000000002e7805 */ /* 0x000fe2000001ff00 */
[----:B------:R-:W-:Y:S01]  /*07d0*/  CS2R R56, SRZ ;  /* 0x0000000000387805 */ /* 0x000fe2000001ff00 */
[----:B------:R-:W-:-:S02]  /*07e0*/  LOP3.LUT P3, RZ, R0, 0x80, RZ, 0xc0, !PT ;  /* 0x0000008000ff7812 */ /* 0x000fc4000786c0ff */
[----:B------:R-:W-:Y:S01]  /*07f0*/  P2R R14, PR, RZ, 0x4 ;  /* 0x00000004ff0e7803 */ /* 0x000fe20000000000 */
[----:B------:R-:W-:Y:S01]  /*0800*/  CS2R R44, SRZ ;  /* 0x00000000002c7805 */ /* 0x000fe2000001ff00 */
[----:B------:R-:W-:Y:S01]  /*0810*/  CS2R R54, SRZ ;  /* 0x0000000000367805 */ /* 0x000fe2000001ff00 */
[C---:B------:R-:W-:Y:S02]  /*0820*/  LOP3.LUT P2, RZ, R0.reuse, 0x40, RZ, 0xc0, !PT ;  /* 0x0000004000ff7812 */ /* 0x040fe4000784c0ff */
[----:B------:R-:W-:Y:S02]  /*0830*/  P2R R16, PR, RZ, 0x2 ;  /* 0x00000002ff107803 */ /* 0x000fe40000000000 */
[----:B------:R-:W-:Y:S01]  /*0840*/  LOP3.LUT P1, RZ, R0, 0x20, RZ, 0xc0, !PT ;  /* 0x0000002000ff7812 */ /* 0x000fe2000782c0ff */
[----:B-12---:R-:W0:Y:S02]  /*0850*/  R2UR UR4, R8 ;  /* 0x00000000080473c2 */ /* 0x006e2400000e0000 */
[----:B0-----:R-:W-:-:S05]  /*0860*/  MOV R10, UR4 ;  /* 0x00000004000a7c02 */ /* 0x001fca0008000f00 */
[----:B------:R-:W-:Y:S02]  /*0870*/  FFMA.FTZ R11, -R10, UR4, R9 ;  /* 0x000000040a0b7c23 */ /* 0x000fe40008010109 */
[----:B------:R-:W0:Y:S03]  /*0880*/  I2F.RP R10, R13 ;  /* 0x0000000d000a7306 */ /* 0x000e260000209400 */
[----:B------:R-:W-:-:S05]  /*0890*/  FSETP.GTU.FTZ.AND P0, PT, R11, RZ, PT ;  /* 0x000000ff0b00720b */ /* 0x000fca0003f1c000 */
[----:B0-----:R-:W0:Y:S08]  /*08a0*/  MUFU.RCP R10, R10 ;  /* 0x0000000a000a7308 */ /* 0x001e300000001000 */
[----:B------:R-:W-:Y:S01]  /*08b0*/  VOTEU.ANY UP0, P0 ;  /* 0x00000000003f7886 */ /* 0x000fe20000000100 */
[----:B------:R-:W-:Y:S02]  /*08c0*/  PLOP3.LUT P0, PT, PT, PT, UP0, 0x80, 0x0 ;  /* 0x000000000000781c */ /* 0x000fe40003f0f008 */
[----:B0-----:R-:W-:-:S04]  /*08d0*/  IADD3 R8, R10, 0xffffffe, RZ ;  /* 0x0ffffffe0a087810 */ /* 0x001fc80007ffe0ff */
[----:B------:R0:W1:Y:S07]  /*08e0*/  F2I.FTZ.U32.TRUNC.NTZ R9, R8 ;  /* 0x0000000800097305 */ /* 0x00006e000021f000 */
[----:B------:R-:W-:Y:S01]  /*08f0*/  @P0 FADD.FTZ R11, R11, c[0x0][0x1a0] ;  /* 0x000068000b0b0621 */ /* 0x000fe20000010000 */
[----:B------:R-:W-:Y:S02]  /*0900*/  PLOP3.LUT P0, PT, PT, PT, UP0, 0x80, 0x0 ;  /* 0x000000000000781c */ /* 0x000fe40003f0f008 */
[----:B0-----:R-:W-:-:S02]  /*0910*/  MOV R8, RZ ;  /* 0x000000ff00087202 */ /* 0x001fc40000000f00 */
[----:B-1----:R-:W-:-:S09]  /*0920*/  IADD3 R12, RZ, -R9, RZ ;  /* 0x80000009ff0c7210 */ /* 0x002fd20007ffe0ff */
[----:B------:R0:W1:Y:S02]  /*0930*/  @P0 MUFU.RSQ R17, R11 ;  /* 0x0000000b00110308 */ /* 0x0000640000001400 */
[----:B0-----:R-:W-:Y:S01]  /*0940*/  IMAD R11, R12, R13, RZ ;  /* 0x0000000d0c0b7224 */ /* 0x001fe200078e02ff */
[----:B------:R-:W-:-:S03]  /*0950*/  IABS R12, R2 ;  /* 0x00000002000c7213 */ /* 0x000fc60000000000 */
[----:B------:R-:W-:Y:S01]  /*0960*/  IMAD.HI.U32 R9, R9, R11, R8 ;  /* 0x0000000b09097227 */ /* 0x000fe200078e0008 */
[----:B------:R-:W-:-:S05]  /*0970*/  PLOP3.LUT P0, PT, PT, PT, UP0, 0x80, 0x0 ;  /* 0x000000000000781c */ /* 0x000fca0003f0f008 */
[----:B------:R-:W-:-:S05]  /*0980*/  IMAD.HI.U32 R9, R9, R12, RZ ;  /* 0x0000000c09097227 */ /* 0x000fca00078e00ff */
[----:B------:R-:W-:-:S05]  /*0990*/  IADD3 R10, -R9, RZ, RZ ;  /* 0x000000ff090a7210 */ /* 0x000fca0007ffe1ff */
[C---:B------:R-:W-:Y:S01]  /*09a0*/  IMAD R10, R13.reuse, R10, R12 ;  /* 0x0000000a0d0a7224 */ /* 0x040fe200078e020c */
[----:B-1----:R0:W1:Y:S04]  /*09b0*/  @P0 R2UR UR14, R17 ;  /* 0x00000000110e03c2 */ /* 0x00206800000e0000 */
[----:B------:R-:W-:-:S13]  /*09c0*/  ISETP.GT.U32.AND P0, PT, R13, R10, PT ;  /* 0x0000000a0d00720c */ /* 0x000fda0003f04070 */
[-C--:B------:R-:W-:Y:S02]  /*09d0*/  @!P0 IADD3 R10, R10, -R13.reuse, RZ ;  /* 0x8000000d0a0a8210 */ /* 0x080fe40007ffe0ff */
[----:B------:R-:W-:Y:S02]  /*09e0*/  @!P0 IADD3 R9, R9, 0x1, RZ ;  /* 0x0000000109098810 */ /* 0x000fe40007ffe0ff */
[----:B------:R-:W-:Y:S02]  /*09f0*/  IADD3 R11, R10, -R13, RZ ;  /* 0x8000000d0a0b7210 */ /* 0x000fe40007ffe0ff */
[----:B------:R-:W-:-:S04]  /*0a00*/  ISETP.GT.U32.AND P0, PT, R13, R10, PT ;  /* 0x0000000a0d00720c */ /* 0x000fc80003f04070 */
[----:B------:R-:W-:Y:S02]  /*0a10*/  SEL R11, R11, R10, !P0 ;  /* 0x0000000a0b0b7207 */ /* 0x000fe40004000000 */
[----:B------:R-:W-:Y:S02]  /*0a20*/  ISETP.GE.U32.AND P0, PT, R10, R13, PT ;  /* 0x0000000d0a00720c */ /* 0x000fe40003f06070 */
[----:B------:R-:W-:-:S11]  /*0a30*/  LOP3.LUT R8, R2, c[0x0][0x1f0], RZ, 0x3c, !PT ;  /* 0x00007c0002087a12 */ /* 0x000fd600078e3cff */
[----:B------:R-:W-:Y:S02]  /*0a40*/  @P0 IADD3 R9, R9, 0x1, RZ ;  /* 0x0000000109090810 */ /* 0x000fe40007ffe0ff */
[----:B------:R-:W-:-:S13]  /*0a50*/  ISETP.GE.AND P0, PT, R2, RZ, PT ;  /* 0x000000ff0200720c */ /* 0x000fda0003f06270 */
[----:B------:R-:W-:Y:S02]  /*0a60*/  @!P0 IADD3 R11, -R11, RZ, RZ ;  /* 0x000000ff0b0b8210 */ /* 0x000fe40007ffe1ff */
[----:B------:R-:W-:Y:S02]  /*0a70*/  ISETP.GE.AND P0, PT, R8, RZ, PT ;  /* 0x000000ff0800720c */ /* 0x000fe40003f06270 */
[----:B------:R-:W-:-:S11]  /*0a80*/  LOP3.LUT R8, RZ, c[0x0][0x1f0], RZ, 0x33, !PT ;  /* 0x00007c00ff087a12 */ /* 0x000fd600078e33ff */
[----:B------:R-:W-:Y:S02]  /*0a90*/  @!P0 IADD3 R9, -R9, RZ, RZ ;  /* 0x000000ff09098210 */ /* 0x000fe40007ffe1ff */
[----:B------:R-:W-:-:S04]  /*0aa0*/  ISETP.NE.AND P0, PT, RZ, c[0x0][0x1f0], PT ;  /* 0x00007c00ff007a0c */ /* 0x000fc80003f05270 */
[----:B------:R-:W-:-:S05]  /*0ab0*/  SEL R90, R8, R11, !P0 ;  /* 0x0000000b085a7207 */ /* 0x000fca0004000000 */
[----:B------:R-:W-:Y:S01]  /*0ac0*/  IMAD R78, R90, 0x62, RZ ;  /* 0x000000625a4e7824 */ /* 0x000fe200078e02ff */
[----:B------:R-:W-:Y:S02]  /*0ad0*/  SEL R11, R8, R9, !P0 ;  /* 0x00000009080b7207 */ /* 0x000fe40004000000 */
[----:B------:R-:W-:Y:S02]  /*0ae0*/  SHF.R.S32.HI R9, RZ, 0x1f, R92 ;  /* 0x0000001fff097819 */ /* 0x000fe4000001145c */
[----:B------:R-:W-:-:S04]  /*0af0*/  IADD3 R64, P0, R92, R78, RZ ;  /* 0x0000004e5c407210 */ /* 0x000fc80007f1e0ff */
[----:B------:R-:W-:Y:S01]  /*0b00*/  LEA.HI.X.SX32 R65, R78, R9, 0x1, P0 ;  /* 0x000000094e417211 */ /* 0x000fe200000f0eff */
[----:B------:R-:W-:-:S05]  /*0b10*/  IMAD.WIDE.U32 R8, R5, 0x5397829d, RZ ;  /* 0x5397829d05087825 */ /* 0x000fca00078e00ff */
[----:B------:R-:W-:-:S05]  /*0b20*/  SHF.R.U32.HI R9, RZ, 0x4, R9 ;  /* 0x00000004ff097819 */ /* 0x000fca0000011609 */
[----:B0-----:R-:W-:-:S05]  /*0b30*/  IMAD R17, R6, c[0x0][0x1fc], R9 ;  /* 0x00007f0006117a24 */ /* 0x001fca00078e0209 */
[----:B------:R-:W-:-:S04]  /*0b40*/  IADD3 R8, R17, 0x60, RZ ;  /* 0x0000006011087810 */ /* 0x000fc80007ffe0ff */
[----:B------:R-:W-:Y:S02]  /*0b50*/  SHF.R.S32.HI R9, RZ, 0x1f, R8 ;  /* 0x0000001fff097819 */ /* 0x000fe40000011408 */
[----:B------:R-:W-:-:S04]  /*0b60*/  ISETP.GE.U32.AND P0, PT, R8, c[0x0][0x1e0], PT ;  /* 0x0000780008007a0c */ /* 0x000fc80003f06070 */
[----:B------:R-:W-:Y:S02]  /*0b70*/  ISETP.GE.AND.EX P0, PT, R9, c[0x0][0x1e4], PT, P0 ;  /* 0x0000790009007a0c */ /* 0x000fe40003f06300 */
[----:B------:R-:W-:Y:S02]  /*0b80*/  SHF.R.S32.HI R8, RZ, 0x1f, R11 ;  /* 0x0000001fff087819 */ /* 0x000fe4000001140b */
[----:B------:R-:W-:-:S03]  /*0b90*/  ISETP.LT.U32.AND P0, PT, R5, 0x188, !P0 ;  /* 0x000001880500780c */ /* 0x000fc60004701070 */
[----:B------:R-:W-:Y:S02]  /*0ba0*/  IMAD R8, R8, c[0x0][0x1e8], RZ ;  /* 0x00007a0008087a24 */ /* 0x000fe400078e02ff */
[----:B------:R-:W-:-:S04]  /*0bb0*/  IMAD.WIDE.U32 R64, R11, c[0x0][0x1e8], R64 ;  /* 0x00007a000b407a25 */ /* 0x000fc800078e0040 */
[----:B------:R-:W-:-:S04]  /*0bc0*/  IMAD R63, R11, c[0x0][0x1ec], R8 ;  /* 0x00007b000b3f7a24 */ /* 0x000fc800078e0208 */
[----:B------:R-:W-:Y:S01]  /*0bd0*/  @P0 IMAD R8, R124, c[0x0][0x1d8], RZ ;  /* 0x000076007c080a24 */ /* 0x000fe200078e02ff */
[----:B------:R-:W-:Y:S02]  /*0be0*/  IADD3 R63, R65, R63, RZ ;  /* 0x0000003f413f7210 */ /* 0x000fe40007ffe0ff */
        /* <DEDUP_REMOVED lines=8> */
[----:B------:R-:W-:Y:S02]  /*0c70*/  @P0 IADD3 R10, P6, R10, c[0x0][0x178], RZ ;  /* 0x00005e000a0a0a10 */ /* 0x000fe40007fde0ff */
[----:B------:R-:W-:Y:S01]  /*0c80*/  IADD3 R12, R17, 0x68, RZ ;  /* 0x00000068110c7810 */ /* 0x000fe20007ffe0ff */
[----:B------:R0:W5:Y:S01]  /*0c90*/  @P0 LDG.E.64 R50, [R8.64] ;  /* 0x0000000c08320981 */ /* 0x000162000c1e1b00 */
[----:B------:R-:W-:Y:S02]  /*0ca0*/  @P0 IADD3.X R11, R11, c[0x0][0x17c], RZ, P6, !PT ;  /* 0x00005f000b0b0a10 */ /* 0x000fe400037fe4ff */
[----:B------:R-:W-:-:S03]  /*0cb0*/  SHF.R.S32.HI R13, RZ, 0x1f, R12 ;  /* 0x0000001fff0d7819 */ /* 0x000fc6000001140c */
[----:B------:R2:W5:Y:S01]  /*0cc0*/  @P0 LDG.E.64 R60, [R10.64] ;  /* 0x0000000c0a3c0981 */ /* 0x000562000c1e1b00 */
        /* <DEDUP_REMOVED lines=9> */
[C---:B--2---:R-:W-:Y:S02]  /*0d60*/  @P0 SHF.L.U32 R10, R12.reuse, 0x2, RZ ;  /* 0x000000020c0a0819 */ /* 0x044fe400000006ff */
[----:B------:R-:W-:Y:S02]  /*0d70*/  @P0 SHF.L.U64.HI R12, R12, 0x2, R9 ;  /* 0x000000020c0c0819 */ /* 0x000fe40000010209 */
[----:B------:R-:W-:-:S04]  /*0d80*/  @P0 IADD3 R8, P6, R10, c[0x0][0x180], RZ ;  /* 0x000060000a080a10 */ /* 0x000fc80007fde0ff */
[----:B------:R-:W-:Y:S02]  /*0d90*/  @P0 IADD3.X R9, R12, c[0x0][0x184], RZ, P6, !PT ;  /* 0x000061000c090a10 */ /* 0x000fe400037fe4ff */
[----:B------:R-:W-:-:S03]  /*0da0*/  @P0 IADD3 R10, P6, R10, c[0x0][0x178], RZ ;  /* 0x00005e000a0a0a10 */ /* 0x000fc60007fde0ff */
[----:B------:R0:W5:Y:S01]  /*0db0*/  @P0 LDG.E.64 R48, [R8.64] ;  /* 0x0000000c08300981 */ /* 0x000162000c1e1b00 */
[----:B------:R-:W-:Y:S02]  /*0dc0*/  @P0 IADD3.X R11, R12, c[0x0][0x17c], RZ, P6, !PT ;  /* 0x00005f000c0b0a10 */ /* 0x000fe400037fe4ff */
[----:B------:R-:W-:-:S03]  /*0dd0*/  IADD3 R12, R17, 0x70, RZ ;  /* 0x00000070110c7810 */ /* 0x000fc60007ffe0ff */
[----:B------:R2:W5:Y:S01]  /*0de0*/  @P0 LDG.E.64 R58, [R10.64] ;  /* 0x0000000c0a3a0981 */ /* 0x000562000c1e1b00 */
        /* <DEDUP_REMOVED lines=29> */
[C---:B------:R-:W-:Y:S02]  /*0fc0*/  @P0 SHF.L.U32 R13, R12.reuse, 0x2, RZ ;  /* 0x000000020c0d0819 */ /* 0x040fe400000006ff */
[----:B------:R-:W-:Y:S02]  /*0fd0*/  @P0 SHF.L.U64.HI R8, R12, 0x2, R9 ;  /* 0x000000020c080819 */ /* 0x000fe40000010209 */
[----:B--2---:R-:W-:Y:S01]  /*0fe0*/  @P0 IADD3 R10, P6, R13, c[0x0][0x180], RZ ;  /* 0x000060000d0a0a10 */ /* 0x004fe20007fde0ff */
[----:B------:R-:W-:-:S03]  /*0ff0*/  @P3 IMAD R9, R125, c[0x0][0x1d8], RZ ;  /* 0x000076007d093a24 */ /* 0x000fc600078e02ff */
[----:B------:R-:W-:Y:S02]  /*1000*/  @P0 IADD3.X R11, R8, c[0x0][0x184], RZ, P6, !PT ;  /* 0x00006100080b0a10 */ /* 0x000fe400037fe4ff */
[----:B------:R-:W-:Y:S01]  /*1010*/  @P0 IADD3 R12, P6, R13, c[0x0][0x178], RZ ;  /* 0x00005e000d0c0a10 */ /* 0x000fe20007fde0ff */
[----:B------:R-:W-:Y:S01]  /*1020*/  @P3 IMAD R17, R4, c[0x0][0x1dc], R9 ;  /* 0x0000770004113a24 */ /* 0x000fe200078e0209 */
[----:B------:R-:W-:Y:S01]  /*1030*/  @P3 MOV R9, R63 ;  /* 0x0000003f00093202 */ /* 0x000fe20000000f00 */
[----:B------:R0:W5:Y:S01]  /*1040*/  @P0 LDG.E.64 R44, [R10.64] ;  /* 0x0000000c0a2c0981 */ /* 0x000162000c1e1b00 */
[----:B------:R-:W-:Y:S02]  /*1050*/  @P0 IADD3.X R13, R8, c[0x0][0x17c], RZ, P6, !PT ;  /* 0x00005f00080d0a10 */ /* 0x000fe400037fe4ff */
[----:B------:R-:W-:-:S03]  /*1060*/  @P3 MOV R8, R64 ;  /* 0x0000004000083202 */ /* 0x000fc60000000f00 */
[----:B------:R2:W5:Y:S02]  /*1070*/  @P0 LDG.E.64 R54, [R12.64] ;  /* 0x0000000c0c360981 */ /* 0x000564000c1e1b00 */
        /* <DEDUP_REMOVED lines=10> */
[----:B0-----:R-:W-:Y:S01]  /*1120*/  @P2 IMAD R11, R109, c[0x0][0x1dc], R8 ;  /* 0x000077006d0b2a24 */ /* 0x001fe200078e0208 */
        /* <DEDUP_REMOVED lines=34> */
[----:B------:R-:W-:-:S03]  /*1350*/  @P2 IMAD R13, R117, c[0x0][0x1d8], RZ ;  /* 0x00007600750d2a24 */ /* 0x000fc600078e02ff */
[----:B------:R-:W-:Y:S02]  /*1360*/  @P3 IADD3.X R37, R12, c[0x0][0x17c], RZ, P0, !PT ;  /* 0x00005f000c253a10 */ /* 0x000fe400007fe4ff */
[----:B------:R-:W-:Y:S01]  /*1370*/  ISETP.NE.AND P3, PT, R15, RZ, PT ;  /* 0x000000ff0f00720c */ /* 0x000fe20003f65270 */
[----:B------:R-:W-:Y:S01]  /*1380*/  @P2 IMAD R15, R106, c[0x0][0x1dc], R13 ;  /* 0x000077006a0f2a24 */ /* 0x000fe200078e020d */
[----:B------:R-:W-:Y:S02]  /*1390*/  @P2 MOV R12, R64 ;  /* 0x00000040000c2202 */ /* 0x000fe40000000f00 */
        /* <DEDUP_REMOVED lines=11> */
[----:B------:R-:W-:Y:S02]  /*1450*/  ISETP.NE.AND P2, PT, R14, RZ, PT ;  /* 0x000000ff0e00720c */ /* 0x000fe40003f45270 */
[----:B------:R-:W-:Y:S01]  /*1460*/  @P1 MOV R14, R64 ;  /* 0x00000040000e1202 */ /* 0x000fe20000000f00 */
[----:B------:R-:W-:Y:S01]  /*1470*/  @P1 IMAD R17, R104, c[0x0][0x1dc], R15 ;  /* 0x0000770068111a24 */ /* 0x000fe200078e020f */
        /* <DEDUP_REMOVED lines=9> */
[----:B------:R-:W-:Y:S02]  /*1510*/  @P1 IADD3.X R33, R17, c[0x0][0x17c], RZ, P0, !PT ;  /* 0x00005f0011211a10 */ /* 0x000fe400007fe4ff */
[----:B------:R-:W-:Y:S01]  /*1520*/  ISETP.NE.AND P1, PT, R16, RZ, PT ;  /* 0x000000ff1000720c */ /* 0x000fe20003f25270 */
        /* <DEDUP_REMOVED lines=11> */
[----:B------:R-:W-:Y:S02]  /*15e0*/  P2R R79, PR, RZ, 0x40 ;  /* 0x00000040ff4f7803 */ /* 0x000fe40000000000 */
[----:B------:R-:W-:Y:S02]  /*15f0*/  @P6 IADD3.X R31, R18, c[0x0][0x17c], RZ, P0, !PT ;  /* 0x00005f00121f6a10 */ /* 0x000fe400007fe4ff */
[----:B------:R-:W-:-:S04]  /*1600*/  LOP3.LUT P6, RZ, R0, 0x8, RZ, 0xc0, !PT ;  /* 0x0000000800ff7812 */ /* 0x000fc800078cc0ff */
[----:B------:R-:W-:Y:S02]  /*1610*/  P2R R82, PR, RZ, 0x40 ;  /* 0x00000040ff527803 */ /* 0x000fe40000000000 */
[----:B------:R-:W-:-:S04]  /*1620*/  LOP3.LUT P6, RZ, R0, 0x10, RZ, 0xc0, !PT ;  /* 0x0000001000ff7812 */ /* 0x000fc800078cc0ff */
[----:B------:R-:W-:Y:S02]  /*1630*/  P2R R83, PR, RZ, 0x40 ;  /* 0x00000040ff537803 */ /* 0x000fe40000000000 */
[----:B------:R-:W-:-:S04]  /*1640*/  LOP3.LUT P6, RZ, R0, 0x20, RZ, 0xc0, !PT ;  /* 0x0000002000ff7812 */ /* 0x000fc800078cc0ff */
[----:B------:R-:W-:Y:S02]  /*1650*/  P2R R84, PR, RZ, 0x40 ;  /* 0x00000040ff547803 */ /* 0x000fe40000000000 */
[----:B------:R-:W-:-:S04]  /*1660*/  LOP3.LUT P6, RZ, R0, 0x40, RZ, 0xc0, !PT ;  /* 0x0000004000ff7812 */ /* 0x000fc800078cc0ff */
[----:B------:R-:W-:Y:S02]  /*1670*/  P2R R85, PR, RZ, 0x40 ;  /* 0x00000040ff557803 */ /* 0x000fe40000000000 */
[----:B------:R-:W-:Y:S01]  /*1680*/  LOP3.LUT P6, RZ, R0, 0x80, RZ, 0xc0, !PT ;  /* 0x0000008000ff7812 */ /* 0x000fe200078cc0ff */
[----:B------:R-:W-:-:S12]  /*1690*/  CS2R R80, SRZ ;  /* 0x0000000000507805 */ /* 0x000fd8000001ff00 */
[----:B------:R0:W2:Y:S01]  /*16a0*/  @P6 LDG.E.64 R80, [R42.64] ;  /* 0x0000000c2a506981 */ /* 0x0000a2000c1e1b00 */
        /* <DEDUP_REMOVED lines=34> */
[----:B------:R-:W-:Y:S01]  /*18d0*/  @P3 IADD3 R70, P0, R70, c[0x0][0x178], RZ ;  /* 0x00005e0046463a10 */ /* 0x000fe20007f1e0ff */
[----:B------:R-:W-:-:S03]  /*18e0*/  CS2R R52, SRZ ;  /* 0x0000000000347805 */ /* 0x000fc6000001ff00 */
[----:B------:R-:W-:Y:S01]  /*18f0*/  @P3 IADD3.X R71, R18, c[0x0][0x17c], RZ, P0, !PT ;  /* 0x00005f0012473a10 */ /* 0x000fe200007fe4ff */
[----:B------:R-:W-:Y:S01]  /*1900*/  @P2 IMAD R18, R111, c[0x0][0x1d8], RZ ;  /* 0x000076006f122a24 */ /* 0x000fe200078e02ff */
[----:B------:R-:W-:Y:S01]  /*1910*/  @P2 MOV R19, R63 ;  /* 0x0000003f00132202 */ /* 0x000fe20000000f00 */
[----:B------:R3:W5:Y:S01]  /*1920*/  @P6 LDG.E.64 R52, [R76.64] ;  /* 0x0000000c4c346981 */ /* 0x000762000c1e1b00 */
[----:B------:R-:W-:Y:S01]  /*1930*/  ISETP.NE.AND P6, PT, R85, RZ, PT ;  /* 0x000000ff5500720c */ /* 0x000fe20003fc5270 */
[----:B------:R-:W-:Y:S01]  /*1940*/  @P2 IMAD R21, R99, c[0x0][0x1dc], R18 ;  /* 0x0000770063152a24 */ /* 0x000fe200078e0212 */
[----:B------:R-:W-:Y:S01]  /*1950*/  @P2 MOV R18, R64 ;  /* 0x0000004000122202 */ /* 0x000fe20000000f00 */
[----:B0-----:R-:W-:-:S04]  /*1960*/  CS2R R42, SRZ ;  /* 0x00000000002a7805 */ /* 0x001fc8000001ff00 */
[----:B------:R-:W-:Y:S01]  /*1970*/  @P2 IMAD.WIDE.U32 R18, R99, c[0x0][0x1d8], R18 ;  /* 0x0000760063122a25 */ /* 0x000fe200078e0012 */
[----:B---3--:R-:W-:-:S04]  /*1980*/  CS2R R76, SRZ ;  /* 0x00000000004c7805 */ /* 0x008fc8000001ff00 */
[----:B------:R-:W-:Y:S01]  /*1990*/  @P2 IADD3 R19, R19, R21, RZ ;  /* 0x0000001513132210 */ /* 0x000fe20007ffe0ff */
[----:B------:R0:W5:Y:S01]  /*19a0*/  @P6 LDG.E.64 R42, [R74.64] ;  /* 0x0000000c4a2a6981 */ /* 0x000162000c1e1b00 */
[C---:B------:R-:W-:Y:S02]  /*19b0*/  @P2 SHF.L.U32 R72, R18.reuse, 0x2, RZ ;  /* 0x0000000212482819 */ /* 0x040fe400000006ff */
[----:B------:R-:W-:Y:S01]  /*19c0*/  @P2 SHF.L.U64.HI R18, R18, 0x2, R19 ;  /* 0x0000000212122819 */ /* 0x000fe20000010213 */
[----:B------:R3:W5:Y:S01]  /*19d0*/  @P6 LDG.E.64 R76, [R40.64] ;  /* 0x0000000c284c6981 */ /* 0x000762000c1e1b00 */
[----:B------:R-:W-:Y:S02]  /*19e0*/  @P2 IADD3 R22, P0, R72, c[0x0][0x180], RZ ;  /* 0x0000600048162a10 */ /* 0x000fe40007f1e0ff */
[----:B------:R-:W-:Y:S01]  /*19f0*/  ISETP.NE.AND P6, PT, R84, RZ, PT ;  /* 0x000000ff5400720c */ /* 0x000fe20003fc5270 */
[----:B------:R-:W-:Y:S01]  /*1a00*/  @P1 IMAD R19, R110, c[0x0][0x1d8], RZ ;  /* 0x000076006e131a24 */ /* 0x000fe200078e02ff */
[----:B------:R-:W-:-:S02]  /*1a10*/  @P2 IADD3.X R23, R18, c[0x0][0x184], RZ, P0, !PT ;  /* 0x0000610012172a10 */ /* 0x000fc400007fe4ff */
[----:B------:R-:W-:Y:S01]  /*1a20*/  @P2 IADD3 R72, P0, R72, c[0x0][0x178], RZ ;  /* 0x00005e0048482a10 */ /* 0x000fe20007f1e0ff */
[----:B0-----:R-:W-:Y:S01]  /*1a30*/  CS2R R74, SRZ ;  /* 0x00000000004a7805 */ /* 0x001fe2000001ff00 */
[----:B---3--:R-:W-:Y:S02]  /*1a40*/  CS2R R40, SRZ ;  /* 0x0000000000287805 */ /* 0x008fe4000001ff00 */
[----:B------:R-:W-:Y:S01]  /*1a50*/  @P2 IADD3.X R73, R18, c[0x0][0x17c], RZ, P0, !PT ;  /* 0x00005f0012492a10 */ /* 0x000fe200007fe4ff */
[C---:B------:R-:W-:Y:S01]  /*1a60*/  @P1 IMAD R21, R98.reuse, c[0x0][0x1dc], R19 ;  /* 0x0000770062151a24 */ /* 0x040fe200078e0213 */
[----:B------:R-:W-:Y:S02]  /*1a70*/  @P1 MOV R18, R64 ;  /* 0x0000004000121202 */ /* 0x000fe40000000f00 */
[----:B------:R-:W-:Y:S01]  /*1a80*/  @P1 MOV R19, R63 ;  /* 0x0000003f00131202 */ /* 0x000fe20000000f00 */
[----:B------:R0:W5:Y:S04]  /*1a90*/  @P6 LDG.E.64 R74, [R8.64] ;  /* 0x0000000c084a6981 */ /* 0x000168000c1e1b00 */
[----:B------:R3:W5:Y:S01]  /*1aa0*/  @P6 LDG.E.64 R40, [R38.64] ;  /* 0x0000000c26286981 */ /* 0x000762000c1e1b00 */
[----:B------:R-:W-:Y:S01]  /*1ab0*/  ISETP.NE.AND P6, PT, R83, RZ, PT ;  /* 0x000000ff5300720c */ /* 0x000fe20003fc5270 */
[----:B------:R-:W-:Y:S01]  /*1ac0*/  @P1 IMAD.WIDE.U32 R18, R98, c[0x0][0x1d8], R18 ;  /* 0x0000760062121a25 */ /* 0x000fe200078e0012 */
[----:B0-----:R-:W-:-:S04]  /*1ad0*/  MOV R9, RZ ;  /* 0x000000ff00097202 */ /* 0x001fc80000000f00 */
[----:B------:R-:W-:Y:S02]  /*1ae0*/  @P1 IADD3 R21, R19, R21, RZ ;  /* 0x0000001513151210 */ /* 0x000fe40007ffe0ff */
[C---:B------:R-:W-:Y:S01]  /*1af0*/  @P1 SHF.L.U32 R20, R18.reuse, 0x2, RZ ;  /* 0x0000000212141819 */ /* 0x040fe200000006ff */
[----:B---3--:R-:W-:Y:S01]  /*1b00*/  CS2R R38, SRZ ;  /* 0x0000000000267805 */ /* 0x008fe2000001ff00 */
[----:B------:R-:W-:Y:S02]  /*1b10*/  MOV R8, RZ ;  /* 0x000000ff00087202 */ /* 0x000fe40000000f00 */
[----:B------:R-:W-:Y:S02]  /*1b20*/  @P1 SHF.L.U64.HI R21, R18, 0x2, R21 ;  /* 0x0000000212151819 */ /* 0x000fe40000010215 */
[----:B------:R-:W-:Y:S01]  /*1b30*/  @P1 IADD3 R18, P0, R20, c[0x0][0x180], RZ ;  /* 0x0000600014121a10 */ /* 0x000fe20007f1e0ff */
[----:B------:R0:W5:Y:S04]  /*1b40*/  @P6 LDG.E.64 R38, [R36.64] ;  /* 0x0000000c24266981 */ /* 0x000168000c1e1b00 */
[----:B------:R3:W5:Y:S01]  /*1b50*/  @P6 LDG.E.64 R8, [R10.64] ;  /* 0x0000000c0a086981 */ /* 0x000762000c1e1b00 */
[----:B------:R-:W-:-:S02]  /*1b60*/  ISETP.NE.AND P6, PT, R82, RZ, PT ;  /* 0x000000ff5200720c */ /* 0x000fc40003fc5270 */
[----:B------:R-:W-:Y:S02]  /*1b70*/  @P1 IADD3.X R19, R21, c[0x0][0x184], RZ, P0, !PT ;  /* 0x0000610015131a10 */ /* 0x000fe400007fe4ff */
[----:B------:R-:W-:Y:S01]  /*1b80*/  @P1 IADD3 R20, P0, R20, c[0x0][0x178], RZ ;  /* 0x00005e0014141a10 */ /* 0x000fe20007f1e0ff */
[----:B0-----:R-:W-:-:S03]  /*1b90*/  CS2R R36, SRZ ;  /* 0x0000000000247805 */ /* 0x001fc6000001ff00 */
[----:B------:R-:W-:Y:S01]  /*1ba0*/  @P1 IADD3.X R21, R21, c[0x0][0x17c], RZ, P0, !PT ;  /* 0x00005f0015151a10 */ /* 0x000fe200007fe4ff */
[----:B---3--:R-:W-:Y:S01]  /*1bb0*/  CS2R R10, SRZ ;  /* 0x00000000000a7805 */ /* 0x008fe2000001ff00 */
[----:B------:R-:W-:-:S03]  /*1bc0*/  LOP3.LUT P0, RZ, R0, 0x4, RZ, 0xc0, !PT ;  /* 0x0000000400ff7812 */ /* 0x000fc6000780c0ff */
[----:B------:R0:W5:Y:S04]  /*1bd0*/  @P6 LDG.E.64 R36, [R34.64] ;  /* 0x0000000c22246981 */ /* 0x000168000c1e1b00 */
[----:B------:R3:W5:Y:S01]  /*1be0*/  @P6 LDG.E.64 R10, [R12.64] ;  /* 0x0000000c0c0a6981 */ /* 0x000762000c1e1b00 */
[----:B------:R-:W-:Y:S01]  /*1bf0*/  ISETP.NE.AND P6, PT, R79, RZ, PT ;  /* 0x000000ff4f00720c */ /* 0x000fe20003fc5270 */
[----:B0-----:R-:W-:Y:S01]  /*1c00*/  CS2R R34, SRZ ;  /* 0x0000000000227805 */ /* 0x001fe2000001ff00 */
[----:B---3--:R-:W-:-:S05]  /*1c10*/  CS2R R12, SRZ ;  /* 0x00000000000c7805 */ /* 0x008fca000001ff00 */
[----:B------:R0:W5:Y:S04]  /*1c20*/  @P0 LDG.E.64 R34, [R32.64] ;  /* 0x0000000c20220981 */ /* 0x000168000c1e1b00 */
[----:B------:R3:W5:Y:S01]  /*1c30*/  @P0 LDG.E.64 R12, [R14.64] ;  /* 0x0000000c0e0c0981 */ /* 0x000762000c1e1b00 */
        /* <DEDUP_REMOVED lines=13> */
[----:B---3--:R-:W-:Y:S01]  /*1d10*/  CS2R R68, SRZ ;  /* 0x0000000000447805 */ /* 0x008fe2000001ff00 */
[----:B------:R-:W-:-:S04]  /*1d20*/  ISETP.GT.U32.AND P0, PT, R5, 0x187, PT ;  /* 0x000001870500780c */ /* 0x000fc80003f04070 */
[----:B------:R0:W5:Y:S04]  /*1d30*/  @P3 LDG.E.64 R26, [R70.64] ;  /* 0x0000000c461a3981 */ /* 0x000168000c1e1b00 */
[----:B------:R3:W5:Y:S01]  /*1d40*/  @P3 LDG.E.64 R68, [R24.64] ;  /* 0x0000000c18443981 */ /* 0x000762000c1e1b00 */
[----:B0-----:R-:W-:Y:S01]  /*1d50*/  CS2R R70, SRZ ;  /* 0x0000000000467805 */ /* 0x001fe2000001ff00 */
[----:B---3--:R-:W-:-:S05]  /*1d60*/  CS2R R24, SRZ ;  /* 0x0000000000187805 */ /* 0x008fca000001ff00 */
[----:B------:R0:W5:Y:S04]  /*1d70*/  @P2 LDG.E.64 R70, [R22.64] ;  /* 0x0000000c16462981 */ /* 0x000168000c1e1b00 */
[----:B------:R3:W5:Y:S01]  /*1d80*/  @P2 LDG.E.64 R24, [R72.64] ;  /* 0x0000000c48182981 */ /* 0x000762000c1e1b00 */
[----:B------:R-:W-:Y:S01]  /*1d90*/  BSSY B0, `(.L_x_2430) ;  /* 0x0000013000007945 */ /* 0x000fe20003800000 */
[----:B0-----:R-:W-:Y:S01]  /*1da0*/  CS2R R22, SRZ ;  /* 0x0000000000167805 */ /* 0x001fe2000001ff00 */
[----:B---3--:R-:W-:-:S05]  /*1db0*/  CS2R R72, SRZ ;  /* 0x0000000000487805 */ /* 0x008fca000001ff00 */
[----:B------:R0:W5:Y:S04]  /*1dc0*/  @P1 LDG.E.64 R22, [R20.64] ;  /* 0x0000000c14161981 */ /* 0x000168000c1e1b00 */
[----:B------:R3:W5:Y:S01]  /*1dd0*/  @P1 LDG.E.64 R72, [R18.64] ;  /* 0x0000000c12481981 */ /* 0x000762000c1e1b00 */
[----:B0-----:R-:W-:Y:S01]  /*1de0*/  CS2R R20, SRZ ;  /* 0x0000000000147805 */ /* 0x001fe2000001ff00 */
[----:B---3--:R-:W-:Y:S01]  /*1df0*/  CS2R R18, SRZ ;  /* 0x0000000000127805 */ /* 0x008fe2000001ff00 */
[----:B--2---:R-:W-:Y:S02]  /*1e00*/  FADD.FTZ R80, R80, -UR4 ;  /* 0x8000000450507e21 */ /* 0x004fe40008010000 */
[----:B------:R-:W-:Y:S01]  /*1e10*/  FADD.FTZ R81, R81, -UR4 ;  /* 0x8000000451517e21 */ /* 0x000fe20008010000 */
[----:B------:R-:W-:Y:S05]  /*1e20*/  @P0 BRA `(.L_x_2431) ;  /* 0x0000009000000947 */ /* 0x000fea0003800000 */
[----:B-1----:R-:W-:Y:S02]  /*1e30*/  ISETP.NE.AND P0, PT, RZ, UR16, PT ;  /* 0x00000010ff007c0c */ /* 0x002fe4000bf05270 */
[----:B------:R-:W-:-:S04]  /*1e40*/  IADD3 R79, R92, R78, RZ ;  /* 0x0000004e5c4f7210 */ /* 0x000fc80007ffe0ff */
[----:B------:R-:W-:-:S07]  /*1e50*/  SHF.R.S32.HI R78, RZ, 0x1f, R79 ;  /* 0x0000001fff4e7819 */ /* 0x000fce000001144f */
[----:B------:R-:W-:-:S04]  /*1e60*/  @P0 LEA R20, P6, R79, c[0x0][0x190], 0x2 ;  /* 0x000064004f140a11 */ /* 0x000fc800078c10ff */
[----:B------:R-:W-:Y:S01]  /*1e70*/  @P0 LEA.HI.X R21, R79, c[0x0][0x194], R78, 0x2, P6 ;  /* 0x000065004f150a11 */ /* 0x000fe200030f144e */
[----:B------:R-:W-:-:S04]  /*1e80*/  HFMA2.MMA R78, -RZ, RZ, 0, 2.384185791015625e-07 ;  /* 0x00000004ff4e7435 */ /* 0x000fc800000001ff */
[----:B------:R0:W5:Y:S06]  /*1e90*/  @P0 LDG.E.64 R18, [R20.64] ;  /* 0x0000000c14120981 */ /* 0x00016c000c1e1b00 */
[----:B0-----:R-:W-:-:S06]  /*1ea0*/  IMAD.WIDE R20, R79, R78, c[0x0][0x188] ;  /* 0x000062004f147625 */ /* 0x001fcc00078e024e */
[----:B------:R-:W5:Y:S02]  /*1eb0*/  LDG.E.64 R20, [R20.64] ;  /* 0x0000000c14147981 */ /* 0x000f64000c1e1b00 */
.L_x_2431:
[----:B-1----:R-:W-:Y:S05]  /*1ec0*/  BSYNC B0 ;  /* 0x0000000000007941 */ /* 0x002fea0003800000 */
.L_x_2430:
[----:B------:R-:W-:Y:S01]  /*1ed0*/  ISETP.NE.AND P0, PT, RZ, UR16, PT ;  /* 0x00000010ff007c0c */ /* 0x000fe2000bf05270 */
[----:B------:R-:W-:Y:S01]  /*1ee0*/  FMUL.FTZ R87, R80, UR14 ;  /* 0x0000000e50577c20 */ /* 0x000fe20008410000 */
[----:B------:R-:W-:Y:S01]  /*1ef0*/  LOP3.LUT R0, R0, 0xfffffeff, RZ, 0xc0, !PT ;  /* 0xfffffeff00007812 */ /* 0x000fe200078ec0ff */
[----:B------:R-:W-:Y:S01]  /*1f00*/  FMUL.FTZ R86, R81, UR14 ;  /* 0x0000000e51567c20 */ /* 0x000fe20008410000 */
[----:B-----5:R-:W-:Y:S02]  /*1f10*/  MOV R82, R52 ;  /* 0x0000003400527202 */ /* 0x020fe40000000f00 */
[----:B------:R-:W-:-:S07]  /*1f20*/  MOV R79, R53 ;  /* 0x00000035004f7202 */ /* 0x000fce0000000f00 */
        /* <DEDUP_REMOVED lines=14> */
[----:B-1----:R-:W-:-:S04]  /*2010*/  FADD.FTZ R78, -R84, 1 ;  /* 0x3f800000544e7421 */ /* 0x002fc80000010100 */
[----:B------:R-:W-:Y:S02]  /*2020*/  FFMA.FTZ R80, R79, R78, 1 ;  /* 0x3f8000004f507423 */ /* 0x000fe4000001004e */
[----:B------:R-:W-:Y:S02]  /*2030*/  FMUL.FTZ R78, R52, R81 ;  /* 0x00000051344e7220 */ /* 0x000fe40000410000 */
[----:B------:R-:W-:Y:S02]  /*2040*/  FMUL.FTZ R79, R53, R84 ;  /* 0x00000054354f7220 */ /* 0x000fe40000410000 */
[----:B------:R-:W-:Y:S02]  /*2050*/  FMUL.FTZ R82, R78, R85 ;  /* 0x000000554e527220 */ /* 0x000fe40000410000 */
[----:B------:R-:W-:Y:S02]  /*2060*/  FMUL.FTZ R79, R79, R80 ;  /* 0x000000504f4f7220 */ /* 0x000fe40000410000 */
.L_x_2432:
[----:B------:R-:W-:Y:S02]  /*2070*/  FMUL.FTZ R78, R82, R20 ;  /* 0x00000014524e7220 */ /* 0x000fe40000410000 */
[----:B------:R-:W-:-:S02]  /*2080*/  FADD.FTZ R77, R77, -UR4 ;  /* 0x800000044d4d7e21 */ /* 0x000fc40008010000 */
[----:B------:R-:W-:Y:S02]  /*2090*/  FFMA.FTZ R81, R87, R78, RZ ;  /* 0x0000004e57517223 */ /* 0x000fe400000100ff */
[----:B------:R-:W-:Y:S02]  /*20a0*/  FADD.FTZ R83, RZ, R78 ;  /* 0x0000004eff537221 */ /* 0x000fe40000010000 */
[----:B------:R-:W-:Y:S02]  /*20b0*/  FMUL.FTZ R78, R79, R21 ;  /* 0x000000154f4e7220 */ /* 0x000fe40000410000 */
[----:B------:R-:W-:Y:S02]  /*20c0*/  FADD.FTZ R76, R76, -UR4 ;  /* 0x800000044c4c7e21 */ /* 0x000fe40008010000 */
[----:B------:R-:W-:Y:S01]  /*20d0*/  FFMA.FTZ R80, R86, R78, R81 ;  /* 0x0000004e56507223 */ /* 0x000fe20000010051 */
[----:B------:R-:W-:Y:S01]  /*20e0*/  MOV R81, R43 ;  /* 0x0000002b00517202 */ /* 0x000fe20000000f00 */
[----:B------:R-:W-:Y:S01]  /*20f0*/  FMUL.FTZ R84, R77, UR14 ;  /* 0x0000000e4d547c20 */ /* 0x000fe20008410000 */
[----:B------:R-:W-:Y:S01]  /*2100*/  MOV R77, R42 ;  /* 0x0000002a004d7202 */ /* 0x000fe20000000f00 */
        /* <DEDUP_REMOVED lines=17> */
[----:B0-----:R-:W-:-:S04]  /*2220*/  FADD.FTZ R81, -R88, 1 ;  /* 0x3f80000058517421 */ /* 0x001fc80000010100 */
[----:B------:R-:W-:Y:S02]  /*2230*/  FFMA.FTZ R76, R76, R81, 1 ;  /* 0x3f8000004c4c7423 */ /* 0x000fe40000010051 */
[----:B------:R-:W-:-:S04]  /*2240*/  FMUL.FTZ R81, R43, R88 ;  /* 0x000000582b517220 */ /* 0x000fc80000410000 */
[----:B------:R-:W-:Y:S02]  /*2250*/  FMUL.FTZ R81, R81, R76 ;  /* 0x0000004c51517220 */ /* 0x000fe40000410000 */
.L_x_2433:
[----:B------:R-:W-:Y:S02]  /*2260*/  FFMA.FTZ R76, R87, R82, RZ ;  /* 0x00000052574c7223 */ /* 0x000fe400000100ff */
[----:B------:R-:W-:Y:S02]  /*2270*/  FMUL.FTZ R89, R77, R20 ;  /* 0x000000144d597220 */ /* 0x000fe40000410000 */
[----:B------:R-:W-:Y:S02]  /*2280*/  FADD.FTZ R82, RZ, R82 ;  /* 0x00000052ff527221 */ /* 0x000fe40000010000 */
[C---:B------:R-:W-:Y:S02]  /*2290*/  FFMA.FTZ R76, R85.reuse, R77, R76 ;  /* 0x0000004d554c7223 */ /* 0x040fe4000001004c */
[----:B------:R-:W-:Y:S02]  /*22a0*/  FFMA.FTZ R83, R85, R89, R80 ;  /* 0x0000005955537223 */ /* 0x000fe40000010050 */
[----:B------:R-:W-:-:S02]  /*22b0*/  FADD.FTZ R77, R82, R77 ;  /* 0x0000004d524d7221 */ /* 0x000fc40000010000 */
[----:B------:R-:W-:Y:S02]  /*22c0*/  FADD.FTZ R89, R78, R89 ;  /* 0x000000594e597221 */ /* 0x000fe40000010000 */
[----:B------:R-:W-:Y:S02]  /*22d0*/  FADD.FTZ R80, RZ, R79 ;  /* 0x0000004fff507221 */ /* 0x000fe40000010000 */
[----:B------:R-:W-:Y:S02]  /*22e0*/  FFMA.FTZ R78, R86, R79, RZ ;  /* 0x0000004f564e7223 */ /* 0x000fe400000100ff */
[----:B------:R-:W-:Y:S02]  /*22f0*/  FMUL.FTZ R82, R81, R21 ;  /* 0x0000001551527220 */ /* 0x000fe40000410000 */
[----:B------:R-:W-:Y:S02]  /*2300*/  FADD.FTZ R74, R74, -UR4 ;  /* 0x800000044a4a7e21 */ /* 0x000fe40008010000 */
[----:B------:R-:W-:-:S02]  /*2310*/  FADD.FTZ R75, R75, -UR4 ;  /* 0x800000044b4b7e21 */ /* 0x000fc40008010000 */
[----:B------:R-:W-:Y:S02]  /*2320*/  FADD.FTZ R79, R80, R81 ;  /* 0x00000051504f7221 */ /* 0x000fe40000010000 */
[C---:B------:R-:W-:Y:S02]  /*2330*/  FFMA.FTZ R78, R84.reuse, R81, R78 ;  /* 0x00000051544e7223 */ /* 0x040fe4000001004e */
[----:B------:R-:W-:Y:S02]  /*2340*/  FFMA.FTZ R80, R84, R82, R83 ;  /* 0x0000005254507223 */ /* 0x000fe40000010053 */
[----:B------:R-:W-:Y:S01]  /*2350*/  FADD.FTZ R81, R82, R89 ;  /* 0x0000005952517221 */ /* 0x000fe20000010000 */
[----:B------:R-:W-:Y:S01]  /*2360*/  MOV R89, R40 ;  /* 0x0000002800597202 */ /* 0x000fe20000000f00 */
[----:B------:R-:W-:Y:S01]  /*2370*/  FMUL.FTZ R83, R74, UR14 ;  /* 0x0000000e4a537c20 */ /* 0x000fe20008410000 */
[----:B------:R-:W-:Y:S01]  /*2380*/  MOV R74, R41 ;  /* 0x00000029004a7202 */ /* 0x000fe20000000f00 */
        /* <DEDUP_REMOVED lines=20> */
.L_x_2434:
[----:B------:R-:W-:Y:S02]  /*24d0*/  FMUL.FTZ R88, R89, R20 ;  /* 0x0000001459587220 */ /* 0x000fe40000410000 */
[----:B------:R-:W-:Y:S02]  /*24e0*/  FMUL.FTZ R75, R74, R21 ;  /* 0x000000154a4b7220 */ /* 0x000fe40000410000 */
[----:B------:R-:W-:Y:S02]  /*24f0*/  FFMA.FTZ R80, R83, R88, R80 ;  /* 0x0000005853507223 */ /* 0x000fe40000010050 */
[----:B------:R-:W-:Y:S02]  /*2500*/  FADD.FTZ R81, R81, R88 ;  /* 0x0000005851517221 */ /* 0x000fe40000010000 */
[----:B------:R-:W-:Y:S02]  /*2510*/  FADD.FTZ R8, R8, -UR4 ;  /* 0x8000000408087e21 */ /* 0x000fe40008010000 */
[----:B------:R-:W-:-:S02]  /*2520*/  FADD.FTZ R9, R9, -UR4 ;  /* 0x8000000409097e21 */ /* 0x000fc40008010000 */
[----:B------:R-:W-:Y:S02]  /*2530*/  FADD.FTZ R77, R77, R89 ;  /* 0x000000594d4d7221 */ /* 0x000fe40000010000 */
[----:B------:R-:W-:Y:S01]  /*2540*/  FFMA.FTZ R76, R83, R89, R76 ;  /* 0x00000059534c7223 */ /* 0x000fe2000001004c */
[----:B------:R-:W-:Y:S01]  /*2550*/  MOV R89, R38 ;  /* 0x0000002600597202 */ /* 0x000fe20000000f00 */
[----:B------:R-:W-:Y:S02]  /*2560*/  FADD.FTZ R79, R79, R74 ;  /* 0x0000004a4f4f7221 */ /* 0x000fe40000010000 */
[C---:B------:R-:W-:Y:S01]  /*2570*/  FFMA.FTZ R78, R82.reuse, R74, R78 ;  /* 0x0000004a524e7223 */ /* 0x040fe2000001004e */
[----:B------:R-:W-:Y:S01]  /*2580*/  MOV R74, R39 ;  /* 0x00000027004a7202 */ /* 0x000fe20000000f00 */
[----:B------:R-:W-:Y:S02]  /*2590*/  FFMA.FTZ R80, R82, R75, R80 ;  /* 0x0000004b52507223 */ /* 0x000fe40000010050 */
        /* <DEDUP_REMOVED lines=22> */
.L_x_2435:
[----:B------:R-:W-:Y:S02]  /*2700*/  FMUL.FTZ R75, R89, R20 ;  /* 0x00000014594b7220 */ /* 0x000fe40000410000 */
[----:B------:R-:W-:Y:S02]  /*2710*/  FADD.FTZ R79, R79, R74 ;  /* 0x0000004a4f4f7221 */ /* 0x000fe40000010000 */
[----:B------:R-:W-:Y:S02]  /*2720*/  FFMA.FTZ R78, R9, R74, R78 ;  /* 0x0000004a094e7223 */ /* 0x000fe4000001004e */
[----:B------:R-:W-:Y:S02]  /*2730*/  FFMA.FTZ R80, R8, R75, R80 ;  /* 0x0000004b08507223 */ /* 0x000fe40000010050 */
[----:B------:R-:W-:Y:S02]  /*2740*/  FADD.FTZ R81, R81, R75 ;  /* 0x0000004b51517221 */ /* 0x000fe40000010000 */
[----:B------:R-:W-:-:S02]  /*2750*/  FMUL.FTZ R74, R74, R21 ;  /* 0x000000154a4a7220 */ /* 0x000fc40000410000 */
[----:B------:R-:W-:Y:S02]  /*2760*/  FADD.FTZ R10, R10, -UR4 ;  /* 0x800000040a0a7e21 */ /* 0x000fe40008010000 */
[----:B------:R-:W-:Y:S02]  /*2770*/  FADD.FTZ R11, R11, -UR4 ;  /* 0x800000040b0b7e21 */ /* 0x000fe40008010000 */
[----:B------:R-:W-:Y:S02]  /*2780*/  FADD.FTZ R77, R77, R89 ;  /* 0x000000594d4d7221 */ /* 0x000fe40000010000 */
[----:B------:R-:W-:Y:S01]  /*2790*/  FFMA.FTZ R76, R8, R89, R76 ;  /* 0x00000059084c7223 */ /* 0x000fe2000001004c */
[----:B------:R-:W-:Y:S01]  /*27a0*/  MOV R89, R36 ;  /* 0x0000002400597202 */ /* 0x000fe20000000f00 */
[----:B------:R-:W-:Y:S02]  /*27b0*/  FFMA.FTZ R80, R9, R74, R80 ;  /* 0x0000004a09507223 */ /* 0x000fe40000010050 */
[----:B------:R-:W-:Y:S01]  /*27c0*/  FADD.FTZ R81, R74, R81 ;  /* 0x000000514a517221 */ /* 0x000fe20000010000 */
[----:B------:R-:W-:Y:S01]  /*27d0*/  MOV R74, R37 ;  /* 0x00000025004a7202 */ /* 0x000fe20000000f00 */
        /* <DEDUP_REMOVED lines=21> */
.L_x_2436:
        /* <DEDUP_REMOVED lines=35> */
.L_x_2437:
        /* <DEDUP_REMOVED lines=35> */
.L_x_2438:
        /* <DEDUP_REMOVED lines=35> */
.L_x_2439:
        /* <DEDUP_REMOVED lines=35> */
.L_x_2440:
        /* <DEDUP_REMOVED lines=35> */
.L_x_2441:
        /* <DEDUP_REMOVED lines=35> */
.L_x_2442:
[----:B------:R-:W-:Y:S01]  /*3650*/  FMUL.FTZ R75, R89, R20 ;  /* 0x00000014594b7220 */ /* 0x000fe20000410000 */
[----:B------:R-:W-:Y:S01]  /*3660*/  MOV R88, R23 ;  /* 0x0000001700587202 */ /* 0x000fe20000000f00 */
        /* <DEDUP_REMOVED lines=33> */
.L_x_2443:
[----:B------:R-:W-:Y:S02]  /*3880*/  FADD.FTZ R74, R77, R89 ;  /* 0x000000594d4a7221 */ /* 0x000fe40000010000 */
[----:B------:R-:W-:Y:S02]  /*3890*/  FMUL.FTZ R77, R89, R20 ;  /* 0x00000014594d7220 */ /* 0x000fe40000410000 */
[C---:B------:R-:W-:Y:S01]  /*38a0*/  FFMA.FTZ R75, R72.reuse, R89, R76 ;  /* 0x00000059484b7223 */ /* 0x040fe2000001004c */
[----:B------:R-:W-:Y:S01]  /*38b0*/  MOV R89, R60 ;  /* 0x0000003c00597202 */ /* 0x000fe20000000f00 */
[----:B------:R-:W-:Y:S02]  /*38c0*/  FFMA.FTZ R80, R72, R77, R80 ;  /* 0x0000004d48507223 */ /* 0x000fe40000010050 */
[----:B------:R-:W-:Y:S02]  /*38d0*/  FADD.FTZ R81, R81, R77 ;  /* 0x0000004d51517221 */ /* 0x000fe40000010000 */
[----:B------:R-:W-:-:S02]  /*38e0*/  FMUL.FTZ R76, R88, R21 ;  /* 0x00000015584c7220 */ /* 0x000fc40000410000 */
[----:B------:R-:W-:Y:S02]  /*38f0*/  FADD.FTZ R50, R50, -UR4 ;  /* 0x8000000432327e21 */ /* 0x000fe40008010000 */
[----:B------:R-:W-:Y:S02]  /*3900*/  FADD.FTZ R51, R51, -UR4 ;  /* 0x8000000433337e21 */ /* 0x000fe40008010000 */
[----:B------:R-:W-:Y:S02]  /*3910*/  FFMA.FTZ R80, R73, R76, R80 ;  /* 0x0000004c49507223 */ /* 0x000fe40000010050 */
[----:B------:R-:W-:Y:S02]  /*3920*/  FADD.FTZ R81, R76, R81 ;  /* 0x000000514c517221 */ /* 0x000fe40000010000 */
[----:B------:R-:W-:Y:S01]  /*3930*/  FMUL.FTZ R76, R50, UR14 ;  /* 0x0000000e324c7c20 */ /* 0x000fe20008410000 */
[----:B------:R-:W-:Y:S01]  /*3940*/  MOV R50, R61 ;  /* 0x0000003d00327202 */ /* 0x000fe20000000f00 */
[----:B------:R-:W-:-:S02]  /*3950*/  FADD.FTZ R79, R79, R88 ;  /* 0x000000584f4f7221 */ /* 0x000fc40000010000 */
[----:B------:R-:W-:Y:S02]  /*3960*/  FFMA.FTZ R78, R73, R88, R78 ;  /* 0x00000058494e7223 */ /* 0x000fe4000001004e */
        /* <DEDUP_REMOVED lines=20> */
.L_x_2444:
[----:B------:R-:W-:Y:S02]  /*3ab0*/  FMUL.FTZ R51, R89, R20 ;  /* 0x0000001459337220 */ /* 0x000fe40000410000 */
[----:B------:R-:W-:Y:S02]  /*3ac0*/  FFMA.FTZ R88, R77, R50, R78 ;  /* 0x000000324d587223 */ /* 0x000fe4000001004e */
[----:B------:R-:W-:Y:S02]  /*3ad0*/  FFMA.FTZ R80, R76, R51, R80 ;  /* 0x000000334c507223 */ /* 0x000fe40000010050 */
[----:B------:R-:W-:Y:S02]  /*3ae0*/  FADD.FTZ R81, R81, R51 ;  /* 0x0000003351517221 */ /* 0x000fe40000010000 */
[----:B------:R-:W-:Y:S02]  /*3af0*/  FADD.FTZ R51, R79, R50 ;  /* 0x000000324f337221 */ /* 0x000fe40000010000 */
[----:B------:R-:W-:-:S02]  /*3b00*/  FADD.FTZ R48, R48, -UR4 ;  /* 0x8000000430307e21 */ /* 0x000fc40008010000 */
[----:B------:R-:W-:Y:S02]  /*3b10*/  FMUL.FTZ R50, R50, R21 ;  /* 0x0000001532327220 */ /* 0x000fe40000410000 */
[----:B------:R-:W-:Y:S02]  /*3b20*/  FADD.FTZ R49, R49, -UR4 ;  /* 0x8000000431317e21 */ /* 0x000fe40008010000 */
[----:B------:R-:W-:Y:S02]  /*3b30*/  FADD.FTZ R74, R74, R89 ;  /* 0x000000594a4a7221 */ /* 0x000fe40000010000 */
[----:B------:R-:W-:Y:S01]  /*3b40*/  FFMA.FTZ R75, R76, R89, R75 ;  /* 0x000000594c4b7223 */ /* 0x000fe2000001004b */
[----:B------:R-:W-:Y:S01]  /*3b50*/  MOV R89, R58 ;  /* 0x0000003a00597202 */ /* 0x000fe20000000f00 */
[----:B------:R-:W-:Y:S01]  /*3b60*/  FMUL.FTZ R78, R48, UR14 ;  /* 0x0000000e304e7c20 */ /* 0x000fe20008410000 */
[----:B------:R-:W-:Y:S01]  /*3b70*/  MOV R48, R59 ;  /* 0x0000003b00307202 */ /* 0x000fe20000000f00 */
[----:B------:R-:W-:-:S02]  /*3b80*/  FFMA.FTZ R80, R77, R50, R80 ;  /* 0x000000324d507223 */ /* 0x000fc40000010050 */
        /* <DEDUP_REMOVED lines=21> */
.L_x_2445:
[----:B------:R-:W-:Y:S02]  /*3ce0*/  FMUL.FTZ R49, R89, R20 ;  /* 0x0000001459317220 */ /* 0x000fe40000410000 */
[----:B------:R-:W-:Y:S02]  /*3cf0*/  FMUL.FTZ R50, R48, R21 ;  /* 0x0000001530327220 */ /* 0x000fe40000410000 */
[----:B------:R-:W-:Y:S02]  /*3d00*/  FFMA.FTZ R80, R78, R49, R80 ;  /* 0x000000314e507223 */ /* 0x000fe40000010050 */
[----:B------:R-:W-:Y:S02]  /*3d10*/  FADD.FTZ R81, R81, R49 ;  /* 0x0000003151517221 */ /* 0x000fe40000010000 */
[----:B------:R-:W-:Y:S02]  /*3d20*/  FADD.FTZ R46, R46, -UR4 ;  /* 0x800000042e2e7e21 */ /* 0x000fe40008010000 */
[----:B------:R-:W-:-:S02]  /*3d30*/  FADD.FTZ R47, R47, -UR4 ;  /* 0x800000042f2f7e21 */ /* 0x000fc40008010000 */
[----:B------:R-:W-:Y:S02]  /*3d40*/  FADD.FTZ R51, R51, R48 ;  /* 0x0000003033337221 */ /* 0x000fe40000010000 */
[C---:B------:R-:W-:Y:S02]  /*3d50*/  FFMA.FTZ R88, R79.reuse, R48, R88 ;  /* 0x000000304f587223 */ /* 0x040fe40000010058 */
[----:B------:R-:W-:Y:S02]  /*3d60*/  FFMA.FTZ R48, R79, R50, R80 ;  /* 0x000000324f307223 */ /* 0x000fe40000010050 */
[----:B------:R-:W-:Y:S02]  /*3d70*/  FADD.FTZ R74, R74, R89 ;  /* 0x000000594a4a7221 */ /* 0x000fe40000010000 */
[----:B------:R-:W-:Y:S01]  /*3d80*/  FFMA.FTZ R75, R78, R89, R75 ;  /* 0x000000594e4b7223 */ /* 0x000fe2000001004b */
[----:B------:R-:W-:Y:S01]  /*3d90*/  MOV R89, R56 ;  /* 0x0000003800597202 */ /* 0x000fe20000000f00 */
[----:B------:R-:W-:-:S02]  /*3da0*/  FADD.FTZ R49, R50, R81 ;  /* 0x0000005132317221 */ /* 0x000fc40000010000 */
        /* <DEDUP_REMOVED lines=22> */
.L_x_2446:
[----:B------:R-:W-:Y:S01]  /*3f10*/  FMUL.FTZ R47, R89, R20 ;  /* 0x00000014592f7220 */ /* 0x000fe20000410000 */
[----:B------:R-:W-:Y:S01]  /*3f20*/  MOV R50, R55 ;  /* 0x0000003700327202 */ /* 0x000fe20000000f00 */
[----:B------:R-:W-:Y:S02]  /*3f30*/  FADD.FTZ R51, R51, R46 ;  /* 0x0000002e33337221 */ /* 0x000fe40000010000 */
[----:B------:R-:W-:Y:S02]  /*3f40*/  FFMA.FTZ R48, R80, R47, R48 ;  /* 0x0000002f50307223 */ /* 0x000fe40000010030 */
[----:B------:R-:W-:Y:S02]  /*3f50*/  FADD.FTZ R49, R49, R47 ;  /* 0x0000002f31317221 */ /* 0x000fe40000010000 */
[----:B------:R-:W-:Y:S02]  /*3f60*/  FFMA.FTZ R47, R81, R46, R88 ;  /* 0x0000002e512f7223 */ /* 0x000fe40000010058 */
[----:B------:R-:W-:-:S02]  /*3f70*/  FADD.FTZ R45, R45, -UR4 ;  /* 0x800000042d2d7e21 */ /* 0x000fc40008010000 */
[----:B------:R-:W-:Y:S02]  /*3f80*/  FMUL.FTZ R46, R46, R21 ;  /* 0x000000152e2e7220 */ /* 0x000fe40000410000 */
[----:B------:R-:W-:Y:S02]  /*3f90*/  FADD.FTZ R44, R44, -UR4 ;  /* 0x800000042c2c7e21 */ /* 0x000fe40008010000 */
[----:B------:R-:W-:Y:S02]  /*3fa0*/  FADD.FTZ R74, R74, R89 ;  /* 0x000000594a4a7221 */ /* 0x000fe40000010000 */
[----:B------:R-:W-:Y:S02]  /*3fb0*/  FFMA.FTZ R75, R80, R89, R75 ;  /* 0x00000059504b7223 */ /* 0x000fe4000001004b */
        /* <DEDUP_REMOVED lines=16> */
[----:B------:R-:W-:-:S04]  /*40c0*/  FMUL.FTZ R105, R44, -1.4426950216293334961 ;  /* 0xbfb8aa3b2c697820 */ /* 0x000fc80000410000 */
[----:B------:R-:W0:Y:S02]  /*40d0*/  MUFU.EX2 R50, R105 ;  /* 0x0000006900327308 */ /* 0x000e240000000800 */
[----:B0-----:R-:W-:-:S06]  /*40e0*/  FADD.FTZ R46, R50, 1 ;  /* 0x3f800000322e7421 */ /* 0x001fcc0000010000 */
[----:B------:R-:W0:Y:S02]  /*40f0*/  MUFU.RCP R46, R46 ;  /* 0x0000002e002e7308 */ /* 0x000e240000001000 */
[----:B0-----:R-:W-:-:S04]  /*4100*/  FADD.FTZ R50, -R46, 1 ;  /* 0x3f8000002e327421 */ /* 0x001fc80000010100 */
[----:B------:R-:W-:Y:S02]  /*4110*/  FFMA.FTZ R50, R44, R50, 1 ;  /* 0x3f8000002c327423 */ /* 0x000fe40000010032 */
[----:B------:R-:W-:-:S04]  /*4120*/  FMUL.FTZ R44, R55, R46 ;  /* 0x0000002e372c7220 */ /* 0x000fc80000410000 */
[----:B------:R-:W-:Y:S02]  /*4130*/  FMUL.FTZ R50, R44, R50 ;  /* 0x000000322c327220 */ /* 0x000fe40000410000 */
.L_x_2447:
[----:B------:R-:W-:Y:S01]  /*4140*/  FMUL.FTZ R44, R45, R20 ;  /* 0x000000142d2c7220 */ /* 0x000fe20000410000 */
[----:B------:R-:W-:Y:S03]  /*4150*/  BSSY B0, `(.L_x_2448) ;  /* 0x0000050000007945 */ /* 0x000fe60003800000 */
[----:B------:R-:W-:Y:S02]  /*4160*/  FFMA.FTZ R46, R89, R44, R48 ;  /* 0x0000002c592e7223 */ /* 0x000fe40000010030 */
[----:B------:R-:W-:Y:S02]  /*4170*/  FADD.FTZ R44, R49, R44 ;  /* 0x0000002c312c7221 */ /* 0x000fe40000010000 */
[----:B------:R-:W-:-:S04]  /*4180*/  FMUL.FTZ R49, R50, R21 ;  /* 0x0000001532317220 */ /* 0x000fc80000410000 */
[----:B------:R-:W-:Y:S02]  /*4190*/  FADD.FTZ R48, R49, R44 ;  /* 0x0000002c31307221 */ /* 0x000fe40000010000 */
[----:B------:R-:W-:Y:S02]  /*41a0*/  FFMA.FTZ R49, R88, R49, R46 ;  /* 0x0000003158317223 */ /* 0x000fe4000001002e */
[----:B------:R-:W0:Y:S04]  /*41b0*/  S2R R46, SR_LANEID ;  /* 0x00000000002e7919 */ /* 0x000e280000000000 */
[----:B------:R-:W1:Y:S04]  /*41c0*/  SHFL.DOWN PT, R105, R48, 0x1, R3 ;  /* 0x0820000030697989 */ /* 0x000e6800000e0003 */
[----:B------:R-:W2:Y:S01]  /*41d0*/  SHFL.DOWN PT, R44, R49, 0x1, R3 ;  /* 0x08200000312c7989 */ /* 0x000ea200000e0003 */
[----:B0-----:R-:W-:-:S13]  /*41e0*/  ISETP.GE.AND P0, PT, R46, R3, PT ;  /* 0x000000032e00720c */ /* 0x001fda0003f06270 */
[----:B-1----:R-:W-:Y:S02]  /*41f0*/  @!P0 FADD.FTZ R48, R48, R105 ;  /* 0x0000006930308221 */ /* 0x002fe40000010000 */
[----:B--2---:R-:W-:Y:S01]  /*4200*/  @!P0 FADD.FTZ R49, R49, R44 ;  /* 0x0000002c31318221 */ /* 0x004fe20000010000 */
[----:B------:R-:W-:Y:S02]  /*4210*/  IADD3 R44, R46, 0x2, RZ ;  /* 0x000000022e2c7810 */ /* 0x000fe40007ffe0ff */
[----:B------:R-:W0:Y:S02]  /*4220*/  SHFL.DOWN PT, R105, R48, 0x2, R3 ;  /* 0x0840000030697989 */ /* 0x000e2400000e0003 */
[----:B------:R-:W-:Y:S02]  /*4230*/  ISETP.GT.AND P0, PT, R44, R3, PT ;  /* 0x000000032c00720c */ /* 0x000fe40003f04270 */
[----:B------:R-:W1:Y:S11]  /*4240*/  SHFL.DOWN PT, R44, R49, 0x2, R3 ;  /* 0x08400000312c7989 */ /* 0x000e7600000e0003 */
[----:B0-----:R-:W-:-:S02]  /*4250*/  @!P0 FADD.FTZ R48, R48, R105 ;  /* 0x0000006930308221 */ /* 0x001fc40000010000 */
[----:B-1----:R-:W-:-:S03]  /*4260*/  @!P0 FADD.FTZ R49, R49, R44 ;  /* 0x0000002c31318221 */ /* 0x002fc60000010000 */
[----:B------:R-:W0:Y:S01]  /*4270*/  SHFL.DOWN PT, R105, R48, 0x4, R3 ;  /* 0x0880000030697989 */ /* 0x000e2200000e0003 */
[----:B------:R-:W-:-:S04]  /*4280*/  IADD3 R44, R46, 0x4, RZ ;  /* 0x000000042e2c7810 */ /* 0x000fc80007ffe0ff */
[----:B------:R-:W-:Y:S02]  /*4290*/  ISETP.GT.AND P0, PT, R44, R3, PT ;  /* 0x000000032c00720c */ /* 0x000fe40003f04270 */
[----:B------:R-:W1:Y:S11]  /*42a0*/  SHFL.DOWN PT, R44, R49, 0x4, R3 ;  /* 0x08800000312c7989 */ /* 0x000e7600000e0003 */
[----:B0-----:R-:W-:-:S05]  /*42b0*/  @!P0 FADD.FTZ R48, R48, R105 ;  /* 0x0000006930308221 */ /* 0x001fca0000010000 */
[----:B------:R-:W0:Y:S01]  /*42c0*/  SHFL.DOWN PT, R105, R48, 0x8, R3 ;  /* 0x0900000030697989 */ /* 0x000e2200000e0003 */
[----:B-1----:R-:W-:Y:S01]  /*42d0*/  @!P0 FADD.FTZ R49, R49, R44 ;  /* 0x0000002c31318221 */ /* 0x002fe20000010000 */
[----:B------:R-:W-:-:S04]  /*42e0*/  IADD3 R44, R46, 0x8, RZ ;  /* 0x000000082e2c7810 */ /* 0x000fc80007ffe0ff */
[----:B------:R-:W-:Y:S02]  /*42f0*/  ISETP.GT.AND P0, PT, R44, R3, PT ;  /* 0x000000032c00720c */ /* 0x000fe40003f04270 */
[----:B------:R-:W1:Y:S11]  /*4300*/  SHFL.DOWN PT, R44, R49, 0x8, R3 ;  /* 0x09000000312c7989 */ /* 0x000e7600000e0003 */
[----:B0-----:R-:W-:-:S05]  /*4310*/  @!P0 FADD.FTZ R48, R48, R105 ;  /* 0x0000006930308221 */ /* 0x001fca0000010000 */
[----:B------:R-:W0:Y:S01]  /*4320*/  SHFL.DOWN PT, R105, R48, 0x10, R3 ;  /* 0x0a00000030697989 */ /* 0x000e2200000e0003 */
[----:B-1----:R-:W-:Y:S01]  /*4330*/  @!P0 FADD.FTZ R49, R49, R44 ;  /* 0x0000002c31318221 */ /* 0x002fe20000010000 */
[----:B------:R-:W-:Y:S01]  /*4340*/  IADD3 R44, R46, 0x10, RZ ;  /* 0x000000102e2c7810 */ /* 0x000fe20007ffe0ff */
[----:B------:R-:W-:-:S03]  /*4350*/  FADD.FTZ R46, R74, R45 ;  /* 0x0000002d4a2e7221 */ /* 0x000fc60000010000 */
[----:B------:R-:W-:Y:S02]  /*4360*/  ISETP.GT.AND P0, PT, R44, R3, PT ;  /* 0x000000032c00720c */ /* 0x000fe40003f04270 */
[----:B------:R-:W1:Y:S11]  /*4370*/  SHFL.DOWN PT, R44, R49, 0x10, R3 ;  /* 0x0a000000312c7989 */ /* 0x000e7600000e0003 */
[----:B0-----:R-:W-:-:S02]  /*4380*/  @!P0 FADD.FTZ R48, R48, R105 ;  /* 0x0000006930308221 */ /* 0x001fc40000010000 */
[----:B------:R-:W0:Y:S01]  /*4390*/  S2R R105, SR_LANEID ;  /* 0x0000000000697919 */ /* 0x000e220000000000 */
[----:B-1----:R-:W-:Y:S02]  /*43a0*/  @!P0 FADD.FTZ R49, R49, R44 ;  /* 0x0000002c31318221 */ /* 0x002fe40000010000 */
[----:B------:R-:W-:Y:S01]  /*43b0*/  FFMA.FTZ R44, R89, R45, R75 ;  /* 0x0000002d592c7223 */ /* 0x000fe2000001004b */
[----:B------:R-:W-:Y:S01]  /*43c0*/  MOV R75, R48 ;  /* 0x00000030004b7202 */ /* 0x000fe20000000f00 */
[----:B------:R-:W-:Y:S01]  /*43d0*/  FFMA.FTZ R45, R88, R50, R47 ;  /* 0x00000032582d7223 */ /* 0x000fe2000001002f */
[----:B------:R-:W-:Y:S01]  /*43e0*/  MOV R74, R49 ;  /* 0x00000031004a7202 */ /* 0x000fe20000000f00 */
[----:B------:R-:W-:-:S05]  /*43f0*/  FADD.FTZ R47, R51, R50 ;  /* 0x00000032332f7221 */ /* 0x000fca0000010000 */
[----:B------:R1:W-:Y:S01]  /*4400*/  STS.128 [R5.X16+0x90], R44 ;  /* 0x0000902c05007388 */ /* 0x0003e2000000cc00 */
[----:B0-----:R-:W-:-:S13]  /*4410*/  ISETP.NE.AND P0, PT, R105, RZ, PT ;  /* 0x000000ff6900720c */ /* 0x001fda0003f05270 */
[----:B------:R1:W-:Y:S04]  /*4420*/  @!P0 STS.64 [R93.X8+0x10], R74 ;  /* 0x0000104a5d008388 */ /* 0x0003e80000008a00 */
[----:B------:R-:W-:Y:S01]  /*4430*/  BAR.SYNC.DEFER_BLOCKING 0x0 ;  /* 0x0000000000007b1d */ /* 0x000fe20000010000 */
[----:B------:R-:W-:-:S13]  /*4440*/  ISETP.NE.AND P0, PT, R5, RZ, PT ;  /* 0x000000ff0500720c */ /* 0x000fda0003f05270 */
[----:B------:R-:W-:Y:S05]  /*4450*/  @P0 BRA `(.L_x_2449) ;  /* 0x000001f000000947 */ /* 0x000fea0003800000 */
[----:B-1----:R-:W0:Y:S02]  /*4460*/  LDS.64 R48, [0x18] ;  /* 0x00001800ff307984 */ /* 0x002e240000000a00 */
        /* <DEDUP_REMOVED lines=30> */
.L_x_2449:
[----:B-1----:R-:W-:Y:S05]  /*4650*/  BSYNC B0 ;  /* 0x0000000000007941 */ /* 0x002fea0003800000 */
.L_x_2448:
        /* <DEDUP_REMOVED lines=42> */
.L_x_2451:
[----:B------:R-:W-:Y:S05]  /*4900*/  BSYNC B0 ;  /* 0x0000000000007941 */ /* 0x000fea0003800000 */
.L_x_2450:
[----:B------:R-:W-:Y:S01]  /*4910*/  BSSY B0, `(.L_x_2452) ;  /* 0x0000013000007945 */ /* 0x000fe20003800000 */
[----:B------:R-:W-:Y:S01]  /*4920*/  HFMA2.MMA R105, -RZ, RZ, 0, 2.384185791015625e-07 ;  /* 0x00000004ff697435 */ /* 0x000fe200000001ff */
[----:B------:R-:W-:Y:S05]  /*4930*/  @P6 BRA `(.L_x_2453) ;  /* 0x0000010000006947 */ /* 0x000fea0003800000 */
[----:B------:R-:W-:Y:S01]  /*4940*/  IMAD R50, R90, 0x31, R5 ;  /* 0x000000315a327824 */ /* 0x000fe200078e0205 */
[----:B------:R-:W-:-:S03]  /*4950*/  MOV R49, UR11 ;  /* 0x0000000b00317c02 */ /* 0x000fc60008000f00 */
[----:B------:R-:W-:-:S05]  /*4960*/  IMAD.WIDE R50, R50, R105, c[0x0][0x1b8] ;  /* 0x00006e0032327625 */ /* 0x000fca00078e0269 */
[----:B------:R-:W-:Y:S01]  /*4970*/  LEA R48, P6, R49, R50, 0x2 ;  /* 0x0000003231307211 */ /* 0x000fe200078c10ff */
[----:B------:R-:W-:Y:S03]  /*4980*/  RED.E.ADD.F32.FTZ.RN.STRONG.GPU [R50.64], R44 ;  /* 0x0000002c3200798e */ /* 0x000fe6000c10e78c */
[----:B------:R-:W-:-:S05]  /*4990*/  IADD3.X R49, R51, UR9, RZ, P6, !PT ;  /* 0x0000000933317c10 */ /* 0x000fca000b7fe4ff */
[----:B------:R0:W-:Y:S01]  /*49a0*/  RED.E.ADD.F32.FTZ.RN.STRONG.GPU [R48.64], R45 ;  /* 0x0000002d3000798e */ /* 0x0001e2000c10e78c */
[----:B------:R-:W-:Y:S02]  /*49b0*/  MOV R90, UR10 ;  /* 0x0000000a005a7c02 */ /* 0x000fe40008000f00 */
[----:B0-----:R-:W-:Y:S02]  /*49c0*/  MOV R45, c[0x0][0x1d8] ;  /* 0x00007600002d7a02 */ /* 0x001fe40000000f00 */
[----:B------:R-:W-:Y:S02]  /*49d0*/  MOV R48, c[0x0][0x1dc] ;  /* 0x0000770000307a02 */ /* 0x000fe40000000f00 */
[----:B------:R-:W-:-:S04]  /*49e0*/  LEA R44, P6, R45, R50, 0x2 ;  /* 0x000000322d2c7211 */ /* 0x000fc800078c10ff */
[----:B------:R-:W-:Y:S02]  /*49f0*/  LEA.HI.X R45, R45, R51, R48, 0x2, P6 ;  /* 0x000000332d2d7211 */ /* 0x000fe400030f1430 */
[----:B------:R-:W-:-:S03]  /*4a00*/  LEA R48, P6, R90, R50, 0x2 ;  /* 0x000000325a307211 */ /* 0x000fc600078c10ff */
[----:B------:R0:W-:Y:S01]  /*4a10*/  RED.E.ADD.F32.FTZ.RN.STRONG.GPU [R44.64], R46 ;  /* 0x0000002e2c00798e */ /* 0x0001e2000c10e78c */
[----:B------:R-:W-:-:S05]  /*4a20*/  IADD3.X R49, R51, UR8, RZ, P6, !PT ;  /* 0x0000000833317c10 */ /* 0x000fca000b7fe4ff */
[----:B------:R0:W-:Y:S04]  /*4a30*/  RED.E.ADD.F32.FTZ.RN.STRONG.GPU [R48.64], R47 ;  /* 0x0000002f3000798e */ /* 0x0001e8000c10e78c */
.L_x_2453:
[----:B------:R-:W-:Y:S05]  /*4a40*/  BSYNC B0 ;  /* 0x0000000000007941 */ /* 0x000fea0003800000 */
.L_x_2452:
[----:B------:R-:W-:-:S04]  /*4a50*/  MOV R50, c[0x0][0xc] ;  /* 0x0000030000327a02 */ /* 0x000fc80000000f00 */
[----:B------:R-:W-:-:S13]  /*4a60*/  ISETP.GE.U32.AND P6, PT, R50, 0x2, PT ;  /* 0x000000023200780c */ /* 0x000fda0003fc6070 */
        /* <DEDUP_REMOVED lines=9> */
[----:B------:R-:W-:-:S05]  /*4b00*/  IMAD R51, R6, c[0x0][0x10], R7 ;  /* 0x0000040006337a24 */ /* 0x000fca00078e0207 */
[----:B------:R-:W-:-:S04]  /*4b10*/  LEA R48, P6, R51, R46, 0x3 ;  /* 0x0000002e33307211 */ /* 0x000fc800078c18ff */
[----:B------:R-:W-:Y:S02]  /*4b20*/  LEA.HI.X R49, R51, R47, RZ, 0x3, P6 ;  /* 0x0000002f33317211 */ /* 0x000fe400030f1cff */
[----:B------:R-:W0:Y:S04]  /*4b30*/  S2R R51, SR_LANEID ;  /* 0x0000000000337919 */ /* 0x000e280000000000 */
[----:B------:R1:W-:Y:S01]  /*4b40*/  STG.E.64 [R48.64], R74 ;  /* 0x0000004a30007986 */ /* 0x0003e2000c101b0c */
[----:B------:R-:W-:Y:S06]  /*4b50*/  MEMBAR.ALL.GPU ;  /* 0x0000000000007992 */ /* 0x000fec000000a000 */
[----:B------:R-:W-:Y:S01]  /*4b60*/  VOTEU.ANY UR4, UPT, PT ;  /* 0x0000000000047886 */ /* 0x000fe200038e0100 */
[----:B-1----:R-:W-:Y:S01]  /*4b70*/  HFMA2.MMA R48, -RZ, RZ, 0, 5.9604644775390625e-08 ;  /* 0x00000001ff307435 */ /* 0x002fe200000001ff */
[----:B------:R-:W-:Y:S01]  /*4b80*/  UPOPC UR15, UR4 ;  /* 0x00000004000f72bf */ /* 0x000fe20008000000 */
[----:B------:R-:W-:Y:S01]  /*4b90*/  LOP3.LUT R0, R0, 0xfffffdff, RZ, 0xc0, !PT ;  /* 0xfffffdff00007812 */ /* 0x000fe200078ec0ff */
[----:B------:R-:W-:Y:S01]  /*4ba0*/  UFLO.U32 UR4, UR4 ;  /* 0x00000004000472bd */ /* 0x000fe200080e0000 */
[----:B------:R-:W-:Y:S01]  /*4bb0*/  LOP3.LUT P6, RZ, R91, 0x2, RZ, 0xc0, !PT ;  /* 0x000000025bff7812 */ /* 0x000fe200078cc0ff */
[----:B------:R-:W-:-:S00]  /*4bc0*/  ERRBAR ;  /* 0x00000000000079ab */ /* 0x000fc00000000000 */
[----:B------:R-:W-:-:S03]  /*4bd0*/  @P0 LOP3.LUT R0, R0, 0x200, RZ, 0xfc, !PT ;  /* 0x0000020000000812 */ /* 0x000fc600078efcff */
[----:B0-----:R-:W-:Y:S02]  /*4be0*/  ISETP.EQ.U32.AND P0, PT, R51, UR4, PT ;  /* 0x0000000433007c0c */ /* 0x001fe4000bf02070 */
[----:B------:R-:W-:Y:S02]  /*4bf0*/  SEL R51, RZ, c[0x0][0xc], P6 ;  /* 0x00000300ff337a07 */ /* 0x000fe40003000000 */
[----:B------:R-:W-:Y:S02]  /*4c00*/  SEL R48, R48, 0xffffffff, !P6 ;  /* 0xffffffff30307807 */ /* 0x000fe40007000000 */
[----:B------:R-:W-:-:S03]  /*4c10*/  ISETP.NE.AND P6, PT, R51, -0x1, PT ;  /* 0xffffffff3300780c */ /* 0x000fc60003fc5270 */
[----:B------:R-:W-:-:S05]  /*4c20*/  IMAD R49, R48, UR15, RZ ;  /* 0x0000000f30317c24 */ /* 0x000fca000f8e02ff */
[----:B------:R0:W-:Y:S01]  /*4c30*/  @P0 RED.E.ADD.S32.STRONG.GPU [R44.64], R49 ;  /* 0x000000312c00098e */ /* 0x0001e2000c10e38c */
[----:B------:R-:W-:-:S04]  /*4c40*/  LOP3.LUT P0, RZ, R0, 0x200, RZ, 0xc0, !PT ;  /* 0x0000020000ff7812 */ /* 0x000fc8000780c0ff */
[----:B------:R-:W-:Y:S05]  /*4c50*/  @!P6 BRA `(.L_x_2455) ;  /* 0x000000500000e947 */ /* 0x000fea0003800000 */
.L_x_2456:
[----:B------:R-:W2:Y:S01]  /*4c60*/  LDG.E.STRONG.GPU R48, [R44.64] ;  /* 0x0000000c2c307981 */ /* 0x000ea2000c1ef900 */
[----:B------:R-:W-:Y:S01]  /*4c70*/  YIELD ;  /* 0x0000000000007946 */ /* 0x000fe20003800000 */
[----:B--2---:R-:W-:Y:S01]  /*4c80*/  ISETP.NE.AND P6, PT, R48, R51, PT ;  /* 0x000000333000720c */ /* 0x004fe20003fc5270 */
[----:B------:R-:W-:-:S12]  /*4c90*/  CCTL.IVALL ;  /* 0x00000000ff00798f */ /* 0x000fd80002000000 */
[----:B------:R-:W-:Y:S05]  /*4ca0*/  @P6 BRA `(.L_x_2456) ;  /* 0xffffffb000006947 */ /* 0x000fea000383ffff */
.L_x_2455:
[----:B------:R-:W-:Y:S01]  /*4cb0*/  ISETP.NE.AND P6, PT, RZ, c[0x0][0xc], PT ;  /* 0x00000300ff007a0c */ /* 0x000fe20003fc5270 */
[----:B------:R-:W-:Y:S01]  /*4cc0*/  WARPSYNC 0xffffffff ;  /* 0xffffffff00007948 */ /* 0x000fe20003800000 */
[----:B------:R-:W-:Y:S11]  /*4cd0*/  BAR.SYNC.DEFER_BLOCKING 0x0 ;  /* 0x0000000000007b1d */ /* 0x000ff60000010000 */
[----:B------:R-:W-:Y:S05]  /*4ce0*/  @!P6 BRA `(.L_x_2454) ;  /* 0x00000ff00000e947 */ /* 0x000fea0003800000 */
[----:B------:R-:W-:Y:S02]  /*4cf0*/  IADD3 R50, R50, -0x1, RZ ;  /* 0xffffffff32327810 */ /* 0x000fe40007ffe0ff */
[----:B0-----:R-:W-:-:S02]  /*4d00*/  MOV R44, RZ ;  /* 0x000000ff002c7202 */ /* 0x001fc40000000f00 */
[----:B------:R-:W-:-:S13]  /*4d10*/  ISETP.GE.U32.AND P6, PT, R50, 0x3, PT ;  /* 0x000000033200780c */ /* 0x000fda0003fc6070 */
[----:B------:R-:W-:Y:S05]  /*4d20*/  @!P6 BRA `(.L_x_2457) ;  /* 0x00000dd00000e947 */ /* 0x000fea0003800000 */
[----:B------:R-:W-:Y:S01]  /*4d30*/  ISETP.LT.AND P6, PT, RZ, UR5, PT ;  /* 0x00000005ff007c0c */ /* 0x000fe2000bfc1270 */
[----:B------:R-:W-:Y:S01]  /*4d40*/  UMOV UR4, UR5 ;  /* 0x0000000500047c82 */ /* 0x000fe20008000000 */
[----:B------:R-:W-:-:S11]  /*4d50*/  HFMA2.MMA R44, -RZ, RZ, 0, 0 ;  /* 0x00000000ff2c7435 */ /* 0x000fd600000001ff */
[----:B------:R-:W-:Y:S05]  /*4d60*/  @!P6 BRA `(.L_x_2458) ;  /* 0x00000ba00000e947 */ /* 0x000fea0003800000 */
[----:B------:R-:W-:Y:S02]  /*4d70*/  UISETP.GT.AND UP1, UPT, UR4, 0xc, UPT ;  /* 0x0000000c0400788c */ /* 0x000fe4000bf24270 */
[----:B------:R-:W-:-:S04]  /*4d80*/  UPLOP3.LUT UP0, UPT, UPT, UPT, UPT, 0x80, 0x0 ;  /* 0x000000000000789c */ /* 0x000fc80003f0f070 */
[----:B------:R-:W-:-:S13]  /*4d90*/  PLOP3.LUT P6, PT, PT, PT, UP1, 0x40, 0x0 ;  /* 0x000000000000781c */ /* 0x000fda0003fce818 */
[----:B------:R-:W-:Y:S05]  /*4da0*/  @P6 BRA `(.L_x_2459) ;  /* 0x0000075000006947 */ /* 0x000fea0003800000 */
[----:B------:R-:W-:Y:S02]  /*4db0*/  UPLOP3.LUT UP0, UPT, UPT, UPT, UPT, 0x40, 0x0 ;  /* 0x000000000000789c */ /* 0x000fe40003f0e870 */
.L_x_2460:
        /* <DEDUP_REMOVED lines=116> */
.L_x_2459:
        /* <DEDUP_REMOVED lines=56> */
[----:B------:R-:W-:Y:S02]  /*5880*/  UIADD3 UR4, UR4, -0x4, URZ ;  /* 0xfffffffc04047890 */ /* 0x000fe4000fffe03f */
[----:B------:R-:W-:Y:S02]  /*5890*/  UPLOP3.LUT UP0, UPT, UPT, UPT, UPT, 0x40, 0x0 ;  /* 0x000000000000789c */ /* 0x000fe40003f0e870 */
[----:B------:R-:W-:Y:S01]  /*58a0*/  UIADD3 UR4, UR4, -0x4, URZ ;  /* 0xfffffffc04047890 */ /* 0x000fe2000fffe03f */
[----:B--2---:R-:W-:Y:S01]  /*58b0*/  @!P6 FADD.FTZ R74, R74, R44 ;  /* 0x0000002c4a4ae221 */ /* 0x004fe20000010000 */
[----:B------:R-:W-:Y:S01]  /*58c0*/  IADD3 R44, R48, 0x4, RZ ;  /* 0x00000004302c7810 */ /* 0x000fe20007ffe0ff */
[----:B------:R-:W-:Y:S02]  /*58d0*/  @!P6 FADD.FTZ R75, R75, R45 ;  /* 0x0000002d4b4be221 */ /* 0x000fe40000010000 */
.L_x_2461:
[----:B------:R-:W-:-:S06]  /*58e0*/  UISETP.NE.OR UP0, UPT, UR4, URZ, UP0 ;  /* 0x0000003f0400728c */ /* 0x000fcc0008705670 */
[----:B------:R-:W-:-:S13]  /*58f0*/  PLOP3.LUT P6, PT, PT, PT, UP0, 0x80, 0x0 ;  /* 0x000000000000781c */ /* 0x000fda0003fcf008 */
[----:B------:R-:W-:Y:S05]  /*5900*/  @!P6 BRA `(.L_x_2457) ;  /* 0x000001f00000e947 */ /* 0x000fea0003800000 */
.L_x_2458:
        /* <DEDUP_REMOVED lines=26> */
[----:B------:R-:W-:Y:S01]  /*5ab0*/  IADD3 R44, R44, 0x4, RZ ;  /* 0x000000042c2c7810 */ /* 0x000fe20007ffe0ff */
[----:B--2---:R-:W-:Y:S02]  /*5ac0*/  @!P6 FADD.FTZ R74, R74, R48 ;  /* 0x000000304a4ae221 */ /* 0x004fe40000010000 */
[----:B------:R-:W-:Y:S02]  /*5ad0*/  @!P6 FADD.FTZ R75, R75, R49 ;  /* 0x000000314b4be221 */ /* 0x000fe40000010000 */
[----:B------:R-:W-:-:S13]  /*5ae0*/  ISETP.NE.AND P6, PT, RZ, UR4, PT ;  /* 0x00000004ff007c0c */ /* 0x000fda000bfc5270 */
[----:B------:R-:W-:Y:S05]  /*5af0*/  @P6 BRA `(.L_x_2458) ;  /* 0xfffffe1000006947 */ /* 0x000fea000383ffff */
.L_x_2457:
[----:B------:R-:W-:-:S13]  /*5b00*/  ISETP.NE.AND P6, PT, RZ, UR7, PT ;  /* 0x00000007ff007c0c */ /* 0x000fda000bfc5270 */
        /* <DEDUP_REMOVED lines=9> */
.L_x_2463:
[----:B------:R-:W-:Y:S05]  /*5ba0*/  BSYNC B0 ;  /* 0x0000000000007941 */ /* 0x000fea0003800000 */
.L_x_2462:
[----:B------:R-:W-:-:S06]  /*5bb0*/  UISETP.NE.AND UP0, UPT, UR7, 0x1, UPT ;  /* 0x000000010700788c */ /* 0x000fcc000bf05270 */
[----:B------:R-:W-:-:S13]  /*5bc0*/  PLOP3.LUT P6, PT, PT, PT, UP0, 0x40, 0x0 ;  /* 0x000000000000781c */ /* 0x000fda0003fce808 */
[----:B------:R-:W-:Y:S05]  /*5bd0*/  @P6 BRA `(.L_x_2454) ;  /* 0x0000010000006947 */ /* 0x000fea0003800000 */
[----:B------:R-:W-:-:S04]  /*5be0*/  IADD3 R49, R44, 0x1, RZ ;  /* 0x000000012c317810 */ /* 0x000fc80007ffe0ff */
[----:B------:R-:W-:-:S13]  /*5bf0*/  ISETP.EQ.OR P6, PT, R49, R6, P0 ;  /* 0x000000063100720c */ /* 0x000fda00007c2670 */
[----:B------:R-:W-:-:S04]  /*5c00*/  @!P6 IMAD R49, R49, c[0x0][0x10], R7 ;  /* 0x000004003131ea24 */ /* 0x000fc800078e0207 */
[----:B------:R-:W-:-:S06]  /*5c10*/  @!P6 IMAD.WIDE.U32 R48, R49, 0x8, R46 ;  /* 0x000000083130e825 */ /* 0x000fcc00078e002e */
[----:B------:R-:W2:Y:S01]  /*5c20*/  @!P6 LDG.E.64 R48, [R48.64] ;  /* 0x0000000c3030e981 */ /* 0x000ea2000c1e1b00 */
[----:B------:R-:W-:Y:S02]  /*5c30*/  IADD3 R44, R44, 0x2, RZ ;  /* 0x000000022c2c7810 */ /* 0x000fe40007ffe0ff */
[----:B------:R-:W-:Y:S01]  /*5c40*/  MOV R45, UR7 ;  /* 0x00000007002d7c02 */ /* 0x000fe20008000f00 */
        /* <DEDUP_REMOVED lines=9> */
.L_x_2454:
[----:B------:R-:W-:Y:S04]  /*5ce0*/  @!P0 STS.64 [0x80], R74 ;  /* 0x0000804aff008388 */ /* 0x000fe80000000a00 */
[----:B------:R-:W-:Y:S01]  /*5cf0*/  BAR.SYNC.DEFER_BLOCKING 0x0 ;  /* 0x0000000000007b1d */ /* 0x000fe20000010000 */
[----:B------:R-:W-:Y:S01]  /*5d00*/  ISETP.NE.AND P6, PT, RZ, UR16, PT ;  /* 0x00000010ff007c0c */ /* 0x000fe2000bfc5270 */
[----:B0-----:R-:W-:-:S05]  /*5d10*/  IMAD.WIDE.U32 R46, R5, 0x5397829d, RZ ;  /* 0x5397829d052e7825 */ /* 0x001fca00078e00ff */
[----:B------:R-:W-:-:S05]  /*5d20*/  SHF.R.U32.HI R47, RZ, 0x4, R47 ;  /* 0x00000004ff2f7819 */ /* 0x000fca000001162f */
[----:B------:R-:W-:Y:S01]  /*5d30*/  IMAD R48, R6, c[0x0][0x1fc], R47 ;  /* 0x00007f0006307a24 */ /* 0x000fe200078e022f */
[----:B------:R-:W0:Y:S02]  /*5d40*/  LDS.64 R44, [0x80] ;  /* 0x00008000ff2c7984 */ /* 0x000e240000000a00 */
[----:B0-----:R-:W-:Y:S02]  /*5d50*/  FMUL.FTZ R44, R44, c[0x0][0x20c] ;  /* 0x000083002c2c7a20 */ /* 0x001fe40000410000 */
[----:B------:R-:W-:Y:S02]  /*5d60*/  FMUL.FTZ R49, R45, c[0x0][0x20c] ;  /* 0x000083002d317a20 */ /* 0x000fe40000410000 */
[----:B------:R0:W1:Y:S01]  /*5d70*/  R2UR UR4, R44 ;  /* 0x000000002c0473c2 */ /* 0x00006200000e0000 */
[----:B------:R-:W-:Y:S05]  /*5d80*/  @!P6 BRA `(.L_x_2464) ;  /* 0x000001200000e947 */ /* 0x000fea0003800000 */
[----:B0-----:R-:W-:Y:S02]  /*5d90*/  FFMA.FTZ R44, R87, R20, R18 ;  /* 0x00000014572c7223 */ /* 0x001fe40000010012 */
[----:B------:R-:W-:-:S02]  /*5da0*/  FFMA.FTZ R45, R86, R21, R19 ;  /* 0x00000015562d7223 */ /* 0x000fc40000010013 */
[----:B------:R-:W-:Y:S02]  /*5db0*/  FMUL.FTZ R46, R44, -1.4426950216293334961 ;  /* 0xbfb8aa3b2c2e7820 */ /* 0x000fe40000410000 */
[----:B------:R-:W-:-:S04]  /*5dc0*/  FMUL.FTZ R50, R45, -1.4426950216293334961 ;  /* 0xbfb8aa3b2d327820 */ /* 0x000fc80000410000 */
[----:B------:R-:W0:Y:S08]  /*5dd0*/  MUFU.EX2 R46, R46 ;  /* 0x0000002e002e7308 */ /* 0x000e300000000800 */
[----:B------:R-:W2:Y:S01]  /*5de0*/  MUFU.EX2 R50, R50 ;  /* 0x0000003200327308 */ /* 0x000ea20000000800 */
[----:B0-----:R-:W-:-:S07]  /*5df0*/  FADD.FTZ R47, R46, 1 ;  /* 0x3f8000002e2f7421 */ /* 0x001fce0000010000 */
[----:B------:R-:W0:Y:S01]  /*5e00*/  MUFU.RCP R47, R47 ;  /* 0x0000002f002f7308 */ /* 0x000e220000001000 */
[----:B--2---:R-:W-:-:S07]  /*5e10*/  FADD.FTZ R51, R50, 1 ;  /* 0x3f80000032337421 */ /* 0x004fce0000010000 */
[----:B------:R-:W2:Y:S01]  /*5e20*/  MUFU.RCP R74, R51 ;  /* 0x00000033004a7308 */ /* 0x000ea20000001000 */
[----:B0-----:R-:W-:Y:S02]  /*5e30*/  FADD.FTZ R75, -R47, 1 ;  /* 0x3f8000002f4b7421 */ /* 0x001fe40000010100 */
[----:B------:R-:W-:Y:S02]  /*5e40*/  FMUL.FTZ R52, R52, R47 ;  /* 0x0000002f34347220 */ /* 0x000fe40000410000 */
[----:B------:R-:W-:Y:S02]  /*5e50*/  FFMA.FTZ R75, R44, R75, 1 ;  /* 0x3f8000002c4b7423 */ /* 0x000fe4000001004b */
[----:B--2---:R-:W-:Y:S02]  /*5e60*/  FMUL.FTZ R53, R53, R74 ;  /* 0x0000004a35357220 */ /* 0x004fe40000410000 */
[----:B------:R-:W-:Y:S02]  /*5e70*/  FADD.FTZ R74, -R74, 1 ;  /* 0x3f8000004a4a7421 */ /* 0x000fe40000010100 */
[----:B------:R-:W-:-:S02]  /*5e80*/  FMUL.FTZ R52, R52, R75 ;  /* 0x0000004b34347220 */ /* 0x000fc40000410000 */
[----:B------:R-:W-:-:S04]  /*5e90*/  FFMA.FTZ R74, R45, R74, 1 ;  /* 0x3f8000002d4a7423 */ /* 0x000fc8000001004a */
[----:B------:R-:W-:Y:S02]  /*5ea0*/  FMUL.FTZ R53, R53, R74 ;  /* 0x0000004a35357220 */ /* 0x000fe40000410000 */
.L_x_2464:
[----:B------:R-:W-:Y:S01]  /*5eb0*/  LOP3.LUT P0, RZ, R0, 0x80, RZ, 0xc0, !PT ;  /* 0x0000008000ff7812 */ /* 0x000fe2000780c0ff */
[----:B------:R-:W-:-:S12]  /*5ec0*/  BSSY B0, `(.L_x_2465) ;  /* 0x0000011000007945 */ /* 0x000fd80003800000 */
[----:B------:R-:W-:Y:S05]  /*5ed0*/  @!P0 BRA `(.L_x_2466) ;  /* 0x000000f000008947 */ /* 0x000fea0003800000 */
[----:B0-----:R-:W-:Y:S01]  /*5ee0*/  MOV R44, R64 ;  /* 0x00000040002c7202 */ /* 0x001fe20000000f00 */
[----:B------:R-:W-:Y:S01]  /*5ef0*/  IMAD R47, R125, c[0x0][0x1d8], RZ ;  /* 0x000076007d2f7a24 */ /* 0x000fe200078e02ff */
[----:B------:R-:W-:Y:S01]  /*5f00*/  MOV R45, R63 ;  /* 0x0000003f002d7202 */ /* 0x000fe20000000f00 */
[----:B-1----:R-:W-:Y:S02]  /*5f10*/  FFMA.FTZ R87, R87, UR4, R49 ;  /* 0x0000000457577c23 */ /* 0x002fe40008010031 */
[C---:B------:R-:W-:Y:S02]  /*5f20*/  IMAD R47, R4.reuse, c[0x0][0x1dc], R47 ;  /* 0x00007700042f7a24 */ /* 0x040fe400078e022f */
[----:B------:R-:W-:-:S04]  /*5f30*/  IMAD.WIDE.U32 R44, R4, c[0x0][0x1d8], R44 ;  /* 0x00007600042c7a25 */ /* 0x000fc800078e002c */
[----:B------:R-:W-:Y:S01]  /*5f40*/  FFMA.FTZ R86, R86, UR4, R49 ;  /* 0x0000000456567c23 */ /* 0x000fe20008010031 */
[----:B------:R-:W-:Y:S02]  /*5f50*/  IADD3 R47, R45, R47, RZ ;  /* 0x0000002f2d2f7210 */ /* 0x000fe40007ffe0ff */
[----:B------:R-:W-:Y:S01]  /*5f60*/  LEA R46, P0, R44, c[0x0][0x160], 0x2 ;  /* 0x000058002c2e7a11 */ /* 0x000fe200078010ff */
[----:B------:R-:W-:-:S03]  /*5f70*/  FFMA.FTZ R45, R21, R53, -R86 ;  /* 0x00000035152d7223 */ /* 0x000fc60000010856 */
[----:B------:R-:W-:Y:S01]  /*5f80*/  LEA.HI.X R47, R44, c[0x0][0x164], R47, 0x2, P0 ;  /* 0x000059002c2f7a11 */ /* 0x000fe200000f142f */
[----:B------:R-:W-:Y:S02]  /*5f90*/  FFMA.FTZ R44, R20, R52, -R87 ;  /* 0x00000034142c7223 */ /* 0x000fe40000010857 */
[----:B------:R-:W-:Y:S02]  /*5fa0*/  FMUL.FTZ R45, R45, UR14 ;  /* 0x0000000e2d2d7c20 */ /* 0x000fe40008410000 */
[----:B------:R-:W-:-:S05]  /*5fb0*/  FMUL.FTZ R44, R44, UR14 ;  /* 0x0000000e2c2c7c20 */ /* 0x000fca0008410000 */
[----:B------:R0:W-:Y:S02]  /*5fc0*/  STG.E.64 [R46.64], R44 ;  /* 0x0000002c2e007986 */ /* 0x0001e4000c101b0c */
.L_x_2466:
[----:B------:R-:W-:Y:S05]  /*5fd0*/  BSYNC B0 ;  /* 0x0000000000007941 */ /* 0x000fea0003800000 */
.L_x_2465:
[----:B------:R-:W-:Y:S02]  /*5fe0*/  ISETP.NE.AND P0, PT, RZ, UR16, PT ;  /* 0x00000010ff007c0c */ /* 0x000fe4000bf05270 */
[----:B------:R-:W-:-:S04]  /*5ff0*/  IADD3 R50, R48, 0x60, RZ ;  /* 0x0000006030327810 */ /* 0x000fc80007ffe0ff */
[----:B------:R-:W-:-:S07]  /*6000*/  SHF.R.S32.HI R51, RZ, 0x1f, R50 ;  /* 0x0000001fff337819 */ /* 0x000fce0000011432 */
[----:B------:R-:W-:Y:S05]  /*6010*/  @!P0 BRA `(.L_x_2467) ;  /* 0x0000012000008947 */ /* 0x000fea0003800000 */
[----:B0-----:R-:W-:Y:S02]  /*6020*/  FFMA.FTZ R44, R85, R20, R18 ;  /* 0x00000014552c7223 */ /* 0x001fe40000010012 */
[----:B------:R-:W-:Y:S02]  /*6030*/  FFMA.FTZ R45, R84, R21, R19 ;  /* 0x00000015542d7223 */ /* 0x000fe40000010013 */
        /* <DEDUP_REMOVED lines=8> */
[----:B0-----:R-:W-:Y:S02]  /*60c0*/  FMUL.FTZ R42, R42, R47 ;  /* 0x0000002f2a2a7220 */ /* 0x001fe40000410000 */
[----:B--2---:R-:W-:Y:S02]  /*60d0*/  FMUL.FTZ R75, R43, R74 ;  /* 0x0000004a2b4b7220 */ /* 0x004fe40000410000 */
[----:B------:R-:W-:Y:S02]  /*60e0*/  FADD.FTZ R43, -R47, 1 ;  /* 0x3f8000002f2b7421 */ /* 0x000fe40000010100 */
[----:B------:R-:W-:Y:S02]  /*60f0*/  FADD.FTZ R74, -R74, 1 ;  /* 0x3f8000004a4a7421 */ /* 0x000fe40000010100 */
[----:B------:R-:W-:Y:S02]  /*6100*/  FFMA.FTZ R43, R44, R43, 1 ;  /* 0x3f8000002c2b7423 */ /* 0x000fe4000001002b */
[----:B------:R-:W-:-:S02]  /*6110*/  FFMA.FTZ R74, R45, R74, 1 ;  /* 0x3f8000002d4a7423 */ /* 0x000fc4000001004a */
[----:B------:R-:W-:Y:S02]  /*6120*/  FMUL.FTZ R42, R42, R43 ;  /* 0x0000002b2a2a7220 */ /* 0x000fe40000410000 */
[----:B------:R-:W-:Y:S02]  /*6130*/  FMUL.FTZ R43, R75, R74 ;  /* 0x0000004a4b2b7220 */ /* 0x000fe40000410000 */
.L_x_2467:
        /* <DEDUP_REMOVED lines=18> */
.L_x_2469:
[----:B------:R-:W-:Y:S05]  /*6260*/  BSYNC B0 ;  /* 0x0000000000007941 */ /* 0x000fea0003800000 */
.L_x_2468:
[----:B------:R-:W-:-:S13]  /*6270*/  ISETP.NE.AND P0, PT, RZ, UR16, PT ;  /* 0x00000010ff007c0c */ /* 0x000fda000bf05270 */
        /* <DEDUP_REMOVED lines=14> */
[----:B--2---:R-:W-:Y:S02]  /*6360*/  FADD.FTZ R53, -R52, 1 ;  /* 0x3f80000034357421 */ /* 0x004fe40000010100 */
[----:B------:R-:W-:Y:S02]  /*6370*/  FMUL.FTZ R41, R41, R52 ;  /* 0x0000003429297220 */ /* 0x000fe40000410000 */
[----:B------:R-:W-:-:S02]  /*6380*/  FFMA.FTZ R42, R42, R53, 1 ;  /* 0x3f8000002a2a7423 */ /* 0x000fc40000010035 */
[----:B------:R-:W-:Y:S02]  /*6390*/  FMUL.FTZ R40, R40, R43 ;  /* 0x0000002b28287220 */ /* 0x000fe40000410000 */
[----:B------:R-:W-:Y:S02]  /*63a0*/  FMUL.FTZ R41, R41, R42 ;  /* 0x0000002a29297220 */ /* 0x000fe40000410000 */
.L_x_2470:
        /* <DEDUP_REMOVED lines=18> */
.L_x_2472:
[----:B------:R-:W-:Y:S05]  /*64d0*/  BSYNC B0 ;  /* 0x0000000000007941 */ /* 0x000fea0003800000 */
.L_x_2471:
        /* <DEDUP_REMOVED lines=20> */
.L_x_2473:
[----:B------:R-:W-:Y:S01]  /*6620*/  LOP3.LUT P0, RZ, R0, 0x10, RZ, 0xc0, !PT ;  /* 0x0000001000ff7812 */ /* 0x000fe2000780c0ff */
[----:B------:R-:W-:-:S12]  /*6630*/  BSSY B0, `(.L_x_2474) ;  /* 0x0000011000007945 */ /* 0x000fd80003800000 */
[----:B------:R-:W-:Y:S05]  /*6640*/  @!P0 BRA `(.L_x_2475) ;  /* 0x000000f000008947 */ /* 0x000fea0003800000 */
[----:B0-----:R-:W-:Y:S01]  /*6650*/  MOV R40, R64 ;  /* 0x0000004000287202 */ /* 0x001fe20000000f00 */
[----:B------:R-:W-:Y:S01]  /*6660*/  IMAD R42, R118, c[0x0][0x1d8], RZ ;  /* 0x00007600762a7a24 */ /* 0x000fe200078e02ff */
[----:B------:R-:W-:-:S03]  /*6670*/  MOV R41, R63 ;  /* 0x0000003f00297202 */ /* 0x000fc60000000f00 */
[C---:B------:R-:W-:Y:S02]  /*6680*/  IMAD R43, R107.reuse, c[0x0][0x1dc], R42 ;  /* 0x000077006b2b7a24 */ /* 0x040fe400078e022a */
[----:B------:R-:W-:-:S05]  /*6690*/  IMAD.WIDE.U32 R40, R107, c[0x0][0x1d8], R40 ;  /* 0x000076006b287a25 */ /* 0x000fca00078e0028 */
[----:B------:R-:W-:Y:S01]  /*66a0*/  IADD3 R43, R41, R43, RZ ;  /* 0x0000002b292b7210 */ /* 0x000fe20007ffe0ff */
[----:B-1----:R-:W-:Y:S01]  /*66b0*/  FFMA.FTZ R41, R8, UR4, R49 ;  /* 0x0000000408297c23 */ /* 0x002fe20008010031 */
[----:B------:R-:W-:-:S03]  /*66c0*/  LEA R42, P0, R40, c[0x0][0x160], 0x2 ;  /* 0x00005800282a7a11 */ /* 0x000fc600078010ff */
[----:B------:R-:W-:Y:S01]  /*66d0*/  FFMA.FTZ R8, R20, R38, -R41 ;  /* 0x0000002614087223 */ /* 0x000fe20000010829 */
[----:B------:R-:W-:Y:S01]  /*66e0*/  LEA.HI.X R43, R40, c[0x0][0x164], R43, 0x2, P0 ;  /* 0x00005900282b7a11 */ /* 0x000fe200000f142b */
[----:B------:R-:W-:Y:S02]  /*66f0*/  FFMA.FTZ R40, R9, UR4, R49 ;  /* 0x0000000409287c23 */ /* 0x000fe40008010031 */
[----:B------:R-:W-:Y:S02]  /*6700*/  FMUL.FTZ R8, R8, UR14 ;  /* 0x0000000e08087c20 */ /* 0x000fe40008410000 */
[----:B------:R-:W-:-:S04]  /*6710*/  FFMA.FTZ R9, R21, R39, -R40 ;  /* 0x0000002715097223 */ /* 0x000fc80000010828 */
[----:B------:R-:W-:-:S05]  /*6720*/  FMUL.FTZ R9, R9, UR14 ;  /* 0x0000000e09097c20 */ /* 0x000fca0008410000 */
[----:B------:R0:W-:Y:S02]  /*6730*/  STG.E.64 [R42.64], R8 ;  /* 0x000000082a007986 */ /* 0x0001e4000c101b0c */
.L_x_2475:
[----:B------:R-:W-:Y:S05]  /*6740*/  BSYNC B0 ;  /* 0x0000000000007941 */ /* 0x000fea0003800000 */
.L_x_2474:
        /* <DEDUP_REMOVED lines=20> */
.L_x_2476:
        /* <DEDUP_REMOVED lines=9> */
[--C-:B-1----:R-:W-:Y:S01]  /*6920*/  FFMA.FTZ R9, R10, UR4, R49.reuse ;  /* 0x000000040a097c23 */ /* 0x102fe20008010031 */
[----:B------:R-:W-:Y:S01]  /*6930*/  LEA R38, P0, R8, c[0x0][0x160], 0x2 ;  /* 0x0000580008267a11 */ /* 0x000fe200078010ff */
[----:B------:R-:W-:-:S03]  /*6940*/  FFMA.FTZ R10, R11, UR4, R49 ;  /* 0x000000040b0a7c23 */ /* 0x000fc60008010031 */
[----:B------:R-:W-:Y:S01]  /*6950*/  LEA.HI.X R39, R8, c[0x0][0x164], R39, 0x2, P0 ;  /* 0x0000590008277a11 */ /* 0x000fe200000f1427 */
[----:B------:R-:W-:Y:S02]  /*6960*/  FFMA.FTZ R8, R20, R36, -R9 ;  /* 0x0000002414087223 */ /* 0x000fe40000010809 */
[----:B------:R-:W-:Y:S02]  /*6970*/  FFMA.FTZ R9, R21, R37, -R10 ;  /* 0x0000002515097223 */ /* 0x000fe4000001080a */
[----:B------:R-:W-:Y:S02]  /*6980*/  FMUL.FTZ R8, R8, UR14 ;  /* 0x0000000e08087c20 */ /* 0x000fe40008410000 */
[----:B------:R-:W-:-:S05]  /*6990*/  FMUL.FTZ R9, R9, UR14 ;  /* 0x0000000e09097c20 */ /* 0x000fca0008410000 */
[----:B------:R0:W-:Y:S02]  /*69a0*/  STG.E.64 [R38.64], R8 ;  /* 0x0000000826007986 */ /* 0x0001e4000c101b0c */
.L_x_2478:
[----:B------:R-:W-:Y:S05]  /*69b0*/  BSYNC B0 ;  /* 0x0000000000007941 */ /* 0x000fea0003800000 */
.L_x_2477:
        /* <DEDUP_REMOVED lines=20> */
.L_x_2479:
        /* <DEDUP_REMOVED lines=18> */
.L_x_2481:
[----:B------:R-:W-:Y:S05]  /*6c20*/  BSYNC B0 ;  /* 0x0000000000007941 */ /* 0x000fea0003800000 */
.L_x_2480:
        /* <DEDUP_REMOVED lines=20> */
.L_x_2482:
        /* <DEDUP_REMOVED lines=8> */
[----:B------:R-:W-:-:S05]  /*6df0*/  IMAD.WIDE.U32 R8, R103, c[0x0][0x1d8], R8 ;  /* 0x0000760067087a25 */ /* 0x000fca00078e0008 */
[----:B------:R-:W-:Y:S01]  /*6e00*/  IADD3 R11, R9, R11, RZ ;  /* 0x0000000b090b7210 */ /* 0x000fe20007ffe0ff */
[----:B------:R-:W-:Y:S01]  /*6e10*/  FFMA.FTZ R9, R14, UR4, R49 ;  /* 0x000000040e097c23 */ /* 0x000fe20008010031 */
[----:B------:R-:W-:-:S04]  /*6e20*/  LEA R10, P0, R8, c[0x0][0x160], 0x2 ;  /* 0x00005800080a7a11 */ /* 0x000fc800078010ff */
[----:B------:R-:W-:Y:S01]  /*6e30*/  LEA.HI.X R11, R8, c[0x0][0x164], R11, 0x2, P0 ;  /* 0x00005900080b7a11 */ /* 0x000fe200000f140b */
[----:B------:R-:W-:Y:S02]  /*6e40*/  FFMA.FTZ R8, R20, R32, -R9 ;  /* 0x0000002014087223 */ /* 0x000fe40000010809 */
[----:B------:R-:W-:Y:S02]  /*6e50*/  FFMA.FTZ R9, R21, R33, -R12 ;  /* 0x0000002115097223 */ /* 0x000fe4000001080c */
[----:B------:R-:W-:Y:S02]  /*6e60*/  FMUL.FTZ R8, R8, UR14 ;  /* 0x0000000e08087c20 */ /* 0x000fe40008410000 */
[----:B------:R-:W-:-:S05]  /*6e70*/  FMUL.FTZ R9, R9, UR14 ;  /* 0x0000000e09097c20 */ /* 0x000fca0008410000 */
[----:B------:R0:W-:Y:S02]  /*6e80*/  STG.E.64 [R10.64], R8 ;  /* 0x000000080a007986 */ /* 0x0001e4000c101b0c */
.L_x_2484:
[----:B------:R-:W-:Y:S05]  /*6e90*/  BSYNC B0 ;  /* 0x0000000000007941 */ /* 0x000fea0003800000 */
.L_x_2483:
        /* <DEDUP_REMOVED lines=20> */
.L_x_2485:
[----:B------:R-:W-:Y:S01]  /*6fe0*/  BSSY B0, `(.L_x_2486) ;  /* 0x0000011000007945 */ /* 0x000fe20003800000 */
        /* <DEDUP_REMOVED lines=16> */
.L_x_2487:
[----:B------:R-:W-:Y:S05]  /*70f0*/  BSYNC B0 ;  /* 0x0000000000007941 */ /* 0x000fea0003800000 */
.L_x_2486:
        /* <DEDUP_REMOVED lines=19> */
.L_x_2488:
        /* <DEDUP_REMOVED lines=17> */
.L_x_2490:
[----:B------:R-:W-:Y:S05]  /*7340*/  BSYNC B0 ;  /* 0x0000000000007941 */ /* 0x000fea0003800000 */
.L_x_2489:
        /* <DEDUP_REMOVED lines=19> */
.L_x_2491:
        /* <DEDUP_REMOVED lines=17> */
.L_x_2493:
[----:B------:R-:W-:Y:S05]  /*7590*/  BSYNC B0 ;  /* 0x0000000000007941 */ /* 0x000fea0003800000 */
.L_x_2492:
        /* <DEDUP_REMOVED lines=19> */
.L_x_2494:
        /* <DEDUP_REMOVED lines=17> */
.L_x_2496:
[----:B------:R-:W-:Y:S05]  /*77e0*/  BSYNC B0 ;  /* 0x0000000000007941 */ /* 0x000fea0003800000 */
.L_x_2495:
        /* <DEDUP_REMOVED lines=19> */
.L_x_2497:
        /* <DEDUP_REMOVED lines=17> */
.L_x_2499:
[----:B------:R-:W-:Y:S05]  /*7a30*/  BSYNC B0 ;  /* 0x0000000000007941 */ /* 0x000fea0003800000 */
.L_x_2498:
        /* <DEDUP_REMOVED lines=19> */
.L_x_2500:
[----:B------:R-:W-:Y:S01]  /*7b70*/  ISETP.GE.U32.AND P0, PT, R50, c[0x0][0x1e0], PT ;  /* 0x0000780032007a0c */ /* 0x000fe20003f06070 */
[----:B------:R-:W-:Y:S01]  /*7b80*/  BSSY B0, `(.L_x_2501) ;  /* 0x0000015000007945 */ /* 0x000fe20003800000 */
[----:B------:R-:W-:Y:S02]  /*7b90*/  IADD3 R17, R48, 0x68, RZ ;  /* 0x0000006830117810 */ /* 0x000fe40007ffe0ff */
[----:B------:R-:W-:Y:S02]  /*7ba0*/  ISETP.GE.AND.EX P0, PT, R51, c[0x0][0x1e4], PT, P0 ;  /* 0x0000790033007a0c */ /* 0x000fe40003f06300 */
[----:B------:R-:W-:Y:S02]  /*7bb0*/  SHF.R.S32.HI R22, RZ, 0x1f, R17 ;  /* 0x0000001fff167819 */ /* 0x000fe40000011411 */
[----:B------:R-:W-:-:S13]  /*7bc0*/  ISETP.LT.U32.AND P0, PT, R5, 0x188, !P0 ;  /* 0x000001880500780c */ /* 0x000fda0004701070 */
        /* <DEDUP_REMOVED lines=16> */
.L_x_2502:
[----:B------:R-:W-:Y:S05]  /*7cd0*/  BSYNC B0 ;  /* 0x0000000000007941 */ /* 0x000fea0003800000 */
.L_x_2501:
        /* <DEDUP_REMOVED lines=19> */
.L_x_2503:
        /* <DEDUP_REMOVED lines=17> */
[----:B------:R-:W-:-:S04]  /*7f20*/  FFMA.FTZ R10, R79, UR4, R49 ;  /* 0x000000044f0a7c23 */ /* 0x000fc80008010031 */
[----:B------:R-:W-:Y:S02]  /*7f30*/  FFMA.FTZ R59, R21, R59, -R10 ;  /* 0x0000003b153b7223 */ /* 0x000fe4000001080a */
[----:B------:R-:W-:Y:S02]  /*7f40*/  FMUL.FTZ R10, R11, UR14 ;  /* 0x0000000e0b0a7c20 */ /* 0x000fe40008410000 */
[----:B------:R-:W-:-:S05]  /*7f50*/  FMUL.FTZ R11, R59, UR14 ;  /* 0x0000000e3b0b7c20 */ /* 0x000fca0008410000 */
[----:B------:R0:W-:Y:S02]  /*7f60*/  STG.E.64 [R8.64], R10 ;  /* 0x0000000a08007986 */ /* 0x0001e4000c101b0c */
.L_x_2505:
[----:B------:R-:W-:Y:S05]  /*7f70*/  BSYNC B0 ;  /* 0x0000000000007941 */ /* 0x000fea0003800000 */
.L_x_2504:
        /* <DEDUP_REMOVED lines=19> */
.L_x_2506:
        /* <DEDUP_REMOVED lines=9> */
[----:B------:R-:W-:-:S05]  /*8140*/  MOV R9, R63 ;  /* 0x0000003f00097202 */ /* 0x000fca0000000f00 */
[----:B------:R-:W-:-:S04]  /*8150*/  IMAD.WIDE.U32 R10, R95, c[0x0][0x1d8], R8 ;  /* 0x000076005f0a7a25 */ /* 0x000fc800078e0008 */
[----:B------:R-:W-:Y:S01]  /*8160*/  IMAD R9, R95, c[0x0][0x1dc], R12 ;  /* 0x000077005f097a24 */ /* 0x000fe200078e020c */
[----:B------:R-:W-:-:S04]  /*8170*/  LEA R8, P0, R10, c[0x0][0x160], 0x2 ;  /* 0x000058000a087a11 */ /* 0x000fc800078010ff */
[----:B------:R-:W-:Y:S01]  /*8180*/  IADD3 R9, R11, R9, RZ ;  /* 0x000000090b097210 */ /* 0x000fe20007ffe0ff */
[----:B-1----:R-:W-:-:S03]  /*8190*/  FFMA.FTZ R11, R80, UR4, R49 ;  /* 0x00000004500b7c23 */ /* 0x002fc60008010031 */
[----:B------:R-:W-:Y:S01]  /*81a0*/  LEA.HI.X R9, R10, c[0x0][0x164], R9, 0x2, P0 ;  /* 0x000059000a097a11 */ /* 0x000fe200000f1409 */
[----:B------:R-:W-:Y:S02]  /*81b0*/  FFMA.FTZ R10, R81, UR4, R49 ;  /* 0x00000004510a7c23 */ /* 0x000fe40008010031 */
[----:B------:R-:W-:Y:S02]  /*81c0*/  FFMA.FTZ R11, R20, R56, -R11 ;  /* 0x00000038140b7223 */ /* 0x000fe4000001080b */
[----:B------:R-:W-:Y:S02]  /*81d0*/  FFMA.FTZ R57, R21, R57, -R10 ;  /* 0x0000003915397223 */ /* 0x000fe4000001080a */
[----:B------:R-:W-:Y:S02]  /*81e0*/  FMUL.FTZ R10, R11, UR14 ;  /* 0x0000000e0b0a7c20 */ /* 0x000fe40008410000 */
[----:B------:R-:W-:-:S05]  /*81f0*/  FMUL.FTZ R11, R57, UR14 ;  /* 0x0000000e390b7c20 */ /* 0x000fca0008410000 */
[----:B------:R0:W-:Y:S02]  /*8200*/  STG.E.64 [R8.64], R10 ;  /* 0x0000000a08007986 */ /* 0x0001e4000c101b0c */
.L_x_2508:
[----:B------:R-:W-:Y:S05]  /*8210*/  BSYNC B0 ;  /* 0x0000000000007941 */ /* 0x000fea0003800000 */
.L_x_2507:
[----:B------:R-:W-:Y:S05]  /*8220*/  @!P6 BRA `(.L_x_2509) ;  /* 0x000001200000e947 */ /* 0x000fea0003800000 */
[----:B------:R-:W-:Y:S02]  /*8230*/  FFMA.FTZ R18, R89, R20, R18 ;  /* 0x0000001459127223 */ /* 0x000fe40000010012 */
[----:B------:R-:W-:Y:S02]  /*8240*/  FFMA.FTZ R19, R88, R21, R19 ;  /* 0x0000001558137223 */ /* 0x000fe40000010013 */
[----:B0-----:R-:W-:Y:S02]  /*8250*/  FMUL.FTZ R8, R18, -1.4426950216293334961 ;  /* 0xbfb8aa3b12087820 */ /* 0x001fe40000410000 */
        /* <DEDUP_REMOVED lines=15> */
.L_x_2509:
[----:B------:R-:W-:Y:S01]  /*8350*/  ISETP.GE.U32.AND P0, PT, R48, c[0x0][0x1e0], PT ;  /* 0x0000780030007a0c */ /* 0x000fe20003f06070 */
[----:B------:R-:W-:Y:S03]  /*8360*/  BSSY B0, `(.L_x_2510) ;  /* 0x0000012000007945 */ /* 0x000fe60003800000 */
[----:B------:R-:W-:-:S04]  /*8370*/  ISETP.GE.AND.EX P0, PT, R15, c[0x0][0x1e4], PT, P0 ;  /* 0x000079000f007a0c */ /* 0x000fc80003f06300 */
[----:B------:R-:W-:-:S13]  /*8380*/  ISETP.LT.U32.AND P0, PT, R5, 0x188, !P0 ;  /* 0x000001880500780c */ /* 0x000fda0004701070 */
[----:B------:R-:W-:Y:S05]  /*8390*/  @!P0 BRA `(.L_x_2511) ;  /* 0x000000e000008947 */ /* 0x000fea0003800000 */
[----:B------:R-:W-:Y:S01]  /*83a0*/  MOV R62, R64 ;  /* 0x00000040003e7202 */ /* 0x000fe20000000f00 */
[----:B0-----:R-:W-:Y:S02]  /*83b0*/  IMAD R9, R121, c[0x0][0x1d8], RZ ;  /* 0x0000760079097a24 */ /* 0x001fe400078e02ff */
[----:B-1----:R-:W-:Y:S02]  /*83c0*/  FFMA.FTZ R89, R89, UR4, R49 ;  /* 0x0000000459597c23 */ /* 0x002fe40008010031 */
[----:B------:R-:W-:-:S04]  /*83d0*/  IMAD.WIDE.U32 R62, R94, c[0x0][0x1d8], R62 ;  /* 0x000076005e3e7a25 */ /* 0x000fc800078e003e */
[----:B------:R-:W-:Y:S01]  /*83e0*/  IMAD R9, R94, c[0x0][0x1dc], R9 ;  /* 0x000077005e097a24 */ /* 0x000fe200078e0209 */
[----:B------:R-:W-:Y:S01]  /*83f0*/  LEA R8, P0, R62, c[0x0][0x160], 0x2 ;  /* 0x000058003e087a11 */ /* 0x000fe200078010ff */
[----:B------:R-:W-:Y:S02]  /*8400*/  FFMA.FTZ R88, R88, UR4, R49 ;  /* 0x0000000458587c23 */ /* 0x000fe40008010031 */
[----:B------:R-:W-:Y:S01]  /*8410*/  FFMA.FTZ R89, R20, R54, -R89 ;  /* 0x0000003614597223 */ /* 0x000fe20000010859 */
[----:B------:R-:W-:Y:S01]  /*8420*/  IADD3 R9, R63, R9, RZ ;  /* 0x000000093f097210 */ /* 0x000fe20007ffe0ff */
[----:B------:R-:W-:Y:S02]  /*8430*/  FFMA.FTZ R88, R21, R55, -R88 ;  /* 0x0000003715587223 */ /* 0x000fe40000010858 */
[----:B------:R-:W-:Y:S01]  /*8440*/  FMUL.FTZ R10, R89, UR14 ;  /* 0x0000000e590a7c20 */ /* 0x000fe20008410000 */
[----:B------:R-:W-:Y:S01]  /*8450*/  LEA.HI.X R9, R62, c[0x0][0x164], R9, 0x2, P0 ;  /* 0x000059003e097a11 */ /* 0x000fe200000f1409 */
[----:B------:R-:W-:-:S05]  /*8460*/  FMUL.FTZ R11, R88, UR14 ;  /* 0x0000000e580b7c20 */ /* 0x000fca0008410000 */
[----:B------:R0:W-:Y:S02]  /*8470*/  STG.E.64 [R8.64], R10 ;  /* 0x0000000a08007986 */ /* 0x0001e4000c101b0c */
.L_x_2511:
[----:B------:R-:W-:Y:S05]  /*8480*/  BSYNC B0 ;  /* 0x0000000000007941 */ /* 0x000fea0003800000 */
.L_x_2510:
[----:B------:R-:W-:Y:S02]  /*8490*/  IADD3 R2, R2, c[0x0][0x10], RZ ;  /* 0x0000040002027a10 */ /* 0x000fe40007ffe0ff */
[----:B------:R-:W-:Y:S02]  /*84a0*/  IADD3 R91, R91, 0x1, RZ ;  /* 0x000000015b5b7810 */ /* 0x000fe40007ffe0ff */
[----:B------:R-:W-:-:S13]  /*84b0*/  ISETP.GE.AND P0, PT, R2, UR6, PT ;  /* 0x0000000602007c0c */ /* 0x000fda000bf06270 */
[----:B------:R-:W-:Y:S01]  /*84c0*/  @P0 CALL.REL.NOINC `(.L_x_2429) ;  /* 0x0000001000000944 */ /* 0x000fe20003c00000 */
[----:B------:R-:W-:Y:S05]  /*84d0*/  BRA `(.L_x_2512) ;  /* 0xffff824000007947 */ /* 0x000fea000383ffff */
.L_x_2429:
        /* <DEDUP_REMOVED lines=22> */
.L_x_2514:
[----:B------:R-:W-:Y:S05]  /*8640*/  BSYNC B0 ;  /* 0x0000000000007941 */ /* 0x000fea0003800000 */
.L_x_2513:
[----:B------:R-:W-:Y:S05]  /*8650*/  @P0 EXIT ;  /* 0x000000000000094d */ /* 0x000fea0003800000 */
[----:B------:R-:W-:Y:S05]  /*8660*/  @P2 BRA `(.L_x_2515) ;  /* 0x0000008000002947 */ /* 0x000fea0003800000 */
[----:B------:R-:W-:-:S05]  /*8670*/  IMAD R0, R4, c[0x0][0x10], RZ ;  /* 0x0000040004007a24 */ /* 0x000fca00078e02ff */
[----:B------:R-:W-:-:S13]  /*8680*/  ISETP.NE.AND P0, PT, R0, -0x1, PT ;  /* 0xffffffff0000780c */ /* 0x000fda0003f05270 */
[----:B------:R-:W-:Y:S05]  /*8690*/  @!P0 BRA `(.L_x_2515) ;  /* 0x0000005000008947 */ /* 0x000fea0003800000 */
.L_x_2516:
[----:B-1----:R-:W2:Y:S01]  /*86a0*/  LDG.E.STRONG.GPU R7, [R2.64] ;  /* 0x0000000c02077981 */ /* 0x002ea2000c1ef900 */
[----:B------:R-:W-:Y:S01]  /*86b0*/  YIELD ;  /* 0x0000000000007946 */ /* 0x000fe20003800000 */
[----:B--2---:R-:W-:Y:S01]  /*86c0*/  ISETP.NE.AND P0, PT, R7, R0, PT ;  /* 0x000000000700720c */ /* 0x004fe20003f05270 */
[----:B------:R-:W-:-:S12]  /*86d0*/  CCTL.IVALL ;  /* 0x00000000ff00798f */ /* 0x000fd80002000000 */
[----:B------:R-:W-:Y:S05]  /*86e0*/  @P0 BRA `(.L_x_2516) ;  /* 0xffffffb000000947 */ /* 0x000fea000383ffff */
.L_x_2515:
        /* <DEDUP_REMOVED lines=25> */
.L_x_2517:
[----:B0-----:R-:W-:-:S04]  /*8880*/  LEA R8, P0, R5, c[0x0][0x1b8], 0x2 ;  /* 0x00006e0005087a11 */ /* 0x001fc800078010ff */
[----:B------:R-:W-:Y:S02]  /*8890*/  LEA.HI.X R9, R5, c[0x0][0x1bc], R4, 0x2, P0 ;  /* 0x00006f0005097a11 */ /* 0x000fe400000f1404 */
[-C--:B------:R-:W-:Y:S02]  /*88a0*/  LEA R10, P0, R20, R8.reuse, 0x2 ;  /* 0x00000008140a7211 */ /* 0x080fe400078010ff */
[-C--:B------:R-:W-:Y:S01]  /*88b0*/  LEA R14, P1, R22, R8.reuse, 0x2 ;  /* 0x00000008160e7211 */ /* 0x080fe200078210ff */
        /* <DEDUP_REMOVED lines=19> */
.L_x_2518:
        /* <DEDUP_REMOVED lines=9> */
.L_x_5631:


//--------------------- .text._Z35group_norm_nhwc_bwd_one_pass_kernelI11Fp32IOFp32WLi256ELi98ELi392EEv26Group_norm_nhwc_bwd_params --------------------------
	.section	.text._Z35group_norm_nhwc_bwd_one_pass_kernelI11Fp32IOFp32WLi256ELi98ELi392EEv26Group_norm_nhwc_bwd_params,"ax",@progbits
	.sectioninfo	@"SHI_REGISTERS=128"
	.align	128
        .global         _Z35group_norm_nhwc_bwd_one_pass_kernelI11Fp32IOFp32WLi256ELi98ELi392EEv26Group_norm_nhwc_bwd_params
        .type           _Z35group_norm_nhwc_bwd_one_pass_kernelI11Fp32IOFp32WLi256ELi98ELi392EEv26Group_norm_nhwc_bwd_params,@function
        .size           _Z35group_norm_nhwc_bwd_one_pass_kernelI11Fp32IOFp32WLi256ELi98ELi392EEv26Group_norm_nhwc_bwd_params,(.L_x_5632 - _Z35group_norm_nhwc_bwd_one_pass_kernelI11Fp32IOFp32WLi256ELi98ELi392EEv26Group_norm_nhwc_bwd_params)
        .other          _Z35group_norm_nhwc_bwd_one_pass_kernelI11Fp32IOFp32WLi256ELi98ELi392EEv26Group_norm_nhwc_bwd_params,@"STO_CUDA_ENTRY STV_DEFAULT"
_Z35group_norm_nhwc_bwd_one_pass_kernelI11Fp32IOFp32WLi256ELi98ELi392EEv26Group_norm_nhwc_bwd_params:
.text._Z35group_norm_nhwc_bwd_one_pass_kernelI11Fp32IOFp32WLi256ELi98ELi392EEv26Group_norm_nhwc_bwd_params:
[----:B------:R-:W-:Y:S02]  /*0000*/  MOV R1, c[0x0][0x28] ;  /* 0x00000a0000017a02 */ /* 0x000fe40000000f00 */
[----:B------:R-:W0:Y:S01]  /*0010*/  S2UR UR9, SR_CTAID.Y ;  /* 0x00000000000979c3 */ /* 0x000e220000002600 */
[----:B------:R-:W-:Y:S01]  /*0020*/  ULDC UR8, c[0x0][0x1f0] ;  /* 0x00007c0000087ab9 */ /* 0x000fe20000000800 */
[----:B------:R-:W1:Y:S01]  /*0030*/  S2R R0, SR_TID.X ;  /* 0x0000000000007919 */ /* 0x000e620000002100 */
[----:B------:R-:W-:Y:S01]  /*0040*/  ULDC UR4, c[0x0][0x1c0] ;  /* 0x0000700000047ab9 */ /* 0x000fe20000000800 */
[----:B------:R-:W-:Y:S01]  /*0050*/  IADD3 R1, R1, -0xf0, RZ ;  /* 0xffffff1001017810 */ /* 0x000fe20007ffe0ff */
[----:B------:R-:W-:Y:S02]  /*0060*/  UIMAD UR8, UR8, UR4, URZ ;  /* 0x00000004080872a4 */ /* 0x000fe4000f8e023f */
[----:B------:R-:W-:Y:S02]  /*0070*/  ULDC.64 UR18, c[0x0][0x118] ;  /* 0x0000460000127ab9 */ /* 0x000fe40000000a00 */
[----:B0-----:R-:W-:-:S06]  /*0080*/  UISETP.GE.AND UP0, UPT, UR9, UR8, UPT ;  /* 0x000000080900728c */ /* 0x001fcc000bf06270 */
[----:B------:R-:W-:-:S13]  /*0090*/  PLOP3.LUT P0, PT, PT, PT, UP0, 0x80, 0x0 ;  /* 0x000000000000781c */ /* 0x000fda0003f0f008 */
[----:B------:R-:W-:Y:S05]  /*00a0*/  @P0 BRA `(.L_x_2519) ;  /* 0x00010be000000947 */ /* 0x000fea0003800000 */
[----:B-1----:R-:W0:Y:S01]  /*00b0*/  S2UR UR20, SR_CTAID.X ;  /* 0x00000000001479c3 */ /* 0x002e220000002500 */
[----:B------:R-:W-:Y:S01]  /*00c0*/  IMAD.WIDE.U32 R2, R0, 0x5397829d, RZ ;  /* 0x5397829d00027825 */ /* 0x000fe200078e00ff */
[--C-:B------:R-:W-:Y:S01]  /*00d0*/  SHF.R.S32.HI R5, RZ, 0x1f, R0.reuse ;  /* 0x0000001fff057819 */ /* 0x100fe20000011400 */
[----:B------:R-:W-:Y:S02]  /*00e0*/  UMOV UR13, 0x3 ;  /* 0x00000003000d7882 */ /* 0x000fe40000000000 */
[----:B------:R-:W-:Y:S01]  /*00f0*/  ULDC.64 UR6, c[0x0][0x1d8] ;  /* 0x0000760000067ab9 */ /* 0x000fe20000000a00 */
[----:B------:R-:W-:Y:S01]  /*0100*/  SHF.R.U32.HI R7, RZ, 0x4, R3 ;  /* 0x00000004ff077819 */ /* 0x000fe20000011603 */
[----:B------:R-:W-:Y:S01]  /*0110*/  UIMAD.WIDE.U32 UR4, UR13, UR6, URZ ;  /* 0x000000060d0472a5 */ /* 0x000fe2000f8e003f */
[----:B------:R-:W-:Y:S01]  /*0120*/  LEA.HI R5, R5, R0, RZ, 0x5 ;  /* 0x0000000005057211 */ /* 0x000fe200078f28ff */
[----:B------:R-:W-:Y:S02]  /*0130*/  UIMAD UR13, UR13, UR7, URZ ;  /* 0x000000070d0d72a4 */ /* 0x000fe4000f8e023f */
[----:B------:R-:W-:Y:S01]  /*0140*/  IMAD R3, R7, -0x31, R0 ;  /* 0xffffffcf07037824 */ /* 0x000fe200078e0200 */
[----:B------:R-:W-:Y:S01]  /*0150*/  SHF.R.S32.HI R4, RZ, 0x5, R5 ;  /* 0x00000005ff047819 */ /* 0x000fe20000011405 */
[----:B------:R-:W-:-:S02]  /*0160*/  ULEA.HI UR10, UP0, UR7, UR6, URZ, 0x1 ;  /* 0x00000006070a7291 */ /* 0x000fc4000f81083f */
[----:B------:R-:W-:Y:S01]  /*0170*/  UIADD3 UR13, UR5, UR13, URZ ;  /* 0x0000000d050d7290 */ /* 0x000fe2000fffe03f */
[----:B------:R-:W-:Y:S01]  /*0180*/  SHF.L.U32 R3, R3, 0x1, RZ ;  /* 0x0000000103037819 */ /* 0x000fe200000006ff */
[----:B------:R-:W-:Y:S01]  /*0190*/  STL [R1+0xb8], R4 ;  /* 0x0000b80401007387 */ /* 0x000fe20000100800 */
[----:B------:R-:W-:Y:S02]  /*01a0*/  UIADD3.X UR11, URZ, UR7, URZ, UP0, !UPT ;  /* 0x000000073f0b7290 */ /* 0x000fe400087fe43f */
[----:B------:R-:W-:Y:S01]  /*01b0*/  ULEA.HI UR12, UP0, UR13, UR4, URZ, 0x1 ;  /* 0x000000040d0c7291 */ /* 0x000fe2000f81083f */
[----:B------:R1:W-:Y:S01]  /*01c0*/  STL [R1+0xb4], R3 ;  /* 0x0000b40301007387 */ /* 0x0003e20000100800 */
[----:B------:R-:W-:Y:S01]  /*01d0*/  USHF.R.S64 UR10, UR10, 0x1, UR11 ;  /* 0x000000010a0a7899 */ /* 0x000fe2000800100b */
[----:B0-----:R-:W-:Y:S01]  /*01e0*/  MOV R2, UR20 ;  /* 0x0000001400027c02 */ /* 0x001fe20008000f00 */
[----:B------:R-:W-:Y:S02]  /*01f0*/  UIADD3.X UR13, URZ, UR13, URZ, UP0, !UPT ;  /* 0x0000000d3f0d7290 */ /* 0x000fe400087fe43f */
[----:B------:R-:W-:-:S02]  /*0200*/  USHF.R.S32.HI UR11, URZ, 0x1, UR11 ;  /* 0x000000013f0b7899 */ /* 0x000fc4000801140b */
[----:B------:R-:W-:Y:S01]  /*0210*/  IMAD R2, R2, c[0x0][0x1fc], R7 ;  /* 0x00007f0002027a24 */ /* 0x000fe200078e0207 */
[----:B------:R-:W-:Y:S02]  /*0220*/  USHF.R.S64 UR12, UR12, 0x1, UR13 ;  /* 0x000000010c0c7899 */ /* 0x000fe4000800100d */
[----:B------:R-:W-:Y:S02]  /*0230*/  USHF.R.S32.HI UR13, URZ, 0x1, UR13 ;  /* 0x000000013f0d7899 */ /* 0x000fe4000801140d */
[C---:B-1----:R-:W-:Y:S01]  /*0240*/  IADD3 R3, R2.reuse, 0x10, RZ ;  /* 0x0000001002037810 */ /* 0x042fe20007ffe0ff */
[----:B------:R-:W-:Y:S01]  /*0250*/  ULDC.U8 UR21, c[0x0][0x1f4] ;  /* 0x00007d0000157ab9 */ /* 0x000fe20000000000 */
[C---:B------:R-:W-:Y:S01]  /*0260*/  IADD3 R3, R2.reuse, 0x20, RZ ;  /* 0x0000002002037810 */ /* 0x040fe20007ffe0ff */
[----:B------:R-:W-:Y:S01]  /*0270*/  USHF.L.U64.HI UR11, UR10, 0x2, UR11 ;  /* 0x000000020a0b7899 */ /* 0x000fe2000801020b */
[C---:B------:R-:W-:Y:S01]  /*0280*/  IADD3 R3, R2.reuse, 0x38, RZ ;  /* 0x0000003802037810 */ /* 0x040fe20007ffe0ff */
[----:B------:R-:W-:Y:S01]  /*0290*/  USHF.L.U64.HI UR13, UR12, 0x2, UR13 ;  /* 0x000000020c0d7899 */ /* 0x000fe2000801020d */
[----:B------:R-:W-:Y:S01]  /*02a0*/  ISETP.GE.U32.AND P1, PT, R2, c[0x0][0x1e0], PT ;  /* 0x0000780002007a0c */ /* 0x000fe20003f26070 */
[----:B------:R-:W-:Y:S01]  /*02b0*/  UMOV UR4, URZ ;  /* 0x0000003f00047c82 */ /* 0x000fe20008000000 */
[----:B------:R-:W-:-:S02]  /*02c0*/  SHF.R.S32.HI R4, RZ, 0x1f, R2 ;  /* 0x0000001fff047819 */ /* 0x000fc40000011402 */
[C---:B------:R-:W-:Y:S02]  /*02d0*/  IADD3 R5, R2.reuse, 0x18, RZ ;  /* 0x0000001802057810 */ /* 0x040fe40007ffe0ff */
[C---:B------:R-:W-:Y:S02]  /*02e0*/  IADD3 R3, R2.reuse, 0x50, RZ ;  /* 0x0000005002037810 */ /* 0x040fe40007ffe0ff */
[C---:B------:R-:W-:Y:S02]  /*02f0*/  IADD3 R6, R2.reuse, 0x8, RZ ;  /* 0x0000000802067810 */ /* 0x040fe40007ffe0ff */
[C---:B------:R-:W-:Y:S02]  /*0300*/  IADD3 R5, R2.reuse, 0x30, RZ ;  /* 0x0000003002057810 */ /* 0x040fe40007ffe0ff */
[C---:B------:R-:W-:Y:S02]  /*0310*/  IADD3 R3, R2.reuse, 0x68, RZ ;  /* 0x0000006802037810 */ /* 0x040fe40007ffe0ff */
[----:B------:R-:W-:-:S02]  /*0320*/  IADD3 R6, R2, 0x28, RZ ;  /* 0x0000002802067810 */ /* 0x000fc40007ffe0ff */
[C---:B------:R-:W-:Y:S02]  /*0330*/  IADD3 R5, R2.reuse, 0x48, RZ ;  /* 0x0000004802057810 */ /* 0x040fe40007ffe0ff */
[C---:B------:R-:W-:Y:S02]  /*0340*/  IADD3 R3, R2.reuse, 0x80, RZ ;  /* 0x0000008002037810 */ /* 0x040fe40007ffe0ff */
[C---:B------:R-:W-:Y:S02]  /*0350*/  IADD3 R6, R2.reuse, 0x40, RZ ;  /* 0x0000004002067810 */ /* 0x040fe40007ffe0ff */
[C---:B------:R-:W-:Y:S02]  /*0360*/  IADD3 R5, R2.reuse, 0x60, RZ ;  /* 0x0000006002057810 */ /* 0x040fe40007ffe0ff */
[C---:B------:R-:W-:Y:S02]  /*0370*/  IADD3 R3, R2.reuse, 0x98, RZ ;  /* 0x0000009802037810 */ /* 0x040fe40007ffe0ff */
[----:B------:R-:W-:-:S02]  /*0380*/  IADD3 R6, R2, 0x58, RZ ;  /* 0x0000005802067810 */ /* 0x000fc40007ffe0ff */
[C---:B------:R-:W-:Y:S02]  /*0390*/  IADD3 R5, R2.reuse, 0x78, RZ ;  /* 0x0000007802057810 */ /* 0x040fe40007ffe0ff */
[----:B------:R-:W-:Y:S02]  /*03a0*/  IADD3 R3, R2, 0xb0, RZ ;  /* 0x000000b002037810 */ /* 0x000fe40007ffe0ff */
[----:B------:R-:W-:Y:S02]  /*03b0*/  ISETP.GE.AND.EX P1, PT, R4, c[0x0][0x1e4], PT, P1 ;  /* 0x0000790004007a0c */ /* 0x000fe40003f26310 */
        /* <DEDUP_REMOVED lines=11> */
[----:B------:R-:W-:Y:S02]  /*0470*/  ISETP.LT.U32.AND P1, PT, R0, 0x188, !P1 ;  /* 0x000001880000780c */ /* 0x000fe40004f21070 */
[C---:B------:R-:W-:Y:S02]  /*0480*/  IADD3 R5, R2.reuse, 0xe8, RZ ;  /* 0x000000e802057810 */ /* 0x040fe40007ffe0ff */
[C---:B------:R-:W-:Y:S02]  /*0490*/  IADD3 R4, R2.reuse, 0xf0, RZ ;  /* 0x000000f002047810 */ /* 0x040fe40007ffe0ff */
[----:B------:R-:W-:-:S02]  /*04a0*/  IADD3 R3, R2, 0xf8, RZ ;  /* 0x000000f802037810 */ /* 0x000fc40007ffe0ff */
.L_x_2666:
[----:B0-----:R-:W2:Y:S01]  /*04b0*/  LDL R7, [R1+0xb4] ;  /* 0x0000b40001077983 */ /* 0x001ea20000100800 */
[----:B------:R-:W-:Y:S01]  /*04c0*/  IABS R5, c[0x0][0x1f0] ;  /* 0x00007c0000057a13 */ /* 0x000fe20000000000 */
[----:B----4-:R-:W-:Y:S01]  /*04d0*/  UMOV UR6, URZ ;  /* 0x0000003f00067c82 */ /* 0x010fe20008000000 */
[----:B------:R-:W-:Y:S01]  /*04e0*/  IABS R6, UR9 ;  /* 0x0000000900067c13 */ /* 0x000fe20008000000 */
[----:B------:R-:W-:Y:S01]  /*04f0*/  UISETP.GE.AND UP4, UPT, UR9, URZ, UPT ;  /* 0x0000003f0900728c */ /* 0x000fe2000bf86270 */
[----:B------:R-:W0:Y:S01]  /*0500*/  R2UR UR16, R5 ;  /* 0x00000000051073c2 */ /* 0x000e2200000e0000 */
[----:B------:R-:W-:Y:S01]  /*0510*/  ULDC UR15, c[0x0][0x1f0] ;  /* 0x00007c00000f7ab9 */ /* 0x000fe20000000800 */
[C---:B------:R-:W-:Y:S01]  /*0520*/  IADD3 R8, R2.reuse, 0x8, RZ ;  /* 0x0000000802087810 */ /* 0x040fe20007ffe0ff */
[----:B------:R-:W-:Y:S01]  /*0530*/  UISETP.NE.AND UP0, UPT, URZ, UR15, UPT ;  /* 0x0000000f3f00728c */ /* 0x000fe2000bf05270 */
[----:B------:R-:W-:Y:S01]  /*0540*/  IADD3 R10, R2, 0x18, RZ ;  /* 0x00000018020a7810 */ /* 0x000fe20007ffe0ff */
[----:B------:R-:W-:Y:S01]  /*0550*/  CS2R R18, SRZ ;  /* 0x0000000000127805 */ /* 0x000fe2000001ff00 */
[----:B------:R-:W-:-:S02]  /*0560*/  ISETP.GE.U32.AND P2, PT, R8, c[0x0][0x1e0], PT ;  /* 0x0000780008007a0c */ /* 0x000fc40003f46070 */
[----:B-1----:R-:W1:Y:S01]  /*0570*/  R2UR UR14, R6 ;  /* 0x00000000060e73c2 */ /* 0x002e6200000e0000 */
[----:B------:R-:W-:Y:S02]  /*0580*/  ISETP.GE.U32.AND P6, PT, R10, c[0x0][0x1e0], PT ;  /* 0x000078000a007a0c */ /* 0x000fe40003fc6070 */
[----:B------:R-:W-:Y:S02]  /*0590*/  SHF.R.S32.HI R12, RZ, 0x1f, R10 ;  /* 0x0000001fff0c7819 */ /* 0x000fe4000001140a */
[----:B------:R-:W-:Y:S02]  /*05a0*/  IADD3 R11, R2, 0x10, RZ ;  /* 0x00000010020b7810 */ /* 0x000fe40007ffe0ff */
[----:B------:R-:W-:Y:S02]  /*05b0*/  ISETP.GE.AND.EX P6, PT, R12, c[0x0][0x1e4], PT, P6 ;  /* 0x000079000c007a0c */ /* 0x000fe40003fc6360 */
[----:B------:R-:W-:Y:S02]  /*05c0*/  ISETP.GE.U32.AND P3, PT, R11, c[0x0][0x1e0], PT ;  /* 0x000078000b007a0c */ /* 0x000fe40003f66070 */
[----:B------:R-:W-:-:S02]  /*05d0*/  SHF.R.S32.HI R13, RZ, 0x1f, R11 ;  /* 0x0000001fff0d7819 */ /* 0x000fc4000001140b */
[----:B------:R-:W-:Y:S02]  /*05e0*/  ISETP.GT.U32.OR P6, PT, R0, 0x187, P6 ;  /* 0x000001870000780c */ /* 0x000fe400037c4470 */
[----:B------:R-:W-:Y:S01]  /*05f0*/  ISETP.GE.AND.EX P3, PT, R13, c[0x0][0x1e4], PT, P3 ;  /* 0x000079000d007a0c */ /* 0x000fe20003f66330 */
[----:B0-----:R-:W0:Y:S01]  /*0600*/  I2F.RP R3, UR16 ;  /* 0x0000001000037d06 */ /* 0x001e220008209400 */
[----:B------:R-:W-:Y:S02]  /*0610*/  IADD3 R22, R2, 0x28, RZ ;  /* 0x0000002802167810 */ /* 0x000fe40007ffe0ff */
[----:B------:R-:W-:Y:S02]  /*0620*/  ISETP.GT.U32.OR P3, PT, R0, 0x187, P3 ;  /* 0x000001870000780c */ /* 0x000fe40001f64470 */
        /* <DEDUP_REMOVED lines=16> */
[----:B------:R-:W-:Y:S02]  /*0730*/  UISETP.GT.U32.AND UP3, UPT, UR16, UR5, UPT ;  /* 0x000000051000728c */ /* 0x000fe4000bf64070 */
[----:B------:R-:W-:Y:S02]  /*0740*/  UISETP.GE.U32.AND UP1, UPT, UR5, UR16, UPT ;  /* 0x000000100500728c */ /* 0x000fe4000bf26070 */
[----:B------:R-:W-:-:S02]  /*0750*/  USEL UR5, UR6, UR5, !UP3 ;  /* 0x0000000506057287 */ /* 0x000fc4000d800000 */
[----:B------:R-:W-:Y:S02]  /*0760*/  ULOP3.LUT UR6, UR9, UR15, URZ, 0x3c, !UPT ;  /* 0x0000000f09067292 */ /* 0x000fe4000f8e3c3f */
[----:B------:R-:W-:Y:S02]  /*0770*/  @!UP4 UIADD3 UR5, -UR5, URZ, URZ ;  /* 0x0000003f0505c290 */ /* 0x000fe4000fffe13f */
[----:B------:R-:W-:Y:S02]  /*0780*/  UISETP.GE.AND UP2, UPT, UR6, URZ, UPT ;  /* 0x0000003f0600728c */ /* 0x000fe4000bf46270 */
[----:B------:R-:W-:Y:S02]  /*0790*/  USEL UR15, UR14, UR5, !UP0 ;  /* 0x000000050e0f7287 */ /* 0x000fe4000c000000 */
[----:B------:R-:W-:Y:S02]  /*07a0*/  @UP1 UIADD3 UR7, UR7, 0x1, URZ ;  /* 0x0000000107071890 */ /* 0x000fe4000fffe03f */
[----:B------:R-:W-:-:S02]  /*07b0*/  UIMAD UR22, UR15, 0x62, URZ ;  /* 0x000000620f1678a4 */ /* 0x000fc4000f8e023f */
[----:B------:R-:W-:-:S03]  /*07c0*/  ULDC.64 UR16, c[0x0][0x1e8] ;  /* 0x00007a0000107ab9 */ /* 0x000fc60000000a00 */
[----:B------:R-:W-:Y:S01]  /*07d0*/  @!UP2 UIADD3 UR7, -UR7, URZ, URZ ;  /* 0x0000003f0707a290 */ /* 0x000fe2000fffe13f */
[----:B------:R-:W-:-:S03]  /*07e0*/  MOV R6, UR22 ;  /* 0x0000001600067c02 */ /* 0x000fc60008000f00 */
[----:B------:R-:W-:-:S04]  /*07f0*/  USEL UR7, UR14, UR7, !UP0 ;  /* 0x000000070e077287 */ /* 0x000fc8000c000000 */
[----:B------:R-:W-:-:S04]  /*0800*/  USHF.R.S32.HI UR5, URZ, 0x1f, UR7 ;  /* 0x0000001f3f057899 */ /* 0x000fc80008011407 */
[----:B------:R-:W-:-:S04]  /*0810*/  UIMAD UR5, UR5, UR16, URZ ;  /* 0x00000010050572a4 */ /* 0x000fc8000f8e023f */
[----:B------:R-:W-:Y:S01]  /*0820*/  UIMAD UR5, UR7, UR17, UR5 ;  /* 0x00000011070572a4 */ /* 0x000fe2000f8e0205 */
[----:B--2---:R-:W-:Y:S02]  /*0830*/  SHF.R.S32.HI R3, RZ, 0x1f, R7 ;  /* 0x0000001fff037819 */ /* 0x004fe40000011407 */
[----:B------:R-:W-:Y:S02]  /*0840*/  IADD3 R4, P0, R7, UR22, RZ ;  /* 0x0000001607047c10 */ /* 0x000fe4000ff1e0ff */
[----:B------:R-:W-:Y:S02]  /*0850*/  SHF.R.S32.HI R7, RZ, 0x1f, R8 ;  /* 0x0000001fff077819 */ /* 0x000fe40000011408 */
[----:B------:R-:W-:Y:S02]  /*0860*/  LEA.HI.X.SX32 R5, R6, R3, 0x1, P0 ;  /* 0x0000000306057211 */ /* 0x000fe400000f0eff */
[----:B------:R-:W-:Y:S02]  /*0870*/  ISETP.GE.AND.EX P2, PT, R7, c[0x0][0x1e4], PT, P2 ;  /* 0x0000790007007a0c */ /* 0x000fe40003f46320 */
[----:B------:R-:W-:-:S02]  /*0880*/  MOV R3, UR7 ;  /* 0x0000000700037c02 */ /* 0x000fc40008000f00 */
[----:B------:R-:W-:-:S03]  /*0890*/  ISETP.GT.U32.OR P2, PT, R0, 0x187, P2 ;  /* 0x000001870000780c */ /* 0x000fc60001744470 */
[----:B------:R-:W-:-:S10]  /*08a0*/  IMAD.WIDE.U32 R4, R3, c[0x0][0x1e8], R4 ;  /* 0x00007a0003047a25 */ /* 0x000fd400078e0004 */
[----:B------:R-:W-:Y:S01]  /*08b0*/  @!P2 IMAD R3, R7, c[0x0][0x1d8], RZ ;  /* 0x000076000703aa24 */ /* 0x000fe200078e02ff */
[----:B------:R-:W-:Y:S02]  /*08c0*/  IADD3 R7, R5, UR5, RZ ;  /* 0x0000000505077c10 */ /* 0x000fe4000fffe0ff */
[----:B------:R-:W-:Y:S01]  /*08d0*/  @!P2 MOV R6, R4 ;  /* 0x000000040006a202 */ /* 0x000fe20000000f00 */
[----:B------:R-:W-:-:S04]  /*08e0*/  @!P2 IMAD R3, R8, c[0x0][0x1dc], R3 ;  /* 0x000077000803aa24 */ /* 0x000fc800078e0203 */
[----:B------:R-:W-:-:S05]  /*08f0*/  @!P2 IMAD.WIDE.U32 R8, R8, c[0x0][0x1d8], R6 ;  /* 0x000076000808aa25 */ /* 0x000fca00078e0006 */
[----:B------:R-:W-:Y:S01]  /*0900*/  @!P2 IADD3 R15, R9, R3, RZ ;  /* 0x00000003090fa210 */ /* 0x000fe20007ffe0ff */
[----:B------:R-:W-:Y:S01]  /*0910*/  @!P6 IMAD R9, R12, c[0x0][0x1d8], RZ ;  /* 0x000076000c09ea24 */ /* 0x000fe200078e02ff */
[C---:B------:R-:W-:Y:S01]  /*0920*/  @!P2 SHF.L.U32 R16, R8.reuse, 0x2, RZ ;  /* 0x000000020810a819 */ /* 0x040fe200000006ff */
[----:B------:R-:W-:Y:S01]  /*0930*/  @!P3 IMAD R3, R13, c[0x0][0x1d8], RZ ;  /* 0x000076000d03ba24 */ /* 0x000fe200078e02ff */
[----:B------:R-:W-:Y:S01]  /*0940*/  @!P2 SHF.L.U64.HI R15, R8, 0x2, R15 ;  /* 0x00000002080fa819 */ /* 0x000fe2000001020f */
[----:B------:R-:W-:Y:S01]  /*0950*/  @!P6 IMAD R21, R10, c[0x0][0x1dc], R9 ;  /* 0x000077000a15ea24 */ /* 0x000fe200078e0209 */
[-C--:B------:R-:W-:Y:S01]  /*0960*/  @!P3 MOV R8, R4.reuse ;  /* 0x000000040008b202 */ /* 0x080fe20000000f00 */
[----:B------:R-:W-:Y:S01]  /*0970*/  @!P3 IMAD R3, R11, c[0x0][0x1dc], R3 ;  /* 0x000077000b03ba24 */ /* 0x000fe200078e0203 */
[----:B------:R-:W-:Y:S02]  /*0980*/  @!P3 MOV R9, R7 ;  /* 0x000000070009b202 */ /* 0x000fe40000000f00 */
[----:B------:R-:W-:-:S02]  /*0990*/  @!P6 MOV R12, R4 ;  /* 0x00000004000ce202 */ /* 0x000fc40000000f00 */
[----:B------:R-:W-:Y:S01]  /*09a0*/  @!P6 MOV R13, R7 ;  /* 0x00000007000de202 */ /* 0x000fe20000000f00 */
[----:B------:R-:W-:-:S04]  /*09b0*/  @!P3 IMAD.WIDE.U32 R8, R11, c[0x0][0x1d8], R8 ;  /* 0x000076000b08ba25 */ /* 0x000fc800078e0008 */
[----:B------:R-:W-:Y:S01]  /*09c0*/  @!P6 IMAD.WIDE.U32 R12, R10, c[0x0][0x1d8], R12 ;  /* 0x000076000a0cea25 */ /* 0x000fe200078e000c */
[C---:B------:R-:W-:Y:S02]  /*09d0*/  @!P2 IADD3 R10, P0, R16.reuse, c[0x0][0x180], RZ ;  /* 0x00006000100aaa10 */ /* 0x040fe40007f1e0ff */
[----:B------:R-:W-:Y:S02]  /*09e0*/  @!P3 IADD3 R3, R9, R3, RZ ;  /* 0x000000030903b210 */ /* 0x000fe40007ffe0ff */
[----:B------:R-:W-:Y:S02]  /*09f0*/  @!P2 IADD3.X R11, R15, c[0x0][0x184], RZ, P0, !PT ;  /* 0x000061000f0baa10 */ /* 0x000fe400007fe4ff */
[----:B------:R-:W-:Y:S02]  /*0a00*/  @!P2 IADD3 R16, P0, R16, c[0x0][0x178], RZ ;  /* 0x00005e001010aa10 */ /* 0x000fe40007f1e0ff */
[C---:B------:R-:W-:Y:S01]  /*0a10*/  @!P3 SHF.L.U32 R14, R8.reuse, 0x2, RZ ;  /* 0x00000002080eb819 */ /* 0x040fe200000006ff */
[----:B------:R0:W2:Y:S01]  /*0a20*/  @!P2 LDG.E.64 R18, [R10.64] ;  /* 0x000000120a12a981 */ /* 0x0000a2000c1e1b00 */
[----:B------:R-:W-:-:S02]  /*0a30*/  @!P3 SHF.L.U64.HI R3, R8, 0x2, R3 ;  /* 0x000000020803b819 */ /* 0x000fc40000010203 */
[----:B------:R-:W-:Y:S01]  /*0a40*/  CS2R R8, SRZ ;  /* 0x0000000000087805 */ /* 0x000fe2000001ff00 */
[----:B------:R-:W-:Y:S02]  /*0a50*/  @!P2 IADD3.X R17, R15, c[0x0][0x17c], RZ, P0, !PT ;  /* 0x00005f000f11aa10 */ /* 0x000fe400007fe4ff */
[----:B------:R-:W-:Y:S02]  /*0a60*/  ISETP.GE.U32.AND P4, PT, R22, c[0x0][0x1e0], PT ;  /* 0x0000780016007a0c */ /* 0x000fe40003f86070 */
[----:B------:R-:W-:Y:S01]  /*0a70*/  SHF.R.S32.HI R25, RZ, 0x1f, R22 ;  /* 0x0000001fff197819 */ /* 0x000fe20000011416 */
[----:B------:R1:W3:Y:S01]  /*0a80*/  @!P2 LDG.E.64 R8, [R16.64] ;  /* 0x000000121008a981 */ /* 0x0002e2000c1e1b00 */
[----:B------:R-:W-:Y:S02]  /*0a90*/  ISETP.GE.U32.AND P5, PT, R24, c[0x0][0x1e0], PT ;  /* 0x0000780018007a0c */ /* 0x000fe40003fa6070 */
[----:B------:R-:W-:Y:S02]  /*0aa0*/  ISETP.GE.AND.EX P4, PT, R25, c[0x0][0x1e4], PT, P4 ;  /* 0x0000790019007a0c */ /* 0x000fe40003f86340 */
[----:B------:R-:W-:-:S02]  /*0ab0*/  SHF.R.S32.HI R27, RZ, 0x1f, R24 ;  /* 0x0000001fff1b7819 */ /* 0x000fc40000011418 */
[C---:B------:R-:W-:Y:S02]  /*0ac0*/  ISETP.GT.U32.OR P4, PT, R0.reuse, 0x187, P4 ;  /* 0x000001870000780c */ /* 0x040fe40002784470 */
[----:B------:R-:W-:Y:S02]  /*0ad0*/  ISETP.GE.AND.EX P5, PT, R27, c[0x0][0x1e4], PT, P5 ;  /* 0x000079001b007a0c */ /* 0x000fe40003fa6350 */
[----:B------:R-:W-:Y:S02]  /*0ae0*/  @!P6 IADD3 R21, R13, R21, RZ ;  /* 0x000000150d15e210 */ /* 0x000fe40007ffe0ff */
[----:B------:R-:W-:Y:S02]  /*0af0*/  ISETP.GT.U32.OR P5, PT, R0, 0x187, P5 ;  /* 0x000001870000780c */ /* 0x000fe40002fa4470 */
[C---:B------:R-:W-:Y:S02]  /*0b00*/  @!P6 SHF.L.U32 R20, R12.reuse, 0x2, RZ ;  /* 0x000000020c14e819 */ /* 0x040fe400000006ff */
[----:B------:R-:W-:-:S02]  /*0b10*/  @!P6 SHF.L.U64.HI R21, R12, 0x2, R21 ;  /* 0x000000020c15e819 */ /* 0x000fc40000010215 */
[C---:B------:R-:W-:Y:S01]  /*0b20*/  @!P3 IADD3 R12, P0, R14.reuse, c[0x0][0x180], RZ ;  /* 0x000060000e0cba10 */ /* 0x040fe20007f1e0ff */
[----:B0-----:R-:W-:Y:S01]  /*0b30*/  @!P4 IMAD R10, R25, c[0x0][0x1d8], RZ ;  /* 0x00007600190aca24 */ /* 0x001fe200078e02ff */
[----:B------:R-:W-:Y:S02]  /*0b40*/  @!P3 IADD3 R14, P2, R14, c[0x0][0x178], RZ ;  /* 0x00005e000e0eba10 */ /* 0x000fe40007f5e0ff */
[C---:B------:R-:W-:Y:S01]  /*0b50*/  @!P3 IADD3.X R13, R3.reuse, c[0x0][0x184], RZ, P0, !PT ;  /* 0x00006100030dba10 */ /* 0x040fe200007fe4ff */
[----:B------:R-:W-:Y:S01]  /*0b60*/  @!P4 IMAD R25, R22, c[0x0][0x1dc], R10 ;  /* 0x000077001619ca24 */ /* 0x000fe200078e020a */
[----:B------:R-:W-:Y:S01]  /*0b70*/  @!P3 IADD3.X R15, R3, c[0x0][0x17c], RZ, P2, !PT ;  /* 0x00005f00030fba10 */ /* 0x000fe200017fe4ff */
[----:B------:R-:W-:Y:S01]  /*0b80*/  @!P5 IMAD R3, R27, c[0x0][0x1d8], RZ ;  /* 0x000076001b03da24 */ /* 0x000fe200078e02ff */
[-C--:B------:R-:W-:Y:S02]  /*0b90*/  @!P5 MOV R10, R4.reuse ;  /* 0x00000004000ad202 */ /* 0x080fe40000000f00 */
[----:B------:R-:W-:Y:S01]  /*0ba0*/  @!P5 MOV R11, R7 ;  /* 0x00000007000bd202 */ /* 0x000fe20000000f00 */
[----:B------:R-:W-:Y:S01]  /*0bb0*/  @!P5 IMAD R3, R24, c[0x0][0x1dc], R3 ;  /* 0x000077001803da24 */ /* 0x000fe200078e0203 */
[----:B-1----:R-:W-:-:S03]  /*0bc0*/  @!P4 MOV R16, R4 ;  /* 0x000000040010c202 */ /* 0x002fc60000000f00 */
[----:B------:R-:W-:Y:S01]  /*0bd0*/  @!P5 IMAD.WIDE.U32 R10, R24, c[0x0][0x1d8], R10 ;  /* 0x00007600180ada25 */ /* 0x000fe200078e000a */
[----:B------:R-:W-:-:S04]  /*0be0*/  @!P4 MOV R17, R7 ;  /* 0x000000070011c202 */ /* 0x000fc80000000f00 */
[----:B------:R-:W-:Y:S01]  /*0bf0*/  @!P5 IADD3 R3, R11, R3, RZ ;  /* 0x000000030b03d210 */ /* 0x000fe20007ffe0ff */
[----:B------:R-:W-:Y:S01]  /*0c00*/  @!P4 IMAD.WIDE.U32 R16, R22, c[0x0][0x1d8], R16 ;  /* 0x000076001610ca25 */ /* 0x000fe200078e0010 */
[C---:B------:R-:W-:Y:S02]  /*0c10*/  @!P5 SHF.L.U32 R28, R10.reuse, 0x2, RZ ;  /* 0x000000020a1cd819 */ /* 0x040fe400000006ff */
[----:B------:R-:W-:Y:S02]  /*0c20*/  @!P5 SHF.L.U64.HI R22, R10, 0x2, R3 ;  /* 0x000000020a16d819 */ /* 0x000fe40000010203 */
[----:B------:R-:W-:-:S06]  /*0c30*/  CS2R R10, SRZ ;  /* 0x00000000000a7805 */ /* 0x000fcc000001ff00 */
[----:B------:R-:W4:Y:S04]  /*0c40*/  @!P3 LDG.E.64 R10, [R14.64] ;  /* 0x000000120e0ab981 */ /* 0x000f28000c1e1b00 */
[----:B---3--:R-:W-:Y:S04]  /*0c50*/  STL [R1+0xc0], R8 ;  /* 0x0000c00801007387 */ /* 0x008fe80000100800 */
[----:B------:R0:W-:Y:S02]  /*0c60*/  STL [R1+0xbc], R9 ;  /* 0x0000bc0901007387 */ /* 0x0001e40000100800 */
[----:B0-----:R-:W-:-:S06]  /*0c70*/  CS2R R8, SRZ ;  /* 0x0000000000087805 */ /* 0x001fcc000001ff00 */
[----:B------:R0:W3:Y:S01]  /*0c80*/  @!P3 LDG.E.64 R8, [R12.64] ;  /* 0x000000120c08b981 */ /* 0x0000e2000c1e1b00 */
[C---:B------:R-:W-:Y:S02]  /*0c90*/  IADD3 R26, R2.reuse, 0x30, RZ ;  /* 0x00000030021a7810 */ /* 0x040fe40007ffe0ff */
[----:B------:R-:W-:Y:S01]  /*0ca0*/  IADD3 R23, R2, 0x38, RZ ;  /* 0x0000003802177810 */ /* 0x000fe20007ffe0ff */
[----:B--2---:R1:W-:Y:S01]  /*0cb0*/  STL.64 [R1+0x10], R18 ;  /* 0x0000101201007387 */ /* 0x0043e20000100a00 */
[----:B------:R-:W-:Y:S02]  /*0cc0*/  ISETP.GE.U32.AND P0, PT, R26, c[0x0][0x1e0], PT ;  /* 0x000078001a007a0c */ /* 0x000fe40003f06070 */
[----:B------:R-:W-:Y:S02]  /*0cd0*/  ISETP.GE.U32.AND P2, PT, R23, c[0x0][0x1e0], PT ;  /* 0x0000780017007a0c */ /* 0x000fe40003f46070 */
[----:B-1----:R-:W-:Y:S02]  /*0ce0*/  SHF.R.S32.HI R19, RZ, 0x1f, R26 ;  /* 0x0000001fff137819 */ /* 0x002fe4000001141a */
[----:B------:R-:W-:-:S02]  /*0cf0*/  SHF.R.S32.HI R18, RZ, 0x1f, R23 ;  /* 0x0000001fff127819 */ /* 0x000fc40000011417 */
[----:B------:R-:W-:Y:S02]  /*0d00*/  ISETP.GE.AND.EX P0, PT, R19, c[0x0][0x1e4], PT, P0 ;  /* 0x0000790013007a0c */ /* 0x000fe40003f06300 */
[----:B------:R-:W-:Y:S02]  /*0d10*/  ISETP.GE.AND.EX P2, PT, R18, c[0x0][0x1e4], PT, P2 ;  /* 0x0000790012007a0c */ /* 0x000fe40003f46320 */
[C---:B------:R-:W-:Y:S02]  /*0d20*/  ISETP.GT.U32.OR P0, PT, R0.reuse, 0x187, P0 ;  /* 0x000001870000780c */ /* 0x040fe40000704470 */
[----:B------:R-:W-:Y:S02]  /*0d30*/  ISETP.GT.U32.OR P2, PT, R0, 0x187, P2 ;  /* 0x000001870000780c */ /* 0x000fe40001744470 */
[----:B------:R-:W-:Y:S02]  /*0d40*/  @!P4 IADD3 R25, R17, R25, RZ ;  /* 0x000000191119c210 */ /* 0x000fe40007ffe0ff */
[----:B------:R-:W-:-:S02]  /*0d50*/  @!P4 SHF.L.U32 R24, R16, 0x2, RZ ;  /* 0x000000021018c819 */ /* 0x000fc400000006ff */
[----:B------:R-:W-:-:S05]  /*0d60*/  @!P4 SHF.L.U64.HI R25, R16, 0x2, R25 ;  /* 0x000000021019c819 */ /* 0x000fca0000010219 */
[----:B------:R-:W-:Y:S01]  /*0d70*/  @!P0 IMAD R3, R19, c[0x0][0x1d8], RZ ;  /* 0x0000760013038a24 */ /* 0x000fe200078e02ff */
[-C--:B------:R-:W-:Y:S01]  /*0d80*/  @!P0 MOV R19, R7.reuse ;  /* 0x0000000700138202 */ /* 0x080fe20000000f00 */
[----:B------:R-:W-:Y:S01]  /*0d90*/  @!P2 IMAD R16, R18, c[0x0][0x1d8], RZ ;  /* 0x000076001210aa24 */ /* 0x000fe200078e02ff */
[-C--:B------:R-:W-:Y:S02]  /*0da0*/  @!P0 MOV R18, R4.reuse ;  /* 0x0000000400128202 */ /* 0x080fe40000000f00 */
[----:B0-----:R-:W-:Y:S02]  /*0db0*/  @!P2 MOV R12, R4 ;  /* 0x00000004000ca202 */ /* 0x001fe40000000f00 */
[----:B------:R-:W-:Y:S01]  /*0dc0*/  @!P2 MOV R13, R7 ;  /* 0x00000007000da202 */ /* 0x000fe20000000f00 */
[C---:B------:R-:W-:Y:S02]  /*0dd0*/  @!P0 IMAD R3, R26.reuse, c[0x0][0x1dc], R3 ;  /* 0x000077001a038a24 */ /* 0x040fe400078e0203 */
[----:B------:R-:W-:-:S04]  /*0de0*/  @!P0 IMAD.WIDE.U32 R18, R26, c[0x0][0x1d8], R18 ;  /* 0x000076001a128a25 */ /* 0x000fc800078e0012 */
[C---:B------:R-:W-:Y:S02]  /*0df0*/  @!P2 IMAD R17, R23.reuse, c[0x0][0x1dc], R16 ;  /* 0x000077001711aa24 */ /* 0x040fe400078e0210 */
[----:B------:R-:W-:Y:S01]  /*0e00*/  @!P2 IMAD.WIDE.U32 R12, R23, c[0x0][0x1d8], R12 ;  /* 0x00007600170caa25 */ /* 0x000fe200078e000c */
[----:B------:R-:W-:Y:S02]  /*0e10*/  @!P0 IADD3 R3, R19, R3, RZ ;  /* 0x0000000313038210 */ /* 0x000fe40007ffe0ff */
[----:B------:R-:W-:Y:S02]  /*0e20*/  @!P6 IADD3 R16, P3, R20, c[0x0][0x180], RZ ;  /* 0x000060001410ea10 */ /* 0x000fe40007f7e0ff */
[----:B------:R-:W-:Y:S02]  /*0e30*/  @!P2 IADD3 R13, R13, R17, RZ ;  /* 0x000000110d0da210 */ /* 0x000fe40007ffe0ff */
[C---:B------:R-:W-:Y:S02]  /*0e40*/  @!P0 SHF.L.U32 R31, R18.reuse, 0x2, RZ ;  /* 0x00000002121f8819 */ /* 0x040fe400000006ff */
[----:B------:R-:W-:-:S02]  /*0e50*/  @!P0 SHF.L.U64.HI R32, R18, 0x2, R3 ;  /* 0x0000000212208819 */ /* 0x000fc40000010203 */
[----:B------:R-:W-:Y:S02]  /*0e60*/  @!P6 IADD3.X R17, R21, c[0x0][0x184], RZ, P3, !PT ;  /* 0x000061001511ea10 */ /* 0x000fe40001ffe4ff */
[----:B------:R-:W-:-:S04]  /*0e70*/  @!P6 IADD3 R18, P3, R20, c[0x0][0x178], RZ ;  /* 0x00005e001412ea10 */ /* 0x000fc80007f7e0ff */
[----:B------:R-:W-:Y:S02]  /*0e80*/  @!P6 IADD3.X R19, R21, c[0x0][0x17c], RZ, P3, !PT ;  /* 0x00005f001513ea10 */ /* 0x000fe40001ffe4ff */
[----:B------:R-:W-:Y:S02]  /*0e90*/  @!P5 IADD3 R20, P3, R28, c[0x0][0x180], RZ ;  /* 0x000060001c14da10 */ /* 0x000fe40007f7e0ff */
[----:B------:R-:W-:Y:S02]  /*0ea0*/  @!P2 SHF.L.U32 R3, R12, 0x2, RZ ;  /* 0x000000020c03a819 */ /* 0x000fe400000006ff */
[----:B------:R-:W-:Y:S02]  /*0eb0*/  @!P5 IADD3.X R21, R22, c[0x0][0x184], RZ, P3, !PT ;  /* 0x000061001615da10 */ /* 0x000fe40001ffe4ff */
[----:B------:R-:W-:Y:S02]  /*0ec0*/  @!P2 SHF.L.U64.HI R30, R12, 0x2, R13 ;  /* 0x000000020c1ea819 */ /* 0x000fe4000001020d */
[----:B------:R-:W-:Y:S01]  /*0ed0*/  @!P5 IADD3 R28, P3, R28, c[0x0][0x178], RZ ;  /* 0x00005e001c1cda10 */ /* 0x000fe20007f7e0ff */
[----:B------:R-:W-:Y:S01]  /*0ee0*/  CS2R R12, SRZ ;  /* 0x00000000000c7805 */ /* 0x000fe2000001ff00 */
[----:B----4-:R-:W-:Y:S01]  /*0ef0*/  STL.64 [R1+0xc8], R10 ;  /* 0x0000c80a01007387 */ /* 0x010fe20000100a00 */
[----:B------:R-:W-:Y:S01]  /*0f00*/  CS2R R124, SRZ ;  /* 0x00000000007c7805 */ /* 0x000fe2000001ff00 */
[----:B------:R-:W-:Y:S01]  /*0f10*/  CS2R R14, SRZ ;  /* 0x00000000000e7805 */ /* 0x000fe2000001ff00 */
[----:B------:R-:W-:-:S02]  /*0f20*/  @!P5 IADD3.X R29, R22, c[0x0][0x17c], RZ, P3, !PT ;  /* 0x00005f00161dda10 */ /* 0x000fc40001ffe4ff */
[----:B------:R0:W2:Y:S04]  /*0f30*/  @!P6 LDG.E.64 R12, [R18.64] ;  /* 0x00000012120ce981 */ /* 0x0000a8000c1e1b00 */
[----:B------:R1:W2:Y:S04]  /*0f40*/  @!P5 LDG.E.64 R124, [R20.64] ;  /* 0x00000012147cd981 */ /* 0x0002a8000c1e1b00 */
[----:B------:R-:W2:Y:S04]  /*0f50*/  @!P5 LDG.E.64 R14, [R28.64] ;  /* 0x000000121c0ed981 */ /* 0x000ea8000c1e1b00 */
[----:B---3--:R3:W-:Y:S02]  /*0f60*/  STL.64 [R1+0x8], R8 ;  /* 0x0000080801007387 */ /* 0x0087e40000100a00 */
[----:B---3--:R-:W-:-:S06]  /*0f70*/  CS2R R8, SRZ ;  /* 0x0000000000087805 */ /* 0x008fcc000001ff00 */
[----:B------:R3:W4:Y:S01]  /*0f80*/  @!P6 LDG.E.64 R8, [R16.64] ;  /* 0x000000121008e981 */ /* 0x000722000c1e1b00 */
[C---:B------:R-:W-:Y:S02]  /*0f90*/  @!P4 IADD3 R22, P3, R24.reuse, c[0x0][0x180], RZ ;  /* 0x000060001816ca10 */ /* 0x040fe40007f7e0ff */
[----:B------:R-:W-:Y:S02]  /*0fa0*/  @!P4 IADD3 R24, P5, R24, c[0x0][0x178], RZ ;  /* 0x00005e001818ca10 */ /* 0x000fe40007fbe0ff */
[C---:B------:R-:W-:Y:S01]  /*0fb0*/  @!P4 IADD3.X R23, R25.reuse, c[0x0][0x184], RZ, P3, !PT ;  /* 0x000061001917ca10 */ /* 0x040fe20001ffe4ff */
[----:B------:R-:W-:Y:S01]  /*0fc0*/  CS2R R56, SRZ ;  /* 0x0000000000387805 */ /* 0x000fe2000001ff00 */
[----:B------:R-:W-:Y:S01]  /*0fd0*/  @!P4 IADD3.X R25, R25, c[0x0][0x17c], RZ, P5, !PT ;  /* 0x00005f001919ca10 */ /* 0x000fe20002ffe4ff */
[----:B---3--:R-:W-:Y:S01]  /*0fe0*/  CS2R R16, SRZ ;  /* 0x0000000000107805 */ /* 0x008fe2000001ff00 */
[----:B------:R-:W-:-:S03]  /*0ff0*/  @!P0 IADD3 R26, P6, R31, c[0x0][0x180], RZ ;  /* 0x000060001f1a8a10 */ /* 0x000fc60007fde0ff */
[----:B------:R3:W5:Y:S01]  /*1000*/  @!P4 LDG.E.64 R56, [R22.64] ;  /* 0x000000121638c981 */ /* 0x000762000c1e1b00 */
[----:B------:R-:W-:-:S03]  /*1010*/  IADD3 R34, R2, 0x48, RZ ;  /* 0x0000004802227810 */ /* 0x000fc60007ffe0ff */
[----:B------:R2:W5:Y:S01]  /*1020*/  @!P4 LDG.E.64 R16, [R24.64] ;  /* 0x000000121810c981 */ /* 0x000562000c1e1b00 */
[----:B-1----:R-:W-:Y:S01]  /*1030*/  @!P0 IADD3 R20, P4, R31, c[0x0][0x178], RZ ;  /* 0x00005e001f148a10 */ /* 0x002fe20007f9e0ff */
[----:B------:R-:W-:Y:S01]  /*1040*/  CS2R R58, SRZ ;  /* 0x00000000003a7805 */ /* 0x000fe2000001ff00 */
[C---:B------:R-:W-:Y:S01]  /*1050*/  IADD3 R11, R2.reuse, 0x50, RZ ;  /* 0x00000050020b7810 */ /* 0x040fe20007ffe0ff */
[----:B0-----:R-:W-:Y:S01]  /*1060*/  CS2R R18, SRZ ;  /* 0x0000000000127805 */ /* 0x001fe2000001ff00 */
[----:B------:R-:W-:Y:S02]  /*1070*/  IADD3 R10, R2, 0x58, RZ ;  /* 0x00000058020a7810 */ /* 0x000fe40007ffe0ff */
[C---:B------:R-:W-:Y:S02]  /*1080*/  @!P0 IADD3.X R27, R32.reuse, c[0x0][0x184], RZ, P6, !PT ;  /* 0x00006100201b8a10 */ /* 0x040fe400037fe4ff */
[----:B------:R-:W-:Y:S02]  /*1090*/  @!P0 IADD3.X R21, R32, c[0x0][0x17c], RZ, P4, !PT ;  /* 0x00005f0020158a10 */ /* 0x000fe400027fe4ff */
[----:B------:R-:W-:Y:S01]  /*10a0*/  ISETP.GE.U32.AND P5, PT, R34, c[0x0][0x1e0], PT ;  /* 0x0000780022007a0c */ /* 0x000fe20003fa6070 */
[----:B------:R0:W5:Y:S01]  /*10b0*/  @!P0 LDG.E.64 R58, [R26.64] ;  /* 0x000000121a3a8981 */ /* 0x000162000c1e1b00 */
[----:B------:R-:W-:-:S02]  /*10c0*/  ISETP.GE.U32.AND P6, PT, R11, c[0x0][0x1e0], PT ;  /* 0x000078000b007a0c */ /* 0x000fc40003fc6070 */
[----:B------:R-:W-:Y:S01]  /*10d0*/  ISETP.GE.U32.AND P4, PT, R10, c[0x0][0x1e0], PT ;  /* 0x000078000a007a0c */ /* 0x000fe20003f86070 */
[----:B------:R1:W5:Y:S01]  /*10e0*/  @!P0 LDG.E.64 R18, [R20.64] ;  /* 0x0000001214128981 */ /* 0x000362000c1e1b00 */
[----:B------:R-:W-:Y:S02]  /*10f0*/  SHF.R.S32.HI R36, RZ, 0x1f, R34 ;  /* 0x0000001fff247819 */ /* 0x000fe40000011422 */
[----:B------:R-:W-:Y:S02]  /*1100*/  SHF.R.S32.HI R35, RZ, 0x1f, R11 ;  /* 0x0000001fff237819 */ /* 0x000fe4000001140b */
[----:B------:R-:W-:Y:S02]  /*1110*/  SHF.R.S32.HI R33, RZ, 0x1f, R10 ;  /* 0x0000001fff217819 */ /* 0x000fe4000001140a */
[----:B------:R-:W-:Y:S02]  /*1120*/  ISETP.GE.AND.EX P5, PT, R36, c[0x0][0x1e4], PT, P5 ;  /* 0x0000790024007a0c */ /* 0x000fe40003fa6350 */
[----:B------:R-:W-:Y:S01]  /*1130*/  ISETP.GE.AND.EX P6, PT, R35, c[0x0][0x1e4], PT, P6 ;  /* 0x0000790023007a0c */ /* 0x000fe20003fc6360 */
[----:B--2---:R2:W-:Y:S04]  /*1140*/  STL.64 [R1+0xd0], R12 ;  /* 0x0000d00c01007387 */ /* 0x0045e80000100a00 */
[----:B------:R-:W-:Y:S04]  /*1150*/  STL [R1+0xd8], R125 ;  /* 0x0000d87d01007387 */ /* 0x000fe80000100800 */
[----:B------:R0:W-:Y:S01]  /*1160*/  STL.64 [R1+0xe0], R14 ;  /* 0x0000e00e01007387 */ /* 0x0001e20000100a00 */
[----:B------:R-:W-:-:S02]  /*1170*/  ISETP.GE.AND.EX P0, PT, R33, c[0x0][0x1e4], PT, P4 ;  /* 0x0000790021007a0c */ /* 0x000fc40003f06340 */
[C---:B---3--:R-:W-:Y:S02]  /*1180*/  @!P2 IADD3 R22, P4, R3.reuse, c[0x0][0x180], RZ ;  /* 0x000060000316aa10 */ /* 0x048fe40007f9e0ff */
[C---:B------:R-:W-:Y:S02]  /*1190*/  ISETP.GT.U32.OR P5, PT, R0.reuse, 0x187, P5 ;  /* 0x000001870000780c */ /* 0x040fe40002fa4470 */
[----:B------:R-:W-:Y:S02]  /*11a0*/  ISETP.GT.U32.OR P6, PT, R0, 0x187, P6 ;  /* 0x000001870000780c */ /* 0x000fe400037c4470 */
[----:B------:R-:W-:Y:S02]  /*11b0*/  @!P2 IADD3.X R23, R30, c[0x0][0x184], RZ, P4, !PT ;  /* 0x000061001e17aa10 */ /* 0x000fe400027fe4ff */
[----:B------:R-:W-:Y:S02]  /*11c0*/  @!P2 IADD3 R24, P4, R3, c[0x0][0x178], RZ ;  /* 0x00005e000318aa10 */ /* 0x000fe40007f9e0ff */
[----:B------:R-:W-:-:S05]  /*11d0*/  ISETP.GT.U32.OR P0, PT, R0, 0x187, P0 ;  /* 0x000001870000780c */ /* 0x000fca0000704470 */
[-C--:B0-----:R-:W-:Y:S02]  /*11e0*/  @!P5 MOV R26, R4.reuse ;  /* 0x00000004001ad202 */ /* 0x081fe40000000f00 */
[----:B------:R-:W-:Y:S02]  /*11f0*/  @!P5 MOV R27, R7 ;  /* 0x00000007001bd202 */ /* 0x000fe40000000f00 */
[----:B------:R-:W-:-:S04]  /*1200*/  @!P6 MOV R28, R4 ;  /* 0x00000004001ce202 */ /* 0x000fc80000000f00 */
[----:B------:R-:W-:Y:S01]  /*1210*/  @!P0 IMAD R32, R33, c[0x0][0x1d8], RZ ;  /* 0x0000760021208a24 */ /* 0x000fe200078e02ff */
[----:B------:R-:W-:Y:S01]  /*1220*/  @!P6 MOV R29, R7 ;  /* 0x00000007001de202 */ /* 0x000fe20000000f00 */
[----:B------:R-:W-:-:S04]  /*1230*/  @!P5 IMAD.WIDE.U32 R26, R34, c[0x0][0x1d8], R26 ;  /* 0x00007600221ada25 */ /* 0x000fc800078e001a */
[----:B------:R-:W-:Y:S02]  /*1240*/  @!P0 IMAD R37, R10, c[0x0][0x1dc], R32 ;  /* 0x000077000a258a24 */ /* 0x000fe400078e0220 */
[----:B------:R-:W-:Y:S01]  /*1250*/  @!P6 IMAD.WIDE.U32 R28, R11, c[0x0][0x1d8], R28 ;  /* 0x000076000b1cea25 */ /* 0x000fe200078e001c */
[----:B------:R-:W-:-:S06]  /*1260*/  CS2R R60, SRZ ;  /* 0x00000000003c7805 */ /* 0x000fcc000001ff00 */
[----:B------:R0:W5:Y:S01]  /*1270*/  @!P2 LDG.E.64 R60, [R22.64] ;  /* 0x00000012163ca981 */ /* 0x000162000c1e1b00 */
[----:B------:R-:W-:Y:S01]  /*1280*/  CS2R R62, SRZ ;  /* 0x00000000003e7805 */ /* 0x000fe2000001ff00 */
[----:B0-----:R-:W-:Y:S01]  /*1290*/  CS2R R22, SRZ ;  /* 0x0000000000167805 */ /* 0x001fe2000001ff00 */
[C---:B--2---:R-:W-:Y:S02]  /*12a0*/  IADD3 R13, R2.reuse, 0x68, RZ ;  /* 0x00000068020d7810 */ /* 0x044fe40007ffe0ff */
[C---:B------:R-:W-:Y:S01]  /*12b0*/  IADD3 R12, R2.reuse, 0x70, RZ ;  /* 0x00000070020c7810 */ /* 0x040fe20007ffe0ff */
[----:B------:R-:W-:Y:S01]  /*12c0*/  CS2R R84, SRZ ;  /* 0x0000000000547805 */ /* 0x000fe2000001ff00 */
[----:B------:R-:W-:Y:S01]  /*12d0*/  CS2R R86, SRZ ;  /* 0x0000000000567805 */ /* 0x000fe2000001ff00 */
[----:B------:R-:W-:Y:S02]  /*12e0*/  SHF.R.S32.HI R15, RZ, 0x1f, R13 ;  /* 0x0000001fff0f7819 */ /* 0x000fe4000001140d */
[----:B------:R-:W-:Y:S01]  /*12f0*/  SHF.R.S32.HI R14, RZ, 0x1f, R12 ;  /* 0x0000001fff0e7819 */ /* 0x000fe2000001140c */
[----:B------:R-:W-:Y:S01]  /*1300*/  CS2R R88, SRZ ;  /* 0x0000000000587805 */ /* 0x000fe2000001ff00 */
[----:B------:R-:W-:Y:S01]  /*1310*/  CS2R R90, SRZ ;  /* 0x00000000005a7805 */ /* 0x000fe2000001ff00 */
[----:B----4-:R0:W-:Y:S02]  /*1320*/  STL.64 [R1], R8 ;  /* 0x0000000801007387 */ /* 0x0101e40000100a00 */
[----:B0-----:R-:W-:-:S04]  /*1330*/  IADD3 R9, R2, 0x40, RZ ;  /* 0x0000004002097810 */ /* 0x001fc80007ffe0ff */
[----:B------:R-:W-:Y:S02]  /*1340*/  ISETP.GE.U32.AND P3, PT, R9, c[0x0][0x1e0], PT ;  /* 0x0000780009007a0c */ /* 0x000fe40003f66070 */
[----:B------:R-:W-:-:S04]  /*1350*/  SHF.R.S32.HI R8, RZ, 0x1f, R9 ;  /* 0x0000001fff087819 */ /* 0x000fc80000011409 */
[----:B------:R-:W-:-:S04]  /*1360*/  ISETP.GE.AND.EX P3, PT, R8, c[0x0][0x1e4], PT, P3 ;  /* 0x0000790008007a0c */ /* 0x000fc80003f66330 */
[----:B------:R-:W-:-:S13]  /*1370*/  ISETP.GT.U32.OR P3, PT, R0, 0x187, P3 ;  /* 0x000001870000780c */ /* 0x000fda0001f64470 */
[----:B-1----:R-:W-:Y:S01]  /*1380*/  @!P3 MOV R20, R4 ;  /* 0x000000040014b202 */ /* 0x002fe20000000f00 */
[----:B------:R-:W-:Y:S01]  /*1390*/  @!P3 IMAD R25, R8, c[0x0][0x1d8], RZ ;  /* 0x000076000819ba24 */ /* 0x000fe200078e02ff */
[----:B------:R-:W-:-:S03]  /*13a0*/  @!P3 MOV R21, R7 ;  /* 0x000000070015b202 */ /* 0x000fc60000000f00 */
[C---:B------:R-:W-:Y:S02]  /*13b0*/  @!P3 IMAD R3, R9.reuse, c[0x0][0x1dc], R25 ;  /* 0x000077000903ba24 */ /* 0x040fe400078e0219 */
[----:B------:R-:W-:Y:S01]  /*13c0*/  @!P3 IMAD.WIDE.U32 R20, R9, c[0x0][0x1d8], R20 ;  /* 0x000076000914ba25 */ /* 0x000fe200078e0014 */
[----:B------:R-:W-:-:S04]  /*13d0*/  @!P2 IADD3.X R25, R30, c[0x0][0x17c], RZ, P4, !PT ;  /* 0x00005f001e19aa10 */ /* 0x000fc800027fe4ff */
[----:B------:R-:W-:Y:S01]  /*13e0*/  @!P3 IADD3 R3, R21, R3, RZ ;  /* 0x000000031503b210 */ /* 0x000fe20007ffe0ff */
[----:B------:R-:W-:Y:S01]  /*13f0*/  @!P6 IMAD R21, R35, c[0x0][0x1d8], RZ ;  /* 0x000076002315ea24 */ /* 0x000fe200078e02ff */
[C---:B------:R-:W-:Y:S02]  /*1400*/  @!P3 SHF.L.U32 R30, R20.reuse, 0x2, RZ ;  /* 0x00000002141eb819 */ /* 0x040fe400000006ff */
[----:B------:R-:W-:Y:S01]  /*1410*/  @!P3 SHF.L.U64.HI R3, R20, 0x2, R3 ;  /* 0x000000021403b819 */ /* 0x000fe20000010203 */
[----:B------:R-:W-:Y:S01]  /*1420*/  @!P5 IMAD R20, R36, c[0x0][0x1d8], RZ ;  /* 0x000076002414da24 */ /* 0x000fe200078e02ff */
[----:B------:R-:W-:Y:S01]  /*1430*/  IADD3 R8, R2, 0x60, RZ ;  /* 0x0000006002087810 */ /* 0x000fe20007ffe0ff */
[----:B------:R-:W-:Y:S01]  /*1440*/  @!P6 IMAD R31, R11, c[0x0][0x1dc], R21 ;  /* 0x000077000b1fea24 */ /* 0x000fe200078e0215 */
[----:B------:R-:W-:Y:S01]  /*1450*/  @!P0 MOV R21, R7 ;  /* 0x0000000700158202 */ /* 0x000fe20000000f00 */
[----:B------:R-:W-:Y:S01]  /*1460*/  @!P5 IMAD R33, R34, c[0x0][0x1dc], R20 ;  /* 0x000077002221da24 */ /* 0x000fe200078e0214 */
[----:B------:R-:W-:-:S02]  /*1470*/  ISETP.GE.U32.AND P4, PT, R8, c[0x0][0x1e0], PT ;  /* 0x0000780008007a0c */ /* 0x000fc40003f86070 */
[----:B------:R-:W-:Y:S02]  /*1480*/  SHF.R.S32.HI R9, RZ, 0x1f, R8 ;  /* 0x0000001fff097819 */ /* 0x000fe40000011408 */
[----:B------:R-:W-:Y:S02]  /*1490*/  @!P0 MOV R20, R4 ;  /* 0x0000000400148202 */ /* 0x000fe40000000f00 */
[----:B------:R-:W-:-:S03]  /*14a0*/  ISETP.GE.AND.EX P4, PT, R9, c[0x0][0x1e4], PT, P4 ;  /* 0x0000790009007a0c */ /* 0x000fc60003f86340 */
[----:B------:R-:W-:Y:S01]  /*14b0*/  @!P0 IMAD.WIDE.U32 R20, R10, c[0x0][0x1d8], R20 ;  /* 0x000076000a148a25 */ /* 0x000fe200078e0014 */
[----:B------:R-:W-:Y:S02]  /*14c0*/  ISETP.GT.U32.OR P4, PT, R0, 0x187, P4 ;  /* 0x000001870000780c */ /* 0x000fe40002784470 */
[----:B------:R-:W-:Y:S02]  /*14d0*/  @!P5 IADD3 R33, R27, R33, RZ ;  /* 0x000000211b21d210 */ /* 0x000fe40007ffe0ff */
[----:B------:R-:W-:Y:S02]  /*14e0*/  @!P0 IADD3 R21, R21, R37, RZ ;  /* 0x0000002515158210 */ /* 0x000fe40007ffe0ff */
[----:B------:R-:W-:Y:S02]  /*14f0*/  @!P6 IADD3 R27, R29, R31, RZ ;  /* 0x0000001f1d1be210 */ /* 0x000fe40007ffe0ff */
[----:B------:R-:W-:Y:S02]  /*1500*/  @!P5 SHF.L.U64.HI R29, R26, 0x2, R33 ;  /* 0x000000021a1dd819 */ /* 0x000fe40000010221 */
[----:B------:R-:W-:-:S02]  /*1510*/  @!P0 SHF.L.U32 R33, R20, 0x2, RZ ;  /* 0x0000000214218819 */ /* 0x000fc400000006ff */
[----:B------:R-:W-:Y:S02]  /*1520*/  @!P0 SHF.L.U64.HI R32, R20, 0x2, R21 ;  /* 0x0000000214208819 */ /* 0x000fe40000010215 */
[----:B------:R-:W-:Y:S01]  /*1530*/  CS2R R20, SRZ ;  /* 0x0000000000147805 */ /* 0x000fe2000001ff00 */
[----:B------:R-:W-:Y:S01]  /*1540*/  @!P5 SHF.L.U32 R31, R26, 0x2, RZ ;  /* 0x000000021a1fd819 */ /* 0x000fe200000006ff */
[----:B------:R-:W-:Y:S01]  /*1550*/  @!P4 IMAD R26, R9, c[0x0][0x1d8], RZ ;  /* 0x00007600091aca24 */ /* 0x000fe200078e02ff */
[----:B------:R-:W-:Y:S02]  /*1560*/  @!P4 MOV R36, R4 ;  /* 0x000000040024c202 */ /* 0x000fe40000000f00 */
[----:B------:R-:W-:Y:S01]  /*1570*/  @!P4 MOV R37, R7 ;  /* 0x000000070025c202 */ /* 0x000fe20000000f00 */
[----:B------:R0:W5:Y:S01]  /*1580*/  @!P2 LDG.E.64 R20, [R24.64] ;  /* 0x000000121814a981 */ /* 0x000162000c1e1b00 */
[----:B------:R-:W-:Y:S01]  /*1590*/  @!P6 SHF.L.U64.HI R34, R28, 0x2, R27 ;  /* 0x000000021c22e819 */ /* 0x000fe2000001021b */
[----:B------:R-:W-:-:S02]  /*15a0*/  @!P4 IMAD R27, R8, c[0x0][0x1dc], R26 ;  /* 0x00007700081bca24 */ /* 0x000fc400078e021a */
[----:B------:R-:W-:Y:S01]  /*15b0*/  @!P4 IMAD.WIDE.U32 R36, R8, c[0x0][0x1d8], R36 ;  /* 0x000076000824ca25 */ /* 0x000fe200078e0024 */
[----:B0-----:R-:W-:-:S04]  /*15c0*/  @!P3 IADD3 R24, P2, R30, c[0x0][0x180], RZ ;  /* 0x000060001e18ba10 */ /* 0x001fc80007f5e0ff */
[----:B------:R-:W-:Y:S02]  /*15d0*/  @!P3 IADD3.X R25, R3, c[0x0][0x184], RZ, P2, !PT ;  /* 0x000061000319ba10 */ /* 0x000fe400017fe4ff */
[----:B------:R-:W-:Y:S02]  /*15e0*/  @!P3 IADD3 R26, P2, R30, c[0x0][0x178], RZ ;  /* 0x00005e001e1aba10 */ /* 0x000fe40007f5e0ff */
[----:B------:R-:W-:Y:S01]  /*15f0*/  @!P4 IADD3 R37, R37, R27, RZ ;  /* 0x0000001b2525c210 */ /* 0x000fe20007ffe0ff */
[----:B------:R0:W5:Y:S01]  /*1600*/  @!P3 LDG.E.64 R62, [R24.64] ;  /* 0x00000012183eb981 */ /* 0x000162000c1e1b00 */
[----:B------:R-:W-:Y:S02]  /*1610*/  @!P3 IADD3.X R27, R3, c[0x0][0x17c], RZ, P2, !PT ;  /* 0x00005f00031bba10 */ /* 0x000fe400017fe4ff */
[----:B------:R-:W-:-:S03]  /*1620*/  @!P6 SHF.L.U32 R35, R28, 0x2, RZ ;  /* 0x000000021c23e819 */ /* 0x000fc600000006ff */
[----:B------:R1:W5:Y:S01]  /*1630*/  @!P3 LDG.E.64 R22, [R26.64] ;  /* 0x000000121a16b981 */ /* 0x000362000c1e1b00 */
[C---:B------:R-:W-:Y:S02]  /*1640*/  @!P5 IADD3 R28, P2, R31.reuse, c[0x0][0x178], RZ ;  /* 0x00005e001f1cda10 */ /* 0x040fe40007f5e0ff */
[----:B-1----:R-:W-:-:S04]  /*1650*/  @!P5 IADD3 R26, P3, R31, c[0x0][0x180], RZ ;  /* 0x000060001f1ada10 */ /* 0x002fc80007f7e0ff */
[----:B------:R-:W-:Y:S02]  /*1660*/  @!P5 IADD3.X R27, R29, c[0x0][0x184], RZ, P3, !PT ;  /* 0x000061001d1bda10 */ /* 0x000fe40001ffe4ff */
[----:B------:R-:W-:Y:S01]  /*1670*/  @!P6 IADD3 R30, P3, R35, c[0x0][0x180], RZ ;  /* 0x00006000231eea10 */ /* 0x000fe20007f7e0ff */
[----:B0-----:R-:W-:Y:S01]  /*1680*/  CS2R R24, SRZ ;  /* 0x0000000000187805 */ /* 0x001fe2000001ff00 */
[----:B------:R-:W-:Y:S01]  /*1690*/  @!P5 IADD3.X R29, R29, c[0x0][0x17c], RZ, P2, !PT ;  /* 0x00005f001d1dda10 */ /* 0x000fe200017fe4ff */
[----:B------:R0:W5:Y:S01]  /*16a0*/  @!P5 LDG.E.64 R84, [R26.64] ;  /* 0x000000121a54d981 */ /* 0x000162000c1e1b00 */
[----:B------:R-:W-:Y:S02]  /*16b0*/  @!P6 IADD3.X R31, R34, c[0x0][0x184], RZ, P3, !PT ;  /* 0x00006100221fea10 */ /* 0x000fe40001ffe4ff */
[----:B------:R-:W-:Y:S01]  /*16c0*/  ISETP.GE.U32.AND P3, PT, R13, c[0x0][0x1e0], PT ;  /* 0x000078000d007a0c */ /* 0x000fe20003f66070 */
[----:B------:R1:W5:Y:S01]  /*16d0*/  @!P5 LDG.E.64 R24, [R28.64] ;  /* 0x000000121c18d981 */ /* 0x000362000c1e1b00 */
[----:B------:R-:W-:-:S02]  /*16e0*/  ISETP.GE.U32.AND P2, PT, R12, c[0x0][0x1e0], PT ;  /* 0x000078000c007a0c */ /* 0x000fc40003f46070 */
[----:B------:R-:W-:Y:S01]  /*16f0*/  ISETP.GE.AND.EX P3, PT, R15, c[0x0][0x1e4], PT, P3 ;  /* 0x000079000f007a0c */ /* 0x000fe20003f66330 */
[----:B------:R2:W5:Y:S01]  /*1700*/  @!P6 LDG.E.64 R86, [R30.64] ;  /* 0x000000121e56e981 */ /* 0x000562000c1e1b00 */
[----:B------:R-:W-:Y:S01]  /*1710*/  ISETP.GE.AND.EX P2, PT, R14, c[0x0][0x1e4], PT, P2 ;  /* 0x000079000e007a0c */ /* 0x000fe20003f46320 */
[----:B0-----:R-:W-:Y:S01]  /*1720*/  CS2R R26, SRZ ;  /* 0x00000000001a7805 */ /* 0x001fe2000001ff00 */
[C---:B------:R-:W-:Y:S02]  /*1730*/  ISETP.GT.U32.OR P3, PT, R0.reuse, 0x187, P3 ;  /* 0x000001870000780c */ /* 0x040fe40001f64470 */
[----:B------:R-:W-:Y:S02]  /*1740*/  ISETP.GT.U32.OR P2, PT, R0, 0x187, P2 ;  /* 0x000001870000780c */ /* 0x000fe40001744470 */
[----:B--2---:R-:W-:-:S04]  /*1750*/  @!P6 IADD3 R30, P5, R35, c[0x0][0x178], RZ ;  /* 0x00005e00231eea10 */ /* 0x004fc80007fbe0ff */
[----:B------:R-:W-:Y:S02]  /*1760*/  @!P6 IADD3.X R31, R34, c[0x0][0x17c], RZ, P5, !PT ;  /* 0x00005f00221fea10 */ /* 0x000fe40002ffe4ff */
[----:B-1----:R-:W-:Y:S02]  /*1770*/  @!P0 IADD3 R28, P5, R33, c[0x0][0x180], RZ ;  /* 0x00006000211c8a10 */ /* 0x002fe40007fbe0ff */
[----:B------:R-:W-:Y:S01]  /*1780*/  IADD3 R9, R2, 0x78, RZ ;  /* 0x0000007802097810 */ /* 0x000fe20007ffe0ff */
[----:B------:R0:W5:Y:S01]  /*1790*/  @!P6 LDG.E.64 R26, [R30.64] ;  /* 0x000000121e1ae981 */ /* 0x000162000c1e1b00 */
[----:B------:R-:W-:Y:S02]  /*17a0*/  @!P0 IADD3.X R29, R32, c[0x0][0x184], RZ, P5, !PT ;  /* 0x00006100201d8a10 */ /* 0x000fe40002ffe4ff */
[----:B------:R-:W-:Y:S02]  /*17b0*/  ISETP.GE.U32.AND P5, PT, R9, c[0x0][0x1e0], PT ;  /* 0x0000780009007a0c */ /* 0x000fe40003fa6070 */
[----:B------:R-:W-:Y:S01]  /*17c0*/  SHF.R.S32.HI R11, RZ, 0x1f, R9 ;  /* 0x0000001fff0b7819 */ /* 0x000fe20000011409 */
[----:B------:R1:W5:Y:S01]  /*17d0*/  @!P0 LDG.E.64 R88, [R28.64] ;  /* 0x000000121c588981 */ /* 0x000362000c1e1b00 */
[----:B0-----:R-:W-:Y:S01]  /*17e0*/  @!P0 IADD3 R30, P6, R33, c[0x0][0x178], RZ ;  /* 0x00005e00211e8a10 */ /* 0x001fe20007fde0ff */
[----:B------:R-:W-:Y:S01]  /*17f0*/  @!P2 IMAD R33, R14, c[0x0][0x1d8], RZ ;  /* 0x000076000e21aa24 */ /* 0x000fe200078e02ff */
[----:B------:R-:W-:-:S02]  /*1800*/  IADD3 R8, R2, 0x80, RZ ;  /* 0x0000008002087810 */ /* 0x000fc40007ffe0ff */
[----:B------:R-:W-:Y:S01]  /*1810*/  @!P0 IADD3.X R31, R32, c[0x0][0x17c], RZ, P6, !PT ;  /* 0x00005f00201f8a10 */ /* 0x000fe200037fe4ff */
[----:B------:R-:W-:Y:S01]  /*1820*/  @!P3 IMAD R32, R15, c[0x0][0x1d8], RZ ;  /* 0x000076000f20ba24 */ /* 0x000fe200078e02ff */
[----:B------:R-:W-:Y:S01]  /*1830*/  ISETP.GE.AND.EX P5, PT, R11, c[0x0][0x1e4], PT, P5 ;  /* 0x000079000b007a0c */ /* 0x000fe20003fa6350 */
[----:B------:R-:W-:Y:S01]  /*1840*/  @!P2 IMAD R41, R12, c[0x0][0x1dc], R33 ;  /* 0x000077000c29aa24 */ /* 0x000fe200078e0221 */
[----:B------:R-:W-:Y:S01]  /*1850*/  ISETP.GE.U32.AND P6, PT, R8, c[0x0][0x1e0], PT ;  /* 0x0000780008007a0c */ /* 0x000fe20003fc6070 */
[----:B------:R-:W-:Y:S01]  /*1860*/  @!P3 IMAD R39, R13, c[0x0][0x1dc], R32 ;  /* 0x000077000d27ba24 */ /* 0x000fe200078e0220 */
[----:B------:R-:W-:Y:S02]  /*1870*/  SHF.R.S32.HI R10, RZ, 0x1f, R8 ;  /* 0x0000001fff0a7819 */ /* 0x000fe40000011408 */
[----:B------:R-:W-:Y:S02]  /*1880*/  @!P2 MOV R34, R4 ;  /* 0x000000040022a202 */ /* 0x000fe40000000f00 */
[----:B------:R-:W-:-:S02]  /*1890*/  @!P2 MOV R35, R7 ;  /* 0x000000070023a202 */ /* 0x000fc40000000f00 */
[----:B------:R-:W-:Y:S02]  /*18a0*/  @!P3 MOV R32, R4 ;  /* 0x000000040020b202 */ /* 0x000fe40000000f00 */
[----:B------:R-:W-:Y:S02]  /*18b0*/  @!P3 MOV R33, R7 ;  /* 0x000000070021b202 */ /* 0x000fe40000000f00 */
[----:B------:R-:W-:Y:S02]  /*18c0*/  ISETP.GT.U32.OR P5, PT, R0, 0x187, P5 ;  /* 0x000001870000780c */ /* 0x000fe40002fa4470 */
[----:B------:R-:W-:Y:S01]  /*18d0*/  ISETP.GE.AND.EX P6, PT, R10, c[0x0][0x1e4], PT, P6 ;  /* 0x000079000a007a0c */ /* 0x000fe20003fc6360 */
[----:B------:R-:W-:-:S03]  /*18e0*/  @!P2 IMAD.WIDE.U32 R34, R12, c[0x0][0x1d8], R34 ;  /* 0x000076000c22aa25 */ /* 0x000fc600078e0022 */
[----:B------:R-:W-:Y:S01]  /*18f0*/  ISETP.GT.U32.OR P6, PT, R0, 0x187, P6 ;  /* 0x000001870000780c */ /* 0x000fe200037c4470 */
[----:B------:R-:W-:Y:S01]  /*1900*/  @!P3 IMAD.WIDE.U32 R32, R13, c[0x0][0x1d8], R32 ;  /* 0x000076000d20ba25 */ /* 0x000fe200078e0020 */
[----:B------:R-:W-:Y:S01]  /*1910*/  @!P2 IADD3 R41, R35, R41, RZ ;  /* 0x000000292329a210 */ /* 0x000fe20007ffe0ff */
[----:B-1----:R-:W-:-:S03]  /*1920*/  CS2R R28, SRZ ;  /* 0x00000000001c7805 */ /* 0x002fc6000001ff00 */
[----:B------:R-:W-:Y:S02]  /*1930*/  @!P3 IADD3 R39, R33, R39, RZ ;  /* 0x000000272127b210 */ /* 0x000fe40007ffe0ff */
[C---:B------:R-:W-:Y:S01]  /*1940*/  @!P2 SHF.L.U32 R40, R34.reuse, 0x2, RZ ;  /* 0x000000022228a819 */ /* 0x040fe200000006ff */
[----:B------:R0:W5:Y:S01]  /*1950*/  @!P0 LDG.E.64 R28, [R30.64] ;  /* 0x000000121e1c8981 */ /* 0x000162000c1e1b00 */
[----:B------:R-:W-:Y:S02]  /*1960*/  @!P2 SHF.L.U64.HI R41, R34, 0x2, R41 ;  /* 0x000000022229a819 */ /* 0x000fe40000010229 */
[C---:B------:R-:W-:Y:S02]  /*1970*/  @!P3 SHF.L.U32 R38, R32.reuse, 0x2, RZ ;  /* 0x000000022026b819 */ /* 0x040fe400000006ff */
[----:B------:R-:W-:Y:S01]  /*1980*/  @!P3 SHF.L.U64.HI R39, R32, 0x2, R39 ;  /* 0x000000022027b819 */ /* 0x000fe20000010227 */
[----:B------:R-:W-:Y:S01]  /*1990*/  @!P5 IMAD R32, R11, c[0x0][0x1d8], RZ ;  /* 0x000076000b20da24 */ /* 0x000fe200078e02ff */
[----:B------:R-:W-:-:S02]  /*19a0*/  @!P5 MOV R34, R4 ;  /* 0x000000040022d202 */ /* 0x000fc40000000f00 */
[-C--:B------:R-:W-:Y:S01]  /*19b0*/  @!P5 MOV R35, R7.reuse ;  /* 0x000000070023d202 */ /* 0x080fe20000000f00 */
[C---:B------:R-:W-:Y:S01]  /*19c0*/  @!P5 IMAD R33, R9.reuse, c[0x0][0x1dc], R32 ;  /* 0x000077000921da24 */ /* 0x040fe200078e0220 */
[C---:B------:R-:W-:Y:S02]  /*19d0*/  @!P4 SHF.L.U32 R3, R36.reuse, 0x2, RZ ;  /* 0x000000022403c819 */ /* 0x040fe400000006ff */
[----:B------:R-:W-:Y:S01]  /*19e0*/  @!P4 SHF.L.U64.HI R36, R36, 0x2, R37 ;  /* 0x000000022424c819 */ /* 0x000fe20000010225 */
[----:B------:R-:W-:Y:S01]  /*19f0*/  @!P5 IMAD.WIDE.U32 R34, R9, c[0x0][0x1d8], R34 ;  /* 0x000076000922da25 */ /* 0x000fe200078e0022 */
[----:B0-----:R-:W-:Y:S02]  /*1a00*/  @!P6 MOV R30, R4 ;  /* 0x00000004001ee202 */ /* 0x001fe40000000f00 */
[----:B------:R-:W-:Y:S01]  /*1a10*/  @!P6 MOV R31, R7 ;  /* 0x00000007001fe202 */ /* 0x000fe20000000f00 */
[----:B------:R-:W-:Y:S01]  /*1a20*/  @!P6 IMAD R37, R10, c[0x0][0x1d8], RZ ;  /* 0x000076000a25ea24 */ /* 0x000fe200078e02ff */
[----:B------:R-:W-:-:S02]  /*1a30*/  @!P5 IADD3 R33, R35, R33, RZ ;  /* 0x000000212321d210 */ /* 0x000fc40007ffe0ff */
[----:B------:R-:W-:Y:S01]  /*1a40*/  @!P4 IADD3 R32, P0, R3, c[0x0][0x180], RZ ;  /* 0x000060000320ca10 */ /* 0x000fe20007f1e0ff */
[C---:B------:R-:W-:Y:S02]  /*1a50*/  @!P6 IMAD R37, R8.reuse, c[0x0][0x1dc], R37 ;  /* 0x000077000825ea24 */ /* 0x040fe400078e0225 */
[----:B------:R-:W-:Y:S01]  /*1a60*/  @!P6 IMAD.WIDE.U32 R30, R8, c[0x0][0x1d8], R30 ;  /* 0x00007600081eea25 */ /* 0x000fe200078e001e */
[C---:B------:R-:W-:Y:S02]  /*1a70*/  @!P5 SHF.L.U64.HI R44, R34.reuse, 0x2, R33 ;  /* 0x00000002222cd819 */ /* 0x040fe40000010221 */
[----:B------:R-:W-:Y:S02]  /*1a80*/  @!P5 SHF.L.U32 R43, R34, 0x2, RZ ;  /* 0x00000002222bd819 */ /* 0x000fe400000006ff */
[----:B------:R-:W-:Y:S02]  /*1a90*/  @!P6 IADD3 R35, R31, R37, RZ ;  /* 0x000000251f23e210 */ /* 0x000fe40007ffe0ff */
[----:B------:R-:W-:-:S02]  /*1aa0*/  @!P4 IADD3.X R33, R36, c[0x0][0x184], RZ, P0, !PT ;  /* 0x000061002421ca10 */ /* 0x000fc400007fe4ff */
[----:B------:R-:W-:Y:S02]  /*1ab0*/  @!P4 IADD3 R34, P0, R3, c[0x0][0x178], RZ ;  /* 0x00005e000322ca10 */ /* 0x000fe40007f1e0ff */
[----:B------:R-:W-:Y:S01]  /*1ac0*/  @!P6 SHF.L.U64.HI R3, R30, 0x2, R35 ;  /* 0x000000021e03e819 */ /* 0x000fe20000010223 */
[----:B------:R0:W5:Y:S01]  /*1ad0*/  @!P4 LDG.E.64 R90, [R32.64] ;  /* 0x00000012205ac981 */ /* 0x000162000c1e1b00 */
[----:B------:R-:W-:Y:S02]  /*1ae0*/  @!P4 IADD3.X R35, R36, c[0x0][0x17c], RZ, P0, !PT ;  /* 0x00005f002423ca10 */ /* 0x000fe400007fe4ff */
[----:B------:R-:W-:-:S04]  /*1af0*/  @!P3 IADD3 R36, P0, R38, c[0x0][0x180], RZ ;  /* 0x000060002624ba10 */ /* 0x000fc80007f1e0ff */
[C---:B------:R-:W-:Y:S02]  /*1b00*/  @!P3 IADD3.X R37, R39.reuse, c[0x0][0x184], RZ, P0, !PT ;  /* 0x000061002725ba10 */ /* 0x040fe400007fe4ff */
[----:B------:R-:W-:Y:S01]  /*1b10*/  @!P3 IADD3 R38, P0, R38, c[0x0][0x178], RZ ;  /* 0x00005e002626ba10 */ /* 0x000fe20007f1e0ff */
[----:B------:R-:W-:Y:S01]  /*1b20*/  CS2R R92, SRZ ;  /* 0x00000000005c7805 */ /* 0x000fe2000001ff00 */
[----:B0-----:R-:W-:Y:S01]  /*1b30*/  CS2R R32, SRZ ;  /* 0x0000000000207805 */ /* 0x001fe2000001ff00 */
[----:B------:R-:W-:Y:S02]  /*1b40*/  @!P6 SHF.L.U32 R42, R30, 0x2, RZ ;  /* 0x000000021e2ae819 */ /* 0x000fe400000006ff */
[----:B------:R-:W-:Y:S01]  /*1b50*/  @!P3 IADD3.X R39, R39, c[0x0][0x17c], RZ, P0, !PT ;  /* 0x00005f002727ba10 */ /* 0x000fe200007fe4ff */
[----:B------:R-:W-:Y:S01]  /*1b60*/  CS2R R30, SRZ ;  /* 0x00000000001e7805 */ /* 0x000fe2000001ff00 */
[----:B------:R0:W5:Y:S04]  /*1b70*/  @!P3 LDG.E.64 R92, [R36.64] ;  /* 0x00000012245cb981 */ /* 0x000168000c1e1b00 */
[----:B------:R1:W5:Y:S01]  /*1b80*/  @!P3 LDG.E.64 R32, [R38.64] ;  /* 0x000000122620b981 */ /* 0x000362000c1e1b00 */
[----:B------:R-:W-:-:S03]  /*1b90*/  CS2R R94, SRZ ;  /* 0x00000000005e7805 */ /* 0x000fc6000001ff00 */
[----:B------:R2:W5:Y:S01]  /*1ba0*/  @!P4 LDG.E.64 R30, [R34.64] ;  /* 0x00000012221ec981 */ /* 0x000562000c1e1b00 */
[C---:B0-----:R-:W-:Y:S02]  /*1bb0*/  @!P2 IADD3 R36, P0, R40.reuse, c[0x0][0x180], RZ ;  /* 0x000060002824aa10 */ /* 0x041fe40007f1e0ff */
[----:B-1----:R-:W-:Y:S02]  /*1bc0*/  @!P2 IADD3 R38, P3, R40, c[0x0][0x178], RZ ;  /* 0x00005e002826aa10 */ /* 0x002fe40007f7e0ff */
[C---:B------:R-:W-:Y:S01]  /*1bd0*/  @!P2 IADD3.X R37, R41.reuse, c[0x0][0x184], RZ, P0, !PT ;  /* 0x000061002925aa10 */ /* 0x040fe200007fe4ff */
[----:B--2---:R-:W-:Y:S01]  /*1be0*/  CS2R R34, SRZ ;  /* 0x0000000000227805 */ /* 0x004fe2000001ff00 */
[----:B------:R-:W-:Y:S02]  /*1bf0*/  @!P2 IADD3.X R39, R41, c[0x0][0x17c], RZ, P3, !PT ;  /* 0x00005f002927aa10 */ /* 0x000fe40001ffe4ff */
[----:B------:R-:W-:Y:S01]  /*1c00*/  IADD3 R9, R2, 0x88, RZ ;  /* 0x0000008802097810 */ /* 0x000fe20007ffe0ff */
[----:B------:R0:W5:Y:S03]  /*1c10*/  @!P2 LDG.E.64 R94, [R36.64] ;  /* 0x00000012245ea981 */ /* 0x000166000c1e1b00 */
[----:B------:R-:W-:Y:S01]  /*1c20*/  SHF.R.S32.HI R8, RZ, 0x1f, R9 ;  /* 0x0000001fff087819 */ /* 0x000fe20000011409 */
[----:B------:R1:W5:Y:S01]  /*1c30*/  @!P2 LDG.E.64 R34, [R38.64] ;  /* 0x000000122622a981 */ /* 0x000362000c1e1b00 */
[----:B------:R-:W-:-:S04]  /*1c40*/  ISETP.GE.U32.AND P2, PT, R9, c[0x0][0x1e0], PT ;  /* 0x0000780009007a0c */ /* 0x000fc80003f46070 */
[----:B------:R-:W-:Y:S02]  /*1c50*/  ISETP.GE.AND.EX P2, PT, R8, c[0x0][0x1e4], PT, P2 ;  /* 0x0000790008007a0c */ /* 0x000fe40003f46320 */
[C---:B------:R-:W-:Y:S02]  /*1c60*/  @!P5 IADD3 R40, P4, R43.reuse, c[0x0][0x180], RZ ;  /* 0x000060002b28da10 */ /* 0x040fe40007f9e0ff */
[----:B------:R-:W-:Y:S02]  /*1c70*/  ISETP.GT.U32.OR P2, PT, R0, 0x187, P2 ;  /* 0x000001870000780c */ /* 0x000fe40001744470 */
[----:B-1----:R-:W-:Y:S01]  /*1c80*/  @!P5 IADD3 R38, P0, R43, c[0x0][0x178], RZ ;  /* 0x00005e002b26da10 */ /* 0x002fe20007f1e0ff */
[----:B------:R-:W-:Y:S01]  /*1c90*/  CS2R R96, SRZ ;  /* 0x0000000000607805 */ /* 0x000fe2000001ff00 */
[----:B------:R-:W-:Y:S01]  /*1ca0*/  IADD3 R10, R2, 0xa0, RZ ;  /* 0x000000a0020a7810 */ /* 0x000fe20007ffe0ff */
[----:B0-----:R-:W-:Y:S01]  /*1cb0*/  CS2R R36, SRZ ;  /* 0x0000000000247805 */ /* 0x001fe2000001ff00 */
[----:B------:R-:W-:-:S02]  /*1cc0*/  @!P5 IADD3.X R41, R44, c[0x0][0x184], RZ, P4, !PT ;  /* 0x000061002c29da10 */ /* 0x000fc400027fe4ff */
[----:B------:R-:W-:Y:S02]  /*1cd0*/  @!P5 IADD3.X R39, R44, c[0x0][0x17c], RZ, P0, !PT ;  /* 0x00005f002c27da10 */ /* 0x000fe400007fe4ff */
[----:B------:R-:W-:Y:S01]  /*1ce0*/  IADD3 R12, R2, 0x90, RZ ;  /* 0x00000090020c7810 */ /* 0x000fe20007ffe0ff */
[----:B------:R0:W5:Y:S01]  /*1cf0*/  @!P5 LDG.E.64 R96, [R40.64] ;  /* 0x000000122860d981 */ /* 0x000162000c1e1b00 */
[----:B------:R-:W-:Y:S02]  /*1d00*/  ISETP.GE.U32.AND P0, PT, R10, c[0x0][0x1e0], PT ;  /* 0x000078000a007a0c */ /* 0x000fe40003f06070 */
[----:B------:R-:W-:Y:S01]  /*1d10*/  SHF.R.S32.HI R13, RZ, 0x1f, R10 ;  /* 0x0000001fff0d7819 */ /* 0x000fe2000001140a */
[----:B------:R1:W5:Y:S01]  /*1d20*/  @!P5 LDG.E.64 R36, [R38.64] ;  /* 0x000000122624d981 */ /* 0x000362000c1e1b00 */
[----:B------:R-:W-:Y:S02]  /*1d30*/  IADD3 R11, R2, 0x98, RZ ;  /* 0x00000098020b7810 */ /* 0x000fe40007ffe0ff */
[----:B------:R-:W-:-:S02]  /*1d40*/  ISETP.GE.U32.AND P3, PT, R12, c[0x0][0x1e0], PT ;  /* 0x000078000c007a0c */ /* 0x000fc40003f66070 */
[----:B------:R-:W-:Y:S02]  /*1d50*/  SHF.R.S32.HI R15, RZ, 0x1f, R12 ;  /* 0x0000001fff0f7819 */ /* 0x000fe4000001140c */
[----:B------:R-:W-:Y:S01]  /*1d60*/  ISETP.GE.AND.EX P5, PT, R13, c[0x0][0x1e4], PT, P0 ;  /* 0x000079000d007a0c */ /* 0x000fe20003fa6300 */
[----:B------:R-:W-:Y:S01]  /*1d70*/  @!P2 IMAD R44, R8, c[0x0][0x1d8], RZ ;  /* 0x00007600082caa24 */ /* 0x000fe200078e02ff */
[----:B0-----:R-:W-:Y:S02]  /*1d80*/  @!P6 IADD3 R40, P0, R42, c[0x0][0x180], RZ ;  /* 0x000060002a28ea10 */ /* 0x001fe40007f1e0ff */
[----:B-1----:R-:W-:Y:S02]  /*1d90*/  @!P2 MOV R38, R4 ;  /* 0x000000040026a202 */ /* 0x002fe40000000f00 */
[----:B------:R-:W-:Y:S02]  /*1da0*/  @!P2 MOV R39, R7 ;  /* 0x000000070027a202 */ /* 0x000fe40000000f00 */
[----:B------:R-:W-:-:S02]  /*1db0*/  ISETP.GE.U32.AND P4, PT, R11, c[0x0][0x1e0], PT ;  /* 0x000078000b007a0c */ /* 0x000fc40003f86070 */
[----:B------:R-:W-:Y:S02]  /*1dc0*/  SHF.R.S32.HI R14, RZ, 0x1f, R11 ;  /* 0x0000001fff0e7819 */ /* 0x000fe4000001140b */
[----:B------:R-:W-:Y:S02]  /*1dd0*/  ISETP.GE.AND.EX P3, PT, R15, c[0x0][0x1e4], PT, P3 ;  /* 0x000079000f007a0c */ /* 0x000fe40003f66330 */
[----:B------:R-:W-:Y:S01]  /*1de0*/  ISETP.GT.U32.OR P5, PT, R0, 0x187, P5 ;  /* 0x000001870000780c */ /* 0x000fe20002fa4470 */
[----:B------:R-:W-:Y:S01]  /*1df0*/  @!P2 IMAD R44, R9, c[0x0][0x1dc], R44 ;  /* 0x00007700092caa24 */ /* 0x000fe200078e022c */
[----:B------:R-:W-:Y:S01]  /*1e00*/  @!P6 IADD3.X R41, R3, c[0x0][0x184], RZ, P0, !PT ;  /* 0x000061000329ea10 */ /* 0x000fe200007fe4ff */
[----:B------:R-:W-:Y:S01]  /*1e10*/  @!P2 IMAD.WIDE.U32 R38, R9, c[0x0][0x1d8], R38 ;  /* 0x000076000926aa25 */ /* 0x000fe200078e0026 */
[----:B------:R-:W-:Y:S02]  /*1e20*/  ISETP.GE.AND.EX P4, PT, R14, c[0x0][0x1e4], PT, P4 ;  /* 0x000079000e007a0c */ /* 0x000fe40003f86340 */
[----:B------:R-:W-:-:S02]  /*1e30*/  @!P6 IADD3 R42, P0, R42, c[0x0][0x178], RZ ;  /* 0x00005e002a2aea10 */ /* 0x000fc40007f1e0ff */
[C---:B------:R-:W-:Y:S02]  /*1e40*/  ISETP.GT.U32.OR P3, PT, R0.reuse, 0x187, P3 ;  /* 0x000001870000780c */ /* 0x040fe40001f64470 */
[----:B------:R-:W-:Y:S02]  /*1e50*/  ISETP.GT.U32.OR P4, PT, R0, 0x187, P4 ;  /* 0x000001870000780c */ /* 0x000fe40002784470 */
[----:B------:R-:W-:Y:S02]  /*1e60*/  IADD3 R8, R2, 0xa8, RZ ;  /* 0x000000a802087810 */ /* 0x000fe40007ffe0ff */
[----:B------:R-:W-:Y:S02]  /*1e70*/  @!P6 IADD3.X R43, R3, c[0x0][0x17c], RZ, P0, !PT ;  /* 0x00005f00032bea10 */ /* 0x000fe400007fe4ff */
[----:B------:R-:W-:Y:S02]  /*1e80*/  @!P2 IADD3 R3, R39, R44, RZ ;  /* 0x0000002c2703a210 */ /* 0x000fe40007ffe0ff */
[----:B------:R-:W-:-:S02]  /*1e90*/  ISETP.GE.U32.AND P0, PT, R8, c[0x0][0x1e0], PT ;  /* 0x0000780008007a0c */ /* 0x000fc40003f06070 */
[----:B------:R-:W-:Y:S02]  /*1ea0*/  SHF.R.S32.HI R9, RZ, 0x1f, R8 ;  /* 0x0000001fff097819 */ /* 0x000fe40000011408 */
[C---:B------:R-:W-:Y:S02]  /*1eb0*/  @!P2 SHF.L.U32 R54, R38.reuse, 0x2, RZ ;  /* 0x000000022636a819 */ /* 0x040fe400000006ff */
[----:B------:R-:W-:Y:S01]  /*1ec0*/  @!P2 SHF.L.U64.HI R3, R38, 0x2, R3 ;  /* 0x000000022603a819 */ /* 0x000fe20000010203 */
[----:B------:R-:W-:Y:S01]  /*1ed0*/  @!P5 IMAD R52, R13, c[0x0][0x1d8], RZ ;  /* 0x000076000d34da24 */ /* 0x000fe200078e02ff */
[-C--:B------:R-:W-:Y:S02]  /*1ee0*/  @!P5 MOV R38, R4.reuse ;  /* 0x000000040026d202 */ /* 0x080fe40000000f00 */
[-C--:B------:R-:W-:Y:S02]  /*1ef0*/  @!P5 MOV R39, R7.reuse ;  /* 0x000000070027d202 */ /* 0x080fe40000000f00 */
[----:B------:R-:W-:Y:S01]  /*1f00*/  ISETP.GE.AND.EX P0, PT, R9, c[0x0][0x1e4], PT, P0 ;  /* 0x0000790009007a0c */ /* 0x000fe20003f06300 */
[----:B------:R-:W-:Y:S01]  /*1f10*/  @!P3 IMAD R49, R15, c[0x0][0x1d8], RZ ;  /* 0x000076000f31ba24 */ /* 0x000fe200078e02ff */
[----:B------:R-:W-:Y:S01]  /*1f20*/  @!P3 MOV R46, R4 ;  /* 0x00000004002eb202 */ /* 0x000fe20000000f00 */
[C---:B------:R-:W-:Y:S01]  /*1f30*/  @!P5 IMAD R52, R10.reuse, c[0x0][0x1dc], R52 ;  /* 0x000077000a34da24 */ /* 0x040fe200078e0234 */
[----:B------:R-:W-:Y:S01]  /*1f40*/  @!P3 MOV R47, R7 ;  /* 0x00000007002fb202 */ /* 0x000fe20000000f00 */
[----:B------:R-:W-:Y:S01]  /*1f50*/  @!P5 IMAD.WIDE.U32 R38, R10, c[0x0][0x1d8], R38 ;  /* 0x000076000a26da25 */ /* 0x000fe200078e0026 */
[----:B------:R-:W-:-:S02]  /*1f60*/  ISETP.GT.U32.OR P0, PT, R0, 0x187, P0 ;  /* 0x000001870000780c */ /* 0x000fc40000704470 */
[----:B------:R-:W-:Y:S01]  /*1f70*/  @!P4 MOV R44, R4 ;  /* 0x00000004002cc202 */ /* 0x000fe20000000f00 */
[----:B------:R-:W-:Y:S01]  /*1f80*/  @!P4 IMAD R48, R14, c[0x0][0x1d8], RZ ;  /* 0x000076000e30ca24 */ /* 0x000fe200078e02ff */
[----:B------:R-:W-:Y:S01]  /*1f90*/  @!P4 MOV R45, R7 ;  /* 0x00000007002dc202 */ /* 0x000fe20000000f00 */
[C---:B------:R-:W-:Y:S01]  /*1fa0*/  @!P3 IMAD R49, R12.reuse, c[0x0][0x1dc], R49 ;  /* 0x000077000c31ba24 */ /* 0x040fe200078e0231 */
[----:B------:R-:W-:Y:S01]  /*1fb0*/  @!P5 IADD3 R53, R39, R52, RZ ;  /* 0x000000342735d210 */ /* 0x000fe20007ffe0ff */
[----:B------:R-:W-:Y:S01]  /*1fc0*/  @!P3 IMAD.WIDE.U32 R46, R12, c[0x0][0x1d8], R46 ;  /* 0x000076000c2eba25 */ /* 0x000fe200078e002e */
[----:B------:R-:W-:Y:S01]  /*1fd0*/  CS2R R98, SRZ ;  /* 0x0000000000627805 */ /* 0x000fe2000001ff00 */
[C---:B------:R-:W-:Y:S02]  /*1fe0*/  @!P5 SHF.L.U32 R52, R38.reuse, 0x2, RZ ;  /* 0x000000022634d819 */ /* 0x040fe400000006ff */
[C---:B------:R-:W-:Y:S02]  /*1ff0*/  @!P4 IMAD R48, R11.reuse, c[0x0][0x1dc], R48 ;  /* 0x000077000b30ca24 */ /* 0x040fe400078e0230 */
[----:B------:R-:W-:Y:S01]  /*2000*/  @!P4 IMAD.WIDE.U32 R44, R11, c[0x0][0x1d8], R44 ;  /* 0x000076000b2cca25 */ /* 0x000fe200078e002c */
[----:B------:R-:W-:Y:S01]  /*2010*/  @!P3 IADD3 R49, R47, R49, RZ ;  /* 0x000000312f31b210 */ /* 0x000fe20007ffe0ff */
[----:B------:R0:W5:Y:S01]  /*2020*/  @!P6 LDG.E.64 R98, [R40.64] ;  /* 0x000000122862e981 */ /* 0x000162000c1e1b00 */
[----:B------:R-:W-:-:S02]  /*2030*/  @!P5 SHF.L.U64.HI R53, R38, 0x2, R53 ;  /* 0x000000022635d819 */ /* 0x000fc40000010235 */
[----:B------:R-:W-:Y:S01]  /*2040*/  CS2R R38, SRZ ;  /* 0x0000000000267805 */ /* 0x000fe2000001ff00 */
[----:B------:R-:W-:Y:S02]  /*2050*/  @!P4 IADD3 R51, R45, R48, RZ ;  /* 0x000000302d33c210 */ /* 0x000fe40007ffe0ff */
[C---:B------:R-:W-:Y:S02]  /*2060*/  @!P3 SHF.L.U32 R48, R46.reuse, 0x2, RZ ;  /* 0x000000022e30b819 */ /* 0x040fe400000006ff */
[----:B------:R-:W-:Y:S01]  /*2070*/  @!P3 SHF.L.U64.HI R49, R46, 0x2, R49 ;  /* 0x000000022e31b819 */ /* 0x000fe20000010231 */
[----:B------:R1:W5:Y:S01]  /*2080*/  @!P6 LDG.E.64 R38, [R42.64] ;  /* 0x000000122a26e981 */ /* 0x000362000c1e1b00 */
[----:B------:R-:W-:Y:S01]  /*2090*/  @!P0 MOV R46, R4 ;  /* 0x00000004002e8202 */ /* 0x000fe20000000f00 */
[----:B0-----:R-:W-:Y:S01]  /*20a0*/  @!P0 IMAD R40, R9, c[0x0][0x1d8], RZ ;  /* 0x0000760009288a24 */ /* 0x001fe200078e02ff */
[----:B------:R-:W-:-:S03]  /*20b0*/  @!P0 MOV R47, R7 ;  /* 0x00000007002f8202 */ /* 0x000fc60000000f00 */
[C---:B------:R-:W-:Y:S02]  /*20c0*/  @!P0 IMAD R40, R8.reuse, c[0x0][0x1dc], R40 ;  /* 0x0000770008288a24 */ /* 0x040fe400078e0228 */
[----:B------:R-:W-:Y:S01]  /*20d0*/  @!P0 IMAD.WIDE.U32 R46, R8, c[0x0][0x1d8], R46 ;  /* 0x00007600082e8a25 */ /* 0x000fe200078e002e */
[----:B-1----:R-:W-:Y:S02]  /*20e0*/  @!P2 IADD3 R42, P6, R54, c[0x0][0x180], RZ ;  /* 0x00006000362aaa10 */ /* 0x002fe40007fde0ff */
[C---:B------:R-:W-:Y:S02]  /*20f0*/  @!P4 SHF.L.U32 R50, R44.reuse, 0x2, RZ ;  /* 0x000000022c32c819 */ /* 0x040fe400000006ff */
[----:B------:R-:W-:Y:S02]  /*2100*/  @!P4 SHF.L.U64.HI R51, R44, 0x2, R51 ;  /* 0x000000022c33c819 */ /* 0x000fe40000010233 */
[----:B------:R-:W-:Y:S02]  /*2110*/  @!P2 IADD3.X R43, R3, c[0x0][0x184], RZ, P6, !PT ;  /* 0x00006100032baa10 */ /* 0x000fe400037fe4ff */
[----:B------:R-:W-:-:S02]  /*2120*/  @!P2 IADD3 R44, P6, R54, c[0x0][0x178], RZ ;  /* 0x00005e00362caa10 */ /* 0x000fc40007fde0ff */
[----:B------:R-:W-:Y:S02]  /*2130*/  @!P0 IADD3 R47, R47, R40, RZ ;  /* 0x000000282f2f8210 */ /* 0x000fe40007ffe0ff */
[----:B------:R-:W-:Y:S01]  /*2140*/  CS2R R40, SRZ ;  /* 0x0000000000287805 */ /* 0x000fe2000001ff00 */
[----:B------:R-:W-:Y:S01]  /*2150*/  @!P2 IADD3.X R45, R3, c[0x0][0x17c], RZ, P6, !PT ;  /* 0x00005f00032daa10 */ /* 0x000fe200037fe4ff */
[----:B------:R-:W-:-:S04]  /*2160*/  CS2R R100, SRZ ;  /* 0x0000000000647805 */ /* 0x000fc8000001ff00 */
[----:B------:R0:W5:Y:S01]  /*2170*/  @!P2 LDG.E.64 R40, [R44.64] ;  /* 0x000000122c28a981 */ /* 0x000162000c1e1b00 */
[C---:B------:R-:W-:Y:S02]  /*2180*/  @!P0 SHF.L.U32 R68, R46.reuse, 0x2, RZ ;  /* 0x000000022e448819 */ /* 0x040fe400000006ff */
[----:B------:R-:W-:Y:S01]  /*2190*/  @!P0 SHF.L.U64.HI R3, R46, 0x2, R47 ;  /* 0x000000022e038819 */ /* 0x000fe2000001022f */
[----:B------:R1:W5:Y:S01]  /*21a0*/  @!P2 LDG.E.64 R100, [R42.64] ;  /* 0x000000122a64a981 */ /* 0x000362000c1e1b00 */
[C---:B------:R-:W-:Y:S02]  /*21b0*/  @!P3 IADD3 R46, P2, R48.reuse, c[0x0][0x178], RZ ;  /* 0x00005e00302eba10 */ /* 0x040fe40007f5e0ff */
[----:B0-----:R-:W-:-:S04]  /*21c0*/  @!P3 IADD3 R44, P6, R48, c[0x0][0x180], RZ ;  /* 0x00006000302cba10 */ /* 0x001fc80007fde0ff */
[C---:B------:R-:W-:Y:S02]  /*21d0*/  @!P3 IADD3.X R45, R49.reuse, c[0x0][0x184], RZ, P6, !PT ;  /* 0x00006100312dba10 */ /* 0x040fe400037fe4ff */
[----:B------:R-:W-:Y:S01]  /*21e0*/  @!P4 IADD3 R48, P6, R50, c[0x0][0x180], RZ ;  /* 0x000060003230ca10 */ /* 0x000fe20007fde0ff */
[----:B------:R-:W-:Y:S01]  /*21f0*/  CS2R R104, SRZ ;  /* 0x0000000000687805 */ /* 0x000fe2000001ff00 */
[----:B------:R-:W-:Y:S02]  /*2200*/  @!P3 IADD3.X R47, R49, c[0x0][0x17c], RZ, P2, !PT ;  /* 0x00005f00312fba10 */ /* 0x000fe400017fe4ff */
[----:B------:R-:W-:Y:S01]  /*2210*/  @!P4 IADD3.X R49, R51, c[0x0][0x184], RZ, P6, !PT ;  /* 0x000061003331ca10 */ /* 0x000fe200037fe4ff */
[----:B------:R-:W-:Y:S01]  /*2220*/  CS2R R102, SRZ ;  /* 0x0000000000667805 */ /* 0x000fe2000001ff00 */
[----:B-1----:R-:W-:-:S03]  /*2230*/  CS2R R42, SRZ ;  /* 0x00000000002a7805 */ /* 0x002fc6000001ff00 */
[----:B------:R0:W5:Y:S04]  /*2240*/  @!P4 LDG.E.64 R104, [R48.64] ;  /* 0x000000123068c981 */ /* 0x000168000c1e1b00 */
[----:B------:R1:W5:Y:S01]  /*2250*/  @!P3 LDG.E.64 R102, [R44.64] ;  /* 0x000000122c66b981 */ /* 0x000362000c1e1b00 */
[----:B------:R-:W-:-:S03]  /*2260*/  IADD3 R14, R2, 0xb0, RZ ;  /* 0x000000b0020e7810 */ /* 0x000fc60007ffe0ff */
[----:B------:R2:W5:Y:S01]  /*2270*/  @!P3 LDG.E.64 R42, [R46.64] ;  /* 0x000000122e2ab981 */ /* 0x000562000c1e1b00 */
[----:B0-----:R-:W-:Y:S02]  /*2280*/  @!P4 IADD3 R48, P2, R50, c[0x0][0x178], RZ ;  /* 0x00005e003230ca10 */ /* 0x001fe40007f5e0ff */
[C---:B------:R-:W-:Y:S01]  /*2290*/  @!P5 IADD3 R50, P3, R52.reuse, c[0x0][0x180], RZ ;  /* 0x000060003432da10 */ /* 0x040fe20007f7e0ff */
[----:B-1----:R-:W-:Y:S01]  /*22a0*/  CS2R R44, SRZ ;  /* 0x00000000002c7805 */ /* 0x002fe2000001ff00 */
[----:B------:R-:W-:Y:S02]  /*22b0*/  @!P4 IADD3.X R49, R51, c[0x0][0x17c], RZ, P2, !PT ;  /* 0x00005f003331ca10 */ /* 0x000fe400017fe4ff */
[----:B------:R-:W-:Y:S02]  /*22c0*/  @!P5 IADD3 R52, P6, R52, c[0x0][0x178], RZ ;  /* 0x00005e003434da10 */ /* 0x000fe40007fde0ff */
[C---:B------:R-:W-:Y:S01]  /*22d0*/  IADD3 R12, R2.reuse, 0xc0, RZ ;  /* 0x000000c0020c7810 */ /* 0x040fe20007ffe0ff */
[----:B------:R-:W-:Y:S01]  /*22e0*/  CS2R R106, SRZ ;  /* 0x00000000006a7805 */ /* 0x000fe2000001ff00 */
[----:B------:R-:W-:Y:S01]  /*22f0*/  IADD3 R13, R2, 0xb8, RZ ;  /* 0x000000b8020d7810 */ /* 0x000fe20007ffe0ff */
[----:B--2---:R-:W-:Y:S01]  /*2300*/  CS2R R46, SRZ ;  /* 0x00000000002e7805 */ /* 0x004fe2000001ff00 */
[C---:B------:R-:W-:Y:S01]  /*2310*/  @!P5 IADD3.X R51, R53.reuse, c[0x0][0x184], RZ, P3, !PT ;  /* 0x000061003533da10 */ /* 0x040fe20001ffe4ff */
[----:B------:R0:W5:Y:S01]  /*2320*/  @!P4 LDG.E.64 R44, [R48.64] ;  /* 0x00000012302cc981 */ /* 0x000162000c1e1b00 */
[----:B------:R-:W-:-:S02]  /*2330*/  @!P5 IADD3.X R53, R53, c[0x0][0x17c], RZ, P6, !PT ;  /* 0x00005f003535da10 */ /* 0x000fc400037fe4ff */
[----:B------:R-:W-:Y:S01]  /*2340*/  ISETP.GE.U32.AND P4, PT, R14, c[0x0][0x1e0], PT ;  /* 0x000078000e007a0c */ /* 0x000fe20003f86070 */
[----:B------:R1:W5:Y:S01]  /*2350*/  @!P5 LDG.E.64 R106, [R50.64] ;  /* 0x00000012326ad981 */ /* 0x000362000c1e1b00 */
[----:B------:R-:W-:Y:S02]  /*2360*/  ISETP.GE.U32.AND P2, PT, R12, c[0x0][0x1e0], PT ;  /* 0x000078000c007a0c */ /* 0x000fe40003f46070 */
[----:B------:R-:W-:Y:S01]  /*2370*/  SHF.R.S32.HI R65, RZ, 0x1f, R14 ;  /* 0x0000001fff417819 */ /* 0x000fe2000001140e */
[----:B------:R2:W5:Y:S01]  /*2380*/  @!P5 LDG.E.64 R46, [R52.64] ;  /* 0x00000012342ed981 */ /* 0x000562000c1e1b00 */
[----:B------:R-:W-:Y:S02]  /*2390*/  SHF.R.S32.HI R15, RZ, 0x1f, R12 ;  /* 0x0000001fff0f7819 */ /* 0x000fe4000001140c */
[----:B------:R-:W-:Y:S02]  /*23a0*/  ISETP.GE.U32.AND P3, PT, R13, c[0x0][0x1e0], PT ;  /* 0x000078000d007a0c */ /* 0x000fe40003f66070 */
[----:B------:R-:W-:-:S02]  /*23b0*/  SHF.R.S32.HI R64, RZ, 0x1f, R13 ;  /* 0x0000001fff407819 */ /* 0x000fc4000001140d */
[----:B------:R-:W-:Y:S02]  /*23c0*/  ISETP.GE.AND.EX P4, PT, R65, c[0x0][0x1e4], PT, P4 ;  /* 0x0000790041007a0c */ /* 0x000fe40003f86340 */
[----:B------:R-:W-:Y:S02]  /*23d0*/  ISETP.GE.AND.EX P2, PT, R15, c[0x0][0x1e4], PT, P2 ;  /* 0x000079000f007a0c */ /* 0x000fe40003f46320 */
[----:B------:R-:W-:Y:S02]  /*23e0*/  @!P0 IADD3 R54, P5, R68, c[0x0][0x180], RZ ;  /* 0x0000600044368a10 */ /* 0x000fe40007fbe0ff */
[----:B------:R-:W-:Y:S02]  /*23f0*/  ISETP.GE.AND.EX P3, PT, R64, c[0x0][0x1e4], PT, P3 ;  /* 0x0000790040007a0c */ /* 0x000fe40003f66330 */
[C---:B------:R-:W-:Y:S02]  /*2400*/  ISETP.GT.U32.OR P4, PT, R0.reuse, 0x187, P4 ;  /* 0x000001870000780c */ /* 0x040fe40002784470 */
[----:B------:R-:W-:-:S02]  /*2410*/  ISETP.GT.U32.OR P2, PT, R0, 0x187, P2 ;  /* 0x000001870000780c */ /* 0x000fc40001744470 */
[----:B------:R-:W-:Y:S02]  /*2420*/  @!P0 IADD3.X R55, R3, c[0x0][0x184], RZ, P5, !PT ;  /* 0x0000610003378a10 */ /* 0x000fe40002ffe4ff */
[----:B------:R-:W-:Y:S02]  /*2430*/  ISETP.GT.U32.OR P3, PT, R0, 0x187, P3 ;  /* 0x000001870000780c */ /* 0x000fe40001f64470 */
[----:B------:R-:W-:Y:S02]  /*2440*/  SHF.R.S32.HI R10, RZ, 0x1f, R2 ;  /* 0x0000001fff0a7819 */ /* 0x000fe40000011402 */
[----:B------:R-:W-:Y:S02]  /*2450*/  IADD3 R9, R2, 0xc8, RZ ;  /* 0x000000c802097810 */ /* 0x000fe40007ffe0ff */
[----:B------:R-:W-:Y:S02]  /*2460*/  @!P0 IADD3 R68, P5, R68, c[0x0][0x178], RZ ;  /* 0x00005e0044448a10 */ /* 0x000fe40007fbe0ff */
[----:B------:R-:W-:Y:S01]  /*2470*/  IADD3 R8, R2, 0xd0, RZ ;  /* 0x000000d002087810 */ /* 0x000fe20007ffe0ff */
[----:B------:R-:W-:Y:S01]  /*2480*/  @P1 IMAD R70, R10, c[0x0][0x1d8], RZ ;  /* 0x000076000a461a24 */ /* 0x000fe200078e02ff */
[----:B------:R-:W-:-:S02]  /*2490*/  ISETP.GE.U32.AND P6, PT, R9, c[0x0][0x1e0], PT ;  /* 0x0000780009007a0c */ /* 0x000fc40003fc6070 */
[----:B------:R-:W-:Y:S02]  /*24a0*/  SHF.R.S32.HI R11, RZ, 0x1f, R9 ;  /* 0x0000001fff0b7819 */ /* 0x000fe40000011409 */
[----:B------:R-:W-:Y:S02]  /*24b0*/  @!P0 IADD3.X R69, R3, c[0x0][0x17c], RZ, P5, !PT ;  /* 0x00005f0003458a10 */ /* 0x000fe40002ffe4ff */
[----:B------:R-:W-:Y:S02]  /*24c0*/  ISETP.GE.U32.AND P5, PT, R8, c[0x0][0x1e0], PT ;  /* 0x0000780008007a0c */ /* 0x000fe40003fa6070 */
[----:B------:R-:W-:Y:S02]  /*24d0*/  SHF.R.S32.HI R10, RZ, 0x1f, R8 ;  /* 0x0000001fff0a7819 */ /* 0x000fe40000011408 */
[----:B------:R-:W-:Y:S02]  /*24e0*/  ISETP.GE.AND.EX P6, PT, R11, c[0x0][0x1e4], PT, P6 ;  /* 0x000079000b007a0c */ /* 0x000fe40003fc6360 */
[----:B------:R-:W-:-:S02]  /*24f0*/  ISETP.GE.AND.EX P5, PT, R10, c[0x0][0x1e4], PT, P5 ;  /* 0x000079000a007a0c */ /* 0x000fc40003fa6350 */
[-C--:B--2---:R-:W-:Y:S02]  /*2500*/  @P1 MOV R52, R4.reuse ;  /* 0x0000000400341202 */ /* 0x084fe40000000f00 */
[-C--:B------:R-:W-:Y:S01]  /*2510*/  @P1 MOV R53, R7.reuse ;  /* 0x0000000700351202 */ /* 0x080fe20000000f00 */
[----:B------:R-:W-:Y:S01]  /*2520*/  @!P4 IMAD R65, R65, c[0x0][0x1d8], RZ ;  /* 0x000076004141ca24 */ /* 0x000fe200078e02ff */
[-C--:B-1----:R-:W-:Y:S01]  /*2530*/  @!P4 MOV R50, R4.reuse ;  /* 0x000000040032c202 */ /* 0x082fe20000000f00 */
[----:B------:R-:W-:Y:S01]  /*2540*/  @!P2 IMAD R3, R15, c[0x0][0x1d8], RZ ;  /* 0x000076000f03aa24 */ /* 0x000fe200078e02ff */
[-C--:B------:R-:W-:Y:S02]  /*2550*/  @!P4 MOV R51, R7.reuse ;  /* 0x000000070033c202 */ /* 0x080fe40000000f00 */
[----:B0-----:R-:W-:Y:S02]  /*2560*/  @!P2 MOV R48, R4 ;  /* 0x000000040030a202 */ /* 0x001fe40000000f00 */
[----:B------:R-:W-:Y:S01]  /*2570*/  @!P2 MOV R49, R7 ;  /* 0x000000070031a202 */ /* 0x000fe20000000f00 */
[----:B------:R-:W-:Y:S01]  /*2580*/  @!P3 IMAD R64, R64, c[0x0][0x1d8], RZ ;  /* 0x000076004040ba24 */ /* 0x000fe200078e02ff */
[----:B------:R-:W-:-:S02]  /*2590*/  ISETP.GT.U32.OR P6, PT, R0, 0x187, P6 ;  /* 0x000001870000780c */ /* 0x000fc400037c4470 */
[----:B------:R-:W-:Y:S02]  /*25a0*/  @!P3 MOV R66, R4 ;  /* 0x000000040042b202 */ /* 0x000fe40000000f00 */
[----:B------:R-:W-:Y:S02]  /*25b0*/  @!P3 MOV R67, R7 ;  /* 0x000000070043b202 */ /* 0x000fe40000000f00 */
[----:B------:R-:W-:Y:S01]  /*25c0*/  ISETP.GT.U32.OR P5, PT, R0, 0x187, P5 ;  /* 0x000001870000780c */ /* 0x000fe20002fa4470 */
[C---:B------:R-:W-:Y:S02]  /*25d0*/  @P1 IMAD R70, R2.reuse, c[0x0][0x1dc], R70 ;  /* 0x0000770002461a24 */ /* 0x040fe400078e0246 */
[----:B------:R-:W-:-:S04]  /*25e0*/  @P1 IMAD.WIDE.U32 R52, R2, c[0x0][0x1d8], R52 ;  /* 0x0000760002341a25 */ /* 0x000fc800078e0034 */
[----:B------:R-:W-:Y:S02]  /*25f0*/  @!P4 IMAD R65, R14, c[0x0][0x1dc], R65 ;  /* 0x000077000e41ca24 */ /* 0x000fe400078e0241 */
[----:B------:R-:W-:Y:S02]  /*2600*/  @!P2 IMAD R3, R12, c[0x0][0x1dc], R3 ;  /* 0x000077000c03aa24 */ /* 0x000fe400078e0203 */
[----:B------:R-:W-:-:S04]  /*2610*/  @!P4 IMAD.WIDE.U32 R50, R14, c[0x0][0x1d8], R50 ;  /* 0x000076000e32ca25 */ /* 0x000fc800078e0032 */
[----:B------:R-:W-:Y:S01]  /*2620*/  @!P2 IMAD.WIDE.U32 R48, R12, c[0x0][0x1d8], R48 ;  /* 0x000076000c30aa25 */ /* 0x000fe200078e0030 */
[----:B------:R-:W-:-:S03]  /*2630*/  @P1 IADD3 R70, R53, R70, RZ ;  /* 0x0000004635461210 */ /* 0x000fc60007ffe0ff */
[C---:B------:R-:W-:Y:S02]  /*2640*/  @!P3 IMAD R64, R13.reuse, c[0x0][0x1dc], R64 ;  /* 0x000077000d40ba24 */ /* 0x040fe400078e0240 */
[----:B------:R-:W-:Y:S01]  /*2650*/  @!P3 IMAD.WIDE.U32 R66, R13, c[0x0][0x1d8], R66 ;  /* 0x000076000d42ba25 */ /* 0x000fe200078e0042 */
[----:B------:R-:W-:Y:S02]  /*2660*/  @!P4 IADD3 R53, R51, R65, RZ ;  /* 0x000000413335c210 */ /* 0x000fe40007ffe0ff */
[----:B------:R-:W-:Y:S02]  /*2670*/  @!P2 IADD3 R3, R49, R3, RZ ;  /* 0x000000033103a210 */ /* 0x000fe40007ffe0ff */
[----:B------:R-:W-:Y:S02]  /*2680*/  @!P3 IADD3 R64, R67, R64, RZ ;  /* 0x000000404340b210 */ /* 0x000fe40007ffe0ff */
[C---:B------:R-:W-:Y:S02]  /*2690*/  @P1 SHF.L.U32 R76, R52.reuse, 0x2, RZ ;  /* 0x00000002344c1819 */ /* 0x040fe400000006ff */
[----:B------:R-:W-:Y:S01]  /*26a0*/  @P1 SHF.L.U64.HI R71, R52, 0x2, R70 ;  /* 0x0000000234471819 */ /* 0x000fe20000010246 */
[----:B------:R-:W-:Y:S01]  /*26b0*/  CS2R R108, SRZ ;  /* 0x00000000006c7805 */ /* 0x000fe2000001ff00 */
[----:B------:R-:W-:-:S02]  /*26c0*/  @!P4 SHF.L.U32 R52, R50, 0x2, RZ ;  /* 0x000000023234c819 */ /* 0x000fc400000006ff */
[----:B------:R-:W-:Y:S02]  /*26d0*/  @!P4 SHF.L.U64.HI R53, R50, 0x2, R53 ;  /* 0x000000023235c819 */ /* 0x000fe40000010235 */
[----:B------:R-:W-:Y:S01]  /*26e0*/  @!P3 SHF.L.U32 R65, R66, 0x2, RZ ;  /* 0x000000024241b819 */ /* 0x000fe200000006ff */
[----:B------:R0:W5:Y:S01]  /*26f0*/  @!P0 LDG.E.64 R108, [R54.64] ;  /* 0x00000012366c8981 */ /* 0x000162000c1e1b00 */
[C---:B------:R-:W-:Y:S02]  /*2700*/  @!P2 SHF.L.U32 R67, R48.reuse, 0x2, RZ ;  /* 0x000000023043a819 */ /* 0x040fe400000006ff */
[----:B------:R-:W-:Y:S01]  /*2710*/  @!P2 SHF.L.U64.HI R70, R48, 0x2, R3 ;  /* 0x000000023046a819 */ /* 0x000fe20000010203 */
[----:B------:R-:W-:Y:S01]  /*2720*/  @!P6 IMAD R3, R11, c[0x0][0x1d8], RZ ;  /* 0x000076000b03ea24 */ /* 0x000fe200078e02ff */
[----:B------:R-:W-:Y:S01]  /*2730*/  @!P6 MOV R72, R4 ;  /* 0x000000040048e202 */ /* 0x000fe20000000f00 */
[----:B------:R-:W-:Y:S01]  /*2740*/  CS2R R48, SRZ ;  /* 0x0000000000307805 */ /* 0x000fe2000001ff00 */
[----:B------:R-:W-:-:S02]  /*2750*/  @!P6 MOV R73, R7 ;  /* 0x000000070049e202 */ /* 0x000fc40000000f00 */
[----:B------:R-:W-:Y:S01]  /*2760*/  @!P3 SHF.L.U64.HI R66, R66, 0x2, R64 ;  /* 0x000000024242b819 */ /* 0x000fe20000010240 */
[----:B------:R-:W-:Y:S01]  /*2770*/  @!P5 IMAD R64, R10, c[0x0][0x1d8], RZ ;  /* 0x000076000a40da24 */ /* 0x000fe200078e02ff */
[----:B------:R-:W-:Y:S02]  /*2780*/  @!P5 MOV R50, R4 ;  /* 0x000000040032d202 */ /* 0x000fe40000000f00 */
[----:B------:R-:W-:Y:S01]  /*2790*/  @!P5 MOV R51, R7 ;  /* 0x000000070033d202 */ /* 0x000fe20000000f00 */
[C---:B------:R-:W-:Y:S01]  /*27a0*/  @!P6 IMAD R3, R9.reuse, c[0x0][0x1dc], R3 ;  /* 0x000077000903ea24 */ /* 0x040fe200078e0203 */
[----:B------:R1:W5:Y:S01]  /*27b0*/  @!P0 LDG.E.64 R48, [R68.64] ;  /* 0x0000001244308981 */ /* 0x000362000c1e1b00 */
[----:B------:R-:W-:Y:S01]  /*27c0*/  @!P6 IMAD.WIDE.U32 R72, R9, c[0x0][0x1d8], R72 ;  /* 0x000076000948ea25 */ /* 0x000fe200078e0048 */
[----:B0-----:R-:W-:-:S03]  /*27d0*/  @!P4 IADD3 R54, P0, R52, c[0x0][0x180], RZ ;  /* 0x000060003436ca10 */ /* 0x001fc60007f1e0ff */
[C---:B------:R-:W-:Y:S02]  /*27e0*/  @!P5 IMAD R64, R8.reuse, c[0x0][0x1dc], R64 ;  /* 0x000077000840da24 */ /* 0x040fe400078e0240 */
[----:B------:R-:W-:Y:S01]  /*27f0*/  @!P5 IMAD.WIDE.U32 R50, R8, c[0x0][0x1d8], R50 ;  /* 0x000076000832da25 */ /* 0x000fe200078e0032 */
[----:B------:R-:W-:Y:S02]  /*2800*/  @!P4 IADD3.X R55, R53, c[0x0][0x184], RZ, P0, !PT ;  /* 0x000061003537ca10 */ /* 0x000fe400007fe4ff */
[----:B-1----:R-:W-:Y:S02]  /*2810*/  @!P6 IADD3 R69, R73, R3, RZ ;  /* 0x000000034945e210 */ /* 0x002fe40007ffe0ff */
[----:B------:R-:W-:Y:S02]  /*2820*/  @!P5 IADD3 R3, R51, R64, RZ ;  /* 0x000000403303d210 */ /* 0x000fe40007ffe0ff */
[----:B------:R-:W-:Y:S01]  /*2830*/  @!P4 IADD3 R52, P0, R52, c[0x0][0x178], RZ ;  /* 0x00005e003434ca10 */ /* 0x000fe20007f1e0ff */
[----:B------:R-:W-:Y:S01]  /*2840*/  CS2R R110, SRZ ;  /* 0x00000000006e7805 */ /* 0x000fe2000001ff00 */
[----:B------:R-:W-:-:S02]  /*2850*/  @!P5 SHF.L.U32 R74, R50, 0x2, RZ ;  /* 0x00000002324ad819 */ /* 0x000fc400000006ff */
[----:B------:R-:W-:Y:S02]  /*2860*/  @!P5 SHF.L.U64.HI R3, R50, 0x2, R3 ;  /* 0x000000023203d819 */ /* 0x000fe40000010203 */
[----:B------:R-:W-:Y:S01]  /*2870*/  CS2R R50, SRZ ;  /* 0x0000000000327805 */ /* 0x000fe2000001ff00 */
[----:B------:R-:W-:Y:S01]  /*2880*/  @!P4 IADD3.X R53, R53, c[0x0][0x17c], RZ, P0, !PT ;  /* 0x00005f003535ca10 */ /* 0x000fe200007fe4ff */
[----:B------:R0:W5:Y:S01]  /*2890*/  @!P4 LDG.E.64 R110, [R54.64] ;  /* 0x00000012366ec981 */ /* 0x000162000c1e1b00 */
[----:B------:R-:W-:-:S03]  /*28a0*/  @!P3 IADD3 R64, P0, R65, c[0x0][0x180], RZ ;  /* 0x000060004140ba10 */ /* 0x000fc60007f1e0ff */
[----:B------:R1:W5:Y:S01]  /*28b0*/  @!P4 LDG.E.64 R50, [R52.64] ;  /* 0x000000123432c981 */ /* 0x000362000c1e1b00 */
[----:B------:R-:W-:Y:S01]  /*28c0*/  CS2R R112, SRZ ;  /* 0x0000000000707805 */ /* 0x000fe2000001ff00 */
[----:B0-----:R-:W-:Y:S02]  /*28d0*/  @!P3 IADD3 R54, P4, R65, c[0x0][0x178], RZ ;  /* 0x00005e004136ba10 */ /* 0x001fe40007f9e0ff */
[C---:B------:R-:W-:Y:S01]  /*28e0*/  @!P3 IADD3.X R65, R66.reuse, c[0x0][0x184], RZ, P0, !PT ;  /* 0x000061004241ba10 */ /* 0x040fe200007fe4ff */
[----:B-1----:R-:W-:Y:S01]  /*28f0*/  CS2R R52, SRZ ;  /* 0x0000000000347805 */ /* 0x002fe2000001ff00 */
[----:B------:R-:W-:-:S03]  /*2900*/  @!P3 IADD3.X R55, R66, c[0x0][0x17c], RZ, P4, !PT ;  /* 0x00005f004237ba10 */ /* 0x000fc600027fe4ff */
[----:B------:R0:W5:Y:S01]  /*2910*/  @!P3 LDG.E.64 R112, [R64.64] ;  /* 0x000000124070b981 */ /* 0x000162000c1e1b00 */
[----:B------:R-:W-:-:S03]  /*2920*/  @!P2 IADD3 R66, P0, R67, c[0x0][0x180], RZ ;  /* 0x000060004342aa10 */ /* 0x000fc60007f1e0ff */
[----:B------:R1:W5:Y:S01]  /*2930*/  @!P3 LDG.E.64 R52, [R54.64] ;  /* 0x000000123634b981 */ /* 0x000362000c1e1b00 */
[----:B------:R-:W-:Y:S01]  /*2940*/  CS2R R114, SRZ ;  /* 0x0000000000727805 */ /* 0x000fe2000001ff00 */
[----:B0-----:R-:W-:Y:S02]  /*2950*/  @!P2 IADD3 R64, P3, R67, c[0x0][0x178], RZ ;  /* 0x00005e004340aa10 */ /* 0x001fe40007f7e0ff */
[C---:B------:R-:W-:Y:S01]  /*2960*/  @!P2 IADD3.X R67, R70.reuse, c[0x0][0x184], RZ, P0, !PT ;  /* 0x000061004643aa10 */ /* 0x040fe200007fe4ff */
[----:B-1----:R-:W-:Y:S01]  /*2970*/  CS2R R54, SRZ ;  /* 0x0000000000367805 */ /* 0x002fe2000001ff00 */
[----:B------:R-:W-:Y:S02]  /*2980*/  @!P2 IADD3.X R65, R70, c[0x0][0x17c], RZ, P3, !PT ;  /* 0x00005f004641aa10 */ /* 0x000fe40001ffe4ff */
[C---:B------:R-:W-:Y:S01]  /*2990*/  @!P6 SHF.L.U32 R68, R72.reuse, 0x2, RZ ;  /* 0x000000024844e819 */ /* 0x040fe200000006ff */
[----:B------:R0:W5:Y:S01]  /*29a0*/  @!P2 LDG.E.64 R114, [R66.64] ;  /* 0x000000124272a981 */ /* 0x000162000c1e1b00 */
[----:B------:R-:W-:-:S03]  /*29b0*/  @!P6 SHF.L.U64.HI R69, R72, 0x2, R69 ;  /* 0x000000024845e819 */ /* 0x000fc60000010245 */
[----:B------:R1:W5:Y:S01]  /*29c0*/  @!P2 LDG.E.64 R54, [R64.64] ;  /* 0x000000124036a981 */ /* 0x000362000c1e1b00 */
[----:B------:R-:W-:Y:S01]  /*29d0*/  CS2R R116, SRZ ;  /* 0x0000000000747805 */ /* 0x000fe2000001ff00 */
[----:B------:R-:W-:Y:S01]  /*29e0*/  UMOV UR5, 0x8 ;  /* 0x0000000800057882 */ /* 0x000fe20000000000 */
[C---:B0-----:R-:W-:Y:S02]  /*29f0*/  @!P6 IADD3 R66, P0, R68.reuse, c[0x0][0x180], RZ ;  /* 0x000060004442ea10 */ /* 0x041fe40007f1e0ff */
[----:B------:R-:W-:Y:S01]  /*2a00*/  @!P6 IADD3 R68, P2, R68, c[0x0][0x178], RZ ;  /* 0x00005e004444ea10 */ /* 0x000fe20007f5e0ff */
[----:B------:R-:W-:Y:S01]  /*2a10*/  ULDC.64 UR6, c[0x0][0x198] ;  /* 0x0000660000067ab9 */ /* 0x000fe20000000a00 */
[C---:B------:R-:W-:Y:S01]  /*2a20*/  @!P6 IADD3.X R67, R69.reuse, c[0x0][0x184], RZ, P0, !PT ;  /* 0x000061004543ea10 */ /* 0x040fe200007fe4ff */
[----:B-1----:R-:W-:Y:S01]  /*2a30*/  CS2R R64, SRZ ;  /* 0x0000000000407805 */ /* 0x002fe2000001ff00 */
[----:B------:R-:W-:Y:S01]  /*2a40*/  @!P6 IADD3.X R69, R69, c[0x0][0x17c], RZ, P2, !PT ;  /* 0x00005f004545ea10 */ /* 0x000fe200017fe4ff */
[----:B------:R-:W-:Y:S01]  /*2a50*/  UIMAD.WIDE UR6, UR9, UR5, UR6 ;  /* 0x00000005090672a5 */ /* 0x000fe2000f8e0206 */
[----:B------:R-:W-:Y:S01]  /*2a60*/  @P1 IADD3 R72, P0, R76, c[0x0][0x180], RZ ;  /* 0x000060004c481a10 */ /* 0x000fe20007f1e0ff */
[----:B------:R0:W5:Y:S03]  /*2a70*/  @!P6 LDG.E.64 R116, [R66.64] ;  /* 0x000000124274e981 */ /* 0x000166000c1e1b00 */
[----:B------:R-:W-:Y:S01]  /*2a80*/  @P1 IADD3.X R73, R71, c[0x0][0x184], RZ, P0, !PT ;  /* 0x0000610047491a10 */ /* 0x000fe200007fe4ff */
[----:B------:R1:W5:Y:S01]  /*2a90*/  @!P6 LDG.E.64 R64, [R68.64] ;  /* 0x000000124440e981 */ /* 0x000362000c1e1b00 */
[----:B------:R-:W-:-:S02]  /*2aa0*/  @!P5 IADD3 R70, P0, R74, c[0x0][0x180], RZ ;  /* 0x000060004a46da10 */ /* 0x000fc40007f1e0ff */
[----:B------:R-:W-:Y:S02]  /*2ab0*/  MOV R75, UR7 ;  /* 0x00000007004b7c02 */ /* 0x000fe40008000f00 */
[----:B-1----:R-:W-:Y:S02]  /*2ac0*/  @!P5 IADD3 R68, P6, R74, c[0x0][0x178], RZ ;  /* 0x00005e004a44da10 */ /* 0x002fe40007fde0ff */
[----:B------:R-:W-:-:S06]  /*2ad0*/  MOV R74, UR6 ;  /* 0x00000006004a7c02 */ /* 0x000fcc0008000f00 */
[----:B------:R-:W2:Y:S01]  /*2ae0*/  LDG.E.64 R74, [R74.64] ;  /* 0x000000124a4a7981 */ /* 0x000ea2000c1e1b00 */
[----:B------:R-:W-:-:S04]  /*2af0*/  IADD3 R8, R2, 0xd8, RZ ;  /* 0x000000d802087810 */ /* 0x000fc80007ffe0ff */
[----:B------:R-:W-:Y:S02]  /*2b00*/  ISETP.GE.U32.AND P3, PT, R8, c[0x0][0x1e0], PT ;  /* 0x0000780008007a0c */ /* 0x000fe40003f66070 */
[----:B------:R-:W-:-:S04]  /*2b10*/  SHF.R.S32.HI R9, RZ, 0x1f, R8 ;  /* 0x0000001fff097819 */ /* 0x000fc80000011408 */
[----:B------:R-:W-:-:S04]  /*2b20*/  ISETP.GE.AND.EX P3, PT, R9, c[0x0][0x1e4], PT, P3 ;  /* 0x0000790009007a0c */ /* 0x000fc80003f66330 */
[----:B------:R-:W-:Y:S02]  /*2b30*/  ISETP.GT.U32.OR P3, PT, R0, 0x187, P3 ;  /* 0x000001870000780c */ /* 0x000fe40001f64470 */
[----:B------:R-:W-:Y:S02]  /*2b40*/  IADD3 R13, R2, 0xe0, RZ ;  /* 0x000000e0020d7810 */ /* 0x000fe40007ffe0ff */
[----:B------:R-:W-:Y:S02]  /*2b50*/  @P1 IADD3 R76, P2, R76, c[0x0][0x178], RZ ;  /* 0x00005e004c4c1a10 */ /* 0x000fe40007f5e0ff */
[----:B------:R-:W-:Y:S02]  /*2b60*/  ISETP.GE.U32.AND P4, PT, R13, c[0x0][0x1e0], PT ;  /* 0x000078000d007a0c */ /* 0x000fe40003f86070 */
[----:B------:R-:W-:Y:S02]  /*2b70*/  IADD3 R12, R2, 0xe8, RZ ;  /* 0x000000e8020c7810 */ /* 0x000fe40007ffe0ff */
[----:B------:R-:W-:-:S02]  /*2b80*/  SHF.R.S32.HI R79, RZ, 0x1f, R13 ;  /* 0x0000001fff4f7819 */ /* 0x000fc4000001140d */
[C---:B------:R-:W-:Y:S02]  /*2b90*/  IADD3 R11, R2.reuse, 0xf0, RZ ;  /* 0x000000f0020b7810 */ /* 0x040fe40007ffe0ff */
[----:B------:R-:W-:Y:S02]  /*2ba0*/  IADD3 R10, R2, 0xf8, RZ ;  /* 0x000000f8020a7810 */ /* 0x000fe40007ffe0ff */
[----:B------:R-:W-:Y:S02]  /*2bb0*/  @P1 IADD3.X R77, R71, c[0x0][0x17c], RZ, P2, !PT ;  /* 0x00005f00474d1a10 */ /* 0x000fe400017fe4ff */
[----:B------:R-:W-:Y:S02]  /*2bc0*/  ISETP.GE.U32.AND P2, PT, R12, c[0x0][0x1e0], PT ;  /* 0x000078000c007a0c */ /* 0x000fe40003f46070 */
[C---:B------:R-:W-:Y:S02]  /*2bd0*/  @!P5 IADD3.X R71, R3.reuse, c[0x0][0x184], RZ, P0, !PT ;  /* 0x000061000347da10 */ /* 0x040fe400007fe4ff */
[----:B------:R-:W-:-:S02]  /*2be0*/  @!P5 IADD3.X R69, R3, c[0x0][0x17c], RZ, P6, !PT ;  /* 0x00005f000345da10 */ /* 0x000fc400037fe4ff */
[----:B------:R-:W-:Y:S02]  /*2bf0*/  SHF.R.S32.HI R78, RZ, 0x1f, R12 ;  /* 0x0000001fff4e7819 */ /* 0x000fe4000001140c */
[----:B------:R-:W-:Y:S02]  /*2c00*/  ISETP.GE.AND.EX P4, PT, R79, c[0x0][0x1e4], PT, P4 ;  /* 0x000079004f007a0c */ /* 0x000fe40003f86340 */
[----:B------:R-:W-:Y:S02]  /*2c10*/  ISETP.GE.U32.AND P0, PT, R11, c[0x0][0x1e0], PT ;  /* 0x000078000b007a0c */ /* 0x000fe40003f06070 */
[----:B------:R-:W-:Y:S02]  /*2c20*/  ISETP.GE.U32.AND P6, PT, R10, c[0x0][0x1e0], PT ;  /* 0x000078000a007a0c */ /* 0x000fe40003fc6070 */
[----:B------:R-:W-:Y:S02]  /*2c30*/  SHF.R.S32.HI R15, RZ, 0x1f, R11 ;  /* 0x0000001fff0f7819 */ /* 0x000fe4000001140b */
[----:B------:R-:W-:Y:S01]  /*2c40*/  SHF.R.S32.HI R14, RZ, 0x1f, R10 ;  /* 0x0000001fff0e7819 */ /* 0x000fe2000001140a */
[----:B------:R-:W-:Y:S01]  /*2c50*/  @!P3 IMAD R3, R9, c[0x0][0x1d8], RZ ;  /* 0x000076000903ba24 */ /* 0x000fe200078e02ff */
[----:B0-----:R-:W-:-:S02]  /*2c60*/  @!P3 MOV R66, R4 ;  /* 0x000000040042b202 */ /* 0x001fc40000000f00 */
[----:B------:R-:W-:Y:S02]  /*2c70*/  @!P3 MOV R67, R7 ;  /* 0x000000070043b202 */ /* 0x000fe40000000f00 */
[----:B------:R-:W-:Y:S02]  /*2c80*/  ISETP.GE.AND.EX P2, PT, R78, c[0x0][0x1e4], PT, P2 ;  /* 0x000079004e007a0c */ /* 0x000fe40003f46320 */
[----:B------:R-:W-:Y:S02]  /*2c90*/  ISETP.GT.U32.OR P4, PT, R0, 0x187, P4 ;  /* 0x000001870000780c */ /* 0x000fe40002784470 */
[----:B------:R-:W-:Y:S02]  /*2ca0*/  ISETP.GE.AND.EX P0, PT, R15, c[0x0][0x1e4], PT, P0 ;  /* 0x000079000f007a0c */ /* 0x000fe40003f06300 */
[----:B------:R-:W-:Y:S01]  /*2cb0*/  ISETP.GE.AND.EX P6, PT, R14, c[0x0][0x1e4], PT, P6 ;  /* 0x000079000e007a0c */ /* 0x000fe20003fc6360 */
[----:B------:R-:W-:Y:S01]  /*2cc0*/  @!P3 IMAD R3, R8, c[0x0][0x1dc], R3 ;  /* 0x000077000803ba24 */ /* 0x000fe200078e0203 */
[----:B------:R-:W-:Y:S01]  /*2cd0*/  ISETP.GT.U32.OR P2, PT, R0, 0x187, P2 ;  /* 0x000001870000780c */ /* 0x000fe20001744470 */
[----:B------:R-:W-:Y:S01]  /*2ce0*/  @!P3 IMAD.WIDE.U32 R66, R8, c[0x0][0x1d8], R66 ;  /* 0x000076000842ba25 */ /* 0x000fe200078e0042 */
[----:B------:R-:W-:-:S02]  /*2cf0*/  ISETP.GT.U32.OR P0, PT, R0, 0x187, P0 ;  /* 0x000001870000780c */ /* 0x000fc40000704470 */
[----:B------:R-:W-:Y:S02]  /*2d00*/  ISETP.GT.U32.OR P6, PT, R0, 0x187, P6 ;  /* 0x000001870000780c */ /* 0x000fe400037c4470 */
[----:B------:R-:W-:Y:S02]  /*2d10*/  @!P3 IADD3 R83, R67, R3, RZ ;  /* 0x000000034353b210 */ /* 0x000fe40007ffe0ff */
[C---:B------:R-:W-:Y:S02]  /*2d20*/  @!P3 SHF.L.U32 R3, R66.reuse, 0x2, RZ ;  /* 0x000000024203b819 */ /* 0x040fe400000006ff */
[----:B------:R-:W-:Y:S01]  /*2d30*/  @!P3 SHF.L.U64.HI R83, R66, 0x2, R83 ;  /* 0x000000024253b819 */ /* 0x000fe20000010253 */
[----:B------:R-:W-:Y:S01]  /*2d40*/  @!P4 IMAD R82, R79, c[0x0][0x1d8], RZ ;  /* 0x000076004f52ca24 */ /* 0x000fe200078e02ff */
[-C--:B------:R-:W-:Y:S02]  /*2d50*/  @!P4 MOV R66, R4.reuse ;  /* 0x000000040042c202 */ /* 0x080fe40000000f00 */
[-C--:B------:R-:W-:Y:S01]  /*2d60*/  @!P4 MOV R67, R7.reuse ;  /* 0x000000070043c202 */ /* 0x080fe20000000f00 */
[----:B------:R-:W-:Y:S01]  /*2d70*/  @!P2 IMAD R118, R78, c[0x0][0x1d8], RZ ;  /* 0x000076004e76aa24 */ /* 0x000fe200078e02ff */
[-C--:B------:R-:W-:Y:S01]  /*2d80*/  @!P0 MOV R78, R4.reuse ;  /* 0x00000004004e8202 */ /* 0x080fe20000000f00 */
[C---:B------:R-:W-:Y:S01]  /*2d90*/  @!P4 IMAD R82, R13.reuse, c[0x0][0x1dc], R82 ;  /* 0x000077000d52ca24 */ /* 0x040fe200078e0252 */
[----:B------:R-:W-:Y:S01]  /*2da0*/  @!P0 MOV R79, R7 ;  /* 0x00000007004f8202 */ /* 0x000fe20000000f00 */
[----:B------:R-:W-:Y:S01]  /*2db0*/  @!P4 IMAD.WIDE.U32 R66, R13, c[0x0][0x1d8], R66 ;  /* 0x000076000d42ca25 */ /* 0x000fe200078e0042 */
[----:B------:R-:W-:-:S02]  /*2dc0*/  @!P6 MOV R80, R4 ;  /* 0x000000040050e202 */ /* 0x000fc40000000f00 */
[----:B------:R-:W-:Y:S01]  /*2dd0*/  @!P6 MOV R81, R7 ;  /* 0x000000070051e202 */ /* 0x000fe20000000f00 */
[----:B------:R-:W-:Y:S02]  /*2de0*/  @!P0 IMAD R119, R15, c[0x0][0x1d8], RZ ;  /* 0x000076000f778a24 */ /* 0x000fe400078e02ff */
[----:B------:R-:W-:Y:S01]  /*2df0*/  @!P6 IMAD R120, R14, c[0x0][0x1d8], RZ ;  /* 0x000076000e78ea24 */ /* 0x000fe200078e02ff */
[----:B------:R-:W-:Y:S01]  /*2e00*/  @!P4 IADD3 R67, R67, R82, RZ ;  /* 0x000000524343c210 */ /* 0x000fe20007ffe0ff */
[C---:B------:R-:W-:Y:S02]  /*2e10*/  @!P0 IMAD R119, R11.reuse, c[0x0][0x1dc], R119 ;  /* 0x000077000b778a24 */ /* 0x040fe400078e0277 */
[----:B------:R-:W-:Y:S02]  /*2e20*/  @!P6 IMAD R120, R10, c[0x0][0x1dc], R120 ;  /* 0x000077000a78ea24 */ /* 0x000fe400078e0278 */
[----:B------:R-:W-:-:S04]  /*2e30*/  @!P0 IMAD.WIDE.U32 R78, R11, c[0x0][0x1d8], R78 ;  /* 0x000076000b4e8a25 */ /* 0x000fc800078e004e */
[----:B------:R-:W-:Y:S01]  /*2e40*/  @!P6 IMAD.WIDE.U32 R80, R10, c[0x0][0x1d8], R80 ;  /* 0x000076000a50ea25 */ /* 0x000fe200078e0050 */
[C---:B------:R-:W-:Y:S02]  /*2e50*/  @!P4 SHF.L.U32 R82, R66.reuse, 0x2, RZ ;  /* 0x000000024252c819 */ /* 0x040fe400000006ff */
[----:B------:R-:W-:Y:S01]  /*2e60*/  @!P4 SHF.L.U64.HI R14, R66, 0x2, R67 ;  /* 0x00000002420ec819 */ /* 0x000fe20000010243 */
[----:B------:R-:W-:Y:S01]  /*2e70*/  @!P2 IMAD R118, R12, c[0x0][0x1dc], R118 ;  /* 0x000077000c76aa24 */ /* 0x000fe200078e0276 */
[----:B------:R-:W-:Y:S02]  /*2e80*/  @!P0 IADD3 R67, R79, R119, RZ ;  /* 0x000000774f438210 */ /* 0x000fe40007ffe0ff */
[----:B------:R-:W-:Y:S02]  /*2e90*/  @!P6 IADD3 R66, R81, R120, RZ ;  /* 0x000000785142e210 */ /* 0x000fe40007ffe0ff */
[----:B------:R-:W-:Y:S02]  /*2ea0*/  @!P0 SHF.L.U64.HI R11, R78, 0x2, R67 ;  /* 0x000000024e0b8819 */ /* 0x000fe40000010243 */
[----:B------:R-:W-:-:S02]  /*2eb0*/  @!P6 SHF.L.U32 R10, R80, 0x2, RZ ;  /* 0x00000002500ae819 */ /* 0x000fc400000006ff */
[----:B------:R-:W-:Y:S02]  /*2ec0*/  @!P6 SHF.L.U64.HI R125, R80, 0x2, R66 ;  /* 0x00000002507de819 */ /* 0x000fe40000010242 */
[----:B------:R-:W-:Y:S01]  /*2ed0*/  CS2R R80, SRZ ;  /* 0x0000000000507805 */ /* 0x000fe2000001ff00 */
[----:B------:R-:W-:-:S05]  /*2ee0*/  CS2R R66, SRZ ;  /* 0x0000000000427805 */ /* 0x000fca000001ff00 */
[----:B------:R0:W3:Y:S04]  /*2ef0*/  @P1 LDG.E.64 R80, [R72.64] ;  /* 0x0000001248501981 */ /* 0x0000e8000c1e1b00 */
[----:B------:R1:W5:Y:S01]  /*2f00*/  @!P5 LDG.E.64 R66, [R68.64] ;  /* 0x000000124442d981 */ /* 0x000362000c1e1b00 */
[----:B------:R-:W-:Y:S01]  /*2f10*/  CS2R R120, SRZ ;  /* 0x0000000000787805 */ /* 0x000fe2000001ff00 */
[----:B------:R-:W-:Y:S01]  /*2f20*/  @!P0 SHF.L.U32 R13, R78, 0x2, RZ ;  /* 0x000000024e0d8819 */ /* 0x000fe200000006ff */
[----:B-1----:R-:W-:-:S06]  /*2f30*/  CS2R R68, SRZ ;  /* 0x0000000000447805 */ /* 0x002fcc000001ff00 */
[----:B------:R1:W5:Y:S01]  /*2f40*/  @P1 LDG.E.64 R68, [R76.64] ;  /* 0x000000124c441981 */ /* 0x000362000c1e1b00 */
[----:B--2---:R-:W-:Y:S02]  /*2f50*/  MOV R8, R74 ;  /* 0x0000004a00087202 */ /* 0x004fe40000000f00 */
[----:B------:R-:W-:Y:S02]  /*2f60*/  MOV R9, R75 ;  /* 0x0000004b00097202 */ /* 0x000fe40000000f00 */
[----:B------:R-:W-:Y:S02]  /*2f70*/  @!P2 MOV R74, R4 ;  /* 0x00000004004aa202 */ /* 0x000fe40000000f00 */
[----:B------:R-:W-:-:S05]  /*2f80*/  @!P2 MOV R75, R7 ;  /* 0x00000007004ba202 */ /* 0x000fca0000000f00 */
[----:B------:R-:W-:-:S05]  /*2f90*/  @!P2 IMAD.WIDE.U32 R74, R12, c[0x0][0x1d8], R74 ;  /* 0x000076000c4aaa25 */ /* 0x000fca00078e004a */
[----:B------:R-:W-:Y:S02]  /*2fa0*/  @!P2 IADD3 R75, R75, R118, RZ ;  /* 0x000000764b4ba210 */ /* 0x000fe40007ffe0ff */
[----:B------:R-:W-:Y:S01]  /*2fb0*/  CS2R R118, SRZ ;  /* 0x0000000000767805 */ /* 0x000fe2000001ff00 */
[----:B------:R-:W-:-:S05]  /*2fc0*/  @!P2 SHF.L.U32 R12, R74, 0x2, RZ ;  /* 0x000000024a0ca819 */ /* 0x000fca00000006ff */
[----:B------:R2:W5:Y:S01]  /*2fd0*/  @!P5 LDG.E.64 R118, [R70.64] ;  /* 0x000000124676d981 */ /* 0x000562000c1e1b00 */
[----:B0-----:R-:W-:Y:S02]  /*2fe0*/  @!P3 IADD3 R72, P5, R3, c[0x0][0x180], RZ ;  /* 0x000060000348ba10 */ /* 0x001fe40007fbe0ff */
[----:B------:R-:W-:Y:S02]  /*2ff0*/  @!P2 SHF.L.U64.HI R15, R74, 0x2, R75 ;  /* 0x000000024a0fa819 */ /* 0x000fe4000001024b */
[----:B------:R-:W-:Y:S02]  /*3000*/  @!P3 IADD3.X R73, R83, c[0x0][0x184], RZ, P5, !PT ;  /* 0x000061005349ba10 */ /* 0x000fe40002ffe4ff */
[----:B------:R-:W-:Y:S01]  /*3010*/  @!P3 IADD3 R74, P5, R3, c[0x0][0x178], RZ ;  /* 0x00005e00034aba10 */ /* 0x000fe20007fbe0ff */
[----:B--2---:R-:W-:-:S03]  /*3020*/  CS2R R70, SRZ ;  /* 0x0000000000467805 */ /* 0x004fc6000001ff00 */
[----:B------:R-:W-:Y:S01]  /*3030*/  @!P3 IADD3.X R75, R83, c[0x0][0x17c], RZ, P5, !PT ;  /* 0x00005f00534bba10 */ /* 0x000fe20002ffe4ff */
[----:B------:R0:W5:Y:S01]  /*3040*/  @!P3 LDG.E.64 R120, [R72.64] ;  /* 0x000000124878b981 */ /* 0x000162000c1e1b00 */
[----:B------:R-:W-:-:S03]  /*3050*/  @!P4 IADD3 R78, P5, R82, c[0x0][0x180], RZ ;  /* 0x00006000524eca10 */ /* 0x000fc60007fbe0ff */
[----:B------:R2:W5:Y:S01]  /*3060*/  @!P3 LDG.E.64 R70, [R74.64] ;  /* 0x000000124a46b981 */ /* 0x000562000c1e1b00 */
[----:B-1----:R-:W-:Y:S02]  /*3070*/  @!P4 IADD3 R76, P3, R82, c[0x0][0x178], RZ ;  /* 0x00005e00524cca10 */ /* 0x002fe40007f7e0ff */
[C---:B------:R-:W-:Y:S02]  /*3080*/  @!P4 IADD3.X R79, R14.reuse, c[0x0][0x184], RZ, P5, !PT ;  /* 0x000061000e4fca10 */ /* 0x040fe40002ffe4ff */
[----:B------:R-:W-:Y:S02]  /*3090*/  MOV R3, R15 ;  /* 0x0000000f00037202 */ /* 0x000fe40000000f00 */
[----:B------:R-:W-:Y:S02]  /*30a0*/  @!P4 IADD3.X R77, R14, c[0x0][0x17c], RZ, P3, !PT ;  /* 0x00005f000e4dca10 */ /* 0x000fe40001ffe4ff */
[----:B--2---:R-:W-:Y:S01]  /*30b0*/  @!P2 IADD3 R74, P5, R12, c[0x0][0x180], RZ ;  /* 0x000060000c4aaa10 */ /* 0x004fe20007fbe0ff */
[----:B------:R-:W-:-:S03]  /*30c0*/  CS2R R14, SRZ ;  /* 0x00000000000e7805 */ /* 0x000fc6000001ff00 */
[----:B------:R-:W-:-:S05]  /*30d0*/  @!P2 IADD3.X R75, R3, c[0x0][0x184], RZ, P5, !PT ;  /* 0x00006100034baa10 */ /* 0x000fca0002ffe4ff */
[----:B------:R-:W2:Y:S01]  /*30e0*/  @!P2 LDG.E.64 R14, [R74.64] ;  /* 0x000000124a0ea981 */ /* 0x000ea2000c1e1b00 */
[----:B------:R-:W-:Y:S01]  /*30f0*/  CS2R R122, SRZ ;  /* 0x00000000007a7805 */ /* 0x000fe2000001ff00 */
[----:B0-----:R-:W-:-:S05]  /*3100*/  CS2R R72, SRZ ;  /* 0x0000000000487805 */ /* 0x001fca000001ff00 */
[----:B------:R0:W5:Y:S04]  /*3110*/  @!P4 LDG.E.64 R122, [R78.64] ;  /* 0x000000124e7ac981 */ /* 0x000168000c1e1b00 */
[----:B------:R1:W5:Y:S01]  /*3120*/  @!P4 LDG.E.64 R72, [R76.64] ;  /* 0x000000124c48c981 */ /* 0x000362000c1e1b00 */
[----:B0-----:R-:W-:-:S04]  /*3130*/  MOV R79, R13 ;  /* 0x0000000d004f7202 */ /* 0x001fc80000000f00 */
[----:B------:R-:W-:-:S04]  /*3140*/  @!P0 IADD3 R82, P4, R79, c[0x0][0x180], RZ ;  /* 0x000060004f528a10 */ /* 0x000fc80007f9e0ff */
[----:B------:R-:W-:Y:S01]  /*3150*/  @!P0 IADD3.X R83, R11, c[0x0][0x184], RZ, P4, !PT ;  /* 0x000061000b538a10 */ /* 0x000fe200027fe4ff */
[----:B--2---:R0:W-:Y:S02]  /*3160*/  STL.64 [R1+0x68], R14 ;  /* 0x0000680e01007387 */ /* 0x0041e40000100a00 */
[----:B0-----:R-:W-:Y:S02]  /*3170*/  @!P2 IADD3 R14, P3, R12, c[0x0][0x178], RZ ;  /* 0x00005e000c0eaa10 */ /* 0x001fe40007f7e0ff */
[----:B------:R-:W-:-:S06]  /*3180*/  CS2R R12, SRZ ;  /* 0x00000000000c7805 */ /* 0x000fcc000001ff00 */
[----:B------:R0:W2:Y:S01]  /*3190*/  @!P0 LDG.E.64 R12, [R82.64] ;  /* 0x00000012520c8981 */ /* 0x0000a2000c1e1b00 */
[----:B------:R-:W-:Y:S01]  /*31a0*/  @!P0 IADD3 R78, P5, R79, c[0x0][0x178], RZ ;  /* 0x00005e004f4e8a10 */ /* 0x000fe20007fbe0ff */
[----:B------:R-:W-:Y:S01]  /*31b0*/  CS2R R74, SRZ ;  /* 0x00000000004a7805 */ /* 0x000fe2000001ff00 */
[----:B------:R-:W-:Y:S01]  /*31c0*/  @!P2 IADD3.X R15, R3, c[0x0][0x17c], RZ, P3, !PT ;  /* 0x00005f00030faa10 */ /* 0x000fe20001ffe4ff */
[----:B-1----:R-:W-:Y:S01]  /*31d0*/  CS2R R76, SRZ ;  /* 0x00000000004c7805 */ /* 0x002fe2000001ff00 */
[----:B------:R-:W-:-:S03]  /*31e0*/  @!P0 IADD3.X R79, R11, c[0x0][0x17c], RZ, P5, !PT ;  /* 0x00005f000b4f8a10 */ /* 0x000fc60002ffe4ff */
[----:B------:R1:W5:Y:S04]  /*31f0*/  @!P2 LDG.E.64 R74, [R14.64] ;  /* 0x000000120e4aa981 */ /* 0x000368000c1e1b00 */
[----:B------:R4:W5:Y:S01]  /*3200*/  @!P0 LDG.E.64 R76, [R78.64] ;  /* 0x000000124e4c8981 */ /* 0x000962000c1e1b00 */
[----:B0-----:R-:W-:-:S03]  /*3210*/  @!P6 IADD3 R82, P2, R10, c[0x0][0x178], RZ ;  /* 0x00005e000a52ea10 */ /* 0x001fc60007f5e0ff */
[----:B-1----:R0:W5:Y:S01]  /*3220*/  LDL.LU.64 R14, [R1+0xe0] ;  /* 0x0000e000010e7983 */ /* 0x0021620000300a00 */
[----:B------:R-:W1:Y:S02]  /*3230*/  R2UR UR6, R8 ;  /* 0x00000000080673c2 */ /* 0x000e6400000e0000 */
[----:B-1----:R-:W-:Y:S01]  /*3240*/  MOV R3, UR6 ;  /* 0x0000000600037c02 */ /* 0x002fe20008000f00 */
[----:B--2---:R1:W-:Y:S02]  /*3250*/  STL.64 [R1+0x78], R12 ;  /* 0x0000780c01007387 */ /* 0x0043e40000100a00 */
[----:B-1----:R-:W-:Y:S02]  /*3260*/  @!P6 IADD3 R12, P0, R10, c[0x0][0x180], RZ ;  /* 0x000060000a0cea10 */ /* 0x002fe40007f1e0ff */
[----:B------:R-:W-:Y:S02]  /*3270*/  CS2R R10, SRZ ;  /* 0x00000000000a7805 */ /* 0x000fe4000001ff00 */
[----:B------:R-:W-:-:S05]  /*3280*/  @!P6 IADD3.X R13, R125, c[0x0][0x184], RZ, P0, !PT ;  /* 0x000061007d0dea10 */ /* 0x000fca00007fe4ff */
[----:B------:R1:W2:Y:S01]  /*3290*/  @!P6 LDG.E.64 R10, [R12.64] ;  /* 0x000000120c0ae981 */ /* 0x0002a2000c1e1b00 */
[----:B------:R-:W-:-:S05]  /*32a0*/  FFMA.FTZ R3, -R3, UR6, R9 ;  /* 0x0000000603037c23 */ /* 0x000fca0008010109 */
[----:B------:R-:W-:-:S13]  /*32b0*/  FSETP.GTU.FTZ.AND P0, PT, R3, RZ, PT ;  /* 0x000000ff0300720b */ /* 0x000fda0003f1c000 */
[----:B------:R-:W-:Y:S01]  /*32c0*/  VOTEU.ANY UP0, P0 ;  /* 0x00000000003f7886 */ /* 0x000fe20000000100 */
[----:B------:R-:W-:-:S13]  /*32d0*/  PLOP3.LUT P0, PT, PT, PT, UP0, 0x80, 0x0 ;  /* 0x000000000000781c */ /* 0x000fda0003f0f008 */
[----:B------:R-:W-:-:S06]  /*32e0*/  @P0 FADD.FTZ R3, R3, c[0x0][0x1a0] ;  /* 0x0000680003030621 */ /* 0x000fcc0000010000 */
[----:B------:R-:W0:Y:S01]  /*32f0*/  @P0 MUFU.RSQ R3, R3 ;  /* 0x0000000300030308 */ /* 0x000e220000001400 */
[----:B------:R-:W-:Y:S01]  /*3300*/  @!P6 IADD3.X R83, R125, c[0x0][0x17c], RZ, P2, !PT ;  /* 0x00005f007d53ea10 */ /* 0x000fe200017fe4ff */
[----:B---3--:R-:W-:Y:S01]  /*3310*/  FADD.FTZ R80, R80, -UR6 ;  /* 0x8000000650507e21 */ /* 0x008fe20008010000 */
[----:B------:R3:W5:Y:S04]  /*3320*/  LDL.LU R125, [R1+0xd8] ;  /* 0x0000d800017d7983 */ /* 0x0007680000300800 */
[----:B-1----:R3:W5:Y:S01]  /*3330*/  LDL.LU.64 R12, [R1+0xd0] ;  /* 0x0000d000010c7983 */ /* 0x0027620000300a00 */
[----:B0-----:R0:W1:Y:S02]  /*3340*/  @P0 R2UR UR5, R3 ;  /* 0x00000000030503c2 */ /* 0x00106400000e0000 */
[----:B0-----:R-:W-:Y:S01]  /*3350*/  FADD.FTZ R3, R81, -UR6 ;  /* 0x8000000651037e21 */ /* 0x001fe20008010000 */
[----:B------:R-:W-:Y:S01]  /*3360*/  ISETP.GT.U32.AND P0, PT, R0, 0x187, PT ;  /* 0x000001870000780c */ /* 0x000fe20003f04070 */
[----:B----4-:R-:W-:Y:S01]  /*3370*/  CS2R R78, SRZ ;  /* 0x00000000004e7805 */ /* 0x010fe2000001ff00 */
[----:B------:R-:W-:Y:S01]  /*3380*/  UMOV UR25, 0x3f800000 ;  /* 0x3f80000000197882 */ /* 0x000fe20000000000 */
[----:B------:R-:W-:Y:S01]  /*3390*/  BSSY B0, `(.L_x_2520) ;  /* 0x0000017000007945 */ /* 0x000fe20003800000 */
[----:B------:R-:W-:-:S03]  /*33a0*/  ISETP.NE.AND P5, PT, RZ, UR21, PT ;  /* 0x00000015ff007c0c */ /* 0x000fc6000bfa5270 */
[----:B------:R0:W5:Y:S01]  /*33b0*/  @!P6 LDG.E.64 R78, [R82.64] ;  /* 0x00000012524ee981 */ /* 0x000162000c1e1b00 */
[----:B-1----:R-:W-:Y:S01]  /*33c0*/  @UP0 UMOV UR25, UR5 ;  /* 0x0000000500190c82 */ /* 0x002fe20008000000 */
[----:B0-----:R-:W-:Y:S02]  /*33d0*/  CS2R R82, SRZ ;  /* 0x0000000000527805 */ /* 0x001fe4000001ff00 */
[----:B--2---:R0:W-:Y:S04]  /*33e0*/  STL.64 [R1+0x80], R10 ;  /* 0x0000800a01007387 */ /* 0x0041e80000100a00 */
[----:B0-----:R3:W5:Y:S04]  /*33f0*/  LDL.LU.64 R10, [R1+0xc8] ;  /* 0x0000c800010a7983 */ /* 0x0017680000300a00 */
[----:B------:R3:W5:Y:S04]  /*3400*/  LDL.LU R8, [R1+0xc0] ;  /* 0x0000c00001087983 */ /* 0x0007680000300800 */
[----:B------:R3:W5:Y:S04]  /*3410*/  LDL.LU R9, [R1+0xbc] ;  /* 0x0000bc0001097983 */ /* 0x0007680000300800 */
[----:B------:R0:W-:Y:S04]  /*3420*/  STL [R1+0x20], R80 ;  /* 0x0000205001007387 */ /* 0x0001e80000100800 */
[----:B------:R3:W-:Y:S01]  /*3430*/  STL [R1+0x1c], R3 ;  /* 0x00001c0301007387 */ /* 0x0007e20000100800 */
[----:B0-----:R-:W-:Y:S01]  /*3440*/  CS2R R80, SRZ ;  /* 0x0000000000507805 */ /* 0x001fe2000001ff00 */
[----:B------:R-:W-:Y:S05]  /*3450*/  @P0 BRA `(.L_x_2521) ;  /* 0x000000a000000947 */ /* 0x000fea0003800000 */
[----:B---3--:R-:W2:Y:S01]  /*3460*/  LDL R3, [R1+0xb4] ;  /* 0x0000b40001037983 */ /* 0x008ea20000100800 */
[----:B------:R-:W-:-:S02]  /*3470*/  ISETP.NE.AND P0, PT, RZ, UR21, PT ;  /* 0x00000015ff007c0c */ /* 0x000fc4000bf05270 */
[----:B--2---:R-:W-:-:S04]  /*3480*/  IADD3 R3, R3, UR22, RZ ;  /* 0x0000001603037c10 */ /* 0x004fc8000fffe0ff */
[----:B------:R-:W-:-:S07]  /*3490*/  SHF.R.S32.HI R81, RZ, 0x1f, R3 ;  /* 0x0000001fff517819 */ /* 0x000fce0000011403 */
[----:B------:R-:W-:-:S04]  /*34a0*/  @P0 LEA R80, P2, R3, c[0x0][0x190], 0x2 ;  /* 0x0000640003500a11 */ /* 0x000fc800078410ff */
[----:B------:R-:W-:-:S05]  /*34b0*/  @P0 LEA.HI.X R81, R3, c[0x0][0x194], R81, 0x2, P2 ;  /* 0x0000650003510a11 */ /* 0x000fca00010f1451 */
[----:B------:R0:W5:Y:S02]  /*34c0*/  @P0 LDG.E.64 R82, [R80.64] ;  /* 0x0000001250520981 */ /* 0x000164000c1e1b00 */
[----:B0-----:R-:W-:-:S10]  /*34d0*/  HFMA2.MMA R80, -RZ, RZ, 0, 2.384185791015625e-07 ;  /* 0x00000004ff507435 */ /* 0x001fd400000001ff */
[----:B------:R-:W-:-:S06]  /*34e0*/  IMAD.WIDE R80, R3, R80, c[0x0][0x188] ;  /* 0x0000620003507625 */ /* 0x000fcc00078e0250 */
[----:B------:R-:W5:Y:S02]  /*34f0*/  LDG.E.64 R80, [R80.64] ;  /* 0x0000001250507981 */ /* 0x000f64000c1e1b00 */
.L_x_2521:
[----:B------:R-:W-:Y:S05]  /*3500*/  BSYNC B0 ;  /* 0x0000000000007941 */ /* 0x000fea0003800000 */
.L_x_2520:
[----:B------:R0:W-:Y:S04]  /*3510*/  STL [R1+0xc0], R2 ;  /* 0x0000c00201007387 */ /* 0x0001e80000100800 */
[----:B0-----:R-:W2:Y:S04]  /*3520*/  LDL.LU R2, [R1+0x20] ;  /* 0x0000200001027983 */ /* 0x001ea80000300800 */
[----:B------:R0:W-:Y:S04]  /*3530*/  STL [R1+0xbc], R0 ;  /* 0x0000bc0001007387 */ /* 0x0001e80000100800 */
[----:B0-----:R-:W4:Y:S01]  /*3540*/  LDL.LU R0, [R1+0x1c] ;  /* 0x00001c0001007983 */ /* 0x001f220000300800 */
[----:B---3-5:R-:W-:-:S03]  /*3550*/  MOV R3, R69 ;  /* 0x0000004500037202 */ /* 0x028fc60000000f00 */
[----:B------:R-:W-:Y:S01]  /*3560*/  STL [R1+0x18], R68 ;  /* 0x0000184401007387 */ /* 0x000fe20000100800 */
[----:B--2---:R-:W-:-:S05]  /*3570*/  FMUL.FTZ R2, R2, UR25 ;  /* 0x0000001902027c20 */ /* 0x004fca0008410000 */
[----:B------:R0:W-:Y:S01]  /*3580*/  STL [R1+0x94], R2 ;  /* 0x0000940201007387 */ /* 0x0001e20000100800 */
[----:B----4-:R-:W-:-:S03]  /*3590*/  FMUL.FTZ R0, R0, UR25 ;  /* 0x0000001900007c20 */ /* 0x010fc60008410000 */
[----:B0-----:R0:W5:Y:S04]  /*35a0*/  LDL.LU R2, [R1+0xc0] ;  /* 0x0000c00001027983 */ /* 0x0011680000300800 */
[----:B------:R1:W-:Y:S04]  /*35b0*/  STL [R1+0x98], R0 ;  /* 0x0000980001007387 */ /* 0x0003e80000100800 */
[----:B-1----:R0:W5:Y:S01]  /*35c0*/  LDL.LU R0, [R1+0xbc] ;  /* 0x0000bc0001007983 */ /* 0x0021620000300800 */
[----:B------:R-:W-:Y:S05]  /*35d0*/  @!P5 BRA `(.L_x_2522) ;  /* 0x000001b00000d947 */ /* 0x000fea0003800000 */
[----:B------:R-:W2:Y:S04]  /*35e0*/  LDL R3, [R1+0x94] ;  /* 0x0000940001037983 */ /* 0x000ea80000100800 */
[----:B------:R-:W-:Y:S04]  /*35f0*/  STL [R1+0xc8], R4 ;  /* 0x0000c80401007387 */ /* 0x000fe80000100800 */
[----:B-----5:R1:W-:Y:S04]  /*3600*/  STL [R1+0xc0], R2 ;  /* 0x0000c00201007387 */ /* 0x0203e80000100800 */
[----:B-1----:R-:W3:Y:S04]  /*3610*/  LDL R2, [R1+0x98] ;  /* 0x0000980001027983 */ /* 0x002ee80000100800 */
[----:B------:R2:W-:Y:S02]  /*3620*/  STL [R1+0xbc], R0 ;  /* 0x0000bc0001007387 */ /* 0x0005e40000100800 */
[----:B--2---:R-:W-:-:S04]  /*3630*/  FFMA.FTZ R0, R3, R80, R82 ;  /* 0x0000005003007223 */ /* 0x004fc80000010052 */
[----:B------:R-:W-:-:S06]  /*3640*/  FMUL.FTZ R3, R0, -1.4426950216293334961 ;  /* 0xbfb8aa3b00037820 */ /* 0x000fcc0000410000 */
[----:B------:R-:W1:Y:S02]  /*3650*/  MUFU.EX2 R3, R3 ;  /* 0x0000000300037308 */ /* 0x000e640000000800 */
[----:B-1----:R-:W-:-:S06]  /*3660*/  FADD.FTZ R3, R3, 1 ;  /* 0x3f80000003037421 */ /* 0x002fcc0000010000 */
[----:B------:R-:W1:Y:S02]  /*3670*/  MUFU.RCP R3, R3 ;  /* 0x0000000300037308 */ /* 0x000e640000001000 */
[----:B-1----:R-:W-:Y:S02]  /*3680*/  FADD.FTZ R4, -R3, 1 ;  /* 0x3f80000003047421 */ /* 0x002fe40000010100 */
[----:B------:R-:W-:Y:S02]  /*3690*/  FMUL.FTZ R3, R68, R3 ;  /* 0x0000000344037220 */ /* 0x000fe40000410000 */
[----:B------:R-:W-:Y:S02]  /*36a0*/  FFMA.FTZ R0, R0, R4, 1 ;  /* 0x3f80000000007423 */ /* 0x000fe40000010004 */
[----:B------:R1:W5:Y:S02]  /*36b0*/  LDL.LU R4, [R1+0xc8] ;  /* 0x0000c80001047983 */ /* 0x0003640000300800 */
[----:B------:R-:W-:-:S02]  /*36c0*/  FMUL.FTZ R3, R3, R0 ;  /* 0x0000000003037220 */ /* 0x000fc40000410000 */
[----:B---3--:R-:W-:-:S03]  /*36d0*/  FFMA.FTZ R0, R2, R81, R83 ;  /* 0x0000005102007223 */ /* 0x008fc60000010053 */
[----:B------:R2:W-:Y:S02]  /*36e0*/  STL [R1+0x18], R3 ;  /* 0x0000180301007387 */ /* 0x0005e40000100800 */
[----:B--2---:R-:W-:-:S06]  /*36f0*/  FMUL.FTZ R3, R0, -1.4426950216293334961 ;  /* 0xbfb8aa3b00037820 */ /* 0x004fcc0000410000 */
[----:B------:R-:W2:Y:S02]  /*3700*/  MUFU.EX2 R3, R3 ;  /* 0x0000000300037308 */ /* 0x000ea40000000800 */
[----:B--2---:R-:W-:-:S06]  /*3710*/  FADD.FTZ R3, R3, 1 ;  /* 0x3f80000003037421 */ /* 0x004fcc0000010000 */
[----:B------:R-:W2:Y:S02]  /*3720*/  MUFU.RCP R3, R3 ;  /* 0x0000000300037308 */ /* 0x000ea40000001000 */
[----:B--2---:R-:W-:Y:S02]  /*3730*/  FADD.FTZ R2, -R3, 1 ;  /* 0x3f80000003027421 */ /* 0x004fe40000010100 */
[----:B------:R-:W-:Y:S02]  /*3740*/  FMUL.FTZ R3, R69, R3 ;  /* 0x0000000345037220 */ /* 0x000fe40000410000 */
[----:B------:R-:W-:Y:S02]  /*3750*/  FFMA.FTZ R0, R0, R2, 1 ;  /* 0x3f80000000007423 */ /* 0x000fe40000010002 */
[----:B------:R1:W5:Y:S02]  /*3760*/  LDL.LU R2, [R1+0xc0] ;  /* 0x0000c00001027983 */ /* 0x0003640000300800 */
[----:B------:R-:W-:-:S02]  /*3770*/  FMUL.FTZ R3, R3, R0 ;  /* 0x0000000003037220 */ /* 0x000fc40000410000 */
[----:B------:R1:W5:Y:S04]  /*3780*/  LDL.LU R0, [R1+0xbc] ;  /* 0x0000bc0001007983 */ /* 0x0003680000300800 */
.L_x_2522:
[----:B------:R2:W-:Y:S04]  /*3790*/  STL [R1+0xd4], R7 ;  /* 0x0000d40701007387 */ /* 0x0005e80000100800 */
[----:B--2---:R-:W2:Y:S04]  /*37a0*/  LDL R7, [R1+0x94] ;  /* 0x0000940001077983 */ /* 0x004ea80000100800 */
[----:B------:R3:W-:Y:S04]  /*37b0*/  STL [R1+0xd0], R6 ;  /* 0x0000d00601007387 */ /* 0x0007e80000100800 */
[----:B---3--:R-:W3:Y:S04]  /*37c0*/  LDL R6, [R1+0x98] ;  /* 0x0000980001067983 */ /* 0x008ee80000100800 */
[----:B------:R4:W-:Y:S04]  /*37d0*/  STL [R1+0xcc], R5 ;  /* 0x0000cc0501007387 */ /* 0x0009e80000100800 */
[----:B----4-:R-:W4:Y:S04]  /*37e0*/  LDL R5, [R1+0x18] ;  /* 0x0000180001057983 */ /* 0x010f280000100800 */
[----:B-----5:R-:W-:Y:S04]  /*37f0*/  STL [R1+0xc8], R4 ;  /* 0x0000c80401007387 */ /* 0x020fe80000100800 */
[----:B------:R0:W-:Y:S04]  /*3800*/  STL [R1+0xc0], R2 ;  /* 0x0000c00201007387 */ /* 0x0001e80000100800 */
[----:B0-----:R-:W3:Y:S04]  /*3810*/  LDL.LU R2, [R1+0x10] ;  /* 0x0000100001027983 */ /* 0x001ee80000300800 */
[----:B------:R0:W-:Y:S04]  /*3820*/  STL [R1+0xbc], R0 ;  /* 0x0000bc0001007387 */ /* 0x0001e80000100800 */
[----:B0-----:R-:W3:Y:S01]  /*3830*/  LDL.LU R0, [R1+0x14] ;  /* 0x0000140001007983 */ /* 0x001ee20000300800 */
[----:B------:R-:W-:-:S02]  /*3840*/  FMUL.FTZ R4, R3, R81 ;  /* 0x0000005103047220 */ /* 0x000fc40000410000 */
[----:B----4-:R-:W-:-:S04]  /*3850*/  FMUL.FTZ R5, R5, R80 ;  /* 0x0000005005057220 */ /* 0x010fc80000410000 */
[----:B--2---:R-:W-:Y:S02]  /*3860*/  FFMA.FTZ R7, R7, R5, RZ ;  /* 0x0000000507077223 */ /* 0x004fe400000100ff */
[----:B------:R-:W-:Y:S02]  /*3870*/  FADD.FTZ R5, RZ, R5 ;  /* 0x00000005ff057221 */ /* 0x000fe40000010000 */
[----:B---3--:R-:W-:Y:S02]  /*3880*/  FFMA.FTZ R6, R6, R4, R7 ;  /* 0x0000000406067223 */ /* 0x008fe40000010007 */
[----:B------:R-:W-:Y:S01]  /*3890*/  FADD.FTZ R4, R4, R5 ;  /* 0x0000000504047221 */ /* 0x000fe20000010000 */
[----:B------:R0:W5:Y:S04]  /*38a0*/  LDL.LU R7, [R1+0xd4] ;  /* 0x0000d40001077983 */ /* 0x0001680000300800 */
[----:B------:R2:W-:Y:S01]  /*38b0*/  STL [R1+0x28], R6 ;  /* 0x0000280601007387 */ /* 0x0005e20000100800 */
[----:B------:R-:W-:-:S04]  /*38c0*/  FADD.FTZ R2, R2, -UR6 ;  /* 0x8000000602027e21 */ /* 0x000fc80008010000 */
[----:B------:R-:W-:Y:S01]  /*38d0*/  FMUL.FTZ R2, R2, UR25 ;  /* 0x0000001902027c20 */ /* 0x000fe20008410000 */
[----:B--2---:R0:W5:Y:S04]  /*38e0*/  LDL.LU R6, [R1+0xd0] ;  /* 0x0000d00001067983 */ /* 0x0041680000300800 */
[----:B------:R0:W5:Y:S01]  /*38f0*/  LDL.LU R5, [R1+0xcc] ;  /* 0x0000cc0001057983 */ /* 0x0001620000300800 */
[----:B------:R-:W-:-:S03]  /*3900*/  FADD.FTZ R0, R0, -UR6 ;  /* 0x8000000600007e21 */ /* 0x000fc60008010000 */
[----:B------:R2:W-:Y:S01]  /*3910*/  STL [R1+0x24], R4 ;  /* 0x0000240401007387 */ /* 0x0005e20000100800 */
[----:B------:R-:W-:-:S03]  /*3920*/  FMUL.FTZ R0, R0, UR25 ;  /* 0x0000001900007c20 */ /* 0x000fc60008410000 */
[----:B--2---:R0:W5:Y:S04]  /*3930*/  LDL.LU R4, [R1+0xc8] ;  /* 0x0000c80001047983 */ /* 0x0041680000300800 */
[----:B------:R2:W-:Y:S04]  /*3940*/  STL [R1+0xa4], R2 ;  /* 0x0000a40201007387 */ /* 0x0005e80000100800 */
[----:B--2---:R0:W5:Y:S04]  /*3950*/  LDL.LU R2, [R1+0xc0] ;  /* 0x0000c00001027983 */ /* 0x0041680000300800 */
[----:B------:R2:W-:Y:S04]  /*3960*/  STL [R1+0xb0], R0 ;  /* 0x0000b00001007387 */ /* 0x0005e80000100800 */
[----:B--2---:R0:W5:Y:S04]  /*3970*/  LDL.LU R0, [R1+0xbc] ;  /* 0x0000bc0001007983 */ /* 0x0041680000300800 */
[----:B------:R0:W-:Y:S04]  /*3980*/  STL [R1+0x14], R8 ;  /* 0x0000140801007387 */ /* 0x0001e80000100800 */
[----:B------:R0:W-:Y:S01]  /*3990*/  STL [R1+0x10], R9 ;  /* 0x0000100901007387 */ /* 0x0001e20000100800 */
[----:B------:R-:W-:Y:S05]  /*39a0*/  @!P5 BRA `(.L_x_2523) ;  /* 0x000001e00000d947 */ /* 0x000fea0003800000 */
[----:B-----5:R2:W-:Y:S04]  /*39b0*/  STL [R1+0xcc], R4 ;  /* 0x0000cc0401007387 */ /* 0x0205e80000100800 */
[----:B--2---:R-:W2:Y:S04]  /*39c0*/  LDL R4, [R1+0xa4] ;  /* 0x0000a40001047983 */ /* 0x004ea80000100800 */
[----:B------:R3:W-:Y:S04]  /*39d0*/  STL [R1+0xc8], R3 ;  /* 0x0000c80301007387 */ /* 0x0007e80000100800 */
[----:B---3--:R-:W3:Y:S04]  /*39e0*/  LDL R3, [R1+0xb0] ;  /* 0x0000b00001037983 */ /* 0x008ee80000100800 */
[----:B------:R2:W-:Y:S04]  /*39f0*/  STL [R1+0xc0], R2 ;  /* 0x0000c00201007387 */ /* 0x0005e80000100800 */
[----:B------:R4:W-:Y:S01]  /*3a00*/  STL [R1+0xbc], R0 ;  /* 0x0000bc0001007387 */ /* 0x0009e20000100800 */
[----:B--2---:R-:W-:-:S04]  /*3a10*/  FFMA.FTZ R2, R4, R80, R82 ;  /* 0x0000005004027223 */ /* 0x004fc80000010052 */
[----:B----4-:R-:W-:-:S06]  /*3a20*/  FMUL.FTZ R0, R2, -1.4426950216293334961 ;  /* 0xbfb8aa3b02007820 */ /* 0x010fcc0000410000 */
        /* <DEDUP_REMOVED lines=8> */
[----:B---3--:R-:W-:-:S03]  /*3ab0*/  FFMA.FTZ R2, R3, R81, R83 ;  /* 0x0000005103027223 */ /* 0x008fc60000010053 */
[----:B------:R3:W-:Y:S02]  /*3ac0*/  STL [R1+0x14], R0 ;  /* 0x0000140001007387 */ /* 0x0007e40000100800 */
[----:B---3--:R-:W-:-:S06]  /*3ad0*/  FMUL.FTZ R0, R2, -1.4426950216293334961 ;  /* 0xbfb8aa3b02007820 */ /* 0x008fcc0000410000 */
[----:B------:R-:W3:Y:S02]  /*3ae0*/  MUFU.EX2 R0, R0 ;  /* 0x0000000000007308 */ /* 0x000ee40000000800 */
[----:B---3--:R-:W-:-:S06]  /*3af0*/  FADD.FTZ R0, R0, 1 ;  /* 0x3f80000000007421 */ /* 0x008fcc0000010000 */
[----:B------:R-:W3:Y:S02]  /*3b00*/  MUFU.RCP R0, R0 ;  /* 0x0000000000007308 */ /* 0x000ee40000001000 */
[----:B---3--:R-:W-:Y:S02]  /*3b10*/  FADD.FTZ R3, -R0, 1 ;  /* 0x3f80000000037421 */ /* 0x008fe40000010100 */
[----:B------:R-:W-:Y:S02]  /*3b20*/  FMUL.FTZ R0, R9, R0 ;  /* 0x0000000009007220 */ /* 0x000fe40000410000 */
[----:B------:R-:W-:Y:S02]  /*3b30*/  FFMA.FTZ R2, R2, R3, 1 ;  /* 0x3f80000002027423 */ /* 0x000fe40000010003 */
[----:B------:R2:W5:Y:S02]  /*3b40*/  LDL.LU R3, [R1+0xc8] ;  /* 0x0000c80001037983 */ /* 0x0005640000300800 */
[----:B------:R-:W-:-:S02]  /*3b50*/  FMUL.FTZ R0, R0, R2 ;  /* 0x0000000200007220 */ /* 0x000fc40000410000 */
[----:B------:R2:W5:Y:S04]  /*3b60*/  LDL.LU R2, [R1+0xc0] ;  /* 0x0000c00001027983 */ /* 0x0005680000300800 */
[----:B------:R3:W-:Y:S04]  /*3b70*/  STL [R1+0x10], R0 ;  /* 0x0000100001007387 */ /* 0x0007e80000100800 */
[----:B---3--:R2:W5:Y:S02]  /*3b80*/  LDL.LU R0, [R1+0xbc] ;  /* 0x0000bc0001007983 */ /* 0x0085640000300800 */
.L_x_2523:
[----:B------:R3:W-:Y:S04]  /*3b90*/  STL [R1+0xe8], R14 ;  /* 0x0000e80e01007387 */ /* 0x0007e80000100800 */
[----:B---3--:R-:W3:Y:S04]  /*3ba0*/  LDL R14, [R1+0x94] ;  /* 0x00009400010e7983 */ /* 0x008ee80000100800 */
[----:B------:R4:W-:Y:S04]  /*3bb0*/  STL [R1+0xe4], R13 ;  /* 0x0000e40d01007387 */ /* 0x0009e80000100800 */
[----:B----4-:R-:W4:Y:S04]  /*3bc0*/  LDL.LU R13, [R1+0x14] ;  /* 0x00001400010d7983 */ /* 0x010f280000300800 */
[----:B------:R0:W-:Y:S04]  /*3bd0*/  STL [R1+0xe0], R12 ;  /* 0x0000e00c01007387 */ /* 0x0001e80000100800 */
[----:B0-----:R-:W3:Y:S04]  /*3be0*/  LDL.LU R12, [R1+0x18] ;  /* 0x00001800010c7983 */ /* 0x001ee80000300800 */
[----:B------:R0:W-:Y:S04]  /*3bf0*/  STL [R1+0xdc], R9 ;  /* 0x0000dc0901007387 */ /* 0x0001e80000100800 */
[----:B0-2---:R-:W2:Y:S04]  /*3c00*/  LDL.LU R9, [R1+0x28] ;  /* 0x0000280001097983 */ /* 0x005ea80000300800 */
[----:B------:R0:W-:Y:S04]  /*3c10*/  STL [R1+0xd8], R8 ;  /* 0x0000d80801007387 */ /* 0x0001e80000100800 */
[----:B0-----:R-:W2:Y:S04]  /*3c20*/  LDL R8, [R1+0x98] ;  /* 0x0000980001087983 */ /* 0x001ea80000100800 */
[----:B-----5:R0:W-:Y:S04]  /*3c30*/  STL [R1+0xd4], R7 ;  /* 0x0000d40701007387 */ /* 0x0201e80000100800 */
[----:B0-----:R-:W2:Y:S04]  /*3c40*/  LDL.LU R7, [R1+0x10] ;  /* 0x0000100001077983 */ /* 0x001ea80000300800 */
[----:B------:R0:W-:Y:S04]  /*3c50*/  STL [R1+0xd0], R6 ;  /* 0x0000d00601007387 */ /* 0x0001e80000100800 */
[----:B0-----:R-:W2:Y:S04]  /*3c60*/  LDL.LU R6, [R1+0x24] ;  /* 0x0000240001067983 */ /* 0x001ea80000300800 */
[----:B------:R0:W-:Y:S04]  /*3c70*/  STL [R1+0xcc], R5 ;  /* 0x0000cc0501007387 */ /* 0x0001e80000100800 */
[----:B0-----:R-:W2:Y:S04]  /*3c80*/  LDL R5, [R1+0xa4] ;  /* 0x0000a40001057983 */ /* 0x001ea80000100800 */
[----:B------:R0:W-:Y:S04]  /*3c90*/  STL [R1+0xc8], R4 ;  /* 0x0000c80401007387 */ /* 0x0001e80000100800 */
[----:B0-----:R-:W2:Y:S04]  /*3ca0*/  LDL R4, [R1+0xb0] ;  /* 0x0000b00001047983 */ /* 0x001ea80000100800 */
[----:B------:R-:W-:Y:S04]  /*3cb0*/  STL [R1+0xc0], R2 ;  /* 0x0000c00201007387 */ /* 0x000fe80000100800 */
[----:B------:R0:W-:Y:S04]  /*3cc0*/  STL [R1+0xbc], R0 ;  /* 0x0000bc0001007387 */ /* 0x0001e80000100800 */
[----:B0-----:R-:W2:Y:S01]  /*3cd0*/  LDL.LU R0, [R1+0x8] ;  /* 0x0000080001007983 */ /* 0x001ea20000300800 */
[----:B----4-:R-:W-:-:S02]  /*3ce0*/  FMUL.FTZ R2, R13, R80 ;  /* 0x000000500d027220 */ /* 0x010fc40000410000 */
[----:B---3--:R-:W-:Y:S02]  /*3cf0*/  FFMA.FTZ R14, R14, R12, RZ ;  /* 0x0000000c0e0e7223 */ /* 0x008fe400000100ff */
[----:B------:R-:W-:-:S04]  /*3d00*/  FADD.FTZ R12, RZ, R12 ;  /* 0x0000000cff0c7221 */ /* 0x000fc80000010000 */
[----:B------:R-:W-:Y:S02]  /*3d10*/  FADD.FTZ R12, R12, R13 ;  /* 0x0000000d0c0c7221 */ /* 0x000fe40000010000 */
[----:B--2---:R-:W-:Y:S02]  /*3d20*/  FFMA.FTZ R8, R8, R3, RZ ;  /* 0x0000000308087223 */ /* 0x004fe400000100ff */
[C---:B------:R-:W-:Y:S02]  /*3d30*/  FFMA.FTZ R14, R5.reuse, R13, R14 ;  /* 0x0000000d050e7223 */ /* 0x040fe4000001000e */
[----:B------:R-:W-:Y:S02]  /*3d40*/  FFMA.FTZ R5, R5, R2, R9 ;  /* 0x0000000205057223 */ /* 0x000fe40000010009 */
[----:B------:R-:W-:Y:S01]  /*3d50*/  FADD.FTZ R2, R6, R2 ;  /* 0x0000000206027221 */ /* 0x000fe20000010000 */
[----:B------:R0:W-:Y:S01]  /*3d60*/  STL [R1+0x34], R14 ;  /* 0x0000340e01007387 */ /* 0x0001e20000100800 */
[----:B------:R-:W-:-:S02]  /*3d70*/  FADD.FTZ R6, RZ, R3 ;  /* 0x00000003ff067221 */ /* 0x000fc40000010000 */
[----:B------:R-:W-:Y:S02]  /*3d80*/  FMUL.FTZ R3, R7, R81 ;  /* 0x0000005107037220 */ /* 0x000fe40000410000 */
[----:B------:R-:W-:Y:S02]  /*3d90*/  FADD.FTZ R6, R6, R7 ;  /* 0x0000000706067221 */ /* 0x000fe40000010000 */
[C---:B------:R-:W-:Y:S01]  /*3da0*/  FFMA.FTZ R8, R4.reuse, R7, R8 ;  /* 0x0000000704087223 */ /* 0x040fe20000010008 */
[----:B0-----:R0:W5:Y:S04]  /*3db0*/  LDL.LU R14, [R1+0xe8] ;  /* 0x0000e800010e7983 */ /* 0x0011680000300800 */
[----:B------:R0:W5:Y:S04]  /*3dc0*/  LDL.LU R13, [R1+0xe4] ;  /* 0x0000e400010d7983 */ /* 0x0001680000300800 */
[----:B------:R2:W-:Y:S01]  /*3dd0*/  STL [R1+0x2c], R12 ;  /* 0x00002c0c01007387 */ /* 0x0005e20000100800 */
[----:B------:R-:W-:-:S02]  /*3de0*/  FFMA.FTZ R4, R4, R3, R5 ;  /* 0x0000000304047223 */ /* 0x000fc40000010005 */
[----:B------:R-:W-:Y:S01]  /*3df0*/  FADD.FTZ R3, R3, R2 ;  /* 0x0000000203037221 */ /* 0x000fe20000010000 */
[----:B--2---:R0:W5:Y:S04]  /*3e00*/  LDL.LU R12, [R1+0xe0] ;  /* 0x0000e000010c7983 */ /* 0x0041680000300800 */
[----:B------:R0:W5:Y:S04]  /*3e10*/  LDL.LU R9, [R1+0xdc] ;  /* 0x0000dc0001097983 */ /* 0x0001680000300800 */
[----:B------:R2:W-:Y:S04]  /*3e20*/  STL [R1+0x30], R8 ;  /* 0x0000300801007387 */ /* 0x0005e80000100800 */
        /* <DEDUP_REMOVED lines=9> */
[----:B--2---:R-:W2:Y:S01]  /*3ec0*/  LDL.LU R3, [R1+0xc] ;  /* 0x00000c0001037983 */ /* 0x004ea20000300800 */
[----:B------:R-:W-:-:S04]  /*3ed0*/  FADD.FTZ R0, R0, -UR6 ;  /* 0x8000000600007e21 */ /* 0x000fc80008010000 */
[----:B------:R-:W-:-:S05]  /*3ee0*/  FMUL.FTZ R0, R0, UR25 ;  /* 0x0000001900007c20 */ /* 0x000fca0008410000 */
[----:B------:R3:W-:Y:S04]  /*3ef0*/  STL [R1+0x9c], R0 ;  /* 0x00009c0001007387 */ /* 0x0007e80000100800 */
[----:B---3--:R0:W5:Y:S04]  /*3f00*/  LDL.LU R0, [R1+0xbc] ;  /* 0x0000bc0001007983 */ /* 0x0081680000300800 */
[----:B------:R-:W-:Y:S01]  /*3f10*/  STL [R1+0x8], R10 ;  /* 0x0000080a01007387 */ /* 0x000fe20000100800 */
[----:B--2---:R-:W-:-:S04]  /*3f20*/  FADD.FTZ R3, R3, -UR6 ;  /* 0x8000000603037e21 */ /* 0x004fc80008010000 */
[----:B------:R-:W-:-:S05]  /*3f30*/  FMUL.FTZ R3, R3, UR25 ;  /* 0x0000001903037c20 */ /* 0x000fca0008410000 */
[----:B------:R2:W-:Y:S02]  /*3f40*/  STL [R1+0xa8], R3 ;  /* 0x0000a80301007387 */ /* 0x0005e40000100800 */
[----:B--2---:R-:W-:Y:S01]  /*3f50*/  MOV R3, R11 ;  /* 0x0000000b00037202 */ /* 0x004fe20000000f00 */
[----:B------:R-:W-:Y:S05]  /*3f60*/  @!P5 BRA `(.L_x_2524) ;  /* 0x000001b00000d947 */ /* 0x000fea0003800000 */
[----:B0-----:R-:W2:Y:S04]  /*3f70*/  LDL R3, [R1+0x9c] ;  /* 0x00009c0001037983 */ /* 0x001ea80000100800 */
[----:B-----5:R-:W-:Y:S04]  /*3f80*/  STL [R1+0xc8], R4 ;  /* 0x0000c80401007387 */ /* 0x020fe80000100800 */
[----:B------:R0:W-:Y:S04]  /*3f90*/  STL [R1+0xc0], R2 ;  /* 0x0000c00201007387 */ /* 0x0001e80000100800 */
[----:B0-----:R-:W3:Y:S04]  /*3fa0*/  LDL R2, [R1+0xa8] ;  /* 0x0000a80001027983 */ /* 0x001ee80000100800 */
[----:B------:R2:W-:Y:S02]  /*3fb0*/  STL [R1+0xbc], R0 ;  /* 0x0000bc0001007387 */ /* 0x0005e40000100800 */
[----:B--2---:R-:W-:-:S04]  /*3fc0*/  FFMA.FTZ R0, R3, R80, R82 ;  /* 0x0000005003007223 */ /* 0x004fc80000010052 */
[----:B------:R-:W-:-:S06]  /*3fd0*/  FMUL.FTZ R3, R0, -1.4426950216293334961 ;  /* 0xbfb8aa3b00037820 */ /* 0x000fcc0000410000 */
[----:B------:R-:W0:Y:S02]  /*3fe0*/  MUFU.EX2 R3, R3 ;  /* 0x0000000300037308 */ /* 0x000e240000000800 */
[----:B0-----:R-:W-:-:S06]  /*3ff0*/  FADD.FTZ R3, R3, 1 ;  /* 0x3f80000003037421 */ /* 0x001fcc0000010000 */
[----:B------:R-:W0:Y:S02]  /*4000*/  MUFU.RCP R3, R3 ;  /* 0x0000000300037308 */ /* 0x000e240000001000 */
[----:B0-----:R-:W-:Y:S02]  /*4010*/  FADD.FTZ R4, -R3, 1 ;  /* 0x3f80000003047421 */ /* 0x001fe40000010100 */
        /* <DEDUP_REMOVED lines=16> */
.L_x_2524:
[----:B0----5:R0:W-:Y:S04]  /*4120*/  STL [R1+0xe8], R14 ;  /* 0x0000e80e01007387 */ /* 0x0211e80000100800 */
[----:B0-----:R-:W2:Y:S04]  /*4130*/  LDL.LU R14, [R1+0x2c] ;  /* 0x00002c00010e7983 */ /* 0x001ea80000300800 */
[----:B------:R0:W-:Y:S04]  /*4140*/  STL [R1+0xe4], R11 ;  /* 0x0000e40b01007387 */ /* 0x0001e80000100800 */
[----:B0-----:R-:W3:Y:S04]  /*4150*/  LDL.LU R11, [R1+0x34] ;  /* 0x00003400010b7983 */ /* 0x001ee80000300800 */
[----:B------:R0:W-:Y:S04]  /*4160*/  STL [R1+0xe0], R10 ;  /* 0x0000e00a01007387 */ /* 0x0001e80000100800 */
[----:B0-----:R-:W2:Y:S04]  /*4170*/  LDL.LU R10, [R1+0x8] ;  /* 0x00000800010a7983 */ /* 0x001ea80000300800 */
[----:B------:R0:W-:Y:S04]  /*4180*/  STL [R1+0xdc], R9 ;  /* 0x0000dc0901007387 */ /* 0x0001e80000100800 */
[----:B0-----:R-:W4:Y:S04]  /*4190*/  LDL.LU R9, [R1+0x18] ;  /* 0x0000180001097983 */ /* 0x001f280000300800 */
[----:B------:R0:W-:Y:S04]  /*41a0*/  STL [R1+0xd8], R8 ;  /* 0x0000d80801007387 */ /* 0x0001e80000100800 */
[----:B0-----:R-:W3:Y:S04]  /*41b0*/  LDL.LU R8, [R1+0x24] ;  /* 0x0000240001087983 */ /* 0x001ee80000300800 */
[----:B------:R0:W-:Y:S04]  /*41c0*/  STL [R1+0xd4], R7 ;  /* 0x0000d40701007387 */ /* 0x0001e80000100800 */
[----:B0-----:R-:W4:Y:S04]  /*41d0*/  LDL.LU R7, [R1+0x30] ;  /* 0x0000300001077983 */ /* 0x001f280000300800 */
[----:B------:R0:W-:Y:S04]  /*41e0*/  STL [R1+0xd0], R6 ;  /* 0x0000d00601007387 */ /* 0x0001e80000100800 */
[----:B0-----:R-:W4:Y:S04]  /*41f0*/  LDL R6, [R1+0x9c] ;  /* 0x00009c0001067983 */ /* 0x001f280000100800 */
[----:B------:R0:W-:Y:S04]  /*4200*/  STL [R1+0xcc], R5 ;  /* 0x0000cc0501007387 */ /* 0x0001e80000100800 */
[----:B0-----:R-:W4:Y:S04]  /*4210*/  LDL R5, [R1+0xa8] ;  /* 0x0000a80001057983 */ /* 0x001f280000100800 */
[----:B------:R0:W-:Y:S04]  /*4220*/  STL [R1+0xc8], R4 ;  /* 0x0000c80401007387 */ /* 0x0001e80000100800 */
[----:B0-----:R-:W4:Y:S04]  /*4230*/  LDL.LU R4, [R1+0x14] ;  /* 0x0000140001047983 */ /* 0x001f280000300800 */
[----:B------:R-:W-:Y:S04]  /*4240*/  STL [R1+0xc0], R2 ;  /* 0x0000c00201007387 */ /* 0x000fe80000100800 */
[----:B------:R0:W-:Y:S04]  /*4250*/  STL [R1+0xbc], R0 ;  /* 0x0000bc0001007387 */ /* 0x0001e80000100800 */
[----:B0-----:R-:W4:Y:S01]  /*4260*/  LDL.LU R0, [R1] ;  /* 0x0000000001007983 */ /* 0x001f220000300800 */
[----:B--2---:R-:W-:-:S02]  /*4270*/  FADD.FTZ R14, R14, R10 ;  /* 0x0000000a0e0e7221 */ /* 0x004fc40000010000 */
[----:B------:R-:W-:-:S03]  /*4280*/  FMUL.FTZ R2, R10, R80 ;  /* 0x000000500a027220 */ /* 0x000fc60000410000 */
[----:B------:R0:W-:Y:S04]  /*4290*/  STL [R1+0x28], R14 ;  /* 0x0000280e01007387 */ /* 0x0001e80000100800 */
[----:B0-----:R0:W5:Y:S01]  /*42a0*/  LDL.LU R14, [R1+0xe8] ;  /* 0x0000e800010e7983 */ /* 0x0011620000300800 */
[----:B---3--:R-:W-:Y:S02]  /*42b0*/  FADD.FTZ R8, R8, R3 ;  /* 0x0000000308087221 */ /* 0x008fe40000010000 */
[C---:B----4-:R-:W-:Y:S02]  /*42c0*/  FFMA.FTZ R10, R6.reuse, R10, R11 ;  /* 0x0000000a060a7223 */ /* 0x050fe4000001000b */
[----:B------:R0:W5:Y:S01]  /*42d0*/  LDL.LU R11, [R1+0xe4] ;  /* 0x0000e400010b7983 */ /* 0x0001620000300800 */
[----:B------:R-:W-:-:S03]  /*42e0*/  FFMA.FTZ R6, R6, R2, R9 ;  /* 0x0000000206067223 */ /* 0x000fc60000010009 */
[----:B------:R2:W-:Y:S04]  /*42f0*/  STL [R1+0x1c], R10 ;  /* 0x00001c0a01007387 */ /* 0x0005e80000100800 */
[----:B--2---:R0:W5:Y:S04]  /*4300*/  LDL.LU R10, [R1+0xe0] ;  /* 0x0000e000010a7983 */ /* 0x0041680000300800 */
[----:B------:R0:W5:Y:S04]  /*4310*/  LDL.LU R9, [R1+0xdc] ;  /* 0x0000dc0001097983 */ /* 0x0001680000300800 */
[----:B------:R2:W-:Y:S01]  /*4320*/  STL [R1+0x20], R8 ;  /* 0x0000200801007387 */ /* 0x0005e20000100800 */
[----:B------:R-:W-:-:S02]  /*4330*/  FADD.FTZ R4, R4, R2 ;  /* 0x0000000204047221 */ /* 0x000fc40000010000 */
[----:B------:R-:W-:Y:S02]  /*4340*/  FMUL.FTZ R2, R3, R81 ;  /* 0x0000005103027220 */ /* 0x000fe40000410000 */
[C---:B------:R-:W-:Y:S01]  /*4350*/  FFMA.FTZ R3, R5.reuse, R3, R7 ;  /* 0x0000000305037223 */ /* 0x040fe20000010007 */
[----:B--2---:R0:W5:Y:S04]  /*4360*/  LDL.LU R8, [R1+0xd8] ;  /* 0x0000d80001087983 */ /* 0x0041680000300800 */
[----:B------:R0:W5:Y:S04]  /*4370*/  LDL.LU R7, [R1+0xd4] ;  /* 0x0000d40001077983 */ /* 0x0001680000300800 */
[----:B------:R2:W-:Y:S04]  /*4380*/  STL [R1+0x18], R3 ;  /* 0x0000180301007387 */ /* 0x0005e80000100800 */
[----:B--2---:R-:W2:Y:S01]  /*4390*/  LDL.LU R3, [R1+0x4] ;  /* 0x0000040001037983 */ /* 0x004ea20000300800 */
[----:B------:R-:W-:-:S02]  /*43a0*/  FFMA.FTZ R5, R5, R2, R6 ;  /* 0x0000000205057223 */ /* 0x000fc40000010006 */
[----:B------:R-:W-:Y:S01]  /*43b0*/  FADD.FTZ R0, R0, -UR6 ;  /* 0x8000000600007e21 */ /* 0x000fe20008010000 */
[----:B------:R0:W5:Y:S01]  /*43c0*/  LDL.LU R6, [R1+0xd0] ;  /* 0x0000d00001067983 */ /* 0x0001620000300800 */
[----:B------:R-:W-:Y:S02]  /*43d0*/  FADD.FTZ R2, R2, R4 ;  /* 0x0000000402027221 */ /* 0x000fe40000010000 */
[----:B------:R-:W-:Y:S01]  /*43e0*/  FMUL.FTZ R0, R0, UR25 ;  /* 0x0000001900007c20 */ /* 0x000fe20008410000 */
[----:B------:R3:W-:Y:S04]  /*43f0*/  STL [R1+0x10], R5 ;  /* 0x0000100501007387 */ /* 0x0007e80000100800 */
[----:B---3--:R0:W5:Y:S04]  /*4400*/  LDL.LU R5, [R1+0xcc] ;  /* 0x0000cc0001057983 */ /* 0x0081680000300800 */
[----:B------:R0:W5:Y:S04]  /*4410*/  LDL.LU R4, [R1+0xc8] ;  /* 0x0000c80001047983 */ /* 0x0001680000300800 */
[----:B------:R3:W-:Y:S04]  /*4420*/  STL [R1+0xc], R2 ;  /* 0x00000c0201007387 */ /* 0x0007e80000100800 */
[----:B---3--:R0:W5:Y:S04]  /*4430*/  LDL.LU R2, [R1+0xc0] ;  /* 0x0000c00001027983 */ /* 0x0081680000300800 */
[----:B------:R3:W-:Y:S04]  /*4440*/  STL [R1+0xa0], R0 ;  /* 0x0000a00001007387 */ /* 0x0007e80000100800 */
[----:B---3--:R0:W5:Y:S04]  /*4450*/  LDL.LU R0, [R1+0xbc] ;  /* 0x0000bc0001007983 */ /* 0x0081680000300800 */
[----:B------:R-:W-:Y:S01]  /*4460*/  STL [R1], R12 ;  /* 0x0000000c01007387 */ /* 0x000fe20000100800 */
        /* <DEDUP_REMOVED lines=21> */
[----:B------:R2:W-:Y:S02]  /*45c0*/  STL [R1], R3 ;  /* 0x0000000301007387 */ /* 0x0005e40000100800 */
        /* <DEDUP_REMOVED lines=10> */
.L_x_2525:
[----:B0----5:R0:W-:Y:S04]  /*4670*/  STL [R1+0xe4], R11 ;  /* 0x0000e40b01007387 */ /* 0x0211e80000100800 */
[----:B0-----:R-:W2:Y:S04]  /*4680*/  LDL.LU R11, [R1+0x28] ;  /* 0x00002800010b7983 */ /* 0x001ea80000300800 */
[----:B------:R0:W-:Y:S04]  /*4690*/  STL [R1+0xe0], R10 ;  /* 0x0000e00a01007387 */ /* 0x0001e80000100800 */
[----:B0-----:R-:W3:Y:S04]  /*46a0*/  LDL.LU R10, [R1+0x1c] ;  /* 0x00001c00010a7983 */ /* 0x001ee80000300800 */
[----:B------:R0:W-:Y:S04]  /*46b0*/  STL [R1+0xdc], R9 ;  /* 0x0000dc0901007387 */ /* 0x0001e80000100800 */
[----:B0-----:R-:W2:Y:S04]  /*46c0*/  LDL.LU R9, [R1] ;  /* 0x0000000001097983 */ /* 0x001ea80000300800 */
        /* <DEDUP_REMOVED lines=12> */
[----:B------:R0:W-:Y:S01]  /*4790*/  STL [R1+0xbc], R0 ;  /* 0x0000bc0001007387 */ /* 0x0001e20000100800 */
[----:B------:R-:W-:-:S02]  /*47a0*/  FADD.FTZ R124, R124, -UR6 ;  /* 0x800000067c7c7e21 */ /* 0x000fc40008010000 */
[----:B------:R-:W-:Y:S02]  /*47b0*/  FADD.FTZ R125, R125, -UR6 ;  /* 0x800000067d7d7e21 */ /* 0x000fe40008010000 */
[----:B------:R-:W-:Y:S02]  /*47c0*/  FMUL.FTZ R124, R124, UR25 ;  /* 0x000000197c7c7c20 */ /* 0x000fe40008410000 */
[----:B------:R-:W-:Y:S02]  /*47d0*/  FMUL.FTZ R125, R125, UR25 ;  /* 0x000000197d7d7c20 */ /* 0x000fe40008410000 */
[----:B--2---:R-:W-:Y:S02]  /*47e0*/  FADD.FTZ R11, R11, R9 ;  /* 0x000000090b0b7221 */ /* 0x004fe40000010000 */
[----:B0-----:R-:W-:-:S03]  /*47f0*/  FMUL.FTZ R0, R9, R80 ;  /* 0x0000005009007220 */ /* 0x001fc60000410000 */
        /* <DEDUP_REMOVED lines=15> */
[----:B------:R2:W-:Y:S02]  /*48f0*/  STL [R1+0x10], R3 ;  /* 0x0000100301007387 */ /* 0x0005e40000100800 */
[----:B--2---:R-:W-:-:S02]  /*4900*/  FFMA.FTZ R3, R4, R0, R5 ;  /* 0x0000000004037223 */ /* 0x004fc40000010005 */
[----:B------:R0:W5:Y:S04]  /*4910*/  LDL.LU R5, [R1+0xcc] ;  /* 0x0000cc0001057983 */ /* 0x0001680000300800 */
[----:B------:R0:W5:Y:S04]  /*4920*/  LDL.LU R4, [R1+0xc8] ;  /* 0x0000c80001047983 */ /* 0x0001680000300800 */
[----:B------:R2:W-:Y:S02]  /*4930*/  STL [R1+0xc], R3 ;  /* 0x00000c0301007387 */ /* 0x0005e40000100800 */
[----:B--2---:R-:W-:-:S02]  /*4940*/  FADD.FTZ R3, R0, R2 ;  /* 0x0000000200037221 */ /* 0x004fc40000010000 */
[----:B------:R0:W5:Y:S04]  /*4950*/  LDL.LU R2, [R1+0xc0] ;  /* 0x0000c00001027983 */ /* 0x0001680000300800 */
[----:B------:R0:W5:Y:S04]  /*4960*/  LDL.LU R0, [R1+0xbc] ;  /* 0x0000bc0001007983 */ /* 0x0001680000300800 */
[----:B------:R2:W-:Y:S04]  /*4970*/  STL [R1+0x4], R3 ;  /* 0x0000040301007387 */ /* 0x0005e80000100800 */
[----:B------:R3:W-:Y:S04]  /*4980*/  STL [R1+0x90], R124 ;  /* 0x0000907c01007387 */ /* 0x0007e80000100800 */
[----:B------:R0:W-:Y:S01]  /*4990*/  STL [R1+0x8c], R125 ;  /* 0x00008c7d01007387 */ /* 0x0001e20000100800 */
[----:B--2---:R-:W-:-:S02]  /*49a0*/  MOV R3, R14 ;  /* 0x0000000e00037202 */ /* 0x004fc40000000f00 */
[----:B---3--:R-:W-:Y:S01]  /*49b0*/  MOV R124, R15 ;  /* 0x0000000f007c7202 */ /* 0x008fe20000000f00 */
[----:B------:R-:W-:Y:S05]  /*49c0*/  @!P5 BRA `(.L_x_2526) ;  /* 0x000001700000d947 */ /* 0x000fea0003800000 */
[----:B------:R-:W-:Y:S02]  /*49d0*/  MOV R124, R125 ;  /* 0x0000007d007c7202 */ /* 0x000fe40000000f00 */
[----:B0-----:R-:W2:Y:S04]  /*49e0*/  LDL R125, [R1+0x90] ;  /* 0x00009000017d7983 */ /* 0x001ea80000100800 */
[----:B-----5:R0:W-:Y:S02]  /*49f0*/  STL [R1+0xbc], R0 ;  /* 0x0000bc0001007387 */ /* 0x0201e40000100800 */
[----:B0-----:R-:W-:Y:S01]  /*4a00*/  MOV R0, R124 ;  /* 0x0000007c00007202 */ /* 0x001fe20000000f00 */
        /* <DEDUP_REMOVED lines=16> */
[----:B------:R0:W5:Y:S01]  /*4b10*/  LDL.LU R0, [R1+0xbc] ;  /* 0x0000bc0001007983 */ /* 0x0001620000300800 */
[----:B------:R-:W-:-:S04]  /*4b20*/  FMUL.FTZ R124, R15, R124 ;  /* 0x0000007c0f7c7220 */ /* 0x000fc80000410000 */
[----:B------:R-:W-:Y:S02]  /*4b30*/  FMUL.FTZ R124, R124, R125 ;  /* 0x0000007d7c7c7220 */ /* 0x000fe40000410000 */
.L_x_2526:
[----:B-----5:R2:W-:Y:S04]  /*4b40*/  STL [R1+0xd8], R8 ;  /* 0x0000d80801007387 */ /* 0x0205e80000100800 */
[----:B--2---:R-:W2:Y:S04]  /*4b50*/  LDL.LU R8, [R1+0x24] ;  /* 0x0000240001087983 */ /* 0x004ea80000300800 */
[----:B------:R3:W-:Y:S04]  /*4b60*/  STL [R1+0xd4], R7 ;  /* 0x0000d40701007387 */ /* 0x0007e80000100800 */
[----:B---3--:R-:W3:Y:S04]  /*4b70*/  LDL.LU R7, [R1+0x14] ;  /* 0x0000140001077983 */ /* 0x008ee80000300800 */
[----:B------:R4:W-:Y:S04]  /*4b80*/  STL [R1+0xd0], R6 ;  /* 0x0000d00601007387 */ /* 0x0009e80000100800 */
[----:B----4-:R-:W4:Y:S04]  /*4b90*/  LDL.LU R6, [R1+0xc] ;  /* 0x00000c0001067983 */ /* 0x010f280000300800 */
[----:B------:R0:W-:Y:S04]  /*4ba0*/  STL [R1+0xcc], R5 ;  /* 0x0000cc0501007387 */ /* 0x0001e80000100800 */
[----:B0-----:R-:W3:Y:S04]  /*4bb0*/  LDL.LU R5, [R1+0x1c] ;  /* 0x00001c0001057983 */ /* 0x001ee80000300800 */
[----:B------:R0:W-:Y:S04]  /*4bc0*/  STL [R1+0xc8], R4 ;  /* 0x0000c80401007387 */ /* 0x0001e80000100800 */
[----:B0-----:R-:W3:Y:S04]  /*4bd0*/  LDL.LU R4, [R1+0x10] ;  /* 0x0000100001047983 */ /* 0x001ee80000300800 */
[----:B------:R0:W-:Y:S04]  /*4be0*/  STL [R1+0xc0], R2 ;  /* 0x0000c00201007387 */ /* 0x0001e80000100800 */
[----:B0-----:R-:W3:Y:S01]  /*4bf0*/  LDL R2, [R1+0x90] ;  /* 0x0000900001027983 */ /* 0x001ee20000100800 */
[----:B------:R-:W-:-:S03]  /*4c00*/  FMUL.FTZ R125, R3, R80 ;  /* 0x00000050037d7220 */ /* 0x000fc60000410000 */
[----:B------:R0:W-:Y:S04]  /*4c10*/  STL [R1+0xbc], R0 ;  /* 0x0000bc0001007387 */ /* 0x0001e80000100800 */
[----:B0-----:R-:W4:Y:S01]  /*4c20*/  LDL R0, [R1+0x8c] ;  /* 0x00008c0001007983 */ /* 0x001f220000100800 */
[----:B--2---:R-:W-:-:S05]  /*4c30*/  FADD.FTZ R8, R8, R3 ;  /* 0x0000000308087221 */ /* 0x004fca0000010000 */
[----:B------:R0:W-:Y:S04]  /*4c40*/  STL [R1+0x18], R8 ;  /* 0x0000180801007387 */ /* 0x0001e80000100800 */
[----:B0-----:R0:W5:Y:S01]  /*4c50*/  LDL.LU R8, [R1+0xd8] ;  /* 0x0000d80001087983 */ /* 0x0011620000300800 */
[----:B---3--:R-:W-:-:S03]  /*4c60*/  FFMA.FTZ R3, R2, R3, R7 ;  /* 0x0000000302037223 */ /* 0x008fc60000010007 */
[----:B------:R0:W5:Y:S04]  /*4c70*/  LDL.LU R7, [R1+0xd4] ;  /* 0x0000d40001077983 */ /* 0x0001680000300800 */
[----:B------:R2:W-:Y:S04]  /*4c80*/  STL [R1+0x8], R3 ;  /* 0x0000080301007387 */ /* 0x0005e80000100800 */
[----:B--2---:R-:W2:Y:S01]  /*4c90*/  LDL.LU R3, [R1+0x4] ;  /* 0x0000040001037983 */ /* 0x004ea20000300800 */
[----:B----4-:R-:W-:Y:S02]  /*4ca0*/  FFMA.FTZ R2, R2, R125, R6 ;  /* 0x0000007d02027223 */ /* 0x010fe40000010006 */
[----:B------:R-:W-:Y:S01]  /*4cb0*/  FADD.FTZ R5, R5, R124 ;  /* 0x0000007c05057221 */ /* 0x000fe20000010000 */
[----:B------:R0:W5:Y:S04]  /*4cc0*/  LDL.LU R6, [R1+0xd0] ;  /* 0x0000d00001067983 */ /* 0x0001680000300800 */
[----:B------:R3:W-:Y:S01]  /*4cd0*/  STL [R1+0x14], R5 ;  /* 0x0000140501007387 */ /* 0x0007e20000100800 */
[----:B------:R-:W-:-:S02]  /*4ce0*/  FADD.FTZ R56, R56, -UR6 ;  /* 0x8000000638387e21 */ /* 0x000fc40008010000 */
[----:B------:R-:W-:Y:S01]  /*4cf0*/  FADD.FTZ R57, R57, -UR6 ;  /* 0x8000000639397e21 */ /* 0x000fe20008010000 */
[----:B---3--:R0:W5:Y:S01]  /*4d00*/  LDL.LU R5, [R1+0xcc] ;  /* 0x0000cc0001057983 */ /* 0x0081620000300800 */
[----:B------:R-:W-:Y:S02]  /*4d10*/  FMUL.FTZ R56, R56, UR25 ;  /* 0x0000001938387c20 */ /* 0x000fe40008410000 */
[----:B--2---:R-:W-:Y:S02]  /*4d20*/  FADD.FTZ R125, R3, R125 ;  /* 0x0000007d037d7221 */ /* 0x004fe40000010000 */
[----:B------:R-:W-:Y:S02]  /*4d30*/  FMUL.FTZ R3, R124, R81 ;  /* 0x000000517c037220 */ /* 0x000fe40000410000 */
[C---:B------:R-:W-:Y:S02]  /*4d40*/  FFMA.FTZ R124, R0.reuse, R124, R4 ;  /* 0x0000007c007c7223 */ /* 0x040fe40000010004 */
[----:B------:R0:W5:Y:S04]  /*4d50*/  LDL.LU R4, [R1+0xc8] ;  /* 0x0000c80001047983 */ /* 0x0001680000300800 */
[----:B------:R2:W-:Y:S02]  /*4d60*/  STL [R1+0x4], R124 ;  /* 0x0000047c01007387 */ /* 0x0005e40000100800 */
[----:B--2---:R-:W-:-:S02]  /*4d70*/  FFMA.FTZ R124, R0, R3, R2 ;  /* 0x00000003007c7223 */ /* 0x004fc40000010002 */
[----:B------:R0:W5:Y:S04]  /*4d80*/  LDL.LU R2, [R1+0xc0] ;  /* 0x0000c00001027983 */ /* 0x0001680000300800 */
[----:B------:R0:W5:Y:S04]  /*4d90*/  LDL.LU R0, [R1+0xbc] ;  /* 0x0000bc0001007983 */ /* 0x0001680000300800 */
[----:B------:R2:W-:Y:S04]  /*4da0*/  STL [R1], R124 ;  /* 0x0000007c01007387 */ /* 0x0005e80000100800 */
[----:B------:R3:W-:Y:S01]  /*4db0*/  STL [R1+0x88], R56 ;  /* 0x0000883801007387 */ /* 0x0007e20000100800 */
[----:B--2---:R-:W-:-:S05]  /*4dc0*/  FMUL.FTZ R124, R57, UR25 ;  /* 0x00000019397c7c20 */ /* 0x004fca0008410000 */
[----:B------:R0:W-:Y:S01]  /*4dd0*/  STL [R1+0x74], R124 ;  /* 0x0000747c01007387 */ /* 0x0001e20000100800 */
[----:B------:R-:W-:Y:S01]  /*4de0*/  FADD.FTZ R125, R3, R125 ;  /* 0x0000007d037d7221 */ /* 0x000fe20000010000 */
[----:B------:R-:W-:Y:S02]  /*4df0*/  MOV R3, R16 ;  /* 0x0000001000037202 */ /* 0x000fe40000000f00 */
[----:B---3--:R-:W-:Y:S01]  /*4e00*/  MOV R56, R17 ;  /* 0x0000001100387202 */ /* 0x008fe20000000f00 */
[----:B------:R-:W-:Y:S05]  /*4e10*/  @!P5 BRA `(.L_x_2527) ;  /* 0x000001300000d947 */ /* 0x000fea0003800000 */
[----:B------:R-:W2:Y:S02]  /*4e20*/  LDL R57, [R1+0x88] ;  /* 0x0000880001397983 */ /* 0x000ea40000100800 */
[----:B--2---:R-:W-:-:S04]  /*4e30*/  FFMA.FTZ R3, R57, R80, R82 ;  /* 0x0000005039037223 */ /* 0x004fc80000010052 */
[----:B------:R-:W-:-:S06]  /*4e40*/  FMUL.FTZ R56, R3, -1.4426950216293334961 ;  /* 0xbfb8aa3b03387820 */ /* 0x000fcc0000410000 */
[----:B------:R-:W2:Y:S02]  /*4e50*/  MUFU.EX2 R56, R56 ;  /* 0x0000003800387308 */ /* 0x000ea40000000800 */
[----:B--2---:R-:W-:-:S06]  /*4e60*/  FADD.FTZ R56, R56, 1 ;  /* 0x3f80000038387421 */ /* 0x004fcc0000010000 */
[----:B------:R-:W2:Y:S02]  /*4e70*/  MUFU.RCP R56, R56 ;  /* 0x0000003800387308 */ /* 0x000ea40000001000 */
[----:B--2---:R-:W-:Y:S02]  /*4e80*/  FADD.FTZ R57, -R56, 1 ;  /* 0x3f80000038397421 */ /* 0x004fe40000010100 */
[----:B------:R-:W-:Y:S02]  /*4e90*/  FMUL.FTZ R56, R16, R56 ;  /* 0x0000003810387220 */ /* 0x000fe40000410000 */
[----:B------:R-:W-:-:S04]  /*4ea0*/  FFMA.FTZ R3, R3, R57, 1 ;  /* 0x3f80000003037423 */ /* 0x000fc80000010039 */
[----:B------:R-:W-:Y:S02]  /*4eb0*/  FMUL.FTZ R3, R56, R3 ;  /* 0x0000000338037220 */ /* 0x000fe40000410000 */
[----:B------:R-:W-:-:S04]  /*4ec0*/  FFMA.FTZ R56, R124, R81, R83 ;  /* 0x000000517c387223 */ /* 0x000fc80000010053 */
[----:B------:R-:W-:-:S06]  /*4ed0*/  FMUL.FTZ R57, R56, -1.4426950216293334961 ;  /* 0xbfb8aa3b38397820 */ /* 0x000fcc0000410000 */
[----:B------:R-:W2:Y:S02]  /*4ee0*/  MUFU.EX2 R57, R57 ;  /* 0x0000003900397308 */ /* 0x000ea40000000800 */
[----:B--2---:R-:W-:-:S06]  /*4ef0*/  FADD.FTZ R57, R57, 1 ;  /* 0x3f80000039397421 */ /* 0x004fcc0000010000 */
[----:B------:R-:W2:Y:S02]  /*4f00*/  MUFU.RCP R57, R57 ;  /* 0x0000003900397308 */ /* 0x000ea40000001000 */
[----:B0-2---:R-:W-:Y:S02]  /*4f10*/  FADD.FTZ R124, -R57, 1 ;  /* 0x3f800000397c7421 */ /* 0x005fe40000010100 */
[----:B------:R-:W-:Y:S02]  /*4f20*/  FMUL.FTZ R57, R17, R57 ;  /* 0x0000003911397220 */ /* 0x000fe40000410000 */
[----:B------:R-:W-:-:S04]  /*4f30*/  FFMA.FTZ R56, R56, R124, 1 ;  /* 0x3f80000038387423 */ /* 0x000fc8000001007c */
[----:B------:R-:W-:Y:S02]  /*4f40*/  FMUL.FTZ R56, R57, R56 ;  /* 0x0000003839387220 */ /* 0x000fe40000410000 */
.L_x_2527:
[----:B-----5:R2:W-:Y:S04]  /*4f50*/  STL [R1+0xd4], R7 ;  /* 0x0000d40701007387 */ /* 0x0205e80000100800 */
[----:B--2---:R-:W2:Y:S04]  /*4f60*/  LDL.LU R7, [R1+0x18] ;  /* 0x0000180001077983 */ /* 0x004ea80000300800 */
[----:B------:R3:W-:Y:S04]  /*4f70*/  STL [R1+0xd0], R6 ;  /* 0x0000d00601007387 */ /* 0x0007e80000100800 */
[----:B---3--:R-:W3:Y:S04]  /*4f80*/  LDL.LU R6, [R1+0x8] ;  /* 0x0000080001067983 */ /* 0x008ee80000300800 */
[----:B------:R4:W-:Y:S04]  /*4f90*/  STL [R1+0xcc], R5 ;  /* 0x0000cc0501007387 */ /* 0x0009e80000100800 */
[----:B----4-:R-:W4:Y:S04]  /*4fa0*/  LDL.LU R5, [R1] ;  /* 0x0000000001057983 */ /* 0x010f280000300800 */
[----:B0-----:R-:W3:Y:S04]  /*4fb0*/  LDL R124, [R1+0x88] ;  /* 0x00008800017c7983 */ /* 0x001ee80000100800 */
[----:B------:R0:W-:Y:S04]  /*4fc0*/  STL [R1+0xc8], R4 ;  /* 0x0000c80401007387 */ /* 0x0001e80000100800 */
[----:B0-----:R-:W4:Y:S04]  /*4fd0*/  LDL.LU R4, [R1+0x14] ;  /* 0x0000140001047983 */ /* 0x001f280000300800 */
[----:B------:R0:W-:Y:S04]  /*4fe0*/  STL [R1+0xc0], R2 ;  /* 0x0000c00201007387 */ /* 0x0001e80000100800 */
[----:B0-----:R-:W4:Y:S04]  /*4ff0*/  LDL.LU R2, [R1+0x4] ;  /* 0x0000040001027983 */ /* 0x001f280000300800 */
[----:B------:R0:W-:Y:S04]  /*5000*/  STL [R1+0xbc], R0 ;  /* 0x0000bc0001007387 */ /* 0x0001e80000100800 */
[----:B0-----:R-:W4:Y:S01]  /*5010*/  LDL R0, [R1+0x74] ;  /* 0x0000740001007983 */ /* 0x001f220000100800 */
[----:B------:R-:W-:-:S02]  /*5020*/  FMUL.FTZ R57, R3, R80 ;  /* 0x0000005003397220 */ /* 0x000fc40000410000 */
[----:B------:R-:W-:Y:S02]  /*5030*/  FADD.FTZ R58, R58, -UR6 ;  /* 0x800000063a3a7e21 */ /* 0x000fe40008010000 */
[----:B------:R-:W-:Y:S02]  /*5040*/  FADD.FTZ R125, R125, R57 ;  /* 0x000000397d7d7221 */ /* 0x000fe40000010000 */
[----:B------:R-:W-:-:S04]  /*5050*/  FADD.FTZ R59, R59, -UR6 ;  /* 0x800000063b3b7e21 */ /* 0x000fc80008010000 */
[----:B------:R-:W-:Y:S02]  /*5060*/  FMUL.FTZ R59, R59, UR25 ;  /* 0x000000193b3b7c20 */ /* 0x000fe40008410000 */
[----:B--2---:R-:W-:-:S05]  /*5070*/  FADD.FTZ R7, R7, R3 ;  /* 0x0000000307077221 */ /* 0x004fca0000010000 */
[----:B------:R0:W-:Y:S04]  /*5080*/  STL [R1+0xc], R7 ;  /* 0x00000c0701007387 */ /* 0x0001e80000100800 */
[----:B0-----:R0:W5:Y:S01]  /*5090*/  LDL.LU R7, [R1+0xd4] ;  /* 0x0000d40001077983 */ /* 0x0011620000300800 */
[C---:B---3--:R-:W-:Y:S02]  /*50a0*/  FFMA.FTZ R3, R124.reuse, R3, R6 ;  /* 0x000000037c037223 */ /* 0x048fe40000010006 */
[----:B----4-:R-:W-:Y:S01]  /*50b0*/  FFMA.FTZ R124, R124, R57, R5 ;  /* 0x000000397c7c7223 */ /* 0x010fe20000010005 */
[----:B------:R0:W5:Y:S01]  /*50c0*/  LDL.LU R6, [R1+0xd0] ;  /* 0x0000d00001067983 */ /* 0x0001620000300800 */
[----:B------:R-:W-:-:S03]  /*50d0*/  FMUL.FTZ R57, R56, R81 ;  /* 0x0000005138397220 */ /* 0x000fc60000410000 */
[----:B------:R0:W5:Y:S01]  /*50e0*/  LDL.LU R5, [R1+0xcc] ;  /* 0x0000cc0001057983 */ /* 0x0001620000300800 */
[----:B------:R-:W-:Y:S02]  /*50f0*/  FADD.FTZ R125, R57, R125 ;  /* 0x0000007d397d7221 */ /* 0x000fe40000010000 */
[----:B------:R-:W-:-:S05]  /*5100*/  FADD.FTZ R4, R4, R56 ;  /* 0x0000003804047221 */ /* 0x000fca0000010000 */
[----:B------:R2:W-:Y:S04]  /*5110*/  STL [R1+0x8], R4 ;  /* 0x0000080401007387 */ /* 0x0005e80000100800 */
[----:B--2---:R0:W5:Y:S01]  /*5120*/  LDL.LU R4, [R1+0xc8] ;  /* 0x0000c80001047983 */ /* 0x0041620000300800 */
[C---:B------:R-:W-:Y:S02]  /*5130*/  FFMA.FTZ R56, R0.reuse, R56, R2 ;  /* 0x0000003800387223 */ /* 0x040fe40000010002 */
[----:B------:R-:W-:Y:S01]  /*5140*/  FFMA.FTZ R124, R0, R57, R124 ;  /* 0x00000039007c7223 */ /* 0x000fe2000001007c */
[----:B------:R0:W5:Y:S01]  /*5150*/  LDL.LU R2, [R1+0xc0] ;  /* 0x0000c00001027983 */ /* 0x0001620000300800 */
[----:B------:R-:W-:-:S03]  /*5160*/  FMUL.FTZ R57, R58, UR25 ;  /* 0x000000193a397c20 */ /* 0x000fc60008410000 */
[----:B------:R0:W5:Y:S01]  /*5170*/  LDL.LU R0, [R1+0xbc] ;  /* 0x0000bc0001007983 */ /* 0x0001620000300800 */
[----:B------:R-:W-:-:S03]  /*5180*/  MOV R58, R18 ;  /* 0x00000012003a7202 */ /* 0x000fc60000000f00 */
[----:B------:R2:W-:Y:S04]  /*5190*/  STL [R1+0x4], R56 ;  /* 0x0000043801007387 */ /* 0x0005e80000100800 */
[----:B------:R0:W-:Y:S04]  /*51a0*/  STL [R1+0x70], R57 ;  /* 0x0000703901007387 */ /* 0x0001e80000100800 */
[----:B------:R0:W-:Y:S01]  /*51b0*/  STL [R1+0x64], R59 ;  /* 0x0000643b01007387 */ /* 0x0001e20000100800 */
[----:B--2---:R-:W-:Y:S01]  /*51c0*/  MOV R56, R19 ;  /* 0x0000001300387202 */ /* 0x004fe20000000f00 */
        /* <DEDUP_REMOVED lines=19> */
.L_x_2528:
[----:B-----5:R2:W-:Y:S04]  /*5300*/  STL [R1+0xc8], R4 ;  /* 0x0000c80401007387 */ /* 0x0205e80000100800 */
[----:B--2---:R-:W2:Y:S04]  /*5310*/  LDL.LU R4, [R1+0xc] ;  /* 0x00000c0001047983 */ /* 0x004ea80000300800 */
[----:B------:R3:W-:Y:S04]  /*5320*/  STL [R1+0xc0], R2 ;  /* 0x0000c00201007387 */ /* 0x0007e80000100800 */
[----:B---3--:R-:W3:Y:S01]  /*5330*/  LDL R2, [R1+0x70] ;  /* 0x0000700001027983 */ /* 0x008ee20000100800 */
[----:B0-----:R-:W-:-:S03]  /*5340*/  FMUL.FTZ R57, R58, R80 ;  /* 0x000000503a397220 */ /* 0x001fc60000410000 */
[----:B------:R0:W-:Y:S01]  /*5350*/  STL [R1+0xbc], R0 ;  /* 0x0000bc0001007387 */ /* 0x0001e20000100800 */
[----:B------:R-:W-:-:S03]  /*5360*/  FADD.FTZ R125, R125, R57 ;  /* 0x000000397d7d7221 */ /* 0x000fc60000010000 */
[----:B0-----:R-:W4:Y:S04]  /*5370*/  LDL.LU R0, [R1+0x4] ;  /* 0x0000040001007983 */ /* 0x001f280000300800 */
[----:B------:R-:W4:Y:S01]  /*5380*/  LDL R59, [R1+0x64] ;  /* 0x00006400013b7983 */ /* 0x000f220000100800 */
[----:B--2---:R-:W-:-:S05]  /*5390*/  FADD.FTZ R4, R4, R58 ;  /* 0x0000003a04047221 */ /* 0x004fca0000010000 */
[----:B------:R0:W-:Y:S01]  /*53a0*/  STL [R1], R4 ;  /* 0x0000000401007387 */ /* 0x0001e20000100800 */
[----:B---3--:R-:W-:-:S03]  /*53b0*/  FFMA.FTZ R3, R2, R58, R3 ;  /* 0x0000003a02037223 */ /* 0x008fc60000010003 */
[----:B0-----:R0:W5:Y:S01]  /*53c0*/  LDL.LU R4, [R1+0xc8] ;  /* 0x0000c80001047983 */ /* 0x0011620000300800 */
[----:B------:R-:W-:-:S03]  /*53d0*/  FFMA.FTZ R124, R2, R57, R124 ;  /* 0x00000039027c7223 */ /* 0x000fc6000001007c */
[----:B------:R0:W5:Y:S04]  /*53e0*/  LDL.LU R2, [R1+0xc0] ;  /* 0x0000c00001027983 */ /* 0x0001680000300800 */
[----:B------:R-:W2:Y:S01]  /*53f0*/  LDL.LU R57, [R1+0x8] ;  /* 0x0000080001397983 */ /* 0x000ea20000300800 */
[----:B------:R-:W-:Y:S02]  /*5400*/  FADD.FTZ R60, R60, -UR6 ;  /* 0x800000063c3c7e21 */ /* 0x000fe40008010000 */
[----:B------:R-:W-:Y:S02]  /*5410*/  FADD.FTZ R61, R61, -UR6 ;  /* 0x800000063d3d7e21 */ /* 0x000fe40008010000 */
[----:B------:R-:W-:Y:S02]  /*5420*/  FMUL.FTZ R60, R60, UR25 ;  /* 0x000000193c3c7c20 */ /* 0x000fe40008410000 */
[----:B------:R-:W-:-:S02]  /*5430*/  FMUL.FTZ R61, R61, UR25 ;  /* 0x000000193d3d7c20 */ /* 0x000fc40008410000 */
[----:B------:R-:W-:-:S04]  /*5440*/  FMUL.FTZ R58, R56, R81 ;  /* 0x00000051383a7220 */ /* 0x000fc80000410000 */
[----:B----4-:R-:W-:Y:S02]  /*5450*/  FFMA.FTZ R124, R59, R58, R124 ;  /* 0x0000003a3b7c7223 */ /* 0x010fe4000001007c */
[----:B------:R-:W-:Y:S01]  /*5460*/  FADD.FTZ R125, R58, R125 ;  /* 0x0000007d3a7d7221 */ /* 0x000fe20000010000 */
[----:B------:R-:W-:Y:S01]  /*5470*/  MOV R58, R20 ;  /* 0x00000014003a7202 */ /* 0x000fe20000000f00 */
[----:B--2---:R-:W-:Y:S02]  /*5480*/  FADD.FTZ R57, R57, R56 ;  /* 0x0000003839397221 */ /* 0x004fe40000010000 */
[----:B------:R-:W-:Y:S02]  /*5490*/  FFMA.FTZ R56, R59, R56, R0 ;  /* 0x000000383b387223 */ /* 0x000fe40000010000 */
[----:B------:R0:W5:Y:S01]  /*54a0*/  LDL.LU R0, [R1+0xbc] ;  /* 0x0000bc0001007983 */ /* 0x0001620000300800 */
[----:B------:R-:W-:-:S03]  /*54b0*/  MOV R59, R21 ;  /* 0x00000015003b7202 */ /* 0x000fc60000000f00 */
[----:B------:R0:W-:Y:S04]  /*54c0*/  STL [R1+0x60], R60 ;  /* 0x0000603c01007387 */ /* 0x0001e80000100800 */
[----:B------:R0:W-:Y:S01]  /*54d0*/  STL [R1+0x5c], R61 ;  /* 0x00005c3d01007387 */ /* 0x0001e20000100800 */
[----:B------:R-:W-:Y:S05]  /*54e0*/  @!P5 BRA `(.L_x_2529) ;  /* 0x000001200000d947 */ /* 0x000fea0003800000 */
        /* <DEDUP_REMOVED lines=18> */
.L_x_2529:
[----:B0-----:R-:W2:Y:S04]  /*5610*/  LDL.LU R61, [R1] ;  /* 0x00000000013d7983 */ /* 0x001ea80000300800 */
[----:B-----5:R0:W-:Y:S04]  /*5620*/  STL [R1+0xbc], R0 ;  /* 0x0000bc0001007387 */ /* 0x0201e80000100800 */
[----:B0-----:R-:W3:Y:S01]  /*5630*/  LDL R0, [R1+0x60] ;  /* 0x0000600001007983 */ /* 0x001ee20000100800 */
[----:B------:R-:W-:-:S04]  /*5640*/  FMUL.FTZ R60, R58, R80 ;  /* 0x000000503a3c7220 */ /* 0x000fc80000410000 */
[----:B------:R-:W-:Y:S02]  /*5650*/  FADD.FTZ R125, R125, R60 ;  /* 0x0000003c7d7d7221 */ /* 0x000fe40000010000 */
[----:B------:R-:W-:Y:S02]  /*5660*/  FADD.FTZ R62, R62, -UR6 ;  /* 0x800000063e3e7e21 */ /* 0x000fe40008010000 */
[----:B------:R-:W-:Y:S02]  /*5670*/  FADD.FTZ R63, R63, -UR6 ;  /* 0x800000063f3f7e21 */ /* 0x000fe40008010000 */
[----:B------:R-:W-:Y:S02]  /*5680*/  FADD.FTZ R57, R57, R59 ;  /* 0x0000003b39397221 */ /* 0x000fe40000010000 */
[----:B--2---:R-:W-:Y:S02]  /*5690*/  FADD.FTZ R61, R61, R58 ;  /* 0x0000003a3d3d7221 */ /* 0x004fe40000010000 */
[----:B---3--:R-:W-:-:S02]  /*56a0*/  FFMA.FTZ R3, R0, R58, R3 ;  /* 0x0000003a00037223 */ /* 0x008fc40000010003 */
[----:B------:R-:W-:Y:S02]  /*56b0*/  FFMA.FTZ R124, R0, R60, R124 ;  /* 0x0000003c007c7223 */ /* 0x000fe4000001007c */
[----:B------:R0:W5:Y:S04]  /*56c0*/  LDL.LU R0, [R1+0xbc] ;  /* 0x0000bc0001007983 */ /* 0x0001680000300800 */
[----:B------:R-:W2:Y:S01]  /*56d0*/  LDL R60, [R1+0x5c] ;  /* 0x00005c00013c7983 */ /* 0x000ea20000100800 */
[----:B------:R-:W-:Y:S02]  /*56e0*/  FMUL.FTZ R58, R59, R81 ;  /* 0x000000513b3a7220 */ /* 0x000fe40000410000 */
[----:B------:R-:W-:Y:S02]  /*56f0*/  FMUL.FTZ R63, R63, UR25 ;  /* 0x000000193f3f7c20 */ /* 0x000fe40008410000 */
[----:B------:R-:W-:-:S02]  /*5700*/  FADD.FTZ R125, R58, R125 ;  /* 0x0000007d3a7d7221 */ /* 0x000fc40000010000 */
[----:B--2---:R-:W-:Y:S02]  /*5710*/  FFMA.FTZ R56, R60, R59, R56 ;  /* 0x0000003b3c387223 */ /* 0x004fe40000010038 */
[----:B------:R-:W-:Y:S02]  /*5720*/  FMUL.FTZ R59, R62, UR25 ;  /* 0x000000193e3b7c20 */ /* 0x000fe40008410000 */
[----:B------:R-:W-:Y:S01]  /*5730*/  FFMA.FTZ R124, R60, R58, R124 ;  /* 0x0000003a3c7c7223 */ /* 0x000fe2000001007c */
[----:B------:R-:W-:Y:S02]  /*5740*/  MOV R60, R22 ;  /* 0x00000016003c7202 */ /* 0x000fe40000000f00 */
[----:B------:R0:W-:Y:S01]  /*5750*/  STL [R1+0x58], R59 ;  /* 0x0000583b01007387 */ /* 0x0001e20000100800 */
[----:B------:R-:W-:-:S03]  /*5760*/  MOV R58, R23 ;  /* 0x00000017003a7202 */ /* 0x000fc60000000f00 */
[----:B------:R0:W-:Y:S01]  /*5770*/  STL [R1+0x54], R63 ;  /* 0x0000543f01007387 */ /* 0x0001e20000100800 */
        /* <DEDUP_REMOVED lines=19> */
.L_x_2530:
[----:B------:R-:W2:Y:S01]  /*58b0*/  LDL R62, [R1+0x58] ;  /* 0x00005800013e7983 */ /* 0x000ea20000100800 */
[----:B0-----:R-:W-:Y:S02]  /*58c0*/  FMUL.FTZ R59, R60, R80 ;  /* 0x000000503c3b7220 */ /* 0x001fe40000410000 */
[----:B------:R-:W-:Y:S02]  /*58d0*/  FADD.FTZ R84, R84, -UR6 ;  /* 0x8000000654547e21 */ /* 0x000fe40008010000 */
[----:B------:R-:W-:Y:S02]  /*58e0*/  FADD.FTZ R125, R125, R59 ;  /* 0x0000003b7d7d7221 */ /* 0x000fe40000010000 */
[----:B------:R-:W-:Y:S02]  /*58f0*/  FADD.FTZ R85, R85, -UR6 ;  /* 0x8000000655557e21 */ /* 0x000fe40008010000 */
[----:B------:R-:W-:Y:S02]  /*5900*/  FFMA.FTZ R56, R63, R58, R56 ;  /* 0x0000003a3f387223 */ /* 0x000fe40000010038 */
[----:B------:R-:W-:-:S02]  /*5910*/  FMUL.FTZ R84, R84, UR25 ;  /* 0x0000001954547c20 */ /* 0x000fc40008410000 */
[----:B------:R-:W-:Y:S02]  /*5920*/  FADD.FTZ R61, R61, R60 ;  /* 0x0000003c3d3d7221 */ /* 0x000fe40000010000 */
[----:B------:R-:W-:Y:S01]  /*5930*/  FADD.FTZ R57, R57, R58 ;  /* 0x0000003a39397221 */ /* 0x000fe20000010000 */
[----:B------:R0:W-:Y:S01]  /*5940*/  STL [R1+0x24], R84 ;  /* 0x0000245401007387 */ /* 0x0001e20000100800 */
[----:B--2---:R-:W-:Y:S02]  /*5950*/  FFMA.FTZ R124, R62, R59, R124 ;  /* 0x0000003b3e7c7223 */ /* 0x004fe4000001007c */
[----:B------:R-:W-:Y:S01]  /*5960*/  FMUL.FTZ R59, R58, R81 ;  /* 0x000000513a3b7220 */ /* 0x000fe20000410000 */
[----:B------:R-:W-:Y:S01]  /*5970*/  MOV R58, R25 ;  /* 0x00000019003a7202 */ /* 0x000fe20000000f00 */
[----:B------:R-:W-:Y:S01]  /*5980*/  FFMA.FTZ R3, R62, R60, R3 ;  /* 0x0000003c3e037223 */ /* 0x000fe20000010003 */
[----:B------:R-:W-:Y:S01]  /*5990*/  MOV R60, R24 ;  /* 0x00000018003c7202 */ /* 0x000fe20000000f00 */
[----:B------:R-:W-:-:S02]  /*59a0*/  FFMA.FTZ R124, R63, R59, R124 ;  /* 0x0000003b3f7c7223 */ /* 0x000fc4000001007c */
[----:B------:R-:W-:Y:S02]  /*59b0*/  FMUL.FTZ R63, R85, UR25 ;  /* 0x00000019553f7c20 */ /* 0x000fe40008410000 */
[----:B------:R-:W-:-:S03]  /*59c0*/  FADD.FTZ R125, R59, R125 ;  /* 0x0000007d3b7d7221 */ /* 0x000fc60000010000 */
[----:B------:R0:W-:Y:S01]  /*59d0*/  STL [R1+0x20], R63 ;  /* 0x0000203f01007387 */ /* 0x0001e20000100800 */
[----:B------:R-:W-:Y:S05]  /*59e0*/  @!P5 BRA `(.L_x_2531) ;  /* 0x000001200000d947 */ /* 0x000fea0003800000 */
[----:B------:R-:W-:-:S04]  /*59f0*/  FFMA.FTZ R58, R84, R80, R82 ;  /* 0x00000050543a7223 */ /* 0x000fc80000010052 */
[----:B------:R-:W-:-:S06]  /*5a00*/  FMUL.FTZ R59, R58, -1.4426950216293334961 ;  /* 0xbfb8aa3b3a3b7820 */ /* 0x000fcc0000410000 */
[----:B------:R-:W2:Y:S02]  /*5a10*/  MUFU.EX2 R59, R59 ;  /* 0x0000003b003b7308 */ /* 0x000ea40000000800 */
[----:B--2---:R-:W-:-:S06]  /*5a20*/  FADD.FTZ R59, R59, 1 ;  /* 0x3f8000003b3b7421 */ /* 0x004fcc0000010000 */
[----:B------:R-:W2:Y:S02]  /*5a30*/  MUFU.RCP R59, R59 ;  /* 0x0000003b003b7308 */ /* 0x000ea40000001000 */
[----:B--2---:R-:W-:Y:S02]  /*5a40*/  FADD.FTZ R60, -R59, 1 ;  /* 0x3f8000003b3c7421 */ /* 0x004fe40000010100 */
[----:B------:R-:W-:Y:S02]  /*5a50*/  FMUL.FTZ R59, R24, R59 ;  /* 0x0000003b183b7220 */ /* 0x000fe40000410000 */
[----:B------:R-:W-:Y:S02]  /*5a60*/  FFMA.FTZ R60, R58, R60, 1 ;  /* 0x3f8000003a3c7423 */ /* 0x000fe4000001003c */
[----:B------:R-:W-:Y:S02]  /*5a70*/  FFMA.FTZ R58, R63, R81, R83 ;  /* 0x000000513f3a7223 */ /* 0x000fe40000010053 */
[----:B------:R-:W-:-:S02]  /*5a80*/  FMUL.FTZ R60, R59, R60 ;  /* 0x0000003c3b3c7220 */ /* 0x000fc40000410000 */
        /* <DEDUP_REMOVED lines=8> */
.L_x_2531:
[----:B------:R-:W-:Y:S02]  /*5b10*/  FMUL.FTZ R59, R60, R80 ;  /* 0x000000503c3b7220 */ /* 0x000fe40000410000 */
[----:B------:R-:W-:Y:S02]  /*5b20*/  FADD.FTZ R86, R86, -UR6 ;  /* 0x8000000656567e21 */ /* 0x000fe40008010000 */
[----:B------:R-:W-:Y:S02]  /*5b30*/  FFMA.FTZ R124, R84, R59, R124 ;  /* 0x0000003b547c7223 */ /* 0x000fe4000001007c */
[----:B------:R-:W-:Y:S02]  /*5b40*/  FADD.FTZ R125, R125, R59 ;  /* 0x0000003b7d7d7221 */ /* 0x000fe40000010000 */
[----:B------:R-:W-:Y:S02]  /*5b50*/  FMUL.FTZ R59, R58, R81 ;  /* 0x000000513a3b7220 */ /* 0x000fe40000410000 */
[----:B------:R-:W-:-:S02]  /*5b60*/  FADD.FTZ R87, R87, -UR6 ;  /* 0x8000000657577e21 */ /* 0x000fc40008010000 */
[----:B------:R-:W-:Y:S02]  /*5b70*/  FFMA.FTZ R3, R84, R60, R3 ;  /* 0x0000003c54037223 */ /* 0x000fe40000010003 */
[C---:B------:R-:W-:Y:S02]  /*5b80*/  FFMA.FTZ R56, R63.reuse, R58, R56 ;  /* 0x0000003a3f387223 */ /* 0x040fe40000010038 */
[----:B------:R-:W-:Y:S02]  /*5b90*/  FFMA.FTZ R124, R63, R59, R124 ;  /* 0x0000003b3f7c7223 */ /* 0x000fe4000001007c */
[----:B0-----:R-:W-:Y:S02]  /*5ba0*/  FMUL.FTZ R84, R86, UR25 ;  /* 0x0000001956547c20 */ /* 0x001fe40008410000 */
[----:B------:R-:W-:Y:S02]  /*5bb0*/  FMUL.FTZ R63, R87, UR25 ;  /* 0x00000019573f7c20 */ /* 0x000fe40008410000 */
[----:B------:R-:W-:Y:S01]  /*5bc0*/  FADD.FTZ R61, R61, R60 ;  /* 0x0000003c3d3d7221 */ /* 0x000fe20000010000 */
[----:B------:R0:W-:Y:S01]  /*5bd0*/  STL [R1+0x30], R84 ;  /* 0x0000305401007387 */ /* 0x0001e20000100800 */
[----:B------:R-:W-:Y:S01]  /*5be0*/  FADD.FTZ R57, R57, R58 ;  /* 0x0000003a39397221 */ /* 0x000fe20000010000 */
[----:B------:R-:W-:Y:S01]  /*5bf0*/  MOV R60, R26 ;  /* 0x0000001a003c7202 */ /* 0x000fe20000000f00 */
[----:B------:R-:W-:Y:S01]  /*5c00*/  FADD.FTZ R125, R59, R125 ;  /* 0x0000007d3b7d7221 */ /* 0x000fe20000010000 */
[----:B------:R0:W-:Y:S01]  /*5c10*/  STL [R1+0x2c], R63 ;  /* 0x00002c3f01007387 */ /* 0x0001e20000100800 */
[----:B------:R-:W-:Y:S01]  /*5c20*/  MOV R58, R27 ;  /* 0x0000001b003a7202 */ /* 0x000fe20000000f00 */
        /* <DEDUP_REMOVED lines=19> */
.L_x_2532:
        /* <DEDUP_REMOVED lines=37> */
.L_x_2533:
        /* <DEDUP_REMOVED lines=37> */
.L_x_2534:
        /* <DEDUP_REMOVED lines=37> */
.L_x_2535:
        /* <DEDUP_REMOVED lines=37> */
.L_x_2536:
        /* <DEDUP_REMOVED lines=37> */
.L_x_2537:
        /* <DEDUP_REMOVED lines=37> */
.L_x_2538:
        /* <DEDUP_REMOVED lines=37> */
.L_x_2539:
        /* <DEDUP_REMOVED lines=37> */
.L_x_2540:
[----:B------:R-:W-:Y:S01]  /*6fe0*/  FMUL.FTZ R59, R60, R80 ;  /* 0x000000503c3b7220 */ /* 0x000fe20000410000 */
[----:B------:R-:W-:Y:S01]  /*6ff0*/  MOV R62, R44 ;  /* 0x0000002c003e7202 */ /* 0x000fe20000000f00 */
[----:B------:R-:W-:Y:S02]  /*7000*/  FADD.FTZ R104, R104, -UR6 ;  /* 0x8000000668687e21 */ /* 0x000fe40008010000 */
[C---:B------:R-:W-:Y:S02]  /*7010*/  FFMA.FTZ R3, R84.reuse, R60, R3 ;  /* 0x0000003c54037223 */ /* 0x040fe40000010003 */
[----:B------:R-:W-:Y:S02]  /*7020*/  FFMA.FTZ R124, R84, R59, R124 ;  /* 0x0000003b547c7223 */ /* 0x000fe4000001007c */
[----:B0-----:R-:W-:Y:S02]  /*7030*/  FMUL.FTZ R84, R104, UR25 ;  /* 0x0000001968547c20 */ /* 0x001fe40008410000 */
[----:B------:R-:W-:-:S02]  /*7040*/  FADD.FTZ R125, R125, R59 ;  /* 0x0000003b7d7d7221 */ /* 0x000fc40000010000 */
[----:B------:R-:W-:Y:S01]  /*7050*/  FMUL.FTZ R59, R58, R81 ;  /* 0x000000513a3b7220 */ /* 0x000fe20000410000 */
[----:B------:R0:W-:Y:S01]  /*7060*/  STL [R1], R84 ;  /* 0x0000005401007387 */ /* 0x0001e20000100800 */
[----:B------:R-:W-:Y:S02]  /*7070*/  FADD.FTZ R105, R105, -UR6 ;  /* 0x8000000669697e21 */ /* 0x000fe40008010000 */
[----:B------:R-:W-:Y:S02]  /*7080*/  FFMA.FTZ R124, R63, R59, R124 ;  /* 0x0000003b3f7c7223 */ /* 0x000fe4000001007c */
[----:B------:R-:W-:Y:S02]  /*7090*/  FADD.FTZ R57, R57, R58 ;  /* 0x0000003a39397221 */ /* 0x000fe40000010000 */
[----:B------:R-:W-:Y:S01]  /*70a0*/  FFMA.FTZ R56, R63, R58, R56 ;  /* 0x0000003a3f387223 */ /* 0x000fe20000010038 */
[----:B------:R-:W-:Y:S01]  /*70b0*/  MOV R58, R45 ;  /* 0x0000002d003a7202 */ /* 0x000fe20000000f00 */
[----:B------:R-:W-:-:S02]  /*70c0*/  FADD.FTZ R59, R59, R125 ;  /* 0x0000007d3b3b7221 */ /* 0x000fc40000010000 */
[----:B------:R-:W-:Y:S02]  /*70d0*/  FADD.FTZ R61, R61, R60 ;  /* 0x0000003c3d3d7221 */ /* 0x000fe40000010000 */
[----:B------:R-:W-:Y:S01]  /*70e0*/  FMUL.FTZ R125, R105, UR25 ;  /* 0x00000019697d7c20 */ /* 0x000fe20008410000 */
[----:B------:R-:W-:Y:S05]  /*70f0*/  @!P5 BRA `(.L_x_2541) ;  /* 0x000001200000d947 */ /* 0x000fea0003800000 */
[----:B0-----:R-:W-:-:S04]  /*7100*/  FFMA.FTZ R58, R84, R80, R82 ;  /* 0x00000050543a7223 */ /* 0x001fc80000010052 */
        /* <DEDUP_REMOVED lines=17> */
.L_x_2541:
[----:B0-----:R-:W-:Y:S01]  /*7220*/  FMUL.FTZ R60, R62, R80 ;  /* 0x000000503e3c7220 */ /* 0x001fe20000410000 */
[----:B------:R-:W-:Y:S01]  /*7230*/  MOV R63, R46 ;  /* 0x0000002e003f7202 */ /* 0x000fe20000000f00 */
[----:B------:R-:W-:Y:S02]  /*7240*/  FADD.FTZ R106, R106, -UR6 ;  /* 0x800000066a6a7e21 */ /* 0x000fe40008010000 */
[----:B------:R-:W-:Y:S02]  /*7250*/  FFMA.FTZ R124, R84, R60, R124 ;  /* 0x0000003c547c7223 */ /* 0x000fe4000001007c */
[----:B------:R-:W-:Y:S02]  /*7260*/  FADD.FTZ R59, R59, R60 ;  /* 0x0000003c3b3b7221 */ /* 0x000fe40000010000 */
[----:B------:R-:W-:Y:S02]  /*7270*/  FMUL.FTZ R60, R58, R81 ;  /* 0x000000513a3c7220 */ /* 0x000fe40000410000 */
[----:B------:R-:W-:-:S02]  /*7280*/  FADD.FTZ R107, R107, -UR6 ;  /* 0x800000066b6b7e21 */ /* 0x000fc40008010000 */
[----:B------:R-:W-:Y:S02]  /*7290*/  FADD.FTZ R57, R57, R58 ;  /* 0x0000003a39397221 */ /* 0x000fe40000010000 */
[C---:B------:R-:W-:Y:S02]  /*72a0*/  FFMA.FTZ R56, R125.reuse, R58, R56 ;  /* 0x0000003a7d387223 */ /* 0x040fe40000010038 */
[----:B------:R-:W-:Y:S02]  /*72b0*/  FFMA.FTZ R58, R125, R60, R124 ;  /* 0x0000003c7d3a7223 */ /* 0x000fe4000001007c */
[----:B------:R-:W-:Y:S01]  /*72c0*/  FADD.FTZ R59, R60, R59 ;  /* 0x0000003b3c3b7221 */ /* 0x000fe20000010000 */
[----:B------:R-:W-:Y:S01]  /*72d0*/  MOV R60, R47 ;  /* 0x0000002f003c7202 */ /* 0x000fe20000000f00 */
[----:B------:R-:W-:Y:S02]  /*72e0*/  FADD.FTZ R61, R61, R62 ;  /* 0x0000003e3d3d7221 */ /* 0x000fe40000010000 */
[----:B------:R-:W-:-:S02]  /*72f0*/  FFMA.FTZ R3, R84, R62, R3 ;  /* 0x0000003e54037223 */ /* 0x000fc40000010003 */
        /* <DEDUP_REMOVED lines=21> */
.L_x_2542:
[----:B------:R-:W-:Y:S02]  /*7450*/  FMUL.FTZ R62, R63, R80 ;  /* 0x000000503f3e7220 */ /* 0x000fe40000410000 */
[----:B------:R-:W-:Y:S02]  /*7460*/  FADD.FTZ R106, R108, -UR6 ;  /* 0x800000066c6a7e21 */ /* 0x000fe40008010000 */
[----:B------:R-:W-:Y:S02]  /*7470*/  FFMA.FTZ R58, R124, R62, R58 ;  /* 0x0000003e7c3a7223 */ /* 0x000fe4000001003a */
[----:B------:R-:W-:Y:S02]  /*7480*/  FADD.FTZ R59, R59, R62 ;  /* 0x0000003e3b3b7221 */ /* 0x000fe40000010000 */
[----:B------:R-:W-:Y:S02]  /*7490*/  FMUL.FTZ R62, R60, R81 ;  /* 0x000000513c3e7220 */ /* 0x000fe40000410000 */
        /* <DEDUP_REMOVED lines=30> */
.L_x_2543:
        /* <DEDUP_REMOVED lines=35> */
.L_x_2544:
        /* <DEDUP_REMOVED lines=35> */
.L_x_2545:
        /* <DEDUP_REMOVED lines=35> */
.L_x_2546:
        /* <DEDUP_REMOVED lines=35> */
.L_x_2547:
        /* <DEDUP_REMOVED lines=35> */
.L_x_2548:
        /* <DEDUP_REMOVED lines=35> */
.L_x_2549:
[----:B------:R-:W-:Y:S01]  /*83a0*/  FMUL.FTZ R62, R63, R80 ;  /* 0x000000503f3e7220 */ /* 0x000fe20000410000 */
[----:B------:R-:W-:Y:S01]  /*83b0*/  MOV R109, R72 ;  /* 0x00000048006d7202 */ /* 0x000fe20000000f00 */
[C---:B------:R-:W-:Y:S02]  /*83c0*/  FFMA.FTZ R113, R92.reuse, R63, R3 ;  /* 0x0000003f5c717223 */ /* 0x040fe40000010003 */
[----:B------:R-:W-:Y:S02]  /*83d0*/  FFMA.FTZ R58, R92, R62, R58 ;  /* 0x0000003e5c3a7223 */ /* 0x000fe4000001003a */
[----:B------:R-:W-:Y:S02]  /*83e0*/  FADD.FTZ R59, R59, R62 ;  /* 0x0000003e3b3b7221 */ /* 0x000fe40000010000 */
[----:B------:R-:W-:Y:S02]  /*83f0*/  FMUL.FTZ R3, R60, R81 ;  /* 0x000000513c037220 */ /* 0x000fe40000410000 */
[----:B------:R-:W-:-:S02]  /*8400*/  FADD.FTZ R88, R122, -UR6 ;  /* 0x800000067a587e21 */ /* 0x000fc40008010000 */
[----:B------:R-:W-:Y:S02]  /*8410*/  FADD.FTZ R87, R123, -UR6 ;  /* 0x800000067b577e21 */ /* 0x000fe40008010000 */
[----:B------:R-:W-:Y:S02]  /*8420*/  FADD.FTZ R57, R57, R60 ;  /* 0x0000003c39397221 */ /* 0x000fe40000010000 */
[----:B------:R-:W-:Y:S01]  /*8430*/  FFMA.FTZ R56, R89, R60, R56 ;  /* 0x0000003c59387223 */ /* 0x000fe20000010038 */
[----:B------:R-:W-:Y:S01]  /*8440*/  MOV R60, R73 ;  /* 0x00000049003c7202 */ /* 0x000fe20000000f00 */
[----:B------:R-:W-:Y:S02]  /*8450*/  FADD.FTZ R112, R61, R63 ;  /* 0x0000003f3d707221 */ /* 0x000fe40000010000 */
        /* <DEDUP_REMOVED lines=23> */
.L_x_2550:
[----:B------:R-:W2:Y:S04]  /*85d0*/  LDL.LU R63, [R1+0x68] ;  /* 0x00006800013f7983 */ /* 0x000ea80000300800 */
[----:B------:R-:W3:Y:S01]  /*85e0*/  LDL.LU R62, [R1+0x6c] ;  /* 0x00006c00013e7983 */ /* 0x000ee20000300800 */
[----:B------:R-:W-:Y:S01]  /*85f0*/  FMUL.FTZ R3, R109, R80 ;  /* 0x000000506d037220 */ /* 0x000fe20000410000 */
[----:B------:R-:W-:Y:S01]  /*8600*/  MOV R108, R75 ;  /* 0x0000004b006c7202 */ /* 0x000fe20000000f00 */
[----:B------:R-:W-:Y:S02]  /*8610*/  FMUL.FTZ R61, R60, R81 ;  /* 0x000000513c3d7220 */ /* 0x000fe40000410000 */
[----:B------:R-:W-:Y:S02]  /*8620*/  FFMA.FTZ R58, R88, R3, R58 ;  /* 0x00000003583a7223 */ /* 0x000fe4000001003a */
[----:B------:R-:W-:-:S02]  /*8630*/  FADD.FTZ R59, R59, R3 ;  /* 0x000000033b3b7221 */ /* 0x000fc40000010000 */
[----:B------:R-:W-:Y:S02]  /*8640*/  FFMA.FTZ R3, R87, R61, R58 ;  /* 0x0000003d57037223 */ /* 0x000fe4000001003a */
[----:B------:R-:W-:Y:S02]  /*8650*/  FADD.FTZ R58, R61, R59 ;  /* 0x0000003b3d3a7221 */ /* 0x000fe40000010000 */
[----:B--2---:R-:W-:Y:S01]  /*8660*/  FADD.FTZ R86, R63, -UR6 ;  /* 0x800000063f567e21 */ /* 0x004fe20008010000 */
[----:B------:R-:W-:Y:S01]  /*8670*/  MOV R63, R74 ;  /* 0x0000004a003f7202 */ /* 0x000fe20000000f00 */
[----:B---3--:R-:W-:Y:S02]  /*8680*/  FADD.FTZ R85, R62, -UR6 ;  /* 0x800000063e557e21 */ /* 0x008fe40008010000 */
        /* <DEDUP_REMOVED lines=21> */
.L_x_2551:
[----:B------:R-:W2:Y:S04]  /*87e0*/  LDL.LU R84, [R1+0x78] ;  /* 0x0000780001547983 */ /* 0x000ea80000300800 */
[----:B------:R-:W3:Y:S01]  /*87f0*/  LDL.LU R62, [R1+0x7c] ;  /* 0x00007c00013e7983 */ /* 0x000ee20000300800 */
[----:B------:R-:W-:Y:S02]  /*8800*/  FMUL.FTZ R59, R63, R80 ;  /* 0x000000503f3b7220 */ /* 0x000fe40000410000 */
[----:B------:R-:W-:Y:S02]  /*8810*/  FMUL.FTZ R61, R108, R81 ;  /* 0x000000516c3d7220 */ /* 0x000fe40000410000 */
[----:B------:R-:W-:Y:S02]  /*8820*/  FFMA.FTZ R3, R86, R59, R3 ;  /* 0x0000003b56037223 */ /* 0x000fe40000010003 */
[----:B------:R-:W-:-:S02]  /*8830*/  FADD.FTZ R59, R58, R59 ;  /* 0x0000003b3a3b7221 */ /* 0x000fc40000010000 */
[----:B------:R-:W-:Y:S02]  /*8840*/  FFMA.FTZ R58, R85, R61, R3 ;  /* 0x0000003d553a7223 */ /* 0x000fe40000010003 */
[----:B------:R-:W-:Y:S01]  /*8850*/  FADD.FTZ R59, R61, R59 ;  /* 0x0000003b3d3b7221 */ /* 0x000fe20000010000 */
[----:B------:R-:W-:Y:S01]  /*8860*/  MOV R61, R76 ;  /* 0x0000004c003d7202 */ /* 0x000fe20000000f00 */
[----:B--2---:R-:W-:Y:S02]  /*8870*/  FADD.FTZ R84, R84, -UR6 ;  /* 0x8000000654547e21 */ /* 0x004fe40008010000 */
[----:B---3--:R-:W-:Y:S01]  /*8880*/  FADD.FTZ R3, R62, -UR6 ;  /* 0x800000063e037e21 */ /* 0x008fe20008010000 */
[----:B------:R-:W-:Y:S01]  /*8890*/  MOV R62, R77 ;  /* 0x0000004d003e7202 */ /* 0x000fe20000000f00 */
        /* <DEDUP_REMOVED lines=21> */
.L_x_2552:
[----:B------:R-:W2:Y:S04]  /*89f0*/  LDL.LU R94, [R1+0x80] ;  /* 0x00008000015e7983 */ /* 0x000ea80000300800 */
[----:B------:R-:W3:Y:S01]  /*8a00*/  LDL.LU R93, [R1+0x84] ;  /* 0x00008400015d7983 */ /* 0x000ee20000300800 */
[----:B------:R-:W-:Y:S02]  /*8a10*/  FMUL.FTZ R90, R61, R80 ;  /* 0x000000503d5a7220 */ /* 0x000fe40000410000 */
[----:B------:R-:W-:Y:S02]  /*8a20*/  FMUL.FTZ R91, R62, R81 ;  /* 0x000000513e5b7220 */ /* 0x000fe40000410000 */
[----:B------:R-:W-:Y:S02]  /*8a30*/  FFMA.FTZ R58, R84, R90, R58 ;  /* 0x0000005a543a7223 */ /* 0x000fe4000001003a */
[----:B------:R-:W-:-:S02]  /*8a40*/  FADD.FTZ R59, R59, R90 ;  /* 0x0000005a3b3b7221 */ /* 0x000fc40000010000 */
[----:B------:R-:W-:Y:S01]  /*8a50*/  FFMA.FTZ R90, R3, R91, R58 ;  /* 0x0000005b035a7223 */ /* 0x000fe2000001003a */
[----:B------:R-:W-:Y:S01]  /*8a60*/  MOV R58, R78 ;  /* 0x0000004e003a7202 */ /* 0x000fe20000000f00 */
[----:B------:R-:W-:Y:S01]  /*8a70*/  FADD.FTZ R91, R91, R59 ;  /* 0x0000003b5b5b7221 */ /* 0x000fe20000010000 */
[----:B------:R-:W-:Y:S01]  /*8a80*/  MOV R59, R79 ;  /* 0x0000004f003b7202 */ /* 0x000fe20000000f00 */
[----:B--2---:R-:W-:Y:S02]  /*8a90*/  FADD.FTZ R94, R94, -UR6 ;  /* 0x800000065e5e7e21 */ /* 0x004fe40008010000 */
        /* <DEDUP_REMOVED lines=22> */
.L_x_2553:
[----:B------:R-:W2:Y:S01]  /*8c00*/  LDL R114, [R1+0xb8] ;  /* 0x0000b80001727983 */ /* 0x000ea20000100800 */
[----:B------:R-:W-:Y:S01]  /*8c10*/  MOV R111, 0xffffffe0 ;  /* 0xffffffe0006f7802 */ /* 0x000fe20000000f00 */
[----:B------:R-:W-:Y:S01]  /*8c20*/  FMUL.FTZ R110, R58, R80 ;  /* 0x000000503a6e7220 */ /* 0x000fe20000410000 */
[C---:B-----5:R-:W-:Y:S01]  /*8c30*/  ISETP.GT.AND P0, PT, R0.reuse, 0x17f, PT ;  /* 0x0000017f0000780c */ /* 0x060fe20003f04270 */
[----:B------:R-:W0:Y:S01]  /*8c40*/  S2R R115, SR_LANEID ;  /* 0x0000000000737919 */ /* 0x000e220000000000 */
[----:B------:R-:W-:Y:S01]  /*8c50*/  FADD.FTZ R57, R57, R60 ;  /* 0x0000003c39397221 */ /* 0x000fe20000010000 */
[----:B------:R-:W-:Y:S01]  /*8c60*/  ISETP.NE.AND P2, PT, R0, RZ, PT ;  /* 0x000000ff0000720c */ /* 0x000fe20003f45270 */
[----:B------:R-:W-:Y:S01]  /*8c70*/  FFMA.FTZ R90, R94, R110, R90 ;  /* 0x0000006e5e5a7223 */ /* 0x000fe2000001005a */
[----:B------:R-:W-:Y:S01]  /*8c80*/  BSSY B0, `(.L_x_2554) ;  /* 0x0000058000007945 */ /* 0x000fe20003800000 */
[----:B------:R-:W-:Y:S01]  /*8c90*/  FADD.FTZ R91, R91, R110 ;  /* 0x0000006e5b5b7221 */ /* 0x000fe20000010000 */
[----:B------:R-:W-:Y:S01]  /*8ca0*/  ISETP.GT.U32.AND P3, PT, R0, 0x30, PT ;  /* 0x000000300000780c */ /* 0x000fe20003f64070 */
[----:B------:R-:W-:-:S02]  /*8cb0*/  FMUL.FTZ R110, R59, R81 ;  /* 0x000000513b6e7220 */ /* 0x000fc40000410000 */
[----:B------:R-:W-:Y:S02]  /*8cc0*/  FFMA.FTZ R56, R87, R60, R56 ;  /* 0x0000003c57387223 */ /* 0x000fe40000010038 */
[----:B------:R-:W-:Y:S02]  /*8cd0*/  FADD.FTZ R91, R110, R91 ;  /* 0x0000005b6e5b7221 */ /* 0x000fe40000010000 */
[----:B------:R-:W-:Y:S02]  /*8ce0*/  FFMA.FTZ R90, R93, R110, R90 ;  /* 0x0000006e5d5a7223 */ /* 0x000fe4000001005a */
[----:B------:R-:W-:Y:S02]  /*8cf0*/  FADD.FTZ R60, R112, R109 ;  /* 0x0000006d703c7221 */ /* 0x000fe40000010000 */
[----:B------:R-:W-:Y:S02]  /*8d00*/  FFMA.FTZ R109, R88, R109, R113 ;  /* 0x0000006d586d7223 */ /* 0x000fe40000010071 */
        /* <DEDUP_REMOVED lines=8> */
[----:B------:R-:W-:Y:S02]  /*8d90*/  FFMA.FTZ R57, R93, R59, R56 ;  /* 0x0000003b5d397223 */ /* 0x000fe40000010038 */
[----:B------:R-:W-:Y:S02]  /*8da0*/  FFMA.FTZ R56, R94, R58, R109 ;  /* 0x0000003a5e387223 */ /* 0x000fe4000001006d */
[----:B------:R-:W-:Y:S02]  /*8db0*/  FADD.FTZ R59, R63, R59 ;  /* 0x0000003b3f3b7221 */ /* 0x000fe40000010000 */
[----:B------:R-:W-:-:S05]  /*8dc0*/  FADD.FTZ R58, R60, R58 ;  /* 0x0000003a3c3a7221 */ /* 0x000fca0000010000 */
[----:B------:R-:W-:Y:S01]  /*8dd0*/  STS.128 [R0.X16+0x90], R56 ;  /* 0x0000903800007388 */ /* 0x000fe2000000cc00 */
[----:B--2---:R-:W-:-:S05]  /*8de0*/  IMAD R111, R114, R111, 0x187 ;  /* 0x00000187726f7424 */ /* 0x004fca00078e026f */
[----:B------:R-:W-:-:S04]  /*8df0*/  SEL R111, R111, 0x1f, P0 ;  /* 0x0000001f6f6f7807 */ /* 0x000fc80000000000 */
[----:B0-----:R-:W-:Y:S01]  /*8e00*/  ISETP.GE.AND P0, PT, R115, R111, PT ;  /* 0x0000006f7300720c */ /* 0x001fe20003f06270 */
[----:B------:R-:W0:-:S12]  /*8e10*/  SHFL.DOWN PT, R110, R91, 0x1, R111 ;  /* 0x082000005b6e7989 */ /* 0x000e1800000e006f */
[----:B0-----:R-:W-:Y:S02]  /*8e20*/  @!P0 FADD.FTZ R91, R91, R110 ;  /* 0x0000006e5b5b8221 */ /* 0x001fe40000010000 */
        /* <DEDUP_REMOVED lines=23> */
[----:B------:R-:W2:Y:S07]  /*8fa0*/  SHFL.DOWN PT, R111, R91, 0x10, R111 ;  /* 0x0a0000005b6f7989 */ /* 0x000eae00000e006f */
[----:B0-----:R-:W-:-:S02]  /*8fb0*/  @!P0 FADD.FTZ R90, R90, R110 ;  /* 0x0000006e5a5a8221 */ /* 0x001fc40000010000 */
[----:B--2---:R-:W-:Y:S01]  /*8fc0*/  @!P0 FADD.FTZ R91, R91, R111 ;  /* 0x0000006f5b5b8221 */ /* 0x004fe20000010000 */
[----:B------:R-:W-:-:S13]  /*8fd0*/  ISETP.NE.AND P0, PT, R115, RZ, PT ;  /* 0x000000ff7300720c */ /* 0x000fda0003f05270 */
[----:B------:R0:W-:Y:S04]  /*8fe0*/  @!P0 STS.64 [R114.X8+0x10], R90 ;  /* 0x0000105a72008388 */ /* 0x0001e80000008a00 */
[----:B------:R-:W-:Y:S06]  /*8ff0*/  BAR.SYNC.DEFER_BLOCKING 0x0 ;  /* 0x0000000000007b1d */ /* 0x000fec0000010000 */
[----:B------:R-:W-:Y:S05]  /*9000*/  @P2 BRA `(.L_x_2555) ;  /* 0x000001f000002947 */ /* 0x000fea0003800000 */
[----:B------:R-:W2:Y:S02]  /*9010*/  LDS.64 R60, [0x18] ;  /* 0x00001800ff3c7984 */ /* 0x000ea40000000a00 */
[----:B0-2---:R-:W-:-:S02]  /*9020*/  FADD.FTZ R90, R90, R60 ;  /* 0x0000003c5a5a7221 */ /* 0x005fc40000010000 */
        /* <DEDUP_REMOVED lines=14> */
[----:B------:R-:W-:Y:S02]  /*9110*/  FADD.FTZ R90, R90, R62 ;  /* 0x0000003e5a5a7221 */ /* 0x000fe40000010000 */
        /* <DEDUP_REMOVED lines=9> */
[----:B------:R-:W0:Y:S01]  /*91b0*/  LDS.64 R90, [0x70] ;  /* 0x00007000ff5a7984 */ /* 0x000e220000000a00 */
[----:B------:R-:W-:-:S02]  /*91c0*/  FADD.FTZ R60, R60, R62 ;  /* 0x0000003e3c3c7221 */ /* 0x000fc40000010000 */
[----:B------:R-:W-:Y:S02]  /*91d0*/  FADD.FTZ R61, R61, R63 ;  /* 0x0000003f3d3d7221 */ /* 0x000fe40000010000 */
[----:B0-----:R-:W-:Y:S02]  /*91e0*/  FADD.FTZ R90, R60, R90 ;  /* 0x0000005a3c5a7221 */ /* 0x001fe40000010000 */
[----:B------:R-:W-:Y:S02]  /*91f0*/  FADD.FTZ R91, R61, R91 ;  /* 0x0000005b3d5b7221 */ /* 0x000fe40000010000 */
.L_x_2555:
[----:B------:R-:W-:Y:S05]  /*9200*/  BSYNC B0 ;  /* 0x0000000000007941 */ /* 0x000fea0003800000 */
.L_x_2554:
[----:B------:R-:W-:Y:S01]  /*9210*/  BAR.SYNC.DEFER_BLOCKING 0x0 ;  /* 0x0000000000007b1d */ /* 0x000fe20000010000 */
[----:B------:R-:W-:-:S05]  /*9220*/  SHF.L.U32 R108, R0, 0x4, RZ ;  /* 0x00000004006c7819 */ /* 0x000fca00000006ff */
[----:B------:R-:W-:Y:S01]  /*9230*/  BSSY B0, `(.L_x_2556) ;  /* 0x0000025000007945 */ /* 0x000fe20003800000 */
[----:B------:R-:W-:Y:S05]  /*9240*/  @P3 BRA `(.L_x_2557) ;  /* 0x0000023000003947 */ /* 0x000fea0003800000 */
[----:B------:R-:W2:Y:S02]  /*9250*/  LDS.128 R60, [R108+0x3a0] ;  /* 0x0003a0006c3c7984 */ /* 0x000ea40000000c00 */
[----:B--2---:R-:W-:Y:S02]  /*9260*/  FADD.FTZ R60, R56, R60 ;  /* 0x0000003c383c7221 */ /* 0x004fe40000010000 */
[----:B------:R-:W-:Y:S02]  /*9270*/  FADD.FTZ R61, R57, R61 ;  /* 0x0000003d393d7221 */ /* 0x000fe40000010000 */
[----:B------:R-:W-:Y:S02]  /*9280*/  FADD.FTZ R62, R58, R62 ;  /* 0x0000003e3a3e7221 */ /* 0x000fe40000010000 */
[----:B------:R-:W-:Y:S02]  /*9290*/  FADD.FTZ R63, R59, R63 ;  /* 0x0000003f3b3f7221 */ /* 0x000fe40000010000 */
[----:B------:R-:W2:Y:S02]  /*92a0*/  LDS.128 R56, [R108+0x6b0] ;  /* 0x0006b0006c387984 */ /* 0x000ea40000000c00 */
[----:B--2---:R-:W-:-:S02]  /*92b0*/  FADD.FTZ R60, R60, R56 ;  /* 0x000000383c3c7221 */ /* 0x004fc40000010000 */
[----:B------:R-:W-:Y:S02]  /*92c0*/  FADD.FTZ R61, R61, R57 ;  /* 0x000000393d3d7221 */ /* 0x000fe40000010000 */
[----:B------:R-:W-:Y:S02]  /*92d0*/  FADD.FTZ R62, R62, R58 ;  /* 0x0000003a3e3e7221 */ /* 0x000fe40000010000 */
[----:B------:R-:W-:Y:S02]  /*92e0*/  FADD.FTZ R63, R63, R59 ;  /* 0x0000003b3f3f7221 */ /* 0x000fe40000010000 */
[----:B------:R-:W2:Y:S02]  /*92f0*/  LDS.128 R56, [R108+0x9c0] ;  /* 0x0009c0006c387984 */ /* 0x000ea40000000c00 */
[----:B--2---:R-:W-:Y:S02]  /*9300*/  FADD.FTZ R60, R60, R56 ;  /* 0x000000383c3c7221 */ /* 0x004fe40000010000 */
[----:B------:R-:W-:-:S02]  /*9310*/  FADD.FTZ R61, R61, R57 ;  /* 0x000000393d3d7221 */ /* 0x000fc40000010000 */
[----:B------:R-:W-:Y:S02]  /*9320*/  FADD.FTZ R62, R62, R58 ;  /* 0x0000003a3e3e7221 */ /* 0x000fe40000010000 */
[----:B------:R-:W-:Y:S02]  /*9330*/  FADD.FTZ R63, R63, R59 ;  /* 0x0000003b3f3f7221 */ /* 0x000fe40000010000 */
[----:B------:R-:W2:Y:S02]  /*9340*/  LDS.128 R56, [R108+0xcd0] ;  /* 0x000cd0006c387984 */ /* 0x000ea40000000c00 */
[----:B--2---:R-:W-:Y:S02]  /*9350*/  FADD.FTZ R60, R60, R56 ;  /* 0x000000383c3c7221 */ /* 0x004fe40000010000 */
[----:B------:R-:W-:Y:S02]  /*9360*/  FADD.FTZ R61, R61, R57 ;  /* 0x000000393d3d7221 */ /* 0x000fe40000010000 */
[----:B------:R-:W-:-:S02]  /*9370*/  FADD.FTZ R62, R62, R58 ;  /* 0x0000003a3e3e7221 */ /* 0x000fc40000010000 */
[----:B------:R-:W-:Y:S02]  /*9380*/  FADD.FTZ R63, R63, R59 ;  /* 0x0000003b3f3f7221 */ /* 0x000fe40000010000 */
[----:B------:R-:W2:Y:S02]  /*9390*/  LDS.128 R56, [R108+0xfe0] ;  /* 0x000fe0006c387984 */ /* 0x000ea40000000c00 */
[----:B--2---:R-:W-:Y:S02]  /*93a0*/  FADD.FTZ R60, R60, R56 ;  /* 0x000000383c3c7221 */ /* 0x004fe40000010000 */
[----:B------:R-:W-:Y:S02]  /*93b0*/  FADD.FTZ R61, R61, R57 ;  /* 0x000000393d3d7221 */ /* 0x000fe40000010000 */
[----:B------:R-:W-:Y:S02]  /*93c0*/  FADD.FTZ R62, R62, R58 ;  /* 0x0000003a3e3e7221 */ /* 0x000fe40000010000 */
[----:B------:R-:W-:-:S02]  /*93d0*/  FADD.FTZ R63, R63, R59 ;  /* 0x0000003b3f3f7221 */ /* 0x000fc40000010000 */
        /* <DEDUP_REMOVED lines=10> */
.L_x_2557:
[----:B------:R-:W-:Y:S05]  /*9480*/  BSYNC B0 ;  /* 0x0000000000007941 */ /* 0x000fea0003800000 */
.L_x_2556:
[----:B------:R-:W-:Y:S01]  /*9490*/  UMOV UR23, 0x4 ;  /* 0x0000000400177882 */ /* 0x000fe20000000000 */
        /* <DEDUP_REMOVED lines=11> */
[----:B--2---:R-:W-:Y:S02]  /*9550*/  MOV R62, c[0x0][0x1d8] ;  /* 0x00007600003e7a02 */ /* 0x004fe40000000f00 */
[----:B------:R-:W-:Y:S02]  /*9560*/  MOV R57, UR12 ;  /* 0x0000000c00397c02 */ /* 0x000fe40008000f00 */
[----:B------:R-:W-:Y:S02]  /*9570*/  MOV R63, c[0x0][0x1dc] ;  /* 0x00007700003f7a02 */ /* 0x000fe40000000f00 */
[-C--:B------:R-:W-:Y:S02]  /*9580*/  LEA R56, P0, R62, R60.reuse, 0x2 ;  /* 0x0000003c3e387211 */ /* 0x080fe400078010ff */
[----:B------:R-:W-:-:S02]  /*9590*/  LEA R60, P3, R57, R60, 0x2 ;  /* 0x0000003c393c7211 */ /* 0x000fc400078610ff */
[----:B------:R-:W-:Y:S02]  /*95a0*/  LEA.HI.X R57, R62, R61, R63, 0x2, P0 ;  /* 0x0000003d3e397211 */ /* 0x000fe400000f143f */
[----:B------:R-:W-:-:S03]  /*95b0*/  IADD3.X R61, R61, UR13, RZ, P3, !PT ;  /* 0x0000000d3d3d7c10 */ /* 0x000fc60009ffe4ff */
[----:B------:R2:W-:Y:S04]  /*95c0*/  RED.E.ADD.F32.FTZ.RN.STRONG.GPU [R56.64], R58 ;  /* 0x0000003a3800798e */ /* 0x0005e8000c10e792 */
[----:B------:R2:W-:Y:S02]  /*95d0*/  RED.E.ADD.F32.FTZ.RN.STRONG.GPU [R60.64], R59 ;  /* 0x0000003b3c00798e */ /* 0x0005e4000c10e792 */
.L_x_2559:
[----:B------:R-:W-:Y:S05]  /*95e0*/  BSYNC B0 ;  /* 0x0000000000007941 */ /* 0x000fea0003800000 */
.L_x_2558:
[----:B------:R-:W-:Y:S02]  /*95f0*/  ULDC UR22, c[0x0][0xc] ;  /* 0x0000030000167ab9 */ /* 0x000fe40000000800 */
[----:B------:R-:W-:-:S06]  /*9600*/  UISETP.GE.U32.AND UP0, UPT, UR22, 0x2, UPT ;  /* 0x000000021600788c */ /* 0x000fcc000bf06070 */
[----:B------:R-:W-:-:S13]  /*9610*/  PLOP3.LUT P0, PT, PT, PT, UP0, 0x80, 0x0 ;  /* 0x000000000000781c */ /* 0x000fda0003f0f008 */
[----:B------:R-:W-:Y:S05]  /*9620*/  @!P0 BRA `(.L_x_2560) ;  /* 0x0000183000008947 */ /* 0x000fea0003800000 */
[----:B------:R-:W3:Y:S01]  /*9630*/  S2UR UR24, SR_CTAID.Y ;  /* 0x00000000001879c3 */ /* 0x000ee20000002600 */
        /* <DEDUP_REMOVED lines=9> */
[----:B---3--:R-:W-:-:S04]  /*96d0*/  UIADD3 UR5, UR5, UR24, URZ ;  /* 0x0000001805057290 */ /* 0x008fc8000fffe03f */
[----:B------:R-:W-:Y:S01]  /*96e0*/  UIMAD.WIDE.U32 UR16, UR5, UR23, UR16 ;  /* 0x00000017051072a5 */ /* 0x000fe2000f8e0010 */
[----:B------:R-:W-:Y:S05]  /*96f0*/  @P2 BRA `(.L_x_2561) ;  /* 0x0000020000002947 */ /* 0x000fea0003800000 */
[----:B------:R-:W-:Y:S01]  /*9700*/  ULDC UR14, c[0x0][0x10] ;  /* 0x00000400000e7ab9 */ /* 0x000fe20000000800 */
[----:B--2---:R-:W2:Y:S01]  /*9710*/  S2R R58, SR_LANEID ;  /* 0x00000000003a7919 */ /* 0x004ea20000000000 */
[----:B------:R-:W-:-:S04]  /*9720*/  UIMAD UR14, UR20, UR14, UR24 ;  /* 0x0000000e140e72a4 */ /* 0x000fc8000f8e0218 */
[----:B------:R-:W-:-:S06]  /*9730*/  UIMAD.WIDE.U32 UR14, UR14, 0x8, UR6 ;  /* 0x000000080e0e78a5 */ /* 0x000fcc000f8e0006 */
[----:B------:R-:W-:Y:S02]  /*9740*/  MOV R56, UR14 ;  /* 0x0000000e00387c02 */ /* 0x000fe40008000f00 */
[----:B------:R-:W-:-:S05]  /*9750*/  MOV R57, UR15 ;  /* 0x0000000f00397c02 */ /* 0x000fca0008000f00 */
[----:B------:R3:W-:Y:S01]  /*9760*/  STG.E.64 [R56.64], R90 ;  /* 0x0000005a38007986 */ /* 0x0007e2000c101b12 */
[----:B------:R-:W-:Y:S06]  /*9770*/  MEMBAR.ALL.GPU ;  /* 0x0000000000007992 */ /* 0x000fec000000a000 */
[----:B------:R-:W-:Y:S01]  /*9780*/  VOTEU.ANY UR5, UPT, PT ;  /* 0x0000000000057886 */ /* 0x000fe200038e0100 */
[----:B---3--:R-:W-:Y:S01]  /*9790*/  MOV R56, UR16 ;  /* 0x0000001000387c02 */ /* 0x008fe20008000f00 */
[----:B------:R-:W-:Y:S01]  /*97a0*/  UFLO.U32 UR15, UR5 ;  /* 0x00000005000f72bd */ /* 0x000fe200080e0000 */
[----:B------:R-:W-:Y:S01]  /*97b0*/  MOV R57, UR17 ;  /* 0x0000001100397c02 */ /* 0x000fe20008000f00 */
[----:B------:R-:W-:Y:S01]  /*97c0*/  UPOPC UR5, UR5 ;  /* 0x00000005000572bf */ /* 0x000fe20008000000 */
[----:B------:R-:W-:-:S00]  /*97d0*/  ERRBAR ;  /* 0x00000000000079ab */ /* 0x000fc00000000000 */
[----:B------:R-:W-:Y:S02]  /*97e0*/  ULOP3.LUT UP0, URZ, UR4, 0x2, URZ, 0xc0, !UPT ;  /* 0x00000002043f7892 */ /* 0x000fe4000f80c03f */
[----:B------:R-:W-:Y:S01]  /*97f0*/  UMOV UR14, 0x1 ;  /* 0x00000001000e7882 */ /* 0x000fe20000000000 */
[----:B--2---:R-:W-:Y:S01]  /*9800*/  ISETP.EQ.U32.AND P0, PT, R58, UR15, PT ;  /* 0x0000000f3a007c0c */ /* 0x004fe2000bf02070 */
[----:B------:R-:W-:Y:S01]  /*9810*/  USEL UR14, UR14, 0xffffffff, !UP0 ;  /* 0xffffffff0e0e7887 */ /* 0x000fe2000c000000 */
[----:B------:R-:W-:-:S05]  /*9820*/  MOV R58, UR5 ;  /* 0x00000005003a7c02 */ /* 0x000fca0008000f00 */
[----:B------:R-:W-:-:S06]  /*9830*/  IMAD R58, R58, UR14, RZ ;  /* 0x0000000e3a3a7c24 */ /* 0x000fcc000f8e02ff */
[----:B------:R2:W-:Y:S01]  /*9840*/  @P0 RED.E.ADD.S32.STRONG.GPU [R56.64], R58 ;  /* 0x0000003a3800098e */ /* 0x0005e2000c10e392 */
[----:B------:R-:W-:-:S04]  /*9850*/  PLOP3.LUT P0, PT, PT, PT, UP0, 0x80, 0x0 ;  /* 0x000000000000781c */ /* 0x000fc80003f0f008 */
[----:B--2---:R-:W-:-:S04]  /*9860*/  SEL R58, RZ, c[0x0][0xc], P0 ;  /* 0x00000300ff3a7a07 */ /* 0x004fc80000000000 */
[----:B------:R-:W-:-:S13]  /*9870*/  ISETP.NE.AND P0, PT, R58, -0x1, PT ;  /* 0xffffffff3a00780c */ /* 0x000fda0003f05270 */
[----:B------:R-:W-:Y:S05]  /*9880*/  @!P0 BRA `(.L_x_2561) ;  /* 0x0000007000008947 */ /* 0x000fea0003800000 */
.L_x_2562:
[----:B------:R-:W-:Y:S02]  /*9890*/  MOV R56, UR16 ;  /* 0x0000001000387c02 */ /* 0x000fe40008000f00 */
[----:B------:R-:W-:-:S05]  /*98a0*/  MOV R57, UR17 ;  /* 0x0000001100397c02 */ /* 0x000fca0008000f00 */
[----:B------:R-:W2:Y:S01]  /*98b0*/  LDG.E.STRONG.GPU R56, [R56.64] ;  /* 0x0000001238387981 */ /* 0x000ea2000c1ef900 */
[----:B------:R-:W-:Y:S01]  /*98c0*/  YIELD ;  /* 0x0000000000007946 */ /* 0x000fe20003800000 */
[----:B--2---:R-:W-:Y:S01]  /*98d0*/  ISETP.NE.AND P0, PT, R56, R58, PT ;  /* 0x0000003a3800720c */ /* 0x004fe20003f05270 */
[----:B------:R-:W-:-:S12]  /*98e0*/  CCTL.IVALL ;  /* 0x00000000ff00798f */ /* 0x000fd80002000000 */
[----:B------:R-:W-:Y:S05]  /*98f0*/  @P0 BRA `(.L_x_2562) ;  /* 0xffffff9000000947 */ /* 0x000fea000383ffff */
.L_x_2561:
        /* <DEDUP_REMOVED lines=8> */
[----:B------:R-:W-:Y:S05]  /*9980*/  @!P0 BRA `(.L_x_2563) ;  /* 0x0000124000008947 */ /* 0x000fea0003800000 */
[----:B------:R-:W-:Y:S02]  /*9990*/  ULOP3.LUT UR5, UR22, 0x3, URZ, 0xc0, !UPT ;  /* 0x0000000316057892 */ /* 0x000fe4000f8ec03f */
[----:B------:R-:W-:Y:S02]  /*99a0*/  ULDC UR14, c[0x0][0xc] ;  /* 0x00000300000e7ab9 */ /* 0x000fe40000000800 */
[----:B------:R-:W-:-:S03]  /*99b0*/  UIADD3 UR14, -UR5, UR14, URZ ;  /* 0x0000000e050e7290 */ /* 0x000fc6000fffe13f */
[----:B------:R-:W-:-:S03]  /*99c0*/  UMOV UR5, URZ ;  /* 0x0000003f00057c82 */ /* 0x000fc60008000000 */
[----:B------:R-:W-:-:S13]  /*99d0*/  ISETP.LT.AND P0, PT, RZ, UR14, PT ;  /* 0x0000000eff007c0c */ /* 0x000fda000bf01270 */
[----:B------:R-:W-:Y:S05]  /*99e0*/  @!P0 BRA `(.L_x_2564) ;  /* 0x00000f4000008947 */ /* 0x000fea0003800000 */
[----:B------:R-:W-:Y:S01]  /*99f0*/  UISETP.GT.AND UP0, UPT, UR14, 0xc, UPT ;  /* 0x0000000c0e00788c */ /* 0x000fe2000bf04270 */
[----:B------:R-:W-:-:S05]  /*9a00*/  PLOP3.LUT P0, PT, PT, PT, PT, 0x80, 0x0 ;  /* 0x000000000000781c */ /* 0x000fca0003f0f070 */
[----:B------:R-:W-:-:S13]  /*9a10*/  PLOP3.LUT P3, PT, PT, PT, UP0, 0x80, 0x0 ;  /* 0x000000000000781c */ /* 0x000fda0003f6f008 */
[----:B------:R-:W-:Y:S05]  /*9a20*/  @!P3 BRA `(.L_x_2565) ;  /* 0x000009b00000b947 */ /* 0x000fea0003800000 */
[----:B------:R-:W-:Y:S02]  /*9a30*/  PLOP3.LUT P0, PT, PT, PT, PT, 0x8, 0x0 ;  /* 0x000000000000781c */ /* 0x000fe40003f0e170 */
.L_x_2566:
[----:B--2---:R-:W-:Y:S02]  /*9a40*/  MOV R56, UR5 ;  /* 0x0000000500387c02 */ /* 0x004fe40008000f00 */
[----:B------:R-:W-:Y:S02]  /*9a50*/  MOV R57, c[0x0][0x10] ;  /* 0x0000040000397a02 */ /* 0x000fe40000000f00 */
[----:B------:R-:W-:-:S13]  /*9a60*/  ISETP.EQ.OR P4, PT, R56, UR20, P2 ;  /* 0x0000001438007c0c */ /* 0x000fda0009782670 */
[----:B------:R-:W-:Y:S01]  /*9a70*/  @!P4 IMAD R56, R56, R57, UR24 ;  /* 0x000000183838ce24 */ /* 0x000fe2000f8e0239 */
[----:B------:R-:W-:-:S10]  /*9a80*/  HFMA2.MMA R57, -RZ, RZ, 0, 4.76837158203125e-07 ;  /* 0x00000008ff397435 */ /* 0x000fd400000001ff */
[----:B------:R-:W-:-:S06]  /*9a90*/  @!P4 IMAD.WIDE.U32 R56, R56, R57, UR6 ;  /* 0x000000063838ce25 */ /* 0x000fcc000f8e0039 */
[----:B------:R-:W2:Y:S01]  /*9aa0*/  @!P4 LDG.E.64 R56, [R56.64] ;  /* 0x000000123838c981 */ /* 0x000ea2000c1e1b00 */
[----:B------:R-:W-:Y:S01]  /*9ab0*/  MOV R58, UR5 ;  /* 0x00000005003a7c02 */ /* 0x000fe20008000f00 */
[----:B------:R-:W-:Y:S01]  /*9ac0*/  HFMA2.MMA R59, -RZ, RZ, 0, 4.76837158203125e-07 ;  /* 0x00000008ff3b7435 */ /* 0x000fe200000001ff */
[----:B------:R-:W-:Y:S02]  /*9ad0*/  MOV R60, UR5 ;  /* 0x00000005003c7c02 */ /* 0x000fe40008000f00 */
[----:B------:R-:W-:Y:S02]  /*9ae0*/  IADD3 R58, R58, 0x1, RZ ;  /* 0x000000013a3a7810 */ /* 0x000fe40007ffe0ff */
[----:B------:R-:W-:Y:S02]  /*9af0*/  IADD3 R60, R60, 0x3, RZ ;  /* 0x000000033c3c7810 */ /* 0x000fe40007ffe0ff */
[----:B------:R-:W-:Y:S02]  /*9b00*/  ISETP.EQ.OR P3, PT, R58, UR20, P2 ;  /* 0x000000143a007c0c */ /* 0x000fe40009762670 */
[----:B------:R-:W-:Y:S01]  /*9b10*/  ISETP.EQ.OR P6, PT, R60, UR20, P2 ;  /* 0x000000143c007c0c */ /* 0x000fe200097c2670 */
[----:B------:R-:W-:Y:S01]  /*9b20*/  HFMA2.MMA R61, -RZ, RZ, 0, 4.76837158203125e-07 ;  /* 0x00000008ff3d7435 */ /* 0x000fe200000001ff */
[----:B0-2---:R-:W-:Y:S01]  /*9b30*/  @!P4 FADD.FTZ R90, R90, R56 ;  /* 0x000000385a5ac221 */ /* 0x005fe20000010000 */
[----:B------:R-:W-:Y:S01]  /*9b40*/  MOV R56, c[0x0][0x10] ;  /* 0x0000040000387a02 */ /* 0x000fe20000000f00 */
[----:B------:R-:W-:Y:S01]  /*9b50*/  @!P4 FADD.FTZ R91, R91, R57 ;  /* 0x000000395b5bc221 */ /* 0x000fe20000010000 */
[----:B------:R-:W-:-:S06]  /*9b60*/  MOV R57, c[0x0][0x10] ;  /* 0x0000040000397a02 */ /* 0x000fcc0000000f00 */
[----:B------:R-:W-:Y:S01]  /*9b70*/  @!P3 IMAD R58, R58, R56, UR24 ;  /* 0x000000183a3abe24 */ /* 0x000fe2000f8e0238 */
[----:B------:R-:W-:-:S03]  /*9b80*/  MOV R56, UR5 ;  /* 0x0000000500387c02 */ /* 0x000fc60008000f00 */
[----:B------:R-:W-:Y:S01]  /*9b90*/  @!P3 IMAD.WIDE.U32 R58, R58, R59, UR6 ;  /* 0x000000063a3abe25 */ /* 0x000fe2000f8e003b */
[----:B------:R-:W-:-:S04]  /*9ba0*/  IADD3 R56, R56, 0x2, RZ ;  /* 0x0000000238387810 */ /* 0x000fc80007ffe0ff */
[----:B------:R-:W-:Y:S01]  /*9bb0*/  ISETP.EQ.OR P4, PT, R56, UR20, P2 ;  /* 0x0000001438007c0c */ /* 0x000fe20009782670 */
[----:B------:R-:W2:Y:S01]  /*9bc0*/  @!P3 LDG.E.64 R58, [R58.64] ;  /* 0x000000123a3ab981 */ /* 0x000ea2000c1e1b00 */
[----:B------:R-:W-:-:S11]  /*9bd0*/  @!P6 IMAD R60, R60, R57, UR24 ;  /* 0x000000183c3cee24 */ /* 0x000fd6000f8e0239 */
[----:B------:R-:W-:-:S04]  /*9be0*/  @!P4 IMAD R56, R56, R57, UR24 ;  /* 0x000000183838ce24 */ /* 0x000fc8000f8e0239 */
[----:B------:R-:W-:-:S06]  /*9bf0*/  @!P4 IMAD.WIDE.U32 R56, R56, R61, UR6 ;  /* 0x000000063838ce25 */ /* 0x000fcc000f8e003d */
[----:B------:R-:W3:Y:S01]  /*9c00*/  @!P4 LDG.E.64 R56, [R56.64] ;  /* 0x000000123838c981 */ /* 0x000ee2000c1e1b00 */
[----:B------:R-:W-:-:S06]  /*9c10*/  @!P6 IMAD.WIDE.U32 R60, R60, R61, UR6 ;  /* 0x000000063c3cee25 */ /* 0x000fcc000f8e003d */
[----:B------:R-:W4:Y:S01]  /*9c20*/  @!P6 LDG.E.64 R60, [R60.64] ;  /* 0x000000123c3ce981 */ /* 0x000f22000c1e1b00 */
[----:B--2---:R-:W-:Y:S01]  /*9c30*/  @!P3 FADD.FTZ R90, R90, R58 ;  /* 0x0000003a5a5ab221 */ /* 0x004fe20000010000 */
[----:B------:R-:W-:Y:S01]  /*9c40*/  MOV R58, UR5 ;  /* 0x00000005003a7c02 */ /* 0x000fe20008000f00 */
[----:B------:R-:W-:-:S03]  /*9c50*/  @!P3 FADD.FTZ R91, R91, R59 ;  /* 0x0000003b5b5bb221 */ /* 0x000fc60000010000 */
[----:B------:R-:W-:-:S04]  /*9c60*/  IADD3 R58, R58, 0x4, RZ ;  /* 0x000000043a3a7810 */ /* 0x000fc80007ffe0ff */
[----:B------:R-:W-:Y:S01]  /*9c70*/  ISETP.EQ.OR P3, PT, R58, UR20, P2 ;  /* 0x000000143a007c0c */ /* 0x000fe20009762670 */
[----:B------:R-:W-:Y:S01]  /*9c80*/  HFMA2.MMA R59, -RZ, RZ, 0, 4.76837158203125e-07 ;  /* 0x00000008ff3b7435 */ /* 0x000fe200000001ff */
[----:B---3--:R-:W-:Y:S01]  /*9c90*/  @!P4 FADD.FTZ R90, R90, R56 ;  /* 0x000000385a5ac221 */ /* 0x008fe20000010000 */
[----:B------:R-:W-:-:S10]  /*9ca0*/  MOV R56, c[0x0][0x10] ;  /* 0x0000040000387a02 */ /* 0x000fd40000000f00 */
[----:B------:R-:W-:Y:S01]  /*9cb0*/  @!P3 IMAD R58, R58, R56, UR24 ;  /* 0x000000183a3abe24 */ /* 0x000fe2000f8e0238 */
[----:B------:R-:W-:Y:S01]  /*9cc0*/  MOV R56, UR5 ;  /* 0x0000000500387c02 */ /* 0x000fe20008000f00 */
[----:B----4-:R-:W-:Y:S01]  /*9cd0*/  @!P6 FADD.FTZ R90, R90, R60 ;  /* 0x0000003c5a5ae221 */ /* 0x010fe20000010000 */
[----:B------:R-:W-:Y:S02]  /*9ce0*/  MOV R60, UR5 ;  /* 0x00000005003c7c02 */ /* 0x000fe40008000f00 */
[----:B------:R-:W-:Y:S01]  /*9cf0*/  IADD3 R56, R56, 0x5, RZ ;  /* 0x0000000538387810 */ /* 0x000fe20007ffe0ff */
[----:B------:R-:W-:Y:S01]  /*9d00*/  @!P4 FADD.FTZ R91, R91, R57 ;  /* 0x000000395b5bc221 */ /* 0x000fe20000010000 */
[----:B------:R-:W-:Y:S01]  /*9d10*/  IADD3 R60, R60, 0x6, RZ ;  /* 0x000000063c3c7810 */ /* 0x000fe20007ffe0ff */
[----:B------:R-:W-:Y:S01]  /*9d20*/  @!P3 IMAD.WIDE.U32 R58, R58, R59, UR6 ;  /* 0x000000063a3abe25 */ /* 0x000fe2000f8e003b */
[----:B------:R-:W-:-:S03]  /*9d30*/  ISETP.EQ.OR P4, PT, R56, UR20, P2 ;  /* 0x0000001438007c0c */ /* 0x000fc60009782670 */
[----:B------:R-:W-:Y:S01]  /*9d40*/  @!P6 FADD.FTZ R91, R91, R61 ;  /* 0x0000003d5b5be221 */ /* 0x000fe20000010000 */
[----:B------:R-:W-:Y:S01]  /*9d50*/  ISETP.EQ.OR P6, PT, R60, UR20, P2 ;  /* 0x000000143c007c0c */ /* 0x000fe200097c2670 */
[----:B------:R-:W2:Y:S01]  /*9d60*/  @!P3 LDG.E.64 R58, [R58.64] ;  /* 0x000000123a3ab981 */ /* 0x000ea2000c1e1b00 */
[----:B------:R-:W-:Y:S01]  /*9d70*/  HFMA2.MMA R61, -RZ, RZ, 0, 4.76837158203125e-07 ;  /* 0x00000008ff3d7435 */ /* 0x000fe200000001ff */
[----:B------:R-:W-:-:S06]  /*9d80*/  MOV R57, c[0x0][0x10] ;  /* 0x0000040000397a02 */ /* 0x000fcc0000000f00 */
[----:B------:R-:W-:-:S04]  /*9d90*/  @!P4 IMAD R56, R56, R57, UR24 ;  /* 0x000000183838ce24 */ /* 0x000fc8000f8e0239 */
[----:B------:R-:W-:Y:S02]  /*9da0*/  @!P6 IMAD R60, R60, R57, UR24 ;  /* 0x000000183c3cee24 */ /* 0x000fe4000f8e0239 */
        /* <DEDUP_REMOVED lines=11> */
[----:B------:R-:W-:Y:S01]  /*9e60*/  MOV R56, c[0x0][0x10] ;  /* 0x0000040000387a02 */ /* 0x000fe20000000f00 */
[----:B------:R-:W-:-:S09]  /*9e70*/  @!P4 FADD.FTZ R91, R91, R57 ;  /* 0x000000395b5bc221 */ /* 0x000fd20000010000 */
        /* <DEDUP_REMOVED lines=8> */
[----:B------:R-:W-:Y:S02]  /*9f00*/  ISETP.EQ.OR P6, PT, R56, UR20, P2 ;  /* 0x0000001438007c0c */ /* 0x000fe400097c2670 */
[----:B------:R-:W-:Y:S01]  /*9f10*/  ISETP.EQ.OR P4, PT, R60, UR20, P2 ;  /* 0x000000143c007c0c */ /* 0x000fe20009782670 */
[----:B------:R-:W-:Y:S01]  /*9f20*/  HFMA2.MMA R61, -RZ, RZ, 0, 4.76837158203125e-07 ;  /* 0x00000008ff3d7435 */ /* 0x000fe200000001ff */
[----:B------:R-:W-:Y:S01]  /*9f30*/  MOV R57, c[0x0][0x10] ;  /* 0x0000040000397a02 */ /* 0x000fe20000000f00 */
[----:B------:R-:W2:Y:S08]  /*9f40*/  @!P3 LDG.E.64 R58, [R58.64] ;  /* 0x000000123a3ab981 */ /* 0x000eb0000c1e1b00 */
[----:B------:R-:W-:-:S02]  /*9f50*/  @!P6 IMAD R56, R56, R57, UR24 ;  /* 0x000000183838ee24 */ /* 0x000fc4000f8e0239 */
        /* <DEDUP_REMOVED lines=47> */
[----:B------:R-:W-:Y:S02]  /*a250*/  IADD3 R60, R60, 0xf, RZ ;  /* 0x0000000f3c3c7810 */ /* 0x000fe40007ffe0ff */
[----:B------:R-:W-:Y:S01]  /*a260*/  ISETP.EQ.OR P6, PT, R56, UR20, P2 ;  /* 0x0000001438007c0c */ /* 0x000fe200097c2670 */
[----:B------:R-:W-:Y:S01]  /*a270*/  @!P4 FADD.FTZ R91, R91, R61 ;  /* 0x0000003d5b5bc221 */ /* 0x000fe20000010000 */
[----:B------:R-:W-:Y:S01]  /*a280*/  ISETP.EQ.OR P4, PT, R60, UR20, P2 ;  /* 0x000000143c007c0c */ /* 0x000fe20009782670 */
[----:B------:R-:W-:Y:S01]  /*a290*/  @!P3 IMAD.WIDE.U32 R58, R58, R59, UR6 ;  /* 0x000000063a3abe25 */ /* 0x000fe2000f8e003b */
[----:B------:R-:W-:Y:S01]  /*a2a0*/  HFMA2.MMA R61, -RZ, RZ, 0, 4.76837158203125e-07 ;  /* 0x00000008ff3d7435 */ /* 0x000fe200000001ff */
[----:B------:R-:W-:-:S04]  /*a2b0*/  MOV R57, c[0x0][0x10] ;  /* 0x0000040000397a02 */ /* 0x000fc80000000f00 */
[----:B------:R-:W2:Y:S04]  /*a2c0*/  @!P3 LDG.E.64 R58, [R58.64] ;  /* 0x000000123a3ab981 */ /* 0x000ea8000c1e1b00 */
[-C--:B------:R-:W-:Y:S02]  /*a2d0*/  @!P6 IMAD R56, R56, R57.reuse, UR24 ;  /* 0x000000183838ee24 */ /* 0x080fe4000f8e0239 */
[----:B------:R-:W-:Y:S02]  /*a2e0*/  @!P4 IMAD R60, R60, R57, UR24 ;  /* 0x000000183c3cce24 */ /* 0x000fe4000f8e0239 */
[----:B------:R-:W-:-:S04]  /*a2f0*/  @!P6 IMAD.WIDE.U32 R56, R56, R61, UR6 ;  /* 0x000000063838ee25 */ /* 0x000fc8000f8e003d */
[----:B------:R-:W-:Y:S02]  /*a300*/  @!P4 IMAD.WIDE.U32 R60, R60, R61, UR6 ;  /* 0x000000063c3cce25 */ /* 0x000fe4000f8e003d */
[----:B------:R-:W3:Y:S04]  /*a310*/  @!P6 LDG.E.64 R56, [R56.64] ;  /* 0x000000123838e981 */ /* 0x000ee8000c1e1b00 */
[----:B------:R-:W4:Y:S01]  /*a320*/  @!P4 LDG.E.64 R60, [R60.64] ;  /* 0x000000123c3cc981 */ /* 0x000f22000c1e1b00 */
[----:B------:R-:W-:-:S04]  /*a330*/  UIADD3 UR14, UR14, -0x10, URZ ;  /* 0xfffffff00e0e7890 */ /* 0x000fc8000fffe03f */
[----:B------:R-:W-:Y:S02]  /*a340*/  UISETP.GT.AND UP0, UPT, UR14, 0xc, UPT ;  /* 0x0000000c0e00788c */ /* 0x000fe4000bf04270 */
[----:B------:R-:W-:Y:S01]  /*a350*/  UIADD3 UR5, UR5, 0x10, URZ ;  /* 0x0000001005057890 */ /* 0x000fe2000fffe03f */
[----:B--2---:R-:W-:Y:S02]  /*a360*/  @!P3 FADD.FTZ R90, R90, R58 ;  /* 0x0000003a5a5ab221 */ /* 0x004fe40000010000 */
[----:B------:R-:W-:Y:S01]  /*a370*/  @!P3 FADD.FTZ R91, R91, R59 ;  /* 0x0000003b5b5bb221 */ /* 0x000fe20000010000 */
[----:B------:R-:W-:Y:S01]  /*a380*/  PLOP3.LUT P3, PT, PT, PT, UP0, 0x80, 0x0 ;  /* 0x000000000000781c */ /* 0x000fe20003f6f008 */
[----:B---3--:R-:W-:Y:S02]  /*a390*/  @!P6 FADD.FTZ R90, R90, R56 ;  /* 0x000000385a5ae221 */ /* 0x008fe40000010000 */
[----:B------:R-:W-:Y:S02]  /*a3a0*/  @!P6 FADD.FTZ R91, R91, R57 ;  /* 0x000000395b5be221 */ /* 0x000fe40000010000 */
[----:B----4-:R-:W-:-:S02]  /*a3b0*/  @!P4 FADD.FTZ R90, R90, R60 ;  /* 0x0000003c5a5ac221 */ /* 0x010fc40000010000 */
[----:B------:R-:W-:-:S06]  /*a3c0*/  @!P4 FADD.FTZ R91, R91, R61 ;  /* 0x0000003d5b5bc221 */ /* 0x000fcc0000010000 */
[----:B------:R-:W-:Y:S05]  /*a3d0*/  @P3 BRA `(.L_x_2566) ;  /* 0xfffff66000003947 */ /* 0x000fea000383ffff */
.L_x_2565:
[----:B------:R-:W-:-:S06]  /*a3e0*/  UISETP.GT.AND UP0, UPT, UR14, 0x4, UPT ;  /* 0x000000040e00788c */ /* 0x000fcc000bf04270 */
[----:B------:R-:W-:-:S13]  /*a3f0*/  PLOP3.LUT P3, PT, PT, PT, UP0, 0x80, 0x0 ;  /* 0x000000000000781c */ /* 0x000fda0003f6f008 */
[----:B------:R-:W-:Y:S05]  /*a400*/  @!P3 BRA `(.L_x_2567) ;  /* 0x000005000000b947 */ /* 0x000fea0003800000 */
[----:B--2---:R-:W-:Y:S02]  /*a410*/  MOV R56, UR5 ;  /* 0x0000000500387c02 */ /* 0x004fe40008000f00 */
[----:B------:R-:W-:Y:S02]  /*a420*/  MOV R57, c[0x0][0x10] ;  /* 0x0000040000397a02 */ /* 0x000fe40000000f00 */
[----:B------:R-:W-:Y:S02]  /*a430*/  ISETP.EQ.OR P0, PT, R56, UR20, P2 ;  /* 0x0000001438007c0c */ /* 0x000fe40009702670 */
[----:B------:R-:W-:Y:S02]  /*a440*/  MOV R58, UR5 ;  /* 0x00000005003a7c02 */ /* 0x000fe40008000f00 */
[----:B------:R-:W-:Y:S02]  /*a450*/  MOV R60, UR5 ;  /* 0x00000005003c7c02 */ /* 0x000fe40008000f00 */
[----:B------:R-:W-:-:S07]  /*a460*/  IADD3 R58, R58, 0x1, RZ ;  /* 0x000000013a3a7810 */ /* 0x000fce0007ffe0ff */
[----:B------:R-:W-:Y:S01]  /*a470*/  @!P0 IMAD R56, R56, R57, UR24 ;  /* 0x0000001838388e24 */ /* 0x000fe2000f8e0239 */
[----:B------:R-:W-:Y:S01]  /*a480*/  HFMA2.MMA R57, -RZ, RZ, 0, 4.76837158203125e-07 ;  /* 0x00000008ff397435 */ /* 0x000fe200000001ff */
[----:B------:R-:W-:-:S09]  /*a490*/  ISETP.EQ.OR P4, PT, R58, UR20, P2 ;  /* 0x000000143a007c0c */ /* 0x000fd20009782670 */
[----:B------:R-:W-:-:S06]  /*a4a0*/  @!P0 IMAD.WIDE.U32 R56, R56, R57, UR6 ;  /* 0x0000000638388e25 */ /* 0x000fcc000f8e0039 */
[----:B------:R-:W2:Y:S01]  /*a4b0*/  @!P0 LDG.E.64 R56, [R56.64] ;  /* 0x0000001238388981 */ /* 0x000ea2000c1e1b00 */
[----:B------:R-:W-:Y:S02]  /*a4c0*/  IADD3 R60, R60, 0x3, RZ ;  /* 0x000000033c3c7810 */ /* 0x000fe40007ffe0ff */
[----:B------:R-:W-:Y:S02]  /*a4d0*/  MOV R59, c[0x0][0x10] ;  /* 0x00000400003b7a02 */ /* 0x000fe40000000f00 */
[----:B------:R-:W-:Y:S02]  /*a4e0*/  ISETP.EQ.OR P3, PT, R60, UR20, P2 ;  /* 0x000000143c007c0c */ /* 0x000fe40009762670 */
[----:B------:R-:W-:Y:S01]  /*a4f0*/  MOV R62, c[0x0][0x10] ;  /* 0x00000400003e7a02 */ /* 0x000fe20000000f00 */
[----:B------:R-:W-:Y:S01]  /*a500*/  @!P4 IMAD R58, R58, R59, UR24 ;  /* 0x000000183a3ace24 */ /* 0x000fe2000f8e023b */
[----:B------:R-:W-:Y:S01]  /*a510*/  HFMA2.MMA R59, -RZ, RZ, 0, 4.76837158203125e-07 ;  /* 0x00000008ff3b7435 */ /* 0x000fe200000001ff */
[----:B------:R-:W-:-:S02]  /*a520*/  MOV R61, c[0x0][0x10] ;  /* 0x00000400003d7a02 */ /* 0x000fc40000000f00 */
[----:B------:R-:W-:-:S06]  /*a530*/  MOV R108, UR5 ;  /* 0x00000005006c7c02 */ /* 0x000fcc0008000f00 */
[----:B------:R-:W-:Y:S01]  /*a540*/  @!P3 IMAD R62, R60, R62, UR24 ;  /* 0x000000183c3ebe24 */ /* 0x000fe2000f8e023e */
[----:B------:R-:W-:Y:S01]  /*a550*/  HFMA2.MMA R60, -RZ, RZ, 0, 4.76837158203125e-07 ;  /* 0x00000008ff3c7435 */ /* 0x000fe200000001ff */
[----:B------:R-:W-:Y:S01]  /*a560*/  @!P4 IMAD.WIDE.U32 R58, R58, R59, UR6 ;  /* 0x000000063a3ace25 */ /* 0x000fe2000f8e003b */
[----:B------:R-:W-:-:S05]  /*a570*/  IADD3 R108, R108, 0x4, RZ ;  /* 0x000000046c6c7810 */ /* 0x000fca0007ffe0ff */
[----:B------:R-:W3:Y:S01]  /*a580*/  @!P4 LDG.E.64 R58, [R58.64] ;  /* 0x000000123a3ac981 */ /* 0x000ee2000c1e1b00 */
[----:B------:R-:W-:-:S05]  /*a590*/  MOV R63, 0x8 ;  /* 0x00000008003f7802 */ /* 0x000fca0000000f00 */
[----:B------:R-:W-:-:S06]  /*a5a0*/  @!P3 IMAD.WIDE.U32 R62, R62, R63, UR6 ;  /* 0x000000063e3ebe25 */ /* 0x000fcc000f8e003f */
[----:B------:R-:W4:Y:S01]  /*a5b0*/  @!P3 LDG.E.64 R62, [R62.64] ;  /* 0x000000123e3eb981 */ /* 0x000f22000c1e1b00 */
[----:B0-2---:R-:W-:Y:S01]  /*a5c0*/  @!P0 FADD.FTZ R90, R90, R56 ;  /* 0x000000385a5a8221 */ /* 0x005fe20000010000 */
[----:B------:R-:W-:Y:S01]  /*a5d0*/  MOV R56, UR5 ;  /* 0x0000000500387c02 */ /* 0x000fe20008000f00 */
[----:B------:R-:W-:Y:S01]  /*a5e0*/  @!P0 FADD.FTZ R91, R91, R57 ;  /* 0x000000395b5b8221 */ /* 0x000fe20000010000 */
[----:B------:R-:W-:Y:S02]  /*a5f0*/  ISETP.EQ.OR P0, PT, R108, UR20, P2 ;  /* 0x000000146c007c0c */ /* 0x000fe40009702670 */
[----:B------:R-:W-:-:S04]  /*a600*/  IADD3 R56, R56, 0x2, RZ ;  /* 0x0000000238387810 */ /* 0x000fc80007ffe0ff */
[----:B------:R-:W-:-:S13]  /*a610*/  ISETP.EQ.OR P6, PT, R56, UR20, P2 ;  /* 0x0000001438007c0c */ /* 0x000fda00097c2670 */
[----:B------:R-:W-:-:S04]  /*a620*/  @!P6 IMAD R61, R56, R61, UR24 ;  /* 0x00000018383dee24 */ /* 0x000fc8000f8e023d */
[----:B------:R-:W-:Y:S01]  /*a630*/  @!P6 IMAD.WIDE.U32 R60, R61, R60, UR6 ;  /* 0x000000063d3cee25 */ /* 0x000fe2000f8e003c */
[----:B------:R-:W-:Y:S01]  /*a640*/  HFMA2.MMA R57, -RZ, RZ, 0, 4.76837158203125e-07 ;  /* 0x00000008ff397435 */ /* 0x000fe200000001ff */
[----:B------:R-:W-:Y:S02]  /*a650*/  MOV R56, c[0x0][0x10] ;  /* 0x0000040000387a02 */ /* 0x000fe40000000f00 */
[----:B---3--:R-:W-:Y:S02]  /*a660*/  @!P4 FADD.FTZ R90, R90, R58 ;  /* 0x0000003a5a5ac221 */ /* 0x008fe40000010000 */
[----:B------:R-:W2:Y:S01]  /*a670*/  @!P6 LDG.E.64 R60, [R60.64] ;  /* 0x000000123c3ce981 */ /* 0x000ea2000c1e1b00 */
[----:B------:R-:W-:-:S04]  /*a680*/  @!P0 IMAD R56, R108, R56, UR24 ;  /* 0x000000186c388e24 */ /* 0x000fc8000f8e0238 */
[----:B------:R-:W-:-:S06]  /*a690*/  @!P0 IMAD.WIDE.U32 R56, R56, R57, UR6 ;  /* 0x0000000638388e25 */ /* 0x000fcc000f8e0039 */
[----:B------:R-:W3:Y:S01]  /*a6a0*/  @!P0 LDG.E.64 R56, [R56.64] ;  /* 0x0000001238388981 */ /* 0x000ee2000c1e1b00 */
[----:B------:R-:W-:Y:S01]  /*a6b0*/  @!P4 FADD.FTZ R91, R91, R59 ;  /* 0x0000003b5b5bc221 */ /* 0x000fe20000010000 */
[----:B------:R-:W-:Y:S02]  /*a6c0*/  IADD3 R58, R108, 0x1, RZ ;  /* 0x000000016c3a7810 */ /* 0x000fe40007ffe0ff */
[----:B------:R-:W-:Y:S02]  /*a6d0*/  MOV R59, c[0x0][0x10] ;  /* 0x00000400003b7a02 */ /* 0x000fe40000000f00 */
[----:B------:R-:W-:Y:S01]  /*a6e0*/  ISETP.EQ.OR P4, PT, R58, UR20, P2 ;  /* 0x000000143a007c0c */ /* 0x000fe20009782670 */
[----:B--2---:R-:W-:Y:S01]  /*a6f0*/  @!P6 FADD.FTZ R90, R90, R60 ;  /* 0x0000003c5a5ae221 */ /* 0x004fe20000010000 */
[----:B------:R-:W-:Y:S01]  /*a700*/  IADD3 R60, R108, 0x2, RZ ;  /* 0x000000026c3c7810 */ /* 0x000fe20007ffe0ff */
[----:B------:R-:W-:-:S03]  /*a710*/  @!P6 FADD.FTZ R91, R91, R61 ;  /* 0x0000003d5b5be221 */ /* 0x000fc60000010000 */
[----:B------:R-:W-:Y:S01]  /*a720*/  ISETP.EQ.OR P6, PT, R60, UR20, P2 ;  /* 0x000000143c007c0c */ /* 0x000fe200097c2670 */
[----:B----4-:R-:W-:Y:S01]  /*a730*/  @!P3 FADD.FTZ R90, R90, R62 ;  /* 0x0000003e5a5ab221 */ /* 0x010fe20000010000 */
[----:B------:R-:W-:Y:S01]  /*a740*/  IADD3 R62, R108, 0x3, RZ ;  /* 0x000000036c3e7810 */ /* 0x000fe20007ffe0ff */
[----:B------:R-:W-:Y:S02]  /*a750*/  @!P3 FADD.FTZ R91, R91, R63 ;  /* 0x0000003f5b5bb221 */ /* 0x000fe40000010000 */
[----:B---3--:R-:W-:Y:S01]  /*a760*/  @!P0 FADD.FTZ R90, R90, R56 ;  /* 0x000000385a5a8221 */ /* 0x008fe20000010000 */
[----:B------:R-:W-:Y:S02]  /*a770*/  MOV R56, c[0x0][0x10] ;  /* 0x0000040000387a02 */ /* 0x000fe40000000f00 */
[----:B------:R-:W-:-:S05]  /*a780*/  ISETP.EQ.OR P3, PT, R62, UR20, P2 ;  /* 0x000000143e007c0c */ /* 0x000fca0009762670 */
[----:B------:R-:W-:Y:S01]  /*a790*/  @!P6 IMAD R60, R60, R59, UR24 ;  /* 0x000000183c3cee24 */ /* 0x000fe2000f8e023b */
[----:B------:R-:W-:Y:S01]  /*a7a0*/  HFMA2.MMA R59, -RZ, RZ, 0, 4.76837158203125e-07 ;  /* 0x00000008ff3b7435 */ /* 0x000fe200000001ff */
[----:B------:R-:W-:Y:S01]  /*a7b0*/  @!P4 IMAD R58, R58, R56, UR24 ;  /* 0x000000183a3ace24 */ /* 0x000fe2000f8e0238 */
[----:B------:R-:W-:Y:S01]  /*a7c0*/  HFMA2.MMA R63, -RZ, RZ, 0, 4.76837158203125e-07 ;  /* 0x00000008ff3f7435 */ /* 0x000fe200000001ff */
[----:B------:R-:W-:-:S07]  /*a7d0*/  MOV R61, 0x8 ;  /* 0x00000008003d7802 */ /* 0x000fce0000000f00 */
[----:B------:R-:W-:-:S04]  /*a7e0*/  @!P4 IMAD.WIDE.U32 R58, R58, R59, UR6 ;  /* 0x000000063a3ace25 */ /* 0x000fc8000f8e003b */
[----:B------:R-:W-:Y:S02]  /*a7f0*/  @!P6 IMAD.WIDE.U32 R60, R60, R61, UR6 ;  /* 0x000000063c3cee25 */ /* 0x000fe4000f8e003d */
[----:B------:R-:W2:Y:S02]  /*a800*/  @!P4 LDG.E.64 R58, [R58.64] ;  /* 0x000000123a3ac981 */ /* 0x000ea4000c1e1b00 */
[----:B------:R-:W-:Y:S02]  /*a810*/  @!P3 IMAD R62, R62, R56, UR24 ;  /* 0x000000183e3ebe24 */ /* 0x000fe4000f8e0238 */
[----:B------:R-:W3:Y:S02]  /*a820*/  @!P6 LDG.E.64 R60, [R60.64] ;  /* 0x000000123c3ce981 */ /* 0x000ee4000c1e1b00 */
[----:B------:R-:W-:-:S06]  /*a830*/  @!P3 IMAD.WIDE.U32 R62, R62, R63, UR6 ;  /* 0x000000063e3ebe25 */ /* 0x000fcc000f8e003f */
[----:B------:R-:W4:Y:S01]  /*a840*/  @!P3 LDG.E.64 R62, [R62.64] ;  /* 0x000000123e3eb981 */ /* 0x000f22000c1e1b00 */
[----:B------:R-:W-:-:S04]  /*a850*/  IADD3 R108, R108, 0x4, RZ ;  /* 0x000000046c6c7810 */ /* 0x000fc80007ffe0ff */
[----:B------:R0:W1:Y:S01]  /*a860*/  R2UR UR5, R108 ;  /* 0x000000006c0573c2 */ /* 0x00006200000e0000 */
[----:B------:R-:W-:Y:S01]  /*a870*/  @!P0 FADD.FTZ R91, R91, R57 ;  /* 0x000000395b5b8221 */ /* 0x000fe20000010000 */
[----:B------:R-:W-:Y:S01]  /*a880*/  UIADD3 UR14, UR14, -0x4, URZ ;  /* 0xfffffffc0e0e7890 */ /* 0x000fe2000fffe03f */
[----:B------:R-:W-:-:S03]  /*a890*/  PLOP3.LUT P0, PT, PT, PT, PT, 0x8, 0x0 ;  /* 0x000000000000781c */ /* 0x000fc60003f0e170 */
[----:B------:R-:W-:Y:S01]  /*a8a0*/  UIADD3 UR14, UR14, -0x4, URZ ;  /* 0xfffffffc0e0e7890 */ /* 0x000fe2000fffe03f */
[----:B--2---:R-:W-:Y:S02]  /*a8b0*/  @!P4 FADD.FTZ R90, R90, R58 ;  /* 0x0000003a5a5ac221 */ /* 0x004fe40000010000 */
[----:B------:R-:W-:Y:S02]  /*a8c0*/  @!P4 FADD.FTZ R91, R91, R59 ;  /* 0x0000003b5b5bc221 */ /* 0x000fe40000010000 */
[----:B---3--:R-:W-:Y:S02]  /*a8d0*/  @!P6 FADD.FTZ R90, R90, R60 ;  /* 0x0000003c5a5ae221 */ /* 0x008fe40000010000 */
[----:B------:R-:W-:Y:S02]  /*a8e0*/  @!P6 FADD.FTZ R91, R91, R61 ;  /* 0x0000003d5b5be221 */ /* 0x000fe40000010000 */
[----:B----4-:R-:W-:Y:S02]  /*a8f0*/  @!P3 FADD.FTZ R90, R90, R62 ;  /* 0x0000003e5a5ab221 */ /* 0x010fe40000010000 */
[----:B------:R-:W-:-:S02]  /*a900*/  @!P3 FADD.FTZ R91, R91, R63 ;  /* 0x0000003f5b5bb221 */ /* 0x000fc40000010000 */
.L_x_2567:
[----:B01----:R-:W-:-:S13]  /*a910*/  ISETP.NE.OR P0, PT, RZ, UR14, P0 ;  /* 0x0000000eff007c0c */ /* 0x003fda0008705670 */
[----:B------:R-:W-:Y:S05]  /*a920*/  @!P0 BRA `(.L_x_2563) ;  /* 0x000002a000008947 */ /* 0x000fea0003800000 */
.L_x_2564:
[----:B--2---:R-:W-:Y:S01]  /*a930*/  MOV R56, UR5 ;  /* 0x0000000500387c02 */ /* 0x004fe20008000f00 */
[----:B------:R-:W-:Y:S01]  /*a940*/  HFMA2.MMA R58, -RZ, RZ, 0, 4.76837158203125e-07 ;  /* 0x00000008ff3a7435 */ /* 0x000fe200000001ff */
[----:B------:R-:W-:Y:S02]  /*a950*/  MOV R57, c[0x0][0x10] ;  /* 0x0000040000397a02 */ /* 0x000fe40000000f00 */
[----:B------:R-:W-:-:S13]  /*a960*/  ISETP.EQ.OR P0, PT, R56, UR20, P2 ;  /* 0x0000001438007c0c */ /* 0x000fda0009702670 */
[----:B------:R-:W-:-:S04]  /*a970*/  @!P0 IMAD R56, R56, R57, UR24 ;  /* 0x0000001838388e24 */ /* 0x000fc8000f8e0239 */
[----:B------:R-:W-:Y:S01]  /*a980*/  @!P0 IMAD.WIDE.U32 R58, R56, R58, UR6 ;  /* 0x00000006383a8e25 */ /* 0x000fe2000f8e003a */
[----:B------:R-:W-:-:S04]  /*a990*/  MOV R56, UR5 ;  /* 0x0000000500387c02 */ /* 0x000fc80008000f00 */
[----:B------:R-:W-:Y:S01]  /*a9a0*/  IADD3 R56, R56, 0x1, RZ ;  /* 0x0000000138387810 */ /* 0x000fe20007ffe0ff */
[----:B------:R-:W2:Y:S03]  /*a9b0*/  @!P0 LDG.E.64 R58, [R58.64] ;  /* 0x000000123a3a8981 */ /* 0x000ea6000c1e1b00 */
[----:B------:R-:W-:-:S13]  /*a9c0*/  ISETP.EQ.OR P3, PT, R56, UR20, P2 ;  /* 0x0000001438007c0c */ /* 0x000fda0009762670 */
[----:B------:R-:W-:Y:S01]  /*a9d0*/  @!P3 IMAD R56, R56, R57, UR24 ;  /* 0x000000183838be24 */ /* 0x000fe2000f8e0239 */
[----:B------:R-:W-:-:S05]  /*a9e0*/  MOV R57, 0x8 ;  /* 0x0000000800397802 */ /* 0x000fca0000000f00 */
[----:B------:R-:W-:-:S06]  /*a9f0*/  @!P3 IMAD.WIDE.U32 R56, R56, R57, UR6 ;  /* 0x000000063838be25 */ /* 0x000fcc000f8e0039 */
[----:B------:R-:W3:Y:S01]  /*aa00*/  @!P3 LDG.E.64 R56, [R56.64] ;  /* 0x000000123838b981 */ /* 0x000ee2000c1e1b00 */
[----:B0-2---:R-:W-:Y:S01]  /*aa10*/  @!P0 FADD.FTZ R90, R90, R58 ;  /* 0x0000003a5a5a8221 */ /* 0x005fe20000010000 */
        /* <DEDUP_REMOVED lines=9> */
[----:B------:R-:W-:-:S03]  /*aab0*/  @!P3 FADD.FTZ R91, R91, R57 ;  /* 0x000000395b5bb221 */ /* 0x000fc60000010000 */
[----:B------:R-:W-:-:S04]  /*aac0*/  IADD3 R56, R56, 0x3, RZ ;  /* 0x0000000338387810 */ /* 0x000fc80007ffe0ff */
[----:B------:R-:W-:Y:S01]  /*aad0*/  ISETP.EQ.OR P3, PT, R56, UR20, P2 ;  /* 0x0000001438007c0c */ /* 0x000fe20009762670 */
[----:B------:R-:W-:Y:S01]  /*aae0*/  @!P0 IMAD.WIDE.U32 R58, R58, R59, UR6 ;  /* 0x000000063a3a8e25 */ /* 0x000fe2000f8e003b */
[----:B------:R-:W-:-:S05]  /*aaf0*/  MOV R57, c[0x0][0x10] ;  /* 0x0000040000397a02 */ /* 0x000fca0000000f00 */
[----:B------:R-:W2:Y:S06]  /*ab00*/  @!P0 LDG.E.64 R58, [R58.64] ;  /* 0x000000123a3a8981 */ /* 0x000eac000c1e1b00 */
[----:B------:R-:W-:Y:S01]  /*ab10*/  @!P3 IMAD R56, R56, R57, UR24 ;  /* 0x000000183838be24 */ /* 0x000fe2000f8e0239 */
[----:B------:R-:W-:-:S10]  /*ab20*/  HFMA2.MMA R57, -RZ, RZ, 0, 4.76837158203125e-07 ;  /* 0x00000008ff397435 */ /* 0x000fd400000001ff */
[----:B------:R-:W-:-:S06]  /*ab30*/  @!P3 IMAD.WIDE.U32 R56, R56, R57, UR6 ;  /* 0x000000063838be25 */ /* 0x000fcc000f8e0039 */
[----:B------:R-:W3:Y:S01]  /*ab40*/  @!P3 LDG.E.64 R56, [R56.64] ;  /* 0x000000123838b981 */ /* 0x000ee2000c1e1b00 */
[----:B------:R-:W-:Y:S02]  /*ab50*/  UIADD3 UR14, UR14, -0x4, URZ ;  /* 0xfffffffc0e0e7890 */ /* 0x000fe4000fffe03f */
[----:B------:R-:W-:Y:S01]  /*ab60*/  UIADD3 UR5, UR5, 0x4, URZ ;  /* 0x0000000405057890 */ /* 0x000fe2000fffe03f */
[----:B--2---:R-:W-:Y:S02]  /*ab70*/  @!P0 FADD.FTZ R90, R90, R58 ;  /* 0x0000003a5a5a8221 */ /* 0x004fe40000010000 */
[----:B------:R-:W-:Y:S01]  /*ab80*/  @!P0 FADD.FTZ R91, R91, R59 ;  /* 0x0000003b5b5b8221 */ /* 0x000fe20000010000 */
[----:B------:R-:W-:Y:S01]  /*ab90*/  ISETP.NE.AND P0, PT, RZ, UR14, PT ;  /* 0x0000000eff007c0c */ /* 0x000fe2000bf05270 */
[----:B---3--:R-:W-:Y:S02]  /*aba0*/  @!P3 FADD.FTZ R90, R90, R56 ;  /* 0x000000385a5ab221 */ /* 0x008fe40000010000 */
[----:B------:R-:W-:-:S10]  /*abb0*/  @!P3 FADD.FTZ R91, R91, R57 ;  /* 0x000000395b5bb221 */ /* 0x000fd40000010000 */
[----:B-1----:R-:W-:Y:S05]  /*abc0*/  @P0 BRA `(.L_x_2564) ;  /* 0xfffffd6000000947 */ /* 0x002fea000383ffff */
.L_x_2563:
[----:B--2---:R-:W-:-:S04]  /*abd0*/  MOV R58, c[0x0][0xc] ;  /* 0x00000300003a7a02 */ /* 0x004fc80000000f00 */
[----:B------:R-:W-:-:S13]  /*abe0*/  LOP3.LUT P0, R58, R58, 0x3, RZ, 0xc0, !PT ;  /* 0x000000033a3a7812 */ /* 0x000fda000780c0ff */
[----:B------:R-:W-:Y:S05]  /*abf0*/  @!P0 BRA `(.L_x_2560) ;  /* 0x0000026000008947 */ /* 0x000fea0003800000 */
[----:B------:R-:W-:Y:S01]  /*ac00*/  MOV R56, UR5 ;  /* 0x0000000500387c02 */ /* 0x000fe20008000f00 */
[----:B------:R-:W-:Y:S01]  /*ac10*/  BSSY B0, `(.L_x_2568) ;  /* 0x000000c000007945 */ /* 0x000fe20003800000 */
[----:B------:R-:W-:Y:S02]  /*ac20*/  ISETP.NE.AND P3, PT, R58, 0x1, PT ;  /* 0x000000013a00780c */ /* 0x000fe40003f65270 */
        /* <DEDUP_REMOVED lines=8> */
[----:B0-2---:R-:W-:Y:S02]  /*acb0*/  FADD.FTZ R90, R90, R56 ;  /* 0x000000385a5a7221 */ /* 0x005fe40000010000 */
[----:B------:R-:W-:Y:S02]  /*acc0*/  FADD.FTZ R91, R91, R57 ;  /* 0x000000395b5b7221 */ /* 0x000fe40000010000 */
.L_x_2569:
[----:B------:R-:W-:Y:S05]  /*acd0*/  BSYNC B0 ;  /* 0x0000000000007941 */ /* 0x000fea0003800000 */
.L_x_2568:
        /* <DEDUP_REMOVED lines=11> */
[----:B0-2---:R-:W-:-:S03]  /*ad90*/  @!P0 FADD.FTZ R90, R90, R56 ;  /* 0x000000385a5a8221 */ /* 0x005fc60000010000 */
        /* <DEDUP_REMOVED lines=11> */
[----:B------:R-:W-:Y:S02]  /*ae50*/  @!P0 FADD.FTZ R91, R91, R57 ;  /* 0x000000395b5b8221 */ /* 0x000fe40000010000 */
.L_x_2560:
[----:B--2---:R2:W5:Y:S04]  /*ae60*/  LDL R59, [R1+0x94] ;  /* 0x00009400013b7983 */ /* 0x0045680000100800 */
[----:B------:R2:W5:Y:S04]  /*ae70*/  LDL R58, [R1+0x98] ;  /* 0x00009800013a7983 */ /* 0x0005680000100800 */
[----:B------:R-:W-:Y:S04]  /*ae80*/  @!P2 STS.64 [0x80], R90 ;  /* 0x0000805aff00a388 */ /* 0x000fe80000000a00 */
[----:B------:R-:W-:Y:S06]  /*ae90*/  BAR.SYNC.DEFER_BLOCKING 0x0 ;  /* 0x0000000000007b1d */ /* 0x000fec0000010000 */
[----:B------:R-:W3:Y:S02]  /*aea0*/  LDS.64 R56, [0x80] ;  /* 0x00008000ff387984 */ /* 0x000ee40000000a00 */
[----:B---3--:R-:W-:-:S02]  /*aeb0*/  FMUL.FTZ R56, R56, c[0x0][0x20c] ;  /* 0x0000830038387a20 */ /* 0x008fc40000410000 */
[----:B------:R-:W-:Y:S02]  /*aec0*/  FMUL.FTZ R57, R57, c[0x0][0x20c] ;  /* 0x0000830039397a20 */ /* 0x000fe40000410000 */
[----:B------:R2:W3:Y:S08]  /*aed0*/  R2UR UR5, R56 ;  /* 0x00000000380573c2 */ /* 0x0004f000000e0000 */
[----:B------:R2:W4:Y:S01]  /*aee0*/  R2UR UR6, R57 ;  /* 0x00000000390673c2 */ /* 0x00052200000e0000 */
[----:B------:R-:W-:Y:S05]  /*aef0*/  @!P5 BRA `(.L_x_2570) ;  /* 0x000001200000d947 */ /* 0x000fea0003800000 */
[----:B--2--5:R-:W-:-:S04]  /*af00*/  FFMA.FTZ R56, R59, R80, R82 ;  /* 0x000000503b387223 */ /* 0x024fc80000010052 */
        /* <DEDUP_REMOVED lines=17> */
.L_x_2570:
[----:B------:R-:W-:Y:S01]  /*b020*/  BSSY B0, `(.L_x_2571) ;  /* 0x0000014000007945 */ /* 0x000fe20003800000 */
[----:B------:R-:W-:Y:S05]  /*b030*/  @!P1 BRA `(.L_x_2572) ;  /* 0x0000012000009947 */ /* 0x000fea0003800000 */
[----:B--23--:R-:W-:Y:S02]  /*b040*/  MOV R56, UR5 ;  /* 0x0000000500387c02 */ /* 0x00cfe40008000f00 */
[----:B------:R-:W-:-:S03]  /*b050*/  SHF.R.S32.HI R57, RZ, 0x1f, R2 ;  /* 0x0000001fff397819 */ /* 0x000fc60000011402 */
[----:B----45:R-:W-:Y:S01]  /*b060*/  FFMA.FTZ R56, R59, R56, UR6 ;  /* 0x000000063b387e23 */ /* 0x030fe20008010038 */
[----:B------:R-:W-:-:S03]  /*b070*/  MOV R59, R7 ;  /* 0x00000007003b7202 */ /* 0x000fc60000000f00 */
[----:B------:R-:W-:Y:S01]  /*b080*/  FFMA.FTZ R68, R80, R68, -R56 ;  /* 0x0000004450447223 */ /* 0x000fe20000010838 */
[----:B------:R-:W-:-:S05]  /*b090*/  MOV R56, UR5 ;  /* 0x0000000500387c02 */ /* 0x000fca0008000f00 */
[----:B------:R-:W-:Y:S01]  /*b0a0*/  FFMA.FTZ R56, R58, R56, UR6 ;  /* 0x000000063a387e23 */ /* 0x000fe20008010038 */
[----:B------:R-:W-:-:S03]  /*b0b0*/  MOV R58, R4 ;  /* 0x00000004003a7202 */ /* 0x000fc60000000f00 */
[----:B------:R-:W-:Y:S02]  /*b0c0*/  FFMA.FTZ R69, R81, R69, -R56 ;  /* 0x0000004551457223 */ /* 0x000fe40000010838 */
[----:B------:R-:W-:Y:S02]  /*b0d0*/  IMAD R56, R57, c[0x0][0x1d8], RZ ;  /* 0x0000760039387a24 */ /* 0x000fe400078e02ff */
[----:B------:R-:W-:-:S04]  /*b0e0*/  IMAD.WIDE.U32 R58, R2, c[0x0][0x1d8], R58 ;  /* 0x00007600023a7a25 */ /* 0x000fc800078e003a */
[----:B------:R-:W-:-:S05]  /*b0f0*/  IMAD R56, R2, c[0x0][0x1dc], R56 ;  /* 0x0000770002387a24 */ /* 0x000fca00078e0238 */
[----:B------:R-:W-:Y:S01]  /*b100*/  IADD3 R57, R59, R56, RZ ;  /* 0x000000383b397210 */ /* 0x000fe20007ffe0ff */
[----:B------:R-:W-:Y:S01]  /*b110*/  FMUL.FTZ R59, R69, UR25 ;  /* 0x00000019453b7c20 */ /* 0x000fe20008410000 */
[----:B------:R-:W-:-:S04]  /*b120*/  LEA R56, P0, R58, c[0x0][0x160], 0x2 ;  /* 0x000058003a387a11 */ /* 0x000fc800078010ff */
[----:B------:R-:W-:Y:S01]  /*b130*/  LEA.HI.X R57, R58, c[0x0][0x164], R57, 0x2, P0 ;  /* 0x000059003a397a11 */ /* 0x000fe200000f1439 */
[----:B------:R-:W-:-:S05]  /*b140*/  FMUL.FTZ R58, R68, UR25 ;  /* 0x00000019443a7c20 */ /* 0x000fca0008410000 */
[----:B------:R2:W-:Y:S03]  /*b150*/  STG.E.64 [R56.64], R58 ;  /* 0x0000003a38007986 */ /* 0x0005e6000c101b12 */
.L_x_2572:
[----:B------:R-:W-:Y:S05]  /*b160*/  BSYNC B0 ;  /* 0x0000000000007941 */ /* 0x000fea0003800000 */
.L_x_2571:
[----:B--2--5:R2:W5:Y:S04]  /*b170*/  LDL R58, [R1+0xa4] ;  /* 0x0000a400013a7983 */ /* 0x0245680000100800 */
[----:B------:R2:W5:Y:S01]  /*b180*/  LDL R62, [R1+0xb0] ;  /* 0x0000b000013e7983 */ /* 0x0005620000100800 */
[C---:B------:R-:W-:Y:S02]  /*b190*/  IADD3 R61, R2.reuse, 0x8, RZ ;  /* 0x00000008023d7810 */ /* 0x040fe40007ffe0ff */
[----:B------:R-:W-:Y:S02]  /*b1a0*/  IADD3 R60, R2, 0x8, RZ ;  /* 0x00000008023c7810 */ /* 0x000fe40007ffe0ff */
[----:B------:R-:W-:Y:S02]  /*b1b0*/  SHF.R.S32.HI R61, RZ, 0x1f, R61 ;  /* 0x0000001fff3d7819 */ /* 0x000fe4000001143d */
[----:B------:R-:W-:-:S04]  /*b1c0*/  ISETP.GE.U32.AND P0, PT, R60, c[0x0][0x1e0], PT ;  /* 0x000078003c007a0c */ /* 0x000fc80003f06070 */
[----:B------:R-:W-:-:S04]  /*b1d0*/  ISETP.GE.AND.EX P0, PT, R61, c[0x0][0x1e4], PT, P0 ;  /* 0x000079003d007a0c */ /* 0x000fc80003f06300 */
[----:B------:R-:W-:Y:S01]  /*b1e0*/  ISETP.GT.U32.OR P0, PT, R0, 0x187, P0 ;  /* 0x000001870000780c */ /* 0x000fe20000704470 */
[----:B------:R-:W-:Y:S11]  /*b1f0*/  @!P5 BRA `(.L_x_2573) ;  /* 0x000001200000d947 */ /* 0x000ff60003800000 */
        /* <DEDUP_REMOVED lines=18> */
.L_x_2573:
[----:B--2---:R-:W-:Y:S01]  /*b320*/  BSSY B0, `(.L_x_2574) ;  /* 0x0000013000007945 */ /* 0x004fe20003800000 */
[----:B------:R-:W-:Y:S05]  /*b330*/  @P0 BRA `(.L_x_2575) ;  /* 0x0000011000000947 */ /* 0x000fea0003800000 */
[----:B---3--:R-:W-:Y:S02]  /*b340*/  MOV R56, UR5 ;  /* 0x0000000500387c02 */ /* 0x008fe40008000f00 */
[----:B------:R-:W-:Y:S02]  /*b350*/  MOV R59, UR5 ;  /* 0x00000005003b7c02 */ /* 0x000fe40008000f00 */
[----:B------:R-:W-:Y:S01]  /*b360*/  MOV R57, R7 ;  /* 0x0000000700397202 */ /* 0x000fe20000000f00 */
[----:B----45:R-:W-:Y:S02]  /*b370*/  FFMA.FTZ R56, R58, R56, UR6 ;  /* 0x000000063a387e23 */ /* 0x030fe40008010038 */
[----:B------:R-:W-:Y:S02]  /*b380*/  FFMA.FTZ R59, R62, R59, UR6 ;  /* 0x000000063e3b7e23 */ /* 0x000fe4000801003b */
[----:B------:R-:W-:Y:S01]  /*b390*/  FFMA.FTZ R58, R80, R8, -R56 ;  /* 0x00000008503a7223 */ /* 0x000fe20000010838 */
[----:B------:R-:W-:Y:S01]  /*b3a0*/  MOV R56, R4 ;  /* 0x0000000400387202 */ /* 0x000fe20000000f00 */
[----:B------:R-:W-:-:S02]  /*b3b0*/  IMAD R8, R61, c[0x0][0x1d8], RZ ;  /* 0x000076003d087a24 */ /* 0x000fc400078e02ff */
[----:B------:R-:W-:Y:S02]  /*b3c0*/  FFMA.FTZ R59, R81, R9, -R59 ;  /* 0x00000009513b7223 */ /* 0x000fe4000001083b */
[C---:B------:R-:W-:Y:S02]  /*b3d0*/  IMAD R8, R60.reuse, c[0x0][0x1dc], R8 ;  /* 0x000077003c087a24 */ /* 0x040fe400078e0208 */
[----:B------:R-:W-:-:S05]  /*b3e0*/  IMAD.WIDE.U32 R56, R60, c[0x0][0x1d8], R56 ;  /* 0x000076003c387a25 */ /* 0x000fca00078e0038 */
[----:B------:R-:W-:Y:S01]  /*b3f0*/  IADD3 R9, R57, R8, RZ ;  /* 0x0000000839097210 */ /* 0x000fe20007ffe0ff */
[----:B------:R-:W-:Y:S01]  /*b400*/  FMUL.FTZ R57, R59, UR25 ;  /* 0x000000193b397c20 */ /* 0x000fe20008410000 */
[----:B------:R-:W-:-:S04]  /*b410*/  LEA R8, P0, R56, c[0x0][0x160], 0x2 ;  /* 0x0000580038087a11 */ /* 0x000fc800078010ff */
[----:B------:R-:W-:Y:S01]  /*b420*/  LEA.HI.X R9, R56, c[0x0][0x164], R9, 0x2, P0 ;  /* 0x0000590038097a11 */ /* 0x000fe200000f1409 */
[----:B------:R-:W-:-:S05]  /*b430*/  FMUL.FTZ R56, R58, UR25 ;  /* 0x000000193a387c20 */ /* 0x000fca0008410000 */
[----:B------:R2:W-:Y:S03]  /*b440*/  STG.E.64 [R8.64], R56 ;  /* 0x0000003808007986 */ /* 0x0005e6000c101b12 */
.L_x_2575:
[----:B------:R-:W-:Y:S05]  /*b450*/  BSYNC B0 ;  /* 0x0000000000007941 */ /* 0x000fea0003800000 */
.L_x_2574:
[----:B--2---:R2:W5:Y:S04]  /*b460*/  LDL R56, [R1+0x9c] ;  /* 0x00009c0001387983 */ /* 0x0045680000100800 */
[----:B------:R2:W5:Y:S01]  /*b470*/  LDL R60, [R1+0xa8] ;  /* 0x0000a800013c7983 */ /* 0x0005620000100800 */
[C---:B------:R-:W-:Y:S02]  /*b480*/  IADD3 R59, R2.reuse, 0x10, RZ ;  /* 0x00000010023b7810 */ /* 0x040fe40007ffe0ff */
[----:B-----5:R-:W-:Y:S02]  /*b490*/  IADD3 R58, R2, 0x10, RZ ;  /* 0x00000010023a7810 */ /* 0x020fe40007ffe0ff */
[----:B------:R-:W-:Y:S02]  /*b4a0*/  SHF.R.S32.HI R59, RZ, 0x1f, R59 ;  /* 0x0000001fff3b7819 */ /* 0x000fe4000001143b */
[----:B------:R-:W-:-:S04]  /*b4b0*/  ISETP.GE.U32.AND P0, PT, R58, c[0x0][0x1e0], PT ;  /* 0x000078003a007a0c */ /* 0x000fc80003f06070 */
[----:B------:R-:W-:-:S04]  /*b4c0*/  ISETP.GE.AND.EX P0, PT, R59, c[0x0][0x1e4], PT, P0 ;  /* 0x000079003b007a0c */ /* 0x000fc80003f06300 */
[----:B------:R-:W-:Y:S01]  /*b4d0*/  ISETP.GT.U32.OR P0, PT, R0, 0x187, P0 ;  /* 0x000001870000780c */ /* 0x000fe20000704470 */
[----:B------:R-:W-:Y:S11]  /*b4e0*/  @!P5 BRA `(.L_x_2576) ;  /* 0x000001200000d947 */ /* 0x000ff60003800000 */
[----:B--2---:R-:W-:-:S04]  /*b4f0*/  FFMA.FTZ R8, R56, R80, R82 ;  /* 0x0000005038087223 */ /* 0x004fc80000010052 */
        /* <DEDUP_REMOVED lines=17> */
.L_x_2576:
[----:B--2---:R-:W-:Y:S01]  /*b610*/  BSSY B0, `(.L_x_2577) ;  /* 0x0000013000007945 */ /* 0x004fe20003800000 */
[----:B------:R-:W-:Y:S05]  /*b620*/  @P0 BRA `(.L_x_2578) ;  /* 0x0000011000000947 */ /* 0x000fea0003800000 */
[----:B---3--:R-:W-:Y:S02]  /*b630*/  MOV R8, UR5 ;  /* 0x0000000500087c02 */ /* 0x008fe40008000f00 */
[----:B------:R-:W-:-:S03]  /*b640*/  MOV R57, UR5 ;  /* 0x0000000500397c02 */ /* 0x000fc60008000f00 */
[----:B----4-:R-:W-:Y:S02]  /*b650*/  FFMA.FTZ R8, R56, R8, UR6 ;  /* 0x0000000638087e23 */ /* 0x010fe40008010008 */
[----:B------:R-:W-:Y:S02]  /*b660*/  FFMA.FTZ R57, R60, R57, UR6 ;  /* 0x000000063c397e23 */ /* 0x000fe40008010039 */
[----:B------:R-:W-:Y:S01]  /*b670*/  FFMA.FTZ R56, R80, R10, -R8 ;  /* 0x0000000a50387223 */ /* 0x000fe20000010808 */
[----:B------:R-:W-:Y:S01]  /*b680*/  MOV R10, R4 ;  /* 0x00000004000a7202 */ /* 0x000fe20000000f00 */
[----:B------:R-:W-:Y:S01]  /*b690*/  FFMA.FTZ R57, R81, R11, -R57 ;  /* 0x0000000b51397223 */ /* 0x000fe20000010839 */
[----:B------:R-:W-:Y:S01]  /*b6a0*/  MOV R11, R7 ;  /* 0x00000007000b7202 */ /* 0x000fe20000000f00 */
[----:B------:R-:W-:-:S04]  /*b6b0*/  IMAD R8, R59, c[0x0][0x1d8], RZ ;  /* 0x000076003b087a24 */ /* 0x000fc800078e02ff */
        /* <DEDUP_REMOVED lines=8> */
.L_x_2578:
[----:B------:R-:W-:Y:S05]  /*b740*/  BSYNC B0 ;  /* 0x0000000000007941 */ /* 0x000fea0003800000 */
.L_x_2577:
[----:B------:R0:W5:Y:S04]  /*b750*/  LDL R63, [R1+0xa0] ;  /* 0x0000a000013f7983 */ /* 0x0001680000100800 */
[----:B--2---:R0:W5:Y:S01]  /*b760*/  LDL R11, [R1+0xac] ;  /* 0x0000ac00010b7983 */ /* 0x0041620000100800 */
[C---:B------:R-:W-:Y:S02]  /*b770*/  IADD3 R62, R2.reuse, 0x18, RZ ;  /* 0x00000018023e7810 */ /* 0x040fe40007ffe0ff */
[C---:B------:R-:W-:Y:S02]  /*b780*/  IADD3 R60, R2.reuse, 0x20, RZ ;  /* 0x00000020023c7810 */ /* 0x040fe40007ffe0ff */
[C---:B------:R-:W-:Y:S02]  /*b790*/  IADD3 R58, R2.reuse, 0x28, RZ ;  /* 0x00000028023a7810 */ /* 0x040fe40007ffe0ff */
[----:B------:R-:W-:-:S02]  /*b7a0*/  IADD3 R59, R2, 0x28, RZ ;  /* 0x00000028023b7810 */ /* 0x000fc40007ffe0ff */
[C---:B------:R-:W-:Y:S02]  /*b7b0*/  IADD3 R61, R2.reuse, 0x20, RZ ;  /* 0x00000020023d7810 */ /* 0x040fe40007ffe0ff */
[----:B------:R-:W-:Y:S02]  /*b7c0*/  IADD3 R10, R2, 0x18, RZ ;  /* 0x00000018020a7810 */ /* 0x000fe40007ffe0ff */
[----:B------:R-:W-:Y:S02]  /*b7d0*/  ISETP.GE.U32.AND P6, PT, R62, c[0x0][0x1e0], PT ;  /* 0x000078003e007a0c */ /* 0x000fe40003fc6070 */
[----:B------:R-:W-:Y:S02]  /*b7e0*/  ISETP.GE.U32.AND P2, PT, R60, c[0x0][0x1e0], PT ;  /* 0x000078003c007a0c */ /* 0x000fe40003f46070 */
[----:B------:R-:W-:Y:S02]  /*b7f0*/  ISETP.GE.U32.AND P3, PT, R58, c[0x0][0x1e0], PT ;  /* 0x000078003a007a0c */ /* 0x000fe40003f66070 */
[----:B------:R-:W-:-:S02]  /*b800*/  SHF.R.S32.HI R10, RZ, 0x1f, R10 ;  /* 0x0000001fff0a7819 */ /* 0x000fc4000001140a */
[----:B------:R-:W-:Y:S02]  /*b810*/  SHF.R.S32.HI R61, RZ, 0x1f, R61 ;  /* 0x0000001fff3d7819 */ /* 0x000fe4000001143d */
[----:B------:R-:W-:Y:S02]  /*b820*/  SHF.R.S32.HI R59, RZ, 0x1f, R59 ;  /* 0x0000001fff3b7819 */ /* 0x000fe4000001143b */
[C---:B------:R-:W-:Y:S02]  /*b830*/  IADD3 R57, R2.reuse, 0x30, RZ ;  /* 0x0000003002397810 */ /* 0x040fe40007ffe0ff */
[----:B------:R-:W-:Y:S02]  /*b840*/  IADD3 R56, R2, 0x38, RZ ;  /* 0x0000003802387810 */ /* 0x000fe40007ffe0ff */
[----:B------:R-:W-:Y:S02]  /*b850*/  ISETP.GE.AND.EX P6, PT, R10, c[0x0][0x1e4], PT, P6 ;  /* 0x000079000a007a0c */ /* 0x000fe40003fc6360 */
[----:B------:R-:W-:-:S02]  /*b860*/  ISETP.GE.AND.EX P2, PT, R61, c[0x0][0x1e4], PT, P2 ;  /* 0x000079003d007a0c */ /* 0x000fc40003f46320 */
[----:B------:R-:W-:Y:S02]  /*b870*/  ISETP.GE.AND.EX P3, PT, R59, c[0x0][0x1e4], PT, P3 ;  /* 0x000079003b007a0c */ /* 0x000fe40003f66330 */
[----:B------:R-:W-:Y:S02]  /*b880*/  ISETP.GE.U32.AND P0, PT, R57, c[0x0][0x1e0], PT ;  /* 0x0000780039007a0c */ /* 0x000fe40003f06070 */
[----:B------:R-:W-:Y:S02]  /*b890*/  ISETP.GE.U32.AND P4, PT, R56, c[0x0][0x1e0], PT ;  /* 0x0000780038007a0c */ /* 0x000fe40003f86070 */
[C---:B------:R-:W-:Y:S02]  /*b8a0*/  ISETP.GT.U32.OR P6, PT, R0.reuse, 0x187, P6 ;  /* 0x000001870000780c */ /* 0x040fe400037c4470 */
[C---:B------:R-:W-:Y:S02]  /*b8b0*/  ISETP.GT.U32.OR P2, PT, R0.reuse, 0x187, P2 ;  /* 0x000001870000780c */ /* 0x040fe40001744470 */
[----:B------:R-:W-:Y:S01]  /*b8c0*/  ISETP.GT.U32.OR P3, PT, R0, 0x187, P3 ;  /* 0x000001870000780c */ /* 0x000fe20001f64470 */
[----:B------:R-:W-:Y:S07]  /*b8d0*/  @!P5 BRA `(.L_x_2579) ;  /* 0x000001200000d947 */ /* 0x000fee0003800000 */
[----:B0----5:R-:W-:-:S04]  /*b8e0*/  FFMA.FTZ R8, R63, R80, R82 ;  /* 0x000000503f087223 */ /* 0x021fc80000010052 */
        /* <DEDUP_REMOVED lines=17> */
.L_x_2579:
[----:B0-----:R-:W-:Y:S01]  /*ba00*/  BSSY B0, `(.L_x_2580) ;  /* 0x0000013000007945 */ /* 0x001fe20003800000 */
[----:B------:R-:W-:Y:S05]  /*ba10*/  @P6 BRA `(.L_x_2581) ;  /* 0x0000011000006947 */ /* 0x000fea0003800000 */
[----:B---3--:R-:W-:Y:S02]  /*ba20*/  MOV R8, UR5 ;  /* 0x0000000500087c02 */ /* 0x008fe40008000f00 */
[----:B------:R-:W-:-:S03]  /*ba30*/  MOV R9, UR5 ;  /* 0x0000000500097c02 */ /* 0x000fc60008000f00 */
[----:B----45:R-:W-:Y:S02]  /*ba40*/  FFMA.FTZ R8, R63, R8, UR6 ;  /* 0x000000063f087e23 */ /* 0x030fe40008010008 */
[----:B------:R-:W-:Y:S01]  /*ba50*/  FFMA.FTZ R9, R11, R9, UR6 ;  /* 0x000000060b097e23 */ /* 0x000fe20008010009 */
[----:B------:R-:W-:Y:S01]  /*ba60*/  MOV R11, R7 ;  /* 0x00000007000b7202 */ /* 0x000fe20000000f00 */
[----:B------:R-:W-:Y:S02]  /*ba70*/  FFMA.FTZ R12, R80, R12, -R8 ;  /* 0x0000000c500c7223 */ /* 0x000fe40000010808 */
[----:B------:R-:W-:Y:S01]  /*ba80*/  IMAD R8, R10, c[0x0][0x1d8], RZ ;  /* 0x000076000a087a24 */ /* 0x000fe200078e02ff */
[----:B------:R-:W-:Y:S01]  /*ba90*/  MOV R10, R4 ;  /* 0x00000004000a7202 */ /* 0x000fe20000000f00 */
[----:B------:R-:W-:Y:S02]  /*baa0*/  FFMA.FTZ R13, R81, R13, -R9 ;  /* 0x0000000d510d7223 */ /* 0x000fe40000010809 */
[----:B------:R-:W-:-:S02]  /*bab0*/  IMAD R8, R62, c[0x0][0x1dc], R8 ;  /* 0x000077003e087a24 */ /* 0x000fc400078e0208 */
[----:B------:R-:W-:-:S05]  /*bac0*/  IMAD.WIDE.U32 R10, R62, c[0x0][0x1d8], R10 ;  /* 0x000076003e0a7a25 */ /* 0x000fca00078e000a */
[----:B------:R-:W-:Y:S01]  /*bad0*/  IADD3 R9, R11, R8, RZ ;  /* 0x000000080b097210 */ /* 0x000fe20007ffe0ff */
[----:B------:R-:W-:Y:S01]  /*bae0*/  FMUL.FTZ R11, R13, UR25 ;  /* 0x000000190d0b7c20 */ /* 0x000fe20008410000 */
[----:B------:R-:W-:-:S04]  /*baf0*/  LEA R8, P6, R10, c[0x0][0x160], 0x2 ;  /* 0x000058000a087a11 */ /* 0x000fc800078c10ff */
[----:B------:R-:W-:Y:S01]  /*bb00*/  LEA.HI.X R9, R10, c[0x0][0x164], R9, 0x2, P6 ;  /* 0x000059000a097a11 */ /* 0x000fe200030f1409 */
[----:B------:R-:W-:-:S05]  /*bb10*/  FMUL.FTZ R10, R12, UR25 ;  /* 0x000000190c0a7c20 */ /* 0x000fca0008410000 */
[----:B------:R0:W-:Y:S03]  /*bb20*/  STG.E.64 [R8.64], R10 ;  /* 0x0000000a08007986 */ /* 0x0001e6000c101b12 */
.L_x_2581:
[----:B------:R-:W-:Y:S05]  /*bb30*/  BSYNC B0 ;  /* 0x0000000000007941 */ /* 0x000fea0003800000 */
.L_x_2580:
[----:B------:R-:W-:Y:S05]  /*bb40*/  @!P5 BRA `(.L_x_2582) ;  /* 0x000001400000d947 */ /* 0x000fea0003800000 */
[----:B0-----:R-:W2:Y:S04]  /*bb50*/  LDL R8, [R1+0x90] ;  /* 0x0000900001087983 */ /* 0x001ea80000100800 */
[----:B----4-:R-:W4:Y:S01]  /*bb60*/  LDL R10, [R1+0x8c] ;  /* 0x00008c00010a7983 */ /* 0x010f220000100800 */
[----:B--2---:R-:W-:-:S04]  /*bb70*/  FFMA.FTZ R8, R8, R80, R82 ;  /* 0x0000005008087223 */ /* 0x004fc80000010052 */
[----:B------:R-:W-:-:S06]  /*bb80*/  FMUL.FTZ R9, R8, -1.4426950216293334961 ;  /* 0xbfb8aa3b08097820 */ /* 0x000fcc0000410000 */
[----:B------:R-:W0:Y:S02]  /*bb90*/  MUFU.EX2 R9, R9 ;  /* 0x0000000900097308 */ /* 0x000e240000000800 */
[----:B0-----:R-:W-:-:S06]  /*bba0*/  FADD.FTZ R9, R9, 1 ;  /* 0x3f80000009097421 */ /* 0x001fcc0000010000 */
[----:B------:R-:W0:Y:S02]  /*bbb0*/  MUFU.RCP R9, R9 ;  /* 0x0000000900097308 */ /* 0x000e240000001000 */
[----:B0-----:R-:W-:Y:S02]  /*bbc0*/  FMUL.FTZ R14, R14, R9 ;  /* 0x000000090e0e7220 */ /* 0x001fe40000410000 */
[----:B------:R-:W-:-:S04]  /*bbd0*/  FADD.FTZ R9, -R9, 1 ;  /* 0x3f80000009097421 */ /* 0x000fc80000010100 */
[----:B------:R-:W-:Y:S02]  /*bbe0*/  FFMA.FTZ R9, R8, R9, 1 ;  /* 0x3f80000008097423 */ /* 0x000fe40000010009 */
[----:B----4-:R-:W-:Y:S02]  /*bbf0*/  FFMA.FTZ R8, R10, R81, R83 ;  /* 0x000000510a087223 */ /* 0x010fe40000010053 */
        /* <DEDUP_REMOVED lines=9> */
.L_x_2582:
[----:B------:R-:W-:Y:S01]  /*bc90*/  BSSY B0, `(.L_x_2583) ;  /* 0x0000015000007945 */ /* 0x000fe20003800000 */
[----:B------:R-:W-:Y:S05]  /*bca0*/  @P2 BRA `(.L_x_2584) ;  /* 0x0000013000002947 */ /* 0x000fea0003800000 */
[----:B0-----:R-:W2:Y:S04]  /*bcb0*/  LDL.LU R10, [R1+0x90] ;  /* 0x00009000010a7983 */ /* 0x001ea80000300800 */
[----:B----4-:R-:W4:Y:S01]  /*bcc0*/  LDL.LU R9, [R1+0x8c] ;  /* 0x00008c0001097983 */ /* 0x010f220000300800 */
[----:B---3--:R-:W-:Y:S02]  /*bcd0*/  MOV R8, UR5 ;  /* 0x0000000500087c02 */ /* 0x008fe40008000f00 */
[----:B-----5:R-:W-:-:S03]  /*bce0*/  MOV R11, R7 ;  /* 0x00000007000b7202 */ /* 0x020fc60000000f00 */
[----:B--2---:R-:W-:Y:S01]  /*bcf0*/  FFMA.FTZ R8, R10, R8, UR6 ;  /* 0x000000060a087e23 */ /* 0x004fe20008010008 */
[----:B------:R-:W-:-:S03]  /*bd00*/  MOV R10, R4 ;  /* 0x00000004000a7202 */ /* 0x000fc60000000f00 */
[----:B------:R-:W-:Y:S01]  /*bd10*/  FFMA.FTZ R14, R80, R14, -R8 ;  /* 0x0000000e500e7223 */ /* 0x000fe20000010808 */
[----:B------:R-:W-:Y:S01]  /*bd20*/  MOV R8, UR5 ;  /* 0x0000000500087c02 */ /* 0x000fe20008000f00 */
[----:B------:R-:W-:-:S04]  /*bd30*/  IMAD.WIDE.U32 R10, R60, c[0x0][0x1d8], R10 ;  /* 0x000076003c0a7a25 */ /* 0x000fc800078e000a */
[----:B----4-:R-:W-:-:S04]  /*bd40*/  FFMA.FTZ R8, R9, R8, UR6 ;  /* 0x0000000609087e23 */ /* 0x010fc80008010008 */
[----:B------:R-:W-:Y:S02]  /*bd50*/  FFMA.FTZ R15, R81, R15, -R8 ;  /* 0x0000000f510f7223 */ /* 0x000fe40000010808 */
[----:B------:R-:W-:-:S04]  /*bd60*/  IMAD R8, R61, c[0x0][0x1d8], RZ ;  /* 0x000076003d087a24 */ /* 0x000fc800078e02ff */
[----:B------:R-:W-:-:S05]  /*bd70*/  IMAD R8, R60, c[0x0][0x1dc], R8 ;  /* 0x000077003c087a24 */ /* 0x000fca00078e0208 */
[----:B------:R-:W-:Y:S01]  /*bd80*/  IADD3 R9, R11, R8, RZ ;  /* 0x000000080b097210 */ /* 0x000fe20007ffe0ff */
[----:B------:R-:W-:Y:S01]  /*bd90*/  FMUL.FTZ R11, R15, UR25 ;  /* 0x000000190f0b7c20 */ /* 0x000fe20008410000 */
[----:B------:R-:W-:-:S04]  /*bda0*/  LEA R8, P2, R10, c[0x0][0x160], 0x2 ;  /* 0x000058000a087a11 */ /* 0x000fc800078410ff */
[----:B------:R-:W-:Y:S01]  /*bdb0*/  LEA.HI.X R9, R10, c[0x0][0x164], R9, 0x2, P2 ;  /* 0x000059000a097a11 */ /* 0x000fe200010f1409 */
[----:B------:R-:W-:-:S05]  /*bdc0*/  FMUL.FTZ R10, R14, UR25 ;  /* 0x000000190e0a7c20 */ /* 0x000fca0008410000 */
[----:B------:R0:W-:Y:S03]  /*bdd0*/  STG.E.64 [R8.64], R10 ;  /* 0x0000000a08007986 */ /* 0x0001e6000c101b12 */
.L_x_2584:
[----:B------:R-:W-:Y:S05]  /*bde0*/  BSYNC B0 ;  /* 0x0000000000007941 */ /* 0x000fea0003800000 */
.L_x_2583:
        /* <DEDUP_REMOVED lines=21> */
.L_x_2585:
        /* <DEDUP_REMOVED lines=21> */
.L_x_2587:
[----:B------:R-:W-:Y:S05]  /*c090*/  BSYNC B0 ;  /* 0x0000000000007941 */ /* 0x000fea0003800000 */
.L_x_2586:
[----:B------:R2:W5:Y:S04]  /*c0a0*/  LDL R16, [R1+0x70] ;  /* 0x0000700001107983 */ /* 0x0005680000100800 */
[----:B0----5:R2:W5:Y:S01]  /*c0b0*/  LDL R11, [R1+0x64] ;  /* 0x00006400010b7983 */ /* 0x0215620000100800 */
[C---:B------:R-:W-:Y:S02]  /*c0c0*/  IADD3 R12, R2.reuse, 0x40, RZ ;  /* 0x00000040020c7810 */ /* 0x040fe40007ffe0ff */
[C---:B------:R-:W-:Y:S02]  /*c0d0*/  IADD3 R13, R2.reuse, 0x40, RZ ;  /* 0x00000040020d7810 */ /* 0x040fe40007ffe0ff */
[C---:B------:R-:W-:Y:S02]  /*c0e0*/  IADD3 R15, R2.reuse, 0x38, RZ ;  /* 0x00000038020f7810 */ /* 0x040fe40007ffe0ff */
[----:B------:R-:W-:-:S02]  /*c0f0*/  IADD3 R10, R2, 0x30, RZ ;  /* 0x00000030020a7810 */ /* 0x000fc40007ffe0ff */
[----:B------:R-:W-:Y:S02]  /*c100*/  ISETP.GE.U32.AND P2, PT, R12, c[0x0][0x1e0], PT ;  /* 0x000078000c007a0c */ /* 0x000fe40003f46070 */
[----:B------:R-:W-:Y:S02]  /*c110*/  SHF.R.S32.HI R10, RZ, 0x1f, R10 ;  /* 0x0000001fff0a7819 */ /* 0x000fe4000001140a */
[----:B------:R-:W-:Y:S02]  /*c120*/  SHF.R.S32.HI R15, RZ, 0x1f, R15 ;  /* 0x0000001fff0f7819 */ /* 0x000fe4000001140f */
[----:B------:R-:W-:Y:S02]  /*c130*/  SHF.R.S32.HI R13, RZ, 0x1f, R13 ;  /* 0x0000001fff0d7819 */ /* 0x000fe4000001140d */
[C---:B------:R-:W-:Y:S02]  /*c140*/  IADD3 R17, R2.reuse, 0x48, RZ ;  /* 0x0000004802117810 */ /* 0x040fe40007ffe0ff */
[----:B------:R-:W-:-:S02]  /*c150*/  IADD3 R14, R2, 0x50, RZ ;  /* 0x00000050020e7810 */ /* 0x000fc40007ffe0ff */
[----:B------:R-:W-:Y:S02]  /*c160*/  ISETP.GE.AND.EX P0, PT, R10, c[0x0][0x1e4], PT, P0 ;  /* 0x000079000a007a0c */ /* 0x000fe40003f06300 */
[----:B------:R-:W-:Y:S02]  /*c170*/  ISETP.GE.AND.EX P4, PT, R15, c[0x0][0x1e4], PT, P4 ;  /* 0x000079000f007a0c */ /* 0x000fe40003f86340 */
[----:B------:R-:W-:Y:S02]  /*c180*/  ISETP.GE.AND.EX P6, PT, R13, c[0x0][0x1e4], PT, P2 ;  /* 0x000079000d007a0c */ /* 0x000fe40003fc6320 */
[----:B------:R-:W-:Y:S02]  /*c190*/  ISETP.GE.U32.AND P3, PT, R17, c[0x0][0x1e0], PT ;  /* 0x0000780011007a0c */ /* 0x000fe40003f66070 */
[----:B------:R-:W-:Y:S02]  /*c1a0*/  ISETP.GE.U32.AND P2, PT, R14, c[0x0][0x1e0], PT ;  /* 0x000078000e007a0c */ /* 0x000fe40003f46070 */
[----:B------:R-:W-:-:S02]  /*c1b0*/  ISETP.GT.U32.OR P0, PT, R0, 0x187, P0 ;  /* 0x000001870000780c */ /* 0x000fc40000704470 */
[C---:B------:R-:W-:Y:S02]  /*c1c0*/  ISETP.GT.U32.OR P4, PT, R0.reuse, 0x187, P4 ;  /* 0x000001870000780c */ /* 0x040fe40002784470 */
[----:B------:R-:W-:Y:S01]  /*c1d0*/  ISETP.GT.U32.OR P6, PT, R0, 0x187, P6 ;  /* 0x000001870000780c */ /* 0x000fe200037c4470 */
[----:B------:R-:W-:Y:S07]  /*c1e0*/  @!P5 BRA `(.L_x_2588) ;  /* 0x000001200000d947 */ /* 0x000fee0003800000 */
        /* <DEDUP_REMOVED lines=8> */
[----:B-----5:R-:W-:Y:S02]  /*c270*/  FFMA.FTZ R8, R11, R81, R83 ;  /* 0x000000510b087223 */ /* 0x020fe40000010053 */
        /* <DEDUP_REMOVED lines=9> */
.L_x_2588:
[----:B--2---:R-:W-:Y:S01]  /*c310*/  BSSY B0, `(.L_x_2589) ;  /* 0x0000013000007945 */ /* 0x004fe20003800000 */
[----:B------:R-:W-:Y:S05]  /*c320*/  @P0 BRA `(.L_x_2590) ;  /* 0x0000011000000947 */ /* 0x000fea0003800000 */
[----:B---3--:R-:W-:-:S05]  /*c330*/  MOV R8, UR5 ;  /* 0x0000000500087c02 */ /* 0x008fca0008000f00 */
[----:B----4-:R-:W-:-:S04]  /*c340*/  FFMA.FTZ R8, R16, R8, UR6 ;  /* 0x0000000610087e23 */ /* 0x010fc80008010008 */
[----:B------:R-:W-:Y:S01]  /*c350*/  FFMA.FTZ R18, R80, R18, -R8 ;  /* 0x0000001250127223 */ /* 0x000fe20000010808 */
[----:B------:R-:W-:-:S05]  /*c360*/  MOV R8, UR5 ;  /* 0x0000000500087c02 */ /* 0x000fca0008000f00 */
[----:B-----5:R-:W-:Y:S01]  /*c370*/  FFMA.FTZ R8, R11, R8, UR6 ;  /* 0x000000060b087e23 */ /* 0x020fe20008010008 */
[----:B------:R-:W-:-:S03]  /*c380*/  MOV R11, R7 ;  /* 0x00000007000b7202 */ /* 0x000fc60000000f00 */
[----:B------:R-:W-:Y:S02]  /*c390*/  FFMA.FTZ R19, R81, R19, -R8 ;  /* 0x0000001351137223 */ /* 0x000fe40000010808 */
[----:B------:R-:W-:Y:S01]  /*c3a0*/  IMAD R8, R10, c[0x0][0x1d8], RZ ;  /* 0x000076000a087a24 */ /* 0x000fe200078e02ff */
[----:B------:R-:W-:-:S03]  /*c3b0*/  MOV R10, R4 ;  /* 0x00000004000a7202 */ /* 0x000fc60000000f00 */
        /* <DEDUP_REMOVED lines=8> */
.L_x_2590:
[----:B------:R-:W-:Y:S05]  /*c440*/  BSYNC B0 ;  /* 0x0000000000007941 */ /* 0x000fea0003800000 */
.L_x_2589:
        /* <DEDUP_REMOVED lines=21> */
.L_x_2591:
        /* <DEDUP_REMOVED lines=21> */
.L_x_2593:
[----:B------:R-:W-:Y:S05]  /*c6f0*/  BSYNC B0 ;  /* 0x0000000000007941 */ /* 0x000fea0003800000 */
.L_x_2592:
        /* <DEDUP_REMOVED lines=21> */
.L_x_2594:
        /* <DEDUP_REMOVED lines=21> */
.L_x_2596:
[----:B------:R-:W-:Y:S05]  /*c9a0*/  BSYNC B0 ;  /* 0x0000000000007941 */ /* 0x000fea0003800000 */
.L_x_2595:
        /* <DEDUP_REMOVED lines=39> */
.L_x_2597:
        /* <DEDUP_REMOVED lines=19> */
.L_x_2599:
[----:B------:R-:W-:Y:S05]  /*cd50*/  BSYNC B0 ;  /* 0x0000000000007941 */ /* 0x000fea0003800000 */
.L_x_2598:
        /* <DEDUP_REMOVED lines=21> */
.L_x_2600:
        /* <DEDUP_REMOVED lines=21> */
.L_x_2602:
[----:B------:R-:W-:Y:S05]  /*d000*/  BSYNC B0 ;  /* 0x0000000000007941 */ /* 0x000fea0003800000 */
.L_x_2601:
        /* <DEDUP_REMOVED lines=21> */
.L_x_2603:
        /* <DEDUP_REMOVED lines=21> */
.L_x_2605:
[----:B------:R-:W-:Y:S05]  /*d2b0*/  BSYNC B0 ;  /* 0x0000000000007941 */ /* 0x000fea0003800000 */
.L_x_2604:
        /* <DEDUP_REMOVED lines=39> */
.L_x_2606:
        /* <DEDUP_REMOVED lines=19> */
.L_x_2608:
[----:B------:R-:W-:Y:S05]  /*d660*/  BSYNC B0 ;  /* 0x0000000000007941 */ /* 0x000fea0003800000 */
.L_x_2607:
        /* <DEDUP_REMOVED lines=21> */
.L_x_2609:
        /* <DEDUP_REMOVED lines=21> */
.L_x_2611:
[----:B------:R-:W-:Y:S05]  /*d910*/  BSYNC B0 ;  /* 0x0000000000007941 */ /* 0x000fea0003800000 */
.L_x_2610:
        /* <DEDUP_REMOVED lines=21> */
.L_x_2612:
        /* <DEDUP_REMOVED lines=21> */
.L_x_2614:
[----:B------:R-:W-:Y:S05]  /*dbc0*/  BSYNC B0 ;  /* 0x0000000000007941 */ /* 0x000fea0003800000 */
.L_x_2613:
        /* <DEDUP_REMOVED lines=39> */
.L_x_2615:
        /* <DEDUP_REMOVED lines=19> */
.L_x_2617:
[----:B------:R-:W-:Y:S05]  /*df70*/  BSYNC B0 ;  /* 0x0000000000007941 */ /* 0x000fea0003800000 */
.L_x_2616:
        /* <DEDUP_REMOVED lines=21> */
.L_x_2618:
[----:B------:R-:W-:Y:S01]  /*e0d0*/  BSSY B0, `(.L_x_2619) ;  /* 0x0000014000007945 */ /* 0x000fe20003800000 */
[----:B------:R-:W-:Y:S05]  /*e0e0*/  @P6 BRA `(.L_x_2620) ;  /* 0x0000012000006947 */ /* 0x000fea0003800000 */
[----:B0-----:R-:W2:Y:S04]  /*e0f0*/  LDL.LU R9, [R1+0x18] ;  /* 0x0000180001097983 */ /* 0x001ea80000300800 */
[----:B----4-:R-:W4:Y:S01]  /*e100*/  LDL.LU R10, [R1+0x14] ;  /* 0x00001400010a7983 */ /* 0x010f220000300800 */
[----:B---3--:R-:W-:Y:S02]  /*e110*/  MOV R8, UR5 ;  /* 0x0000000500087c02 */ /* 0x008fe40008000f00 */
[----:B-----5:R-:W-:-:S03]  /*e120*/  MOV R11, R7 ;  /* 0x00000007000b7202 */ /* 0x020fc60000000f00 */
[-C--:B--2---:R-:W-:Y:S02]  /*e130*/  FFMA.FTZ R9, R9, R8.reuse, UR6 ;  /* 0x0000000609097e23 */ /* 0x084fe40008010008 */
[----:B----4-:R-:W-:Y:S01]  /*e140*/  FFMA.FTZ R8, R10, R8, UR6 ;  /* 0x000000060a087e23 */ /* 0x010fe20008010008 */
[----:B------:R-:W-:Y:S01]  /*e150*/  MOV R10, R4 ;  /* 0x00000004000a7202 */ /* 0x000fe20000000f00 */
[----:B------:R-:W-:Y:S02]  /*e160*/  FFMA.FTZ R38, R80, R38, -R9 ;  /* 0x0000002650267223 */ /* 0x000fe40000010809 */
        /* <DEDUP_REMOVED lines=10> */
.L_x_2620:
[----:B------:R-:W-:Y:S05]  /*e210*/  BSYNC B0 ;  /* 0x0000000000007941 */ /* 0x000fea0003800000 */
.L_x_2619:
[----:B------:R-:W-:Y:S05]  /*e220*/  @!P5 BRA `(.L_x_2621) ;  /* 0x000001400000d947 */ /* 0x000fea0003800000 */
[----:B0-----:R-:W2:Y:S04]  /*e230*/  LDL R8, [R1+0x10] ;  /* 0x0000100001087983 */ /* 0x001ea80000100800 */
[----:B----4-:R-:W4:Y:S01]  /*e240*/  LDL R12, [R1+0xc] ;  /* 0x00000c00010c7983 */ /* 0x010f220000100800 */
[----:B--2---:R-:W-:-:S04]  /*e250*/  FFMA.FTZ R8, R8, R80, R82 ;  /* 0x0000005008087223 */ /* 0x004fc80000010052 */
[----:B------:R-:W-:-:S06]  /*e260*/  FMUL.FTZ R10, R8, -1.4426950216293334961 ;  /* 0xbfb8aa3b080a7820 */ /* 0x000fcc0000410000 */
[----:B------:R-:W0:Y:S02]  /*e270*/  MUFU.EX2 R10, R10 ;  /* 0x0000000a000a7308 */ /* 0x000e240000000800 */
[----:B0----5:R-:W-:-:S06]  /*e280*/  FADD.FTZ R11, R10, 1 ;  /* 0x3f8000000a0b7421 */ /* 0x021fcc0000010000 */
[----:B------:R-:W0:Y:S02]  /*e290*/  MUFU.RCP R11, R11 ;  /* 0x0000000b000b7308 */ /* 0x000e240000001000 */
[----:B0-----:R-:W-:Y:S02]  /*e2a0*/  FADD.FTZ R9, -R11, 1 ;  /* 0x3f8000000b097421 */ /* 0x001fe40000010100 */
[----:B------:R-:W-:Y:S02]  /*e2b0*/  FMUL.FTZ R40, R40, R11 ;  /* 0x0000000b28287220 */ /* 0x000fe40000410000 */
[----:B------:R-:W-:Y:S02]  /*e2c0*/  FFMA.FTZ R9, R8, R9, 1 ;  /* 0x3f80000008097423 */ /* 0x000fe40000010009 */
[----:B----4-:R-:W-:Y:S02]  /*e2d0*/  FFMA.FTZ R8, R12, R81, R83 ;  /* 0x000000510c087223 */ /* 0x010fe40000010053 */
        /* <DEDUP_REMOVED lines=9> */
.L_x_2621:
[----:B------:R-:W-:Y:S01]  /*e370*/  BSSY B0, `(.L_x_2622) ;  /* 0x0000015000007945 */ /* 0x000fe20003800000 */
[----:B------:R-:W-:Y:S05]  /*e380*/  @P4 BRA `(.L_x_2623) ;  /* 0x0000013000004947 */ /* 0x000fea0003800000 */
[----:B0-----:R-:W2:Y:S04]  /*e390*/  LDL.LU R9, [R1+0x10] ;  /* 0x0000100001097983 */ /* 0x001ea80000300800 */
[----:B----4-:R-:W4:Y:S01]  /*e3a0*/  LDL.LU R8, [R1+0xc] ;  /* 0x00000c0001087983 */ /* 0x010f220000300800 */
[----:B---3--:R-:W-:Y:S01]  /*e3b0*/  MOV R13, UR5 ;  /* 0x00000005000d7c02 */ /* 0x008fe20008000f00 */
[----:B-----5:R-:W-:Y:S01]  /*e3c0*/  IMAD R11, R18, c[0x0][0x1d8], RZ ;  /* 0x00007600120b7a24 */ /* 0x020fe200078e02ff */
[----:B------:R-:W-:-:S03]  /*e3d0*/  MOV R10, UR5 ;  /* 0x00000005000a7c02 */ /* 0x000fc60008000f00 */
[----:B------:R-:W-:Y:S02]  /*e3e0*/  IMAD R11, R17, c[0x0][0x1dc], R11 ;  /* 0x00007700110b7a24 */ /* 0x000fe400078e020b */
[----:B--2---:R-:W-:Y:S01]  /*e3f0*/  FFMA.FTZ R13, R9, R13, UR6 ;  /* 0x00000006090d7e23 */ /* 0x004fe2000801000d */
[----:B------:R-:W-:Y:S01]  /*e400*/  MOV R9, R7 ;  /* 0x0000000700097202 */ /* 0x000fe20000000f00 */
[----:B----4-:R-:W-:Y:S01]  /*e410*/  FFMA.FTZ R10, R8, R10, UR6 ;  /* 0x00000006080a7e23 */ /* 0x010fe2000801000a */
[----:B------:R-:W-:Y:S01]  /*e420*/  MOV R8, R4 ;  /* 0x0000000400087202 */ /* 0x000fe20000000f00 */
[----:B------:R-:W-:Y:S02]  /*e430*/  FFMA.FTZ R13, R80, R40, -R13 ;  /* 0x00000028500d7223 */ /* 0x000fe4000001080d */
[----:B------:R-:W-:Y:S02]  /*e440*/  FFMA.FTZ R41, R81, R41, -R10 ;  /* 0x0000002951297223 */ /* 0x000fe4000001080a */
[----:B------:R-:W-:-:S05]  /*e450*/  IMAD.WIDE.U32 R8, R17, c[0x0][0x1d8], R8 ;  /* 0x0000760011087a25 */ /* 0x000fca00078e0008 */
[----:B------:R-:W-:Y:S01]  /*e460*/  IADD3 R11, R9, R11, RZ ;  /* 0x0000000b090b7210 */ /* 0x000fe20007ffe0ff */
[----:B------:R-:W-:Y:S01]  /*e470*/  FMUL.FTZ R9, R41, UR25 ;  /* 0x0000001929097c20 */ /* 0x000fe20008410000 */
[----:B------:R-:W-:-:S04]  /*e480*/  LEA R10, P2, R8, c[0x0][0x160], 0x2 ;  /* 0x00005800080a7a11 */ /* 0x000fc800078410ff */
[----:B------:R-:W-:Y:S01]  /*e490*/  LEA.HI.X R11, R8, c[0x0][0x164], R11, 0x2, P2 ;  /* 0x00005900080b7a11 */ /* 0x000fe200010f140b */
[----:B------:R-:W-:-:S05]  /*e4a0*/  FMUL.FTZ R8, R13, UR25 ;  /* 0x000000190d087c20 */ /* 0x000fca0008410000 */
[----:B------:R0:W-:Y:S03]  /*e4b0*/  STG.E.64 [R10.64], R8 ;  /* 0x000000080a007986 */ /* 0x0001e6000c101b12 */
.L_x_2623:
[----:B------:R-:W-:Y:S05]  /*e4c0*/  BSYNC B0 ;  /* 0x0000000000007941 */ /* 0x000fea0003800000 */
.L_x_2622:
[----:B------:R2:W5:Y:S04]  /*e4d0*/  LDL R24, [R1+0x8] ;  /* 0x0000080001187983 */ /* 0x0005680000100800 */
[----:B------:R2:W5:Y:S01]  /*e4e0*/  LDL R22, [R1+0x4] ;  /* 0x0000040001167983 */ /* 0x0005620000100800 */
        /* <DEDUP_REMOVED lines=19> */
[----:B0-2--5:R-:W-:Y:S02]  /*e620*/  FFMA.FTZ R8, R24, R80, R82 ;  /* 0x0000005018087223 */ /* 0x025fe40000010052 */
        /* <DEDUP_REMOVED lines=17> */
.L_x_2624:
[----:B--2---:R-:W-:Y:S01]  /*e740*/  BSSY B0, `(.L_x_2625) ;  /* 0x0000013000007945 */ /* 0x004fe20003800000 */
[----:B------:R-:W-:Y:S05]  /*e750*/  @P0 BRA `(.L_x_2626) ;  /* 0x0000011000000947 */ /* 0x000fea0003800000 */
[----:B0-----:R-:W-:Y:S01]  /*e760*/  IMAD R8, R25, c[0x0][0x1d8], RZ ;  /* 0x0000760019087a24 */ /* 0x001fe200078e02ff */
[----:B---3--:R-:W-:Y:S02]  /*e770*/  MOV R10, UR5 ;  /* 0x00000005000a7c02 */ /* 0x008fe40008000f00 */
[----:B------:R-:W-:Y:S01]  /*e780*/  MOV R9, R7 ;  /* 0x0000000700097202 */ /* 0x000fe20000000f00 */
[----:B------:R-:W-:Y:S01]  /*e790*/  IMAD R13, R16, c[0x0][0x1dc], R8 ;  /* 0x00007700100d7a24 */ /* 0x000fe200078e0208 */
[----:B------:R-:W-:Y:S01]  /*e7a0*/  MOV R8, R4 ;  /* 0x0000000400087202 */ /* 0x000fe20000000f00 */
[----:B----45:R-:W-:Y:S01]  /*e7b0*/  FFMA.FTZ R10, R22, R10, UR6 ;  /* 0x00000006160a7e23 */ /* 0x030fe2000801000a */
[----:B------:R-:W-:-:S03]  /*e7c0*/  MOV R11, UR5 ;  /* 0x00000005000b7c02 */ /* 0x000fc60008000f00 */
[----:B------:R-:W-:-:S04]  /*e7d0*/  IMAD.WIDE.U32 R8, R16, c[0x0][0x1d8], R8 ;  /* 0x0000760010087a25 */ /* 0x000fc800078e0008 */
[----:B------:R-:W-:Y:S01]  /*e7e0*/  FFMA.FTZ R11, R24, R11, UR6 ;  /* 0x00000006180b7e23 */ /* 0x000fe2000801000b */
        /* <DEDUP_REMOVED lines=8> */
.L_x_2626:
[----:B------:R-:W-:Y:S05]  /*e870*/  BSYNC B0 ;  /* 0x0000000000007941 */ /* 0x000fea0003800000 */
.L_x_2625:
[----:B------:R-:W-:Y:S05]  /*e880*/  @!P5 BRA `(.L_x_2627) ;  /* 0x000001300000d947 */ /* 0x000fea0003800000 */
[----:B0-----:R-:W2:Y:S01]  /*e890*/  LDL R8, [R1] ;  /* 0x0000000001087983 */ /* 0x001ea20000100800 */
        /* <DEDUP_REMOVED lines=9> */
[----:B--2---:R-:W-:-:S04]  /*e930*/  FFMA.FTZ R8, R8, R80, R82 ;  /* 0x0000005008087223 */ /* 0x004fc80000010052 */
[----:B------:R-:W-:-:S06]  /*e940*/  FMUL.FTZ R10, R8, -1.4426950216293334961 ;  /* 0xbfb8aa3b080a7820 */ /* 0x000fcc0000410000 */
[----:B------:R-:W0:Y:S02]  /*e950*/  MUFU.EX2 R10, R10 ;  /* 0x0000000a000a7308 */ /* 0x000e240000000800 */
[----:B0----5:R-:W-:-:S06]  /*e960*/  FADD.FTZ R11, R10, 1 ;  /* 0x3f8000000a0b7421 */ /* 0x021fcc0000010000 */
[----:B------:R-:W0:Y:S02]  /*e970*/  MUFU.RCP R11, R11 ;  /* 0x0000000b000b7308 */ /* 0x000e240000001000 */
[----:B0-----:R-:W-:Y:S02]  /*e980*/  FADD.FTZ R15, -R11, 1 ;  /* 0x3f8000000b0f7421 */ /* 0x001fe40000010100 */
[----:B------:R-:W-:Y:S02]  /*e990*/  FMUL.FTZ R44, R44, R11 ;  /* 0x0000000b2c2c7220 */ /* 0x000fe40000410000 */
[----:B------:R-:W-:-:S04]  /*e9a0*/  FFMA.FTZ R15, R8, R15, 1 ;  /* 0x3f800000080f7423 */ /* 0x000fc8000001000f */
[----:B------:R-:W-:Y:S02]  /*e9b0*/  FMUL.FTZ R44, R44, R15 ;  /* 0x0000000f2c2c7220 */ /* 0x000fe40000410000 */
.L_x_2627:
[----:B------:R-:W-:Y:S01]  /*e9c0*/  BSSY B0, `(.L_x_2628) ;  /* 0x0000014000007945 */ /* 0x000fe20003800000 */
[----:B------:R-:W-:Y:S05]  /*e9d0*/  @P6 BRA `(.L_x_2629) ;  /* 0x0000012000006947 */ /* 0x000fea0003800000 */
[----:B------:R-:W2:Y:S01]  /*e9e0*/  LDL.LU R14, [R1] ;  /* 0x00000000010e7983 */ /* 0x000ea20000300800 */
[----:B0-----:R-:W-:Y:S01]  /*e9f0*/  MOV R8, R4 ;  /* 0x0000000400087202 */ /* 0x001fe20000000f00 */
[----:B------:R-:W-:Y:S01]  /*ea00*/  IMAD R10, R21, c[0x0][0x1d8], RZ ;  /* 0x00007600150a7a24 */ /* 0x000fe200078e02ff */
[----:B------:R-:W-:Y:S02]  /*ea10*/  MOV R9, R7 ;  /* 0x0000000700097202 */ /* 0x000fe40000000f00 */
[----:B---3-5:R-:W-:Y:S01]  /*ea20*/  MOV R11, UR5 ;  /* 0x00000005000b7c02 */ /* 0x028fe20008000f00 */
[C---:B------:R-:W-:Y:S01]  /*ea30*/  IMAD R13, R19.reuse, c[0x0][0x1dc], R10 ;  /* 0x00007700130d7a24 */ /* 0x040fe200078e020a */
[----:B------:R-:W-:Y:S01]  /*ea40*/  MOV R12, UR5 ;  /* 0x00000005000c7c02 */ /* 0x000fe20008000f00 */
[----:B------:R-:W-:-:S04]  /*ea50*/  IMAD.WIDE.U32 R8, R19, c[0x0][0x1d8], R8 ;  /* 0x0000760013087a25 */ /* 0x000fc800078e0008 */
[----:B----4-:R-:W-:Y:S01]  /*ea60*/  FFMA.FTZ R12, R125, R12, UR6 ;  /* 0x000000067d0c7e23 */ /* 0x010fe2000801000c */
[----:B------:R-:W-:Y:S02]  /*ea70*/  IADD3 R13, R9, R13, RZ ;  /* 0x0000000d090d7210 */ /* 0x000fe40007ffe0ff */
[----:B------:R-:W-:Y:S01]  /*ea80*/  LEA R10, P0, R8, c[0x0][0x160], 0x2 ;  /* 0x00005800080a7a11 */ /* 0x000fe200078010ff */
[----:B------:R-:W-:-:S04]  /*ea90*/  FFMA.FTZ R9, R81, R45, -R12 ;  /* 0x0000002d51097223 */ /* 0x000fc8000001080c */
[----:B------:R-:W-:Y:S02]  /*eaa0*/  FMUL.FTZ R9, R9, UR25 ;  /* 0x0000001909097c20 */ /* 0x000fe40008410000 */
[----:B--2---:R-:W-:-:S04]  /*eab0*/  FFMA.FTZ R11, R14, R11, UR6 ;  /* 0x000000060e0b7e23 */ /* 0x004fc8000801000b */
[----:B------:R-:W-:Y:S01]  /*eac0*/  FFMA.FTZ R44, R80, R44, -R11 ;  /* 0x0000002c502c7223 */ /* 0x000fe2000001080b */
[----:B------:R-:W-:-:S03]  /*ead0*/  LEA.HI.X R11, R8, c[0x0][0x164], R13, 0x2, P0 ;  /* 0x00005900080b7a11 */ /* 0x000fc600000f140d */
[----:B------:R-:W-:-:S05]  /*eae0*/  FMUL.FTZ R8, R44, UR25 ;  /* 0x000000192c087c20 */ /* 0x000fca0008410000 */
[----:B------:R0:W-:Y:S02]  /*eaf0*/  STG.E.64 [R10.64], R8 ;  /* 0x000000080a007986 */ /* 0x0001e4000c101b12 */
.L_x_2629:
[----:B------:R-:W-:Y:S05]  /*eb00*/  BSYNC B0 ;  /* 0x0000000000007941 */ /* 0x000fea0003800000 */
.L_x_2628:
[----:B------:R-:W-:Y:S05]  /*eb10*/  @!P5 BRA `(.L_x_2630) ;  /* 0x000001200000d947 */ /* 0x000fea0003800000 */
[----:B0-----:R-:W-:Y:S02]  /*eb20*/  FFMA.FTZ R8, R124, R80, R82 ;  /* 0x000000507c087223 */ /* 0x001fe40000010052 */
[----:B------:R-:W-:Y:S02]  /*eb30*/  FFMA.FTZ R9, R107, R81, R83 ;  /* 0x000000516b097223 */ /* 0x000fe40000010053 */
[----:B------:R-:W-:Y:S02]  /*eb40*/  FMUL.FTZ R10, R8, -1.4426950216293334961 ;  /* 0xbfb8aa3b080a7820 */ /* 0x000fe40000410000 */
[----:B------:R-:W-:-:S04]  /*eb50*/  FMUL.FTZ R12, R9, -1.4426950216293334961 ;  /* 0xbfb8aa3b090c7820 */ /* 0x000fc80000410000 */
[----:B------:R-:W0:Y:S08]  /*eb60*/  MUFU.EX2 R10, R10 ;  /* 0x0000000a000a7308 */ /* 0x000e300000000800 */
[----:B------:R-:W2:Y:S01]  /*eb70*/  MUFU.EX2 R12, R12 ;  /* 0x0000000c000c7308 */ /* 0x000ea20000000800 */
[----:B0----5:R-:W-:-:S07]  /*eb80*/  FADD.FTZ R11, R10, 1 ;  /* 0x3f8000000a0b7421 */ /* 0x021fce0000010000 */
        /* <DEDUP_REMOVED lines=11> */
.L_x_2630:
[----:B------:R-:W-:Y:S01]  /*ec40*/  BSSY B0, `(.L_x_2631) ;  /* 0x0000013000007945 */ /* 0x000fe20003800000 */
[----:B------:R-:W-:Y:S05]  /*ec50*/  @P4 BRA `(.L_x_2632) ;  /* 0x0000011000004947 */ /* 0x000fea0003800000 */
        /* <DEDUP_REMOVED lines=8> */
[----:B------:R-:W-:Y:S01]  /*ece0*/  IADD3 R13, R9, R13, RZ ;  /* 0x0000000d090d7210 */ /* 0x000fe20007ffe0ff */
[----:B------:R-:W-:Y:S01]  /*ecf0*/  FFMA.FTZ R12, R107, R12, UR6 ;  /* 0x000000066b0c7e23 */ /* 0x000fe2000801000c */
[----:B------:R-:W-:Y:S01]  /*ed00*/  LEA R10, P0, R8, c[0x0][0x160], 0x2 ;  /* 0x00005800080a7a11 */ /* 0x000fe200078010ff */
[----:B------:R-:W-:Y:S02]  /*ed10*/  FFMA.FTZ R46, R80, R46, -R11 ;  /* 0x0000002e502e7223 */ /* 0x000fe4000001080b */
[----:B------:R-:W-:Y:S01]  /*ed20*/  FFMA.FTZ R9, R81, R47, -R12 ;  /* 0x0000002f51097223 */ /* 0x000fe2000001080c */
[----:B------:R-:W-:Y:S01]  /*ed30*/  LEA.HI.X R11, R8, c[0x0][0x164], R13, 0x2, P0 ;  /* 0x00005900080b7a11 */ /* 0x000fe200000f140d */
[----:B------:R-:W-:Y:S02]  /*ed40*/  FMUL.FTZ R8, R46, UR25 ;  /* 0x000000192e087c20 */ /* 0x000fe40008410000 */
[----:B------:R-:W-:-:S05]  /*ed50*/  FMUL.FTZ R9, R9, UR25 ;  /* 0x0000001909097c20 */ /* 0x000fca0008410000 */
[----:B------:R0:W-:Y:S02]  /*ed60*/  STG.E.64 [R10.64], R8 ;  /* 0x000000080a007986 */ /* 0x0001e4000c101b12 */
.L_x_2632:
[----:B------:R-:W-:Y:S05]  /*ed70*/  BSYNC B0 ;  /* 0x0000000000007941 */ /* 0x000fea0003800000 */
.L_x_2631:
[C---:B------:R-:W-:Y:S02]  /*ed80*/  IADD3 R17, R2.reuse, 0xb8, RZ ;  /* 0x000000b802117810 */ /* 0x040fe40007ffe0ff */
[C---:B------:R-:W-:Y:S02]  /*ed90*/  IADD3 R18, R2.reuse, 0xb8, RZ ;  /* 0x000000b802127810 */ /* 0x040fe40007ffe0ff */
[C---:B-----5:R-:W-:Y:S02]  /*eda0*/  IADD3 R22, R2.reuse, 0xb0, RZ ;  /* 0x000000b002167810 */ /* 0x060fe40007ffe0ff */
[----:B------:R-:W-:Y:S02]  /*edb0*/  IADD3 R24, R2, 0xa8, RZ ;  /* 0x000000a802187810 */ /* 0x000fe40007ffe0ff */
        /* <DEDUP_REMOVED lines=33> */
.L_x_2633:
[----:B------:R-:W-:Y:S01]  /*efd0*/  BSSY B0, `(.L_x_2634) ;  /* 0x0000013000007945 */ /* 0x000fe20003800000 */
[----:B------:R-:W-:Y:S05]  /*efe0*/  @P4 BRA `(.L_x_2635) ;  /* 0x0000011000004947 */ /* 0x000fea0003800000 */
[----:B0-----:R-:W-:Y:S01]  /*eff0*/  MOV R8, R4 ;  /* 0x0000000400087202 */ /* 0x001fe20000000f00 */
[----:B------:R-:W-:Y:S01]  /*f000*/  IMAD R10, R24, c[0x0][0x1d8], RZ ;  /* 0x00007600180a7a24 */ /* 0x000fe200078e02ff */
[----:B------:R-:W-:Y:S02]  /*f010*/  MOV R9, R7 ;  /* 0x0000000700097202 */ /* 0x000fe40000000f00 */
[----:B---3--:R-:W-:Y:S01]  /*f020*/  MOV R11, UR5 ;  /* 0x00000005000b7c02 */ /* 0x008fe20008000f00 */
        /* <DEDUP_REMOVED lines=13> */
.L_x_2635:
[----:B------:R-:W-:Y:S05]  /*f100*/  BSYNC B0 ;  /* 0x0000000000007941 */ /* 0x000fea0003800000 */
.L_x_2634:
        /* <DEDUP_REMOVED lines=19> */
.L_x_2636:
        /* <DEDUP_REMOVED lines=19> */
.L_x_2638:
[----:B------:R-:W-:Y:S05]  /*f370*/  BSYNC B0 ;  /* 0x0000000000007941 */ /* 0x000fea0003800000 */
.L_x_2637:
        /* <DEDUP_REMOVED lines=19> */
.L_x_2639:
        /* <DEDUP_REMOVED lines=19> */
.L_x_2641:
[----:B------:R-:W-:Y:S05]  /*f5e0*/  BSYNC B0 ;  /* 0x0000000000007941 */ /* 0x000fea0003800000 */
.L_x_2640:
[C---:B------:R-:W-:Y:S02]  /*f5f0*/  IADD3 R17, R2.reuse, 0xd0, RZ ;  /* 0x000000d002117810 */ /* 0x040fe40007ffe0ff */
[C---:B------:R-:W-:Y:S02]  /*f600*/  IADD3 R18, R2.reuse, 0xd0, RZ ;  /* 0x000000d002127810 */ /* 0x040fe40007ffe0ff */
[C---:B------:R-:W-:Y:S02]  /*f610*/  IADD3 R20, R2.reuse, 0xc8, RZ ;  /* 0x000000c802147810 */ /* 0x040fe40007ffe0ff */
        /* <DEDUP_REMOVED lines=34> */
.L_x_2642:
        /* <DEDUP_REMOVED lines=19> */
.L_x_2644:
[----:B------:R-:W-:Y:S05]  /*f970*/  BSYNC B0 ;  /* 0x0000000000007941 */ /* 0x000fea0003800000 */
.L_x_2643:
        /* <DEDUP_REMOVED lines=19> */
.L_x_2645:
        /* <DEDUP_REMOVED lines=19> */
.L_x_2647:
[----:B------:R-:W-:Y:S05]  /*fbe0*/  BSYNC B0 ;  /* 0x0000000000007941 */ /* 0x000fea0003800000 */
.L_x_2646:
        /* <DEDUP_REMOVED lines=19> */
.L_x_2648:
        /* <DEDUP_REMOVED lines=19> */
.L_x_2650:
[----:B------:R-:W-:Y:S05]  /*fe50*/  BSYNC B0 ;  /* 0x0000000000007941 */ /* 0x000fea0003800000 */
.L_x_2649:
        /* <DEDUP_REMOVED lines=8> */
[----:B------:R-:W-:Y:S02]  /*fee0*/  SHF.R.S32.HI R26, RZ, 0x1f, R26 ;  /* 0x0000001fff1a7819 */ /* 0x000fe4000001141a */
[----:B------:R-:W-:Y:S02]  /*fef0*/  ISETP.GE.U32.AND P4, PT, R21, c[0x0][0x1e0], PT ;  /* 0x0000780015007a0c */ /* 0x000fe40003f86070 */
[----:B------:R-:W-:Y:S02]  /*ff00*/  ISETP.GE.U32.AND P0, PT, R19, c[0x0][0x1e0], PT ;  /* 0x0000780013007a0c */ /* 0x000fe40003f06070 */
[----:B------:R-:W-:-:S02]  /*ff10*/  ISETP.GE.U32.AND P2, PT, R17, c[0x0][0x1e0], PT ;  /* 0x0000780011007a0c */ /* 0x000fc40003f46070 */
[----:B------:R-:W-:Y:S02]  /*ff20*/  SHF.R.S32.HI R24, RZ, 0x1f, R24 ;  /* 0x0000001fff187819 */ /* 0x000fe40000011418 */
[----:B------:R-:W-:Y:S02]  /*ff30*/  SHF.R.S32.HI R22, RZ, 0x1f, R22 ;  /* 0x0000001fff167819 */ /* 0x000fe40000011416 */
[----:B------:R-:W-:Y:S02]  /*ff40*/  SHF.R.S32.HI R20, RZ, 0x1f, R20 ;  /* 0x0000001fff147819 */ /* 0x000fe40000011414 */
[----:B------:R-:W-:Y:S02]  /*ff50*/  SHF.R.S32.HI R18, RZ, 0x1f, R18 ;  /* 0x0000001fff127819 */ /* 0x000fe40000011412 */
[----:B------:R-:W-:Y:S02]  /*ff60*/  ISETP.GE.AND.EX P3, PT, R26, c[0x0][0x1e4], PT, P3 ;  /* 0x000079001a007a0c */ /* 0x000fe40003f66330 */
[----:B------:R-:W-:-:S02]  /*ff70*/  ISETP.GE.AND.EX P6, PT, R24, c[0x0][0x1e4], PT, P6 ;  /* 0x0000790018007a0c */ /* 0x000fc40003fc6360 */
[----:B------:R-:W-:Y:S02]  /*ff80*/  ISETP.GE.AND.EX P4, PT, R22, c[0x0][0x1e4], PT, P4 ;  /* 0x0000790016007a0c */ /* 0x000fe40003f86340 */
[----:B------:R-:W-:Y:S02]  /*ff90*/  ISETP.GE.AND.EX P0, PT, R20, c[0x0][0x1e4], PT, P0 ;  /* 0x0000790014007a0c */ /* 0x000fe40003f06300 */
[----:B------:R-:W-:Y:S02]  /*ffa0*/  ISETP.GE.AND.EX P2, PT, R18, c[0x0][0x1e4], PT, P2 ;  /* 0x0000790012007a0c */ /* 0x000fe40003f46320 */
[C---:B------:R-:W-:Y:S02]  /*ffb0*/  ISETP.GT.U32.OR P3, PT, R0.reuse, 0x187, P3 ;  /* 0x000001870000780c */ /* 0x040fe40001f64470 */
[C---:B------:R-:W-:Y:S02]  /*ffc0*/  ISETP.GT.U32.OR P6, PT, R0.reuse, 0x187, P6 ;  /* 0x000001870000780c */ /* 0x040fe400037c4470 */
[----:B------:R-:W-:-:S02]  /*ffd0*/  ISETP.GT.U32.OR P4, PT, R0, 0x187, P4 ;  /* 0x000001870000780c */ /* 0x000fc40002784470 */
[C---:B------:R-:W-:Y:S02]  /*ffe0*/  ISETP.GT.U32.OR P0, PT, R0.reuse, 0x187, P0 ;  /* 0x000001870000780c */ /* 0x040fe40000704470 */
[----:B------:R-:W-:Y:S01]  /*fff0*/  ISETP.GT.U32.OR P2, PT, R0, 0x187, P2 ;  /* 0x000001870000780c */ /* 0x000fe20001744470 */
[----:B------:R-:W-:Y:S06]  /*10000*/  @!P5 BRA `(.L_x_2651) ;  /* 0x000001200000d947 */ /* 0x000fec0003800000 */
        /* <DEDUP_REMOVED lines=18> */
.L_x_2651:
        /* <DEDUP_REMOVED lines=19> */
.L_x_2653:
[----:B------:R-:W-:Y:S05]  /*10260*/  BSYNC B0 ;  /* 0x0000000000007941 */ /* 0x000fea0003800000 */
.L_x_2652:
        /* <DEDUP_REMOVED lines=19> */
.L_x_2654:
        /* <DEDUP_REMOVED lines=19> */
.L_x_2656:
[----:B------:R-:W-:Y:S05]  /*104d0*/  BSYNC B0 ;  /* 0x0000000000007941 */ /* 0x000fea0003800000 */
.L_x_2655:
        /* <DEDUP_REMOVED lines=19> */
.L_x_2657:
[----:B------:R-:W-:Y:S01]  /*10610*/  BSSY B0, `(.L_x_2658) ;  /* 0x0000013000007945 */ /* 0x000fe20003800000 */
[----:B------:R-:W-:Y:S05]  /*10620*/  @P4 BRA `(.L_x_2659) ;  /* 0x0000011000004947 */ /* 0x000fea0003800000 */
[----:B0-----:R-:W-:Y:S01]  /*10630*/  IMAD R10, R22, c[0x0][0x1d8], RZ ;  /* 0x00007600160a7a24 */ /* 0x001fe200078e02ff */
[----:B------:R-:W-:Y:S02]  /*10640*/  MOV R8, R4 ;  /* 0x0000000400087202 */ /* 0x000fe40000000f00 */
[----:B------:R-:W-:Y:S01]  /*10650*/  MOV R9, R7 ;  /* 0x0000000700097202 */ /* 0x000fe20000000f00 */
[C---:B------:R-:W-:Y:S01]  /*10660*/  IMAD R13, R21.reuse, c[0x0][0x1dc], R10 ;  /* 0x00007700150d7a24 */ /* 0x040fe200078e020a */
[----:B---3--:R-:W-:Y:S02]  /*10670*/  MOV R15, UR5 ;  /* 0x00000005000f7c02 */ /* 0x008fe40008000f00 */
        /* <DEDUP_REMOVED lines=12> */
.L_x_2659:
[----:B------:R-:W-:Y:S05]  /*10740*/  BSYNC B0 ;  /* 0x0000000000007941 */ /* 0x000fea0003800000 */
.L_x_2658:
        /* <DEDUP_REMOVED lines=19> */
.L_x_2660:
        /* <DEDUP_REMOVED lines=19> */
.L_x_2662:
[----:B------:R-:W-:Y:S05]  /*109b0*/  BSYNC B0 ;  /* 0x0000000000007941 */ /* 0x000fea0003800000 */
.L_x_2661:
[----:B------:R-:W-:Y:S05]  /*109c0*/  @!P5 BRA `(.L_x_2663) ;  /* 0x000001200000d947 */ /* 0x000fea0003800000 */
[----:B------:R-:W-:Y:S02]  /*109d0*/  FFMA.FTZ R82, R94, R80, R82 ;  /* 0x000000505e527223 */ /* 0x000fe40000010052 */
[----:B------:R-:W-:Y:S02]  /*109e0*/  FFMA.FTZ R83, R93, R81, R83 ;  /* 0x000000515d537223 */ /* 0x000fe40000010053 */
[----:B------:R-:W-:Y:S02]  /*109f0*/  FMUL.FTZ R3, R82, -1.4426950216293334961 ;  /* 0xbfb8aa3b52037820 */ /* 0x000fe40000410000 */
[----:B0-----:R-:W-:-:S04]  /*10a00*/  FMUL.FTZ R10, R83, -1.4426950216293334961 ;  /* 0xbfb8aa3b530a7820 */ /* 0x001fc80000410000 */
        /* <DEDUP_REMOVED lines=14> */
.L_x_2663:
[----:B------:R-:W-:Y:S01]  /*10af0*/  BSSY B0, `(.L_x_2664) ;  /* 0x0000012000007945 */ /* 0x000fe20003800000 */
[----:B------:R-:W-:Y:S05]  /*10b00*/  @P2 BRA `(.L_x_2665) ;  /* 0x0000010000002947 */ /* 0x000fea0003800000 */
[----:B------:R-:W-:Y:S01]  /*10b10*/  MOV R5, R7 ;  /* 0x0000000700057202 */ /* 0x000fe20000000f00 */
[----:B------:R-:W-:Y:S01]  /*10b20*/  IMAD R3, R18, c[0x0][0x1d8], RZ ;  /* 0x0000760012037a24 */ /* 0x000fe200078e02ff */
[----:B0--3--:R-:W-:Y:S02]  /*10b30*/  MOV R9, UR5 ;  /* 0x0000000500097c02 */ /* 0x009fe40008000f00 */
[----:B------:R-:W-:Y:S01]  /*10b40*/  MOV R8, UR5 ;  /* 0x0000000500087c02 */ /* 0x000fe20008000f00 */
[----:B------:R-:W-:-:S04]  /*10b50*/  IMAD.WIDE.U32 R6, R17, c[0x0][0x1d8], R4 ;  /* 0x0000760011067a25 */ /* 0x000fc800078e0004 */
[----:B------:R-:W-:Y:S01]  /*10b60*/  IMAD R5, R17, c[0x0][0x1dc], R3 ;  /* 0x0000770011057a24 */ /* 0x000fe200078e0203 */
[----:B------:R-:W-:Y:S01]  /*10b70*/  LEA R4, P0, R6, c[0x0][0x160], 0x2 ;  /* 0x0000580006047a11 */ /* 0x000fe200078010ff */
[----:B----4-:R-:W-:Y:S02]  /*10b80*/  FFMA.FTZ R3, R94, R9, UR6 ;  /* 0x000000065e037e23 */ /* 0x010fe40008010009 */
[----:B------:R-:W-:Y:S01]  /*10b90*/  FFMA.FTZ R8, R93, R8, UR6 ;  /* 0x000000065d087e23 */ /* 0x000fe20008010008 */
[----:B------:R-:W-:Y:S01]  /*10ba0*/  IADD3 R5, R7, R5, RZ ;  /* 0x0000000507057210 */ /* 0x000fe20007ffe0ff */
[----:B------:R-:W-:Y:S02]  /*10bb0*/  FFMA.FTZ R3, R80, R78, -R3 ;  /* 0x0000004e50037223 */ /* 0x000fe40000010803 */
[----:B------:R-:W-:Y:S01]  /*10bc0*/  FFMA.FTZ R8, R81, R79, -R8 ;  /* 0x0000004f51087223 */ /* 0x000fe20000010808 */
[----:B------:R-:W-:Y:S01]  /*10bd0*/  LEA.HI.X R5, R6, c[0x0][0x164], R5, 0x2, P0 ;  /* 0x0000590006057a11 */ /* 0x000fe200000f1405 */
[----:B------:R-:W-:-:S02]  /*10be0*/  FMUL.FTZ R6, R3, UR25 ;  /* 0x0000001903067c20 */ /* 0x000fc40008410000 */
[----:B------:R-:W-:-:S05]  /*10bf0*/  FMUL.FTZ R7, R8, UR25 ;  /* 0x0000001908077c20 */ /* 0x000fca0008410000 */
[----:B------:R0:W-:Y:S02]  /*10c00*/  STG.E.64 [R4.64], R6 ;  /* 0x0000000604007986 */ /* 0x0001e4000c101b12 */
.L_x_2665:
[----:B------:R-:W-:Y:S05]  /*10c10*/  BSYNC B0 ;  /* 0x0000000000007941 */ /* 0x000fea0003800000 */
.L_x_2664:
[----:B---3--:R-:W-:Y:S02]  /*10c20*/  ULDC UR5, c[0x0][0x10] ;  /* 0x0000040000057ab9 */ /* 0x008fe40000000800 */
[----:B------:R-:W-:Y:S02]  /*10c30*/  UIADD3 UR9, UR9, UR5, URZ ;  /* 0x0000000509097290 */ /* 0x000fe4000fffe03f */
[----:B------:R-:W-:Y:S02]  /*10c40*/  UIADD3 UR4, UR4, 0x1, URZ ;  /* 0x0000000104047890 */ /* 0x000fe4000fffe03f */
[----:B------:R-:W-:-:S06]  /*10c50*/  UISETP.GE.AND UP0, UPT, UR9, UR8, UPT ;  /* 0x000000080900728c */ /* 0x000fcc000bf06270 */
[----:B------:R-:W-:-:S13]  /*10c60*/  PLOP3.LUT P0, PT, PT, PT, UP0, 0x80, 0x0 ;  /* 0x000000000000781c */ /* 0x000fda0003f0f008 */
[----:B------:R-:W-:Y:S01]  /*10c70*/  @P0 CALL.REL.NOINC `(.L_x_2519) ;  /* 0x0000001000000944 */ /* 0x000fe20003c00000 */
[----:B------:R-:W-:Y:S05]  /*10c80*/  BRA `(.L_x_2666) ;  /* 0xfffef82000007947 */ /* 0x000fea000383ffff */
.L_x_2519:
        /* <DEDUP_REMOVED lines=18> */
.L_x_2668:
[----:B------:R-:W-:Y:S05]  /*10db0*/  BSYNC B0 ;  /* 0x0000000000007941 */ /* 0x000fea0003800000 */
.L_x_2667:
        /* <DEDUP_REMOVED lines=11> */
.L_x_2670:
[----:B------:R-:W2:Y:S01]  /*10e70*/  LDG.E.STRONG.GPU R5, [R2.64] ;  /* 0x0000001202057981 */ /* 0x000ea2000c1ef900 */
[----:B------:R-:W-:Y:S01]  /*10e80*/  YIELD ;  /* 0x0000000000007946 */ /* 0x000fe20003800000 */
[----:B--2---:R-:W-:Y:S01]  /*10e90*/  ISETP.NE.AND P0, PT, R5, R4, PT ;  /* 0x000000040500720c */ /* 0x004fe20003f05270 */
[----:B------:R-:W-:-:S12]  /*10ea0*/  CCTL.IVALL ;  /* 0x00000000ff00798f */ /* 0x000fd80002000000 */
[----:B------:R-:W-:Y:S05]  /*10eb0*/  @P0 BRA `(.L_x_2670) ;  /* 0xffffffb000000947 */ /* 0x000fea000383ffff */
.L_x_2669:
        /* <DEDUP_REMOVED lines=25> */
.L_x_2671:
        /* <DEDUP_REMOVED lines=23> */
.L_x_2672:
        /* <DEDUP_REMOVED lines=12> */
.L_x_5632:


//--------------------- .text._Z35group_norm_nhwc_bwd_one_pass_kernelI11Fp32IOFp32WLi512ELi98ELi392EEv26Group_norm_nhwc_bwd_params --------------------------
	.section	.text._Z35group_norm_nhwc_bwd_one_pass_kernelI11Fp32IOFp32WLi512ELi98ELi392EEv26Group_norm_nhwc_bwd_params,"ax",@progbits
	.sectioninfo	@"SHI_REGISTERS=72"
	.align	128
        .global         _Z35group_norm_nhwc_bwd_one_pass_kernelI11Fp32IOFp32WLi512ELi98ELi392EEv26Group_norm_nhwc_bwd_params
        .type           _Z35group_norm_nhwc_bwd_one_pass_kernelI11Fp32IOFp32WLi512ELi98ELi392EEv26Group_norm_nhwc_bwd_params,@function
        .size           _Z35group_norm_nhwc_bwd_one_pass_kernelI11Fp32IOFp32WLi512ELi98ELi392EEv26Group_norm_nhwc_bwd_params,(.L_x_5633 - _Z35group_norm_nhwc_bwd_one_pass_kernelI11Fp32IOFp32WLi512ELi98ELi392EEv26Group_norm_nhwc_bwd_params)
        .other          _Z35group_norm_nhwc_bwd_one_pass_kernelI11Fp32IOFp32WLi512ELi98ELi392EEv26Group_norm_nhwc_bwd_params,@"STO_CUDA_ENTRY STV_DEFAULT"
_Z35group_norm_nhwc_bwd_one_pass_kernelI11Fp32IOFp32WLi512ELi98ELi392EEv26Group_norm_nhwc_bwd_params:
.text._Z35group_norm_nhwc_bwd_one_pass_kernelI11Fp32IOFp32WLi512ELi98ELi392EEv26Group_norm_nhwc_bwd_params:
        /* <DEDUP_REMOVED lines=41> */
.L_x_2762:
[----:B------:R-:W2:Y:S04]  /*0290*/  LDL R7, [R1+0x8b4] ;  /* 0x0008b40001077983 */ /* 0x000ea80000100800 */
[----:B-1----:R-:W3:Y:S01]  /*02a0*/  LDL R6, [R1+0x80c] ;  /* 0x00080c0001067983 */ /* 0x002ee20000100800 */
[----:B------:R-:W-:Y:S01]  /*02b0*/  IABS R4, c[0x0][0x1f0] ;  /* 0x00007c0000047a13 */ /* 0x000fe20000000000 */
[----:B------:R-:W-:Y:S01]  /*02c0*/  UMOV UR4, URZ ;  /* 0x0000003f00047c82 */ /* 0x000fe20008000000 */
[----:B------:R-:W-:Y:S01]  /*02d0*/  IABS R5, UR7 ;  /* 0x0000000700057c13 */ /* 0x000fe20008000000 */
[----:B------:R-:W-:Y:S01]  /*02e0*/  UISETP.GE.AND UP2, UPT, UR7, URZ, UPT ;  /* 0x0000003f0700728c */ /* 0x000fe2000bf46270 */
[----:B------:R1:W4:Y:S01]  /*02f0*/  R2UR UR20, R4 ;  /* 0x00000000041473c2 */ /* 0x00032200000e0000 */
[----:B------:R-:W-:Y:S01]  /*0300*/  ULDC UR18, c[0x0][0x1f0] ;  /* 0x00007c0000127ab9 */ /* 0x000fe20000000800 */
[----:B------:R-:W-:-:S02]  /*0310*/  ISETP.GE.U32.AND P1, PT, R64, c[0x0][0x1e0], PT ;  /* 0x0000780040007a0c */ /* 0x000fc40003f26070 */
[----:B------:R-:W-:Y:S02]  /*0320*/  LOP3.LUT R66, R66, 0xfdffffff, RZ, 0xc0, !PT ;  /* 0xfdffffff42427812 */ /* 0x000fe400078ec0ff */
[C---:B0-----:R-:W-:Y:S02]  /*0330*/  IADD3 R11, R64.reuse, 0x18, RZ ;  /* 0x00000018400b7810 */ /* 0x041fe40007ffe0ff */
[----:B------:R0:W4:Y:S01]  /*0340*/  R2UR UR9, R5 ;  /* 0x00000000050973c2 */ /* 0x00012200000e0000 */
[C---:B-1----:R-:W-:Y:S02]  /*0350*/  IADD3 R4, R64.reuse, 0x20, RZ ;  /* 0x0000002040047810 */ /* 0x042fe40007ffe0ff */
[----:B------:R-:W-:Y:S02]  /*0360*/  SHF.R.S32.HI R10, RZ, 0x1f, R11 ;  /* 0x0000001fff0a7819 */ /* 0x000fe4000001140b */
[----:B------:R-:W-:Y:S02]  /*0370*/  SHF.R.S32.HI R12, RZ, 0x1f, R4 ;  /* 0x0000001fff0c7819 */ /* 0x000fe40000011404 */
[----:B------:R-:W-:-:S02]  /*0380*/  IADD3 R49, R64, 0x58, RZ ;  /* 0x0000005840317810 */ /* 0x000fc40007ffe0ff */
[C---:B0-----:R-:W-:Y:S02]  /*0390*/  IADD3 R5, R64.reuse, 0x10, RZ ;  /* 0x0000001040057810 */ /* 0x041fe40007ffe0ff */
[----:B------:R-:W-:Y:S02]  /*03a0*/  SHF.R.S32.HI R42, RZ, 0x1f, R49 ;  /* 0x0000001fff2a7819 */ /* 0x000fe40000011431 */
[----:B------:R-:W-:Y:S02]  /*03b0*/  ISETP.GE.U32.AND P2, PT, R5, c[0x0][0x1e0], PT ;  /* 0x0000780005007a0c */ /* 0x000fe40003f46070 */
[----:B------:R-:W-:Y:S01]  /*03c0*/  IADD3 R68, R64, 0x70, RZ ;  /* 0x0000007040447810 */ /* 0x000fe20007ffe0ff */
[----:B----4-:R-:W0:Y:S01]  /*03d0*/  I2F.RP R2, UR20 ;  /* 0x0000001400027d06 */ /* 0x010e220008209400 */
[----:B------:R-:W-:-:S07]  /*03e0*/  LOP3.LUT R65, R65, 0x7fffffff, RZ, 0xc0, !PT ;  /* 0x7fffffff41417812 */ /* 0x000fce00078ec0ff */
[----:B0-----:R-:W0:Y:S02]  /*03f0*/  MUFU.RCP R2, R2 ;  /* 0x0000000200027308 */ /* 0x001e240000001000 */
[----:B0-----:R-:W-:-:S06]  /*0400*/  IADD3 R3, R2, 0xffffffe, RZ ;  /* 0x0ffffffe02037810 */ /* 0x001fcc0007ffe0ff */
[----:B------:R-:W0:Y:S02]  /*0410*/  F2I.FTZ.U32.TRUNC.NTZ R3, R3 ;  /* 0x0000000300037305 */ /* 0x000e24000021f000 */
[----:B0-----:R-:W0:Y:S02]  /*0420*/  R2UR UR5, R3 ;  /* 0x00000000030573c2 */ /* 0x001e2400000e0000 */
[----:B0-----:R-:W-:-:S04]  /*0430*/  UIADD3 UR8, URZ, -UR5, URZ ;  /* 0x800000053f087290 */ /* 0x001fc8000fffe03f */
[----:B------:R-:W-:-:S04]  /*0440*/  UIMAD UR8, UR8, UR20, URZ ;  /* 0x00000014080872a4 */ /* 0x000fc8000f8e023f */
[----:B------:R-:W-:-:S04]  /*0450*/  UIMAD.WIDE.U32 UR4, UR5, UR8, UR4 ;  /* 0x00000008050472a5 */ /* 0x000fc8000f8e0004 */
[----:B------:R-:W-:-:S04]  /*0460*/  UIMAD.WIDE.U32 UR4, UR5, UR9, URZ ;  /* 0x00000009050472a5 */ /* 0x000fc8000f8e003f */
        /* <DEDUP_REMOVED lines=20> */
[----:B------:R-:W-:Y:S02]  /*05b0*/  USHF.R.S32.HI UR4, URZ, 0x1f, UR5 ;  /* 0x0000001f3f047899 */ /* 0x000fe40008011405 */
[----:B------:R-:W-:Y:S02]  /*05c0*/  MOV R9, UR5 ;  /* 0x0000000500097c02 */ /* 0x000fe40008000f00 */
[----:B--2---:R-:W-:Y:S02]  /*05d0*/  SHF.R.S32.HI R2, RZ, 0x1f, R7 ;  /* 0x0000001fff027819 */ /* 0x004fe40000011407 */
[----:B------:R-:W-:Y:S01]  /*05e0*/  IADD3 R60, P0, R7, UR8, RZ ;  /* 0x00000008073c7c10 */ /* 0x000fe2000ff1e0ff */
[----:B------:R-:W-:Y:S01]  /*05f0*/  ULDC.64 UR8, c[0x0][0x1e8] ;  /* 0x00007a0000087ab9 */ /* 0x000fe20000000a00 */
[----:B------:R-:W-:Y:S01]  /*0600*/  SHF.R.S32.HI R7, RZ, 0x1f, R5 ;  /* 0x0000001fff077819 */ /* 0x000fe20000011405 */
[----:B------:R-:W-:Y:S01]  /*0610*/  UIMAD UR4, UR4, UR8, URZ ;  /* 0x00000008040472a4 */ /* 0x000fe2000f8e023f */
[----:B------:R-:W-:-:S02]  /*0620*/  LEA.HI.X.SX32 R61, R3, R2, 0x1, P0 ;  /* 0x00000002033d7211 */ /* 0x000fc400000f0eff */
[----:B---3--:R-:W-:Y:S01]  /*0630*/  ISETP.GT.U32.AND P0, PT, R6, 0x187, PT ;  /* 0x000001870600780c */ /* 0x008fe20003f04070 */
[----:B------:R-:W-:Y:S01]  /*0640*/  UIMAD UR4, UR5, UR9, UR4 ;  /* 0x00000009050472a4 */ /* 0x000fe2000f8e0204 */
[----:B------:R-:W-:Y:S01]  /*0650*/  SHF.R.S32.HI R2, RZ, 0x1f, R64 ;  /* 0x0000001fff027819 */ /* 0x000fe20000011440 */
[----:B------:R-:W-:Y:S01]  /*0660*/  IMAD.WIDE.U32 R60, R9, c[0x0][0x1e8], R60 ;  /* 0x00007a00093c7a25 */ /* 0x000fe200078e003c */
[----:B------:R-:W-:Y:S02]  /*0670*/  IADD3 R3, R64, 0x8, RZ ;  /* 0x0000000840037810 */ /* 0x000fe40007ffe0ff */
[----:B------:R-:W-:Y:S02]  /*0680*/  ISETP.GE.OR.EX P3, PT, R2, c[0x0][0x1e4], P0, P1 ;  /* 0x0000790002007a0c */ /* 0x000fe40000766710 */
[----:B------:R-:W-:Y:S02]  /*0690*/  ISETP.GE.U32.AND P1, PT, R3, c[0x0][0x1e0], PT ;  /* 0x0000780003007a0c */ /* 0x000fe40003f26070 */
[----:B------:R-:W-:-:S02]  /*06a0*/  SHF.R.S32.HI R6, RZ, 0x1f, R3 ;  /* 0x0000001fff067819 */ /* 0x000fc40000011403 */
[----:B------:R-:W-:Y:S02]  /*06b0*/  ISETP.GE.OR.EX P5, PT, R7, c[0x0][0x1e4], P0, P2 ;  /* 0x0000790007007a0c */ /* 0x000fe400007a6720 */
[----:B------:R-:W-:Y:S02]  /*06c0*/  ISETP.GE.OR.EX P6, PT, R6, c[0x0][0x1e4], P0, P1 ;  /* 0x0000790006007a0c */ /* 0x000fe400007c6710 */
[----:B------:R-:W-:Y:S02]  /*06d0*/  ISETP.GE.U32.AND P1, PT, R11, c[0x0][0x1e0], PT ;  /* 0x000078000b007a0c */ /* 0x000fe40003f26070 */
[----:B------:R-:W-:Y:S01]  /*06e0*/  IADD3 R63, R61, UR4, RZ ;  /* 0x000000043d3f7c10 */ /* 0x000fe2000fffe0ff */
[----:B------:R-:W-:Y:S01]  /*06f0*/  @!P3 IMAD R9, R2, c[0x0][0x1d8], RZ ;  /* 0x000076000209ba24 */ /* 0x000fe200078e02ff */
[----:B------:R-:W-:Y:S02]  /*0700*/  @P3 LOP3.LUT R66, R66, 0x2000000, RZ, 0xfc, !PT ;  /* 0x0200000042423812 */ /* 0x000fe400078efcff */
[----:B------:R-:W-:Y:S01]  /*0710*/  ISETP.GE.OR.EX P4, PT, R10, c[0x0][0x1e4], P0, P1 ;  /* 0x000079000a007a0c */ /* 0x000fe20000786710 */
[----:B------:R-:W-:Y:S01]  /*0720*/  @!P3 IMAD R13, R64, c[0x0][0x1dc], R9 ;  /* 0x00007700400dba24 */ /* 0x000fe200078e0209 */
[----:B------:R-:W-:Y:S01]  /*0730*/  LOP3.LUT R66, R66, 0xfeffffff, RZ, 0xc0, !PT ;  /* 0xfeffffff42427812 */ /* 0x000fe200078ec0ff */
[----:B------:R-:W-:Y:S01]  /*0740*/  @!P5 IMAD R2, R7, c[0x0][0x1d8], RZ ;  /* 0x000076000702da24 */ /* 0x000fe200078e02ff */
[-C--:B------:R-:W-:Y:S01]  /*0750*/  @!P3 MOV R62, R60.reuse ;  /* 0x0000003c003eb202 */ /* 0x080fe20000000f00 */
[----:B------:R-:W-:Y:S01]  /*0760*/  @!P6 IMAD R6, R6, c[0x0][0x1d8], RZ ;  /* 0x000076000606ea24 */ /* 0x000fe200078e02ff */
[----:B------:R-:W-:Y:S01]  /*0770*/  @P6 LOP3.LUT R66, R66, 0x1000000, RZ, 0xfc, !PT ;  /* 0x0100000042426812 */ /* 0x000fe200078efcff */
[----:B------:R-:W-:Y:S01]  /*0780*/  @!P5 IMAD R17, R5, c[0x0][0x1dc], R2 ;  /* 0x000077000511da24 */ /* 0x000fe200078e0202 */
[----:B------:R-:W-:Y:S01]  /*0790*/  ISETP.GE.U32.AND P2, PT, R4, c[0x0][0x1e0], PT ;  /* 0x0000780004007a0c */ /* 0x000fe20003f46070 */
[----:B------:R-:W-:Y:S01]  /*07a0*/  @!P6 IMAD R15, R3, c[0x0][0x1dc], R6 ;  /* 0x00007700030fea24 */ /* 0x000fe200078e0206 */
[----:B------:R-:W-:Y:S01]  /*07b0*/  LOP3.LUT R66, R66, 0xff7fffff, RZ, 0xc0, !PT ;  /* 0xff7fffff42427812 */ /* 0x000fe200078ec0ff */
[----:B------:R-:W-:Y:S01]  /*07c0*/  @!P3 IMAD.WIDE.U32 R6, R64, c[0x0][0x1d8], R62 ;  /* 0x000076004006ba25 */ /* 0x000fe200078e003e */
[----:B------:R-:W-:-:S02]  /*07d0*/  @!P6 MOV R8, R60 ;  /* 0x0000003c0008e202 */ /* 0x000fc40000000f00 */
[----:B------:R-:W-:Y:S01]  /*07e0*/  @P5 LOP3.LUT R66, R66, 0x800000, RZ, 0xfc, !PT ;  /* 0x0080000042425812 */ /* 0x000fe200078efcff */
[----:B------:R-:W-:Y:S01]  /*07f0*/  @!P4 IMAD R10, R10, c[0x0][0x1d8], RZ ;  /* 0x000076000a0aca24 */ /* 0x000fe200078e02ff */
[----:B------:R-:W-:Y:S02]  /*0800*/  @!P3 IADD3 R7, R7, R13, RZ ;  /* 0x0000000d0707b210 */ /* 0x000fe40007ffe0ff */
[----:B------:R-:W-:Y:S02]  /*0810*/  LOP3.LUT R66, R66, 0xffbfffff, RZ, 0xc0, !PT ;  /* 0xffbfffff42427812 */ /* 0x000fe400078ec0ff */
[----:B------:R-:W-:Y:S02]  /*0820*/  @!P3 SHF.L.U32 R46, R6, 0x2, RZ ;  /* 0x00000002062eb819 */ /* 0x000fe400000006ff */
[----:B------:R-:W-:Y:S02]  /*0830*/  @P4 LOP3.LUT R66, R66, 0x400000, RZ, 0xfc, !PT ;  /* 0x0040000042424812 */ /* 0x000fe400078efcff */
[----:B------:R-:W-:-:S02]  /*0840*/  @!P3 SHF.L.U64.HI R6, R6, 0x2, R7 ;  /* 0x000000020606b819 */ /* 0x000fc40000010207 */
[----:B------:R-:W-:Y:S02]  /*0850*/  @!P3 IADD3 R44, P1, R46, c[0x0][0x180], RZ ;  /* 0x000060002e2cba10 */ /* 0x000fe40007f3e0ff */
[----:B------:R-:W-:Y:S02]  /*0860*/  ISETP.GE.OR.EX P3, PT, R12, c[0x0][0x1e4], P0, P2 ;  /* 0x000079000c007a0c */ /* 0x000fe40000766720 */
[----:B------:R-:W-:Y:S02]  /*0870*/  LOP3.LUT P2, RZ, R66, 0x2000000, RZ, 0xc0, !PT ;  /* 0x0200000042ff7812 */ /* 0x000fe4000784c0ff */
[-C--:B------:R-:W-:Y:S02]  /*0880*/  @!P6 MOV R9, R63.reuse ;  /* 0x0000003f0009e202 */ /* 0x080fe40000000f00 */
[----:B------:R-:W-:Y:S02]  /*0890*/  @!P5 MOV R2, R60 ;  /* 0x0000003c0002d202 */ /* 0x000fe40000000f00 */
[-C--:B------:R-:W-:Y:S01]  /*08a0*/  @!P4 MOV R7, R63.reuse ;  /* 0x0000003f0007c202 */ /* 0x080fe20000000f00 */
[----:B------:R-:W-:Y:S01]  /*08b0*/  @!P6 IMAD.WIDE.U32 R8, R3, c[0x0][0x1d8], R8 ;  /* 0x000076000308ea25 */ /* 0x000fe200078e0008 */
[----:B------:R-:W-:-:S02]  /*08c0*/  @!P5 MOV R3, R63 ;  /* 0x0000003f0003d202 */ /* 0x000fc40000000f00 */
[----:B------:R-:W-:Y:S02]  /*08d0*/  LOP3.LUT R66, R66, 0xffdfffff, RZ, 0xc0, !PT ;  /* 0xffdfffff42427812 */ /* 0x000fe400078ec0ff */
[----:B------:R-:W-:Y:S01]  /*08e0*/  @!P6 IADD3 R9, R9, R15, RZ ;  /* 0x0000000f0909e210 */ /* 0x000fe20007ffe0ff */
[----:B------:R-:W-:Y:S01]  /*08f0*/  @!P5 IMAD.WIDE.U32 R2, R5, c[0x0][0x1d8], R2 ;  /* 0x000076000502da25 */ /* 0x000fe200078e0002 */
[----:B------:R-:W-:Y:S02]  /*0900*/  @!P2 IADD3.X R45, R6, c[0x0][0x184], RZ, P1, !PT ;  /* 0x00006100062daa10 */ /* 0x000fe40000ffe4ff */
[----:B------:R-:W-:Y:S01]  /*0910*/  @!P2 IADD3 R46, P1, R46, c[0x0][0x178], RZ ;  /* 0x00005e002e2eaa10 */ /* 0x000fe20007f3e0ff */
[----:B------:R-:W-:Y:S01]  /*0920*/  @!P4 IMAD R5, R11, c[0x0][0x1dc], R10 ;  /* 0x000077000b05ca24 */ /* 0x000fe200078e020a */
[----:B------:R-:W-:Y:S01]  /*0930*/  @!P6 SHF.L.U32 R28, R8, 0x2, RZ ;  /* 0x00000002081ce819 */ /* 0x000fe200000006ff */
[----:B------:R0:W-:Y:S01]  /*0940*/  STL.64 [R1+0xab0], R44 ;  /* 0x000ab02c01007387 */ /* 0x0001e20000100a00 */
[----:B------:R-:W-:-:S02]  /*0950*/  @!P2 IADD3.X R47, R6, c[0x0][0x17c], RZ, P1, !PT ;  /* 0x00005f00062faa10 */ /* 0x000fc40000ffe4ff */
[----:B------:R-:W-:Y:S02]  /*0960*/  @!P6 SHF.L.U64.HI R9, R8, 0x2, R9 ;  /* 0x000000020809e819 */ /* 0x000fe40000010209 */
[C---:B------:R-:W-:Y:S01]  /*0970*/  @!P6 IADD3 R26, P1, R28.reuse, c[0x0][0x180], RZ ;  /* 0x000060001c1aea10 */ /* 0x040fe20007f3e0ff */
[----:B------:R-:W-:Y:S01]  /*0980*/  STL.64 [R1+0xab8], R46 ;  /* 0x000ab82e01007387 */ /* 0x000fe20000100a00 */
[----:B------:R-:W-:Y:S02]  /*0990*/  @!P4 MOV R6, R60 ;  /* 0x0000003c0006c202 */ /* 0x000fe40000000f00 */
[----:B------:R-:W-:Y:S01]  /*09a0*/  @!P6 IADD3.X R27, R9, c[0x0][0x184], RZ, P1, !PT ;  /* 0x00006100091bea10 */ /* 0x000fe20000ffe4ff */
[----:B------:R-:W-:Y:S01]  /*09b0*/  STL [R1+0xaa0], R26 ;  /* 0x000aa01a01007387 */ /* 0x000fe20000100800 */
[----:B------:R-:W-:Y:S01]  /*09c0*/  @!P6 IADD3 R28, P1, R28, c[0x0][0x178], RZ ;  /* 0x00005e001c1cea10 */ /* 0x000fe20007f3e0ff */
[----:B------:R-:W-:Y:S01]  /*09d0*/  @!P4 IMAD.WIDE.U32 R6, R11, c[0x0][0x1d8], R6 ;  /* 0x000076000b06ca25 */ /* 0x000fe200078e0006 */
[----:B------:R-:W-:Y:S01]  /*09e0*/  @!P5 IADD3 R3, R3, R17, RZ ;  /* 0x000000110303d210 */ /* 0x000fe20007ffe0ff */
[----:B------:R-:W-:Y:S01]  /*09f0*/  STL [R1+0xa90], R27 ;  /* 0x000a901b01007387 */ /* 0x000fe20000100800 */
[----:B------:R-:W-:Y:S01]  /*0a00*/  @!P5 SHF.L.U32 R32, R2, 0x2, RZ ;  /* 0x000000020220d819 */ /* 0x000fe200000006ff */
[----:B------:R-:W-:Y:S01]  /*0a10*/  @!P3 IMAD R11, R12, c[0x0][0x1d8], RZ ;  /* 0x000076000c0bba24 */ /* 0x000fe200078e02ff */
[----:B------:R-:W-:-:S02]  /*0a20*/  @!P6 IADD3.X R29, R9, c[0x0][0x17c], RZ, P1, !PT ;  /* 0x00005f00091dea10 */ /* 0x000fc40000ffe4ff */
[----:B------:R-:W-:Y:S01]  /*0a30*/  @!P5 SHF.L.U64.HI R8, R2, 0x2, R3 ;  /* 0x000000020208d819 */ /* 0x000fe20000010203 */
[----:B------:R-:W-:Y:S01]  /*0a40*/  @!P3 IMAD R11, R4, c[0x0][0x1dc], R11 ;  /* 0x00007700040bba24 */ /* 0x000fe200078e020b */
[----:B------:R-:W-:Y:S01]  /*0a50*/  @!P5 IADD3 R30, P1, R32, c[0x0][0x180], RZ ;  /* 0x00006000201eda10 */ /* 0x000fe20007f3e0ff */
[----:B------:R-:W-:Y:S01]  /*0a60*/  STL.64 [R1+0xa98], R28 ;  /* 0x000a981c01007387 */ /* 0x000fe20000100a00 */
[----:B------:R-:W-:Y:S02]  /*0a70*/  @!P3 MOV R2, R60 ;  /* 0x0000003c0002b202 */ /* 0x000fe40000000f00 */
[----:B------:R-:W-:Y:S01]  /*0a80*/  @!P5 IADD3.X R31, R8, c[0x0][0x184], RZ, P1, !PT ;  /* 0x00006100081fda10 */ /* 0x000fe20000ffe4ff */
[----:B------:R-:W-:Y:S01]  /*0a90*/  STL [R1+0xa8c], R30 ;  /* 0x000a8c1e01007387 */ /* 0x000fe20000100800 */
[----:B------:R-:W-:Y:S02]  /*0aa0*/  @!P5 IADD3 R32, P1, R32, c[0x0][0x178], RZ ;  /* 0x00005e002020da10 */ /* 0x000fe40007f3e0ff */
[----:B------:R-:W-:Y:S01]  /*0ab0*/  @!P3 MOV R3, R63 ;  /* 0x0000003f0003b202 */ /* 0x000fe20000000f00 */
[----:B------:R-:W-:Y:S01]  /*0ac0*/  STL [R1+0xa88], R31 ;  /* 0x000a881f01007387 */ /* 0x000fe20000100800 */
[----:B------:R-:W-:-:S02]  /*0ad0*/  @!P4 IADD3 R7, R7, R5, RZ ;  /* 0x000000050707c210 */ /* 0x000fc40007ffe0ff */
[----:B------:R-:W-:Y:S01]  /*0ae0*/  @!P4 SHF.L.U32 R36, R6, 0x2, RZ ;  /* 0x000000020624c819 */ /* 0x000fe200000006ff */
[----:B------:R-:W-:Y:S01]  /*0af0*/  @!P3 IMAD.WIDE.U32 R4, R4, c[0x0][0x1d8], R2 ;  /* 0x000076000404ba25 */ /* 0x000fe200078e0002 */
[----:B------:R-:W-:Y:S02]  /*0b00*/  @!P5 IADD3.X R33, R8, c[0x0][0x17c], RZ, P1, !PT ;  /* 0x00005f000821da10 */ /* 0x000fe40000ffe4ff */
[----:B------:R-:W-:Y:S02]  /*0b10*/  @!P4 SHF.L.U64.HI R6, R6, 0x2, R7 ;  /* 0x000000020606c819 */ /* 0x000fe40000010207 */
[----:B------:R-:W-:Y:S01]  /*0b20*/  @!P4 IADD3 R34, P1, R36, c[0x0][0x180], RZ ;  /* 0x000060002422ca10 */ /* 0x000fe20007f3e0ff */
[----:B------:R-:W-:Y:S01]  /*0b30*/  STL.64 [R1+0xaa8], R32 ;  /* 0x000aa82001007387 */ /* 0x000fe20000100a00 */
[----:B------:R-:W-:Y:S02]  /*0b40*/  @!P3 IADD3 R3, R5, R11, RZ ;  /* 0x0000000b0503b210 */ /* 0x000fe40007ffe0ff */
[----:B------:R-:W-:Y:S01]  /*0b50*/  @!P4 IADD3.X R35, R6, c[0x0][0x184], RZ, P1, !PT ;  /* 0x000061000623ca10 */ /* 0x000fe20000ffe4ff */
[----:B------:R-:W-:Y:S01]  /*0b60*/  STL [R1+0xa84], R34 ;  /* 0x000a842201007387 */ /* 0x000fe20000100800 */
[----:B------:R-:W-:-:S02]  /*0b70*/  @!P4 IADD3 R36, P1, R36, c[0x0][0x178], RZ ;  /* 0x00005e002424ca10 */ /* 0x000fc40007f3e0ff */
[----:B------:R-:W-:Y:S01]  /*0b80*/  @!P3 SHF.L.U32 R40, R4, 0x2, RZ ;  /* 0x000000020428b819 */ /* 0x000fe200000006ff */
[----:B------:R-:W-:Y:S01]  /*0b90*/  STL [R1+0xa80], R35 ;  /* 0x000a802301007387 */ /* 0x000fe20000100800 */
[----:B------:R-:W-:Y:S02]  /*0ba0*/  @!P4 IADD3.X R37, R6, c[0x0][0x17c], RZ, P1, !PT ;  /* 0x00005f000625ca10 */ /* 0x000fe40000ffe4ff */
[----:B------:R-:W-:Y:S02]  /*0bb0*/  @!P3 SHF.L.U64.HI R4, R4, 0x2, R3 ;  /* 0x000000020404b819 */ /* 0x000fe40000010203 */
[----:B------:R-:W-:Y:S01]  /*0bc0*/  @!P3 IADD3 R38, P1, R40, c[0x0][0x180], RZ ;  /* 0x000060002826ba10 */ /* 0x000fe20007f3e0ff */
[----:B------:R-:W-:Y:S01]  /*0bd0*/  STL.64 [R1+0xac0], R36 ;  /* 0x000ac02401007387 */ /* 0x000fe20000100a00 */
[----:B------:R-:W-:Y:S02]  /*0be0*/  IADD3 R5, R64, 0x28, RZ ;  /* 0x0000002840057810 */ /* 0x000fe40007ffe0ff */
[----:B------:R-:W-:-:S02]  /*0bf0*/  @!P3 IADD3.X R39, R4, c[0x0][0x184], RZ, P1, !PT ;  /* 0x000061000427ba10 */ /* 0x000fc40000ffe4ff */
[----:B------:R-:W-:Y:S02]  /*0c00*/  @!P3 IADD3 R40, P1, R40, c[0x0][0x178], RZ ;  /* 0x00005e002828ba10 */ /* 0x000fe40007f3e0ff */
[----:B------:R-:W-:Y:S02]  /*0c10*/  SHF.R.S32.HI R2, RZ, 0x1f, R5 ;  /* 0x0000001fff027819 */ /* 0x000fe40000011405 */
[----:B------:R-:W-:Y:S02]  /*0c20*/  @!P3 IADD3.X R41, R4, c[0x0][0x17c], RZ, P1, !PT ;  /* 0x00005f000429ba10 */ /* 0x000fe40000ffe4ff */
[----:B------:R-:W-:Y:S02]  /*0c30*/  ISETP.GE.U32.AND P1, PT, R5, c[0x0][0x1e0], PT ;  /* 0x0000780005007a0c */ /* 0x000fe40003f26070 */
[----:B------:R-:W-:Y:S02]  /*0c40*/  @P3 LOP3.LUT R66, R66, 0x200000, RZ, 0xfc, !PT ;  /* 0x0020000042423812 */ /* 0x000fe400078efcff */
[----:B------:R-:W-:-:S02]  /*0c50*/  ISETP.GE.OR.EX P2, PT, R2, c[0x0][0x1e4], P0, P1 ;  /* 0x0000790002007a0c */ /* 0x000fc40000746710 */
[----:B------:R-:W-:-:S11]  /*0c60*/  LOP3.LUT R66, R66, 0xffefffff, RZ, 0xc0, !PT ;  /* 0xffefffff42427812 */ /* 0x000fd600078ec0ff */
        /* <DEDUP_REMOVED lines=67> */
[----:B------:R-:W-:-:S03]  /*10a0*/  @!P2 IADD3 R12, P1, R12, c[0x0][0x178], RZ ;  /* 0x00005e000c0caa10 */ /* 0x000fc60007f3e0ff */
[----:B------:R-:W-:Y:S01]  /*10b0*/  STL.64 [R1+0xa68], R10 ;  /* 0x000a680a01007387 */ /* 0x000fe20000100a00 */
[----:B------:R-:W-:Y:S02]  /*10c0*/  @!P2 IADD3.X R13, R2, c[0x0][0x17c], RZ, P1, !PT ;  /* 0x00005f00020daa10 */ /* 0x000fe40000ffe4ff */
[----:B------:R-:W-:Y:S02]  /*10d0*/  SHF.R.S32.HI R2, RZ, 0x1f, R5 ;  /* 0x0000001fff027819 */ /* 0x000fe40000011405 */
[----:B------:R-:W-:Y:S01]  /*10e0*/  ISETP.GE.U32.AND P1, PT, R5, c[0x0][0x1e0], PT ;  /* 0x0000780005007a0c */ /* 0x000fe20003f26070 */
[----:B------:R-:W-:Y:S03]  /*10f0*/  STL.64 [R1+0xa70], R12 ;  /* 0x000a700c01007387 */ /* 0x000fe60000100a00 */
        /* <DEDUP_REMOVED lines=51> */
[----:B------:R1:W-:Y:S01]  /*1430*/  STL.64 [R1+0xa58], R56 ;  /* 0x000a583801007387 */ /* 0x0003e20000100a00 */
        /* <DEDUP_REMOVED lines=47> */
[----:B------:R-:W-:Y:S02]  /*1730*/  IADD3 R68, R64, 0x78, RZ ;  /* 0x0000007840447810 */ /* 0x000fe40007ffe0ff */
[----:B------:R-:W-:Y:S02]  /*1740*/  LOP3.LUT R66, R66, 0xfffffbff, RZ, 0xc0, !PT ;  /* 0xfffffbff42427812 */ /* 0x000fe400078ec0ff */
[----:B------:R-:W-:Y:S02]  /*1750*/  @!P2 IADD3 R67, R43, R67, RZ ;  /* 0x000000432b43a210 */ /* 0x000fe40007ffe0ff */
[C---:B------:R-:W-:Y:S02]  /*1760*/  @!P2 SHF.L.U32 R43, R42.reuse, 0x2, RZ ;  /* 0x000000022a2ba819 */ /* 0x040fe400000006ff */
[----:B------:R-:W-:Y:S02]  /*1770*/  @!P2 SHF.L.U64.HI R42, R42, 0x2, R67 ;  /* 0x000000022a2aa819 */ /* 0x000fe40000010243 */
[----:B0-----:R-:W-:-:S04]  /*1780*/  @!P2 IADD3 R44, P1, R43, c[0x0][0x180], RZ ;  /* 0x000060002b2caa10 */ /* 0x001fc80007f3e0ff */
[----:B------:R-:W-:Y:S02]  /*1790*/  @!P2 IADD3.X R45, R42, c[0x0][0x184], RZ, P1, !PT ;  /* 0x000061002a2daa10 */ /* 0x000fe40000ffe4ff */
[----:B-1----:R-:W-:-:S03]  /*17a0*/  @!P2 IADD3 R56, P1, R43, c[0x0][0x178], RZ ;  /* 0x00005e002b38aa10 */ /* 0x002fc60007f3e0ff */
[----:B------:R-:W-:Y:S01]  /*17b0*/  @!P2 STL.64 [R1+0x448], R44 ;  /* 0x0004482c0100a387 */ /* 0x000fe20000100a00 */
        /* <DEDUP_REMOVED lines=15> */
[----:B------:R-:W-:-:S04]  /*18b0*/  @!P2 IADD3 R2, P1, R43, c[0x0][0x180], RZ ;  /* 0x000060002b02aa10 */ /* 0x000fc80007f3e0ff */
[----:B------:R-:W-:-:S05]  /*18c0*/  @!P2 IADD3.X R3, R42, c[0x0][0x184], RZ, P1, !PT ;  /* 0x000061002a03aa10 */ /* 0x000fca0000ffe4ff */
[----:B------:R0:W-:Y:S02]  /*18d0*/  @!P2 STL.64 [R1+0x438], R2 ;  /* 0x000438020100a387 */ /* 0x0001e40000100a00 */
[----:B0-----:R-:W-:-:S04]  /*18e0*/  @!P2 IADD3 R2, P1, R43, c[0x0][0x178], RZ ;  /* 0x00005e002b02aa10 */ /* 0x001fc80007f3e0ff */
        /* <DEDUP_REMOVED lines=152> */
[----:B------:R0:W-:Y:S03]  /*2270*/  @!P2 STL.64 [R1+0x778], R30 ;  /* 0x0007781e0100a387 */ /* 0x0001e60000100a00 */
        /* <DEDUP_REMOVED lines=27> */
[----:B------:R-:W-:Y:S01]  /*2430*/  IADD3 R68, R64, 0xd0, RZ ;  /* 0x000000d040447810 */ /* 0x000fe20007ffe0ff */
[----:B------:R-:W-:Y:S01]  /*2440*/  STL [R1+0x8bc], R64 ;  /* 0x0008bc4001007387 */ /* 0x000fe20000100800 */
        /* <DEDUP_REMOVED lines=224> */
[----:B0-----:R-:W-:-:S02]  /*3250*/  @!P2 IADD3 R30, P1, R43, c[0x0][0x180], RZ ;  /* 0x000060002b1eaa10 */ /* 0x001fc40007f3e0ff */
[----:B------:R-:W-:Y:S02]  /*3260*/  SHF.R.S32.HI R42, RZ, 0x1f, R68 ;  /* 0x0000001fff2a7819 */ /* 0x000fe40000011444 */
[----:B------:R-:W-:Y:S02]  /*3270*/  @!P2 IADD3.X R31, R67, c[0x0][0x184], RZ, P1, !PT ;  /* 0x00006100431faa10 */ /* 0x000fe40000ffe4ff */
[----:B------:R-:W-:-:S03]  /*3280*/  @!P2 IADD3 R52, P1, R43, c[0x0][0x178], RZ ;  /* 0x00005e002b34aa10 */ /* 0x000fc60007f3e0ff */
[----:B------:R0:W-:Y:S01]  /*3290*/  @!P2 STL.64 [R1+0x758], R30 ;  /* 0x0007581e0100a387 */ /* 0x0001e20000100a00 */
[----:B------:R-:W-:Y:S02]  /*32a0*/  @!P2 IADD3.X R53, R67, c[0x0][0x17c], RZ, P1, !PT ;  /* 0x00005f004335aa10 */ /* 0x000fe40000ffe4ff */
        /* <DEDUP_REMOVED lines=15> */
[----:B------:R-:W-:-:S05]  /*33a0*/  @!P2 IADD3.X R31, R67, c[0x0][0x184], RZ, P1, !PT ;  /* 0x00006100431faa10 */ /* 0x000fca0000ffe4ff */
[----:B------:R0:W-:Y:S02]  /*33b0*/  @!P2 STL.64 [R1+0x748], R30 ;  /* 0x0007481e0100a387 */ /* 0x0001e40000100a00 */
[----:B0-----:R-:W-:-:S04]  /*33c0*/  @!P2 IADD3 R30, P1, R43, c[0x0][0x178], RZ ;  /* 0x00005e002b1eaa10 */ /* 0x001fc80007f3e0ff */
[----:B------:R-:W-:Y:S02]  /*33d0*/  @!P2 IADD3.X R31, R67, c[0x0][0x17c], RZ, P1, !PT ;  /* 0x00005f00431faa10 */ /* 0x000fe40000ffe4ff */
[----:B------:R-:W-:-:S03]  /*33e0*/  ISETP.GE.U32.AND P1, PT, R68, c[0x0][0x1e0], PT ;  /* 0x0000780044007a0c */ /* 0x000fc60003f26070 */
[----:B------:R0:W-:Y:S01]  /*33f0*/  @!P2 STL.64 [R1+0x740], R30 ;  /* 0x0007401e0100a387 */ /* 0x0001e20000100a00 */
        /* <DEDUP_REMOVED lines=150> */
[----:B0-----:R-:W-:-:S04]  /*3d60*/  @!P2 IADD3 R44, P1, R43, c[0x0][0x180], RZ ;  /* 0x000060002b2caa10 */ /* 0x001fc80007f3e0ff */
[----:B------:R-:W-:Y:S02]  /*3d70*/  @!P2 IADD3.X R45, R42, c[0x0][0x184], RZ, P1, !PT ;  /* 0x000061002a2daa10 */ /* 0x000fe40000ffe4ff */
[----:B------:R-:W-:-:S04]  /*3d80*/  @!P2 IADD3 R68, P1, R43, c[0x0][0x178], RZ ;  /* 0x00005e002b44aa10 */ /* 0x000fc80007f3e0ff */
        /* <DEDUP_REMOVED lines=17> */
[----:B------:R-:W-:-:S05]  /*3ea0*/  @!P2 IADD3.X R69, R42, c[0x0][0x184], RZ, P1, !PT ;  /* 0x000061002a45aa10 */ /* 0x000fca0000ffe4ff */
[----:B------:R0:W-:Y:S02]  /*3eb0*/  @!P2 STL.64 [R1+0x6b8], R68 ;  /* 0x0006b8440100a387 */ /* 0x0001e40000100a00 */
[----:B0-----:R-:W-:-:S04]  /*3ec0*/  @!P2 IADD3 R68, P1, R43, c[0x0][0x178], RZ ;  /* 0x00005e002b44aa10 */ /* 0x001fc80007f3e0ff */
        /* <DEDUP_REMOVED lines=211> */
[----:B------:R-:W-:Y:S02]  /*4c00*/  @!P2 IMAD.WIDE.U32 R42, R68, c[0x0][0x1d8], R42 ;  /* 0x00007600442aaa25 */ /* 0x000fe400078e002a */
[----:B------:R-:W-:Y:S03]  /*4c10*/  STL [R1+0x9ec], R65 ;  /* 0x0009ec4101007387 */ /* 0x000fe60000100800 */
        /* <DEDUP_REMOVED lines=17> */
[----:B------:R-:W-:Y:S01]  /*4d30*/  STL [R1+0x8c0], R63 ;  /* 0x0008c03f01007387 */ /* 0x000fe20000100800 */
[----:B------:R-:W-:Y:S02]  /*4d40*/  @P1 LOP3.LUT R66, R66, 0x8000000, RZ, 0xfc, !PT ;  /* 0x0800000042421812 */ /* 0x000fe400078efcff */
[----:B------:R-:W-:Y:S01]  /*4d50*/  @!P1 IMAD.WIDE.U32 R42, R68, c[0x0][0x1d8], R42 ;  /* 0x00007600442a9a25 */ /* 0x000fe200078e002a */
[----:B------:R-:W-:Y:S01]  /*4d60*/  STL [R1+0x8d0], R62 ;  /* 0x0008d03e01007387 */ /* 0x000fe20000100800 */
[----:B------:R-:W-:-:S03]  /*4d70*/  LOP3.LUT R66, R66, 0xefffffff, RZ, 0xc0, !PT ;  /* 0xefffffff42427812 */ /* 0x000fc600078ec0ff */
        /* <DEDUP_REMOVED lines=17> */
[----:B------:R-:W-:Y:S01]  /*4e90*/  MOV R62, R44 ;  /* 0x0000002c003e7202 */ /* 0x000fe20000000f00 */
[----:B------:R-:W-:Y:S01]  /*4ea0*/  STL.64 [R1+0x8c8], R60 ;  /* 0x0008c83c01007387 */ /* 0x000fe20000100a00 */
[----:B------:R-:W-:Y:S01]  /*4eb0*/  @P2 LOP3.LUT R66, R66, 0x10000000, RZ, 0xfc, !PT ;  /* 0x1000000042422812 */ /* 0x000fe200078efcff */
[----:B------:R-:W-:-:S05]  /*4ec0*/  @!P2 IMAD.WIDE.U32 R42, R68, c[0x0][0x1d8], R42 ;  /* 0x00007600442aaa25 */ /* 0x000fca00078e002a */
        /* <DEDUP_REMOVED lines=8> */
[----:B------:R0:W-:Y:S01]  /*4f50*/  @!P2 STL.64 [R1+0x5e0], R68 ;  /* 0x0005e0440100a387 */ /* 0x0001e20000100a00 */
[----:B------:R-:W-:Y:S02]  /*4f60*/  MOV R61, R47 ;  /* 0x0000002f003d7202 */ /* 0x000fe40000000f00 */
[C---:B------:R-:W-:Y:S02]  /*4f70*/  LOP3.LUT P2, RZ, R66.reuse, 0x1000000, RZ, 0xc0, !PT ;  /* 0x0100000042ff7812 */ /* 0x040fe4000784c0ff */
[----:B------:R-:W-:Y:S02]  /*4f80*/  LOP3.LUT R66, R66, 0xdfffffff, RZ, 0xc0, !PT ;  /* 0xdfffffff42427812 */ /* 0x000fe400078ec0ff */
        /* <DEDUP_REMOVED lines=19> */
[----:B------:R-:W-:Y:S02]  /*50c0*/  LOP3.LUT R0, R0, 0xfffffffe, RZ, 0xc0, !PT ;  /* 0xfffffffe00007812 */ /* 0x000fe400078ec0ff */
[----:B------:R-:W-:Y:S02]  /*50d0*/  LOP3.LUT P3, RZ, R66, 0x2000000, RZ, 0xc0, !PT ;  /* 0x0200000042ff7812 */ /* 0x000fe4000786c0ff */
[----:B0-----:R-:W-:Y:S02]  /*50e0*/  IADD3 R68, R64, 0x1e8, RZ ;  /* 0x000001e840447810 */ /* 0x001fe40007ffe0ff */
[----:B------:R-:W-:Y:S02]  /*50f0*/  @P0 LOP3.LUT R0, R0, 0x1, RZ, 0xfc, !PT ;  /* 0x0000000100000812 */ /* 0x000fe400078efcff */
[----:B------:R-:W-:Y:S02]  /*5100*/  SHF.R.S32.HI R42, RZ, 0x1f, R68 ;  /* 0x0000001fff2a7819 */ /* 0x000fe40000011444 */
[----:B------:R-:W-:-:S02]  /*5110*/  ISETP.GE.U32.AND P4, PT, R68, c[0x0][0x1e0], PT ;  /* 0x0000780044007a0c */ /* 0x000fc40003f86070 */
[----:B------:R-:W-:Y:S02]  /*5120*/  LOP3.LUT R66, R66, 0xbfffffff, RZ, 0xc0, !PT ;  /* 0xbfffffff42427812 */ /* 0x000fe400078ec0ff */
        /* <DEDUP_REMOVED lines=16> */
[----:B0-----:R-:W-:Y:S02]  /*5230*/  IADD3 R68, R64, 0x1f0, RZ ;  /* 0x000001f040447810 */ /* 0x001fe40007ffe0ff */
[----:B------:R-:W-:Y:S02]  /*5240*/  MOV R69, R37 ;  /* 0x0000002500457202 */ /* 0x000fe40000000f00 */
[----:B------:R-:W-:Y:S02]  /*5250*/  SHF.R.S32.HI R42, RZ, 0x1f, R68 ;  /* 0x0000001fff2a7819 */ /* 0x000fe40000011444 */
[----:B------:R-:W-:-:S04]  /*5260*/  ISETP.GE.U32.AND P5, PT, R68, c[0x0][0x1e0], PT ;  /* 0x0000780044007a0c */ /* 0x000fc80003fa6070 */
[----:B------:R-:W-:-:S13]  /*5270*/  ISETP.GE.OR.EX P5, PT, R42, c[0x0][0x1e4], P0, P5 ;  /* 0x000079002a007a0c */ /* 0x000fda00007a6750 */
[----:B------:R-:W-:Y:S01]  /*5280*/  @!P5 IMAD R67, R42, c[0x0][0x1d8], RZ ;  /* 0x000076002a43da24 */ /* 0x000fe200078e02ff */
[----:B------:R-:W-:Y:S02]  /*5290*/  @!P5 MOV R42, R60 ;  /* 0x0000003c002ad202 */ /* 0x000fe40000000f00 */
[----:B------:R-:W-:Y:S01]  /*52a0*/  @!P5 MOV R43, R63 ;  /* 0x0000003f002bd202 */ /* 0x000fe20000000f00 */
[----:B------:R-:W-:-:S04]  /*52b0*/  @!P5 IMAD R67, R68, c[0x0][0x1dc], R67 ;  /* 0x000077004443da24 */ /* 0x000fc800078e0243 */
[----:B------:R-:W-:Y:S01]  /*52c0*/  @!P5 IMAD.WIDE.U32 R42, R68, c[0x0][0x1d8], R42 ;  /* 0x00007600442ada25 */ /* 0x000fe200078e002a */
[----:B------:R-:W-:-:S04]  /*52d0*/  MOV R68, R36 ;  /* 0x0000002400447202 */ /* 0x000fc80000000f00 */
        /* <DEDUP_REMOVED lines=8> */
[----:B------:R-:W-:Y:S02]  /*5360*/  MOV R42, R68 ;  /* 0x00000044002a7202 */ /* 0x000fe40000000f00 */
[----:B------:R-:W-:Y:S01]  /*5370*/  IADD3 R68, R64, 0x1f8, RZ ;  /* 0x000001f840447810 */ /* 0x000fe20007ffe0ff */
[----:B------:R0:W-:Y:S01]  /*5380*/  @!P5 STL.64 [R1+0x5a0], R36 ;  /* 0x0005a0240100d387 */ /* 0x0001e20000100a00 */
[----:B------:R-:W-:Y:S02]  /*5390*/  MOV R64, R42 ;  /* 0x0000002a00407202 */ /* 0x000fe40000000f00 */
[----:B------:R-:W-:Y:S02]  /*53a0*/  SHF.R.S32.HI R42, RZ, 0x1f, R68 ;  /* 0x0000001fff2a7819 */ /* 0x000fe40000011444 */
[----:B------:R-:W-:-:S04]  /*53b0*/  ISETP.GE.U32.AND P6, PT, R68, c[0x0][0x1e0], PT ;  /* 0x0000780044007a0c */ /* 0x000fc80003fc6070 */
[----:B------:R-:W-:Y:S02]  /*53c0*/  ISETP.GE.OR.EX P6, PT, R42, c[0x0][0x1e4], P0, P6 ;  /* 0x000079002a007a0c */ /* 0x000fe400007c6760 */
[----:B------:R-:W-:Y:S01]  /*53d0*/  MOV R43, R69 ;  /* 0x00000045002b7202 */ /* 0x000fe20000000f00 */
[----:B0-----:R-:W2:Y:S01]  /*53e0*/  LDL.LU.64 R36, [R1+0xac0] ;  /* 0x000ac00001247983 */ /* 0x001ea20000300a00 */
[----:B------:R-:W-:Y:S02]  /*53f0*/  LOP3.LUT R66, R66, 0x7fffffff, RZ, 0xc0, !PT ;  /* 0x7fffffff42427812 */ /* 0x000fe400078ec0ff */
[----:B------:R-:W-:Y:S02]  /*5400*/  MOV R65, R43 ;  /* 0x0000002b00417202 */ /* 0x000fe40000000f00 */
[----:B------:R-:W-:-:S05]  /*5410*/  @P5 LOP3.LUT R66, R66, 0x80000000, RZ, 0xfc, !PT ;  /* 0x8000000042425812 */ /* 0x000fca00078efcff */
[----:B------:R-:W-:Y:S01]  /*5420*/  @!P6 MOV R43, R63 ;  /* 0x0000003f002be202 */ /* 0x000fe20000000f00 */
[----:B------:R-:W-:Y:S01]  /*5430*/  @!P6 IMAD R67, R42, c[0x0][0x1d8], RZ ;  /* 0x000076002a43ea24 */ /* 0x000fe200078e02ff */
[----:B------:R-:W-:Y:S02]  /*5440*/  MOV R63, R45 ;  /* 0x0000002d003f7202 */ /* 0x000fe40000000f00 */
[----:B------:R-:W3:Y:S01]  /*5450*/  LDL.LU.64 R44, [R1+0xab0] ;  /* 0x000ab000012c7983 */ /* 0x000ee20000300a00 */
[----:B------:R-:W-:Y:S01]  /*5460*/  @!P6 MOV R42, R60 ;  /* 0x0000003c002ae202 */ /* 0x000fe20000000f00 */
[C---:B------:R-:W-:Y:S01]  /*5470*/  @!P6 IMAD R67, R68.reuse, c[0x0][0x1dc], R67 ;  /* 0x000077004443ea24 */ /* 0x040fe200078e0243 */
[----:B------:R-:W-:Y:S02]  /*5480*/  MOV R60, R46 ;  /* 0x0000002e003c7202 */ /* 0x000fe40000000f00 */
[----:B------:R-:W4:Y:S01]  /*5490*/  LDL.LU.64 R46, [R1+0xab8] ;  /* 0x000ab800012e7983 */ /* 0x000f220000300a00 */
[----:B------:R-:W-:-:S05]  /*54a0*/  @!P6 IMAD.WIDE.U32 R42, R68, c[0x0][0x1d8], R42 ;  /* 0x00007600442aea25 */ /* 0x000fca00078e002a */
[----:B------:R-:W-:Y:S02]  /*54b0*/  @!P6 IADD3 R67, R43, R67, RZ ;  /* 0x000000432b43e210 */ /* 0x000fe40007ffe0ff */
[C---:B------:R-:W-:Y:S02]  /*54c0*/  @!P6 SHF.L.U32 R43, R42.reuse, 0x2, RZ ;  /* 0x000000022a2be819 */ /* 0x040fe400000006ff */
[----:B------:R-:W-:Y:S02]  /*54d0*/  @!P6 SHF.L.U64.HI R42, R42, 0x2, R67 ;  /* 0x000000022a2ae819 */ /* 0x000fe40000010243 */
[----:B------:R-:W-:-:S04]  /*54e0*/  @!P6 IADD3 R68, P1, R43, c[0x0][0x180], RZ ;  /* 0x000060002b44ea10 */ /* 0x000fc80007f3e0ff */
[----:B------:R-:W-:-:S05]  /*54f0*/  @!P6 IADD3.X R69, R42, c[0x0][0x184], RZ, P1, !PT ;  /* 0x000061002a45ea10 */ /* 0x000fca0000ffe4ff */
[----:B------:R0:W-:Y:S02]  /*5500*/  @!P6 STL.64 [R1+0x598], R68 ;  /* 0x000598440100e387 */ /* 0x0001e40000100a00 */
[----:B0-----:R-:W-:Y:S02]  /*5510*/  MOV R68, R60 ;  /* 0x0000003c00447202 */ /* 0x001fe40000000f00 */
[----:B------:R-:W-:Y:S02]  /*5520*/  @!P6 IADD3 R60, P0, R43, c[0x0][0x178], RZ ;  /* 0x00005e002b3cea10 */ /* 0x000fe40007f1e0ff */
[----:B------:R-:W-:Y:S02]  /*5530*/  MOV R69, R61 ;  /* 0x0000003d00457202 */ /* 0x000fe40000000f00 */
[----:B------:R-:W-:Y:S02]  /*5540*/  @!P6 IADD3.X R61, R42, c[0x0][0x17c], RZ, P0, !PT ;  /* 0x00005f002a3dea10 */ /* 0x000fe400007fe4ff */
[----:B------:R-:W-:-:S06]  /*5550*/  CS2R R42, SRZ ;  /* 0x00000000002a7805 */ /* 0x000fcc000001ff00 */
[----:B---3--:R0:W3:Y:S02]  /*5560*/  @!P3 LDG.E.64 R42, [R44.64] ;  /* 0x0000000e2c2ab981 */ /* 0x0080e4000c1e1b00 */
[----:B0-----:R-:W-:-:S06]  /*5570*/  CS2R R44, SRZ ;  /* 0x00000000002c7805 */ /* 0x001fcc000001ff00 */
[----:B----4-:R0:W4:Y:S02]  /*5580*/  @!P3 LDG.E.64 R44, [R46.64] ;  /* 0x0000000e2e2cb981 */ /* 0x010124000c1e1b00 */
[----:B0-----:R-:W-:Y:S01]  /*5590*/  MOV R46, R26 ;  /* 0x0000001a002e7202 */ /* 0x001fe20000000f00 */
[----:B------:R-:W-:Y:S01]  /*55a0*/  HFMA2.MMA R26, -RZ, RZ, 0, 0 ;  /* 0x00000000ff1a7435 */ /* 0x000fe200000001ff */
[----:B------:R-:W-:-:S05]  /*55b0*/  MOV R47, R27 ;  /* 0x0000001b002f7202 */ /* 0x000fca0000000f00 */
[----:B---3--:R-:W-:-:S05]  /*55c0*/  @!P3 MOV R26, R42 ;  /* 0x0000002a001ab202 */ /* 0x008fca0000000f00 */
[----:B------:R0:W-:Y:S02]  /*55d0*/  STL [R1+0x7d8], R26 ;  /* 0x0007d81a01007387 */ /* 0x0001e40000100800 */
[----:B0-----:R-:W-:Y:S02]  /*55e0*/  CS2R R26, SRZ ;  /* 0x00000000001a7805 */ /* 0x001fe4000001ff00 */
[----:B------:R-:W-:Y:S02]  /*55f0*/  @!P3 MOV R26, R43 ;  /* 0x0000002b001ab202 */ /* 0x000fe40000000f00 */
[----:B----4-:R-:W-:-:S03]  /*5600*/  @!P3 MOV R27, R44 ;  /* 0x0000002c001bb202 */ /* 0x010fc60000000f00 */
[----:B------:R0:W-:Y:S04]  /*5610*/  STL [R1+0x7dc], R26 ;  /* 0x0007dc1a01007387 */ /* 0x0001e80000100800 */
[----:B------:R1:W-:Y:S04]  /*5620*/  STL [R1+0x564], R27 ;  /* 0x0005641b01007387 */ /* 0x0003e80000100800 */
[----:B0-----:R-:W3:Y:S04]  /*5630*/  LDL.LU R26, [R1+0xaa0] ;  /* 0x000aa000011a7983 */ /* 0x001ee80000300800 */
[----:B-1----:R-:W3:Y:S04]  /*5640*/  LDL.LU R27, [R1+0xa90] ;  /* 0x000a9000011b7983 */ /* 0x002ee80000300800 */
[----:B------:R0:W-:Y:S02]  /*5650*/  STL.64 [R1+0xa40], R42 ;  /* 0x000a402a01007387 */ /* 0x0001e40000100a00 */
[----:B0-----:R-:W-:-:S02]  /*5660*/  MOV R42, R28 ;  /* 0x0000001c002a7202 */ /* 0x001fc40000000f00 */
[----:B------:R-:W-:Y:S02]  /*5670*/  MOV R43, R29 ;  /* 0x0000001d002b7202 */ /* 0x000fe40000000f00 */
[----:B------:R-:W4:Y:S01]  /*5680*/  LDL.LU.64 R28, [R1+0xa98] ;  /* 0x000a9800011c7983 */ /* 0x000f220000300a00 */
[----:B------:R-:W-:-:S03]  /*5690*/  HFMA2.MMA R67, -RZ, RZ, 0, 0 ;  /* 0x00000000ff437435 */ /* 0x000fc600000001ff */
[----:B------:R0:W-:Y:S03]  /*56a0*/  STL [R1+0xa34], R44 ;  /* 0x000a342c01007387 */ /* 0x0001e60000100800 */
[----:B------:R-:W-:Y:S01]  /*56b0*/  @!P3 MOV R67, R45 ;  /* 0x0000002d0043b202 */ /* 0x000fe20000000f00 */
[----:B------:R1:W-:Y:S01]  /*56c0*/  STL [R1+0xa38], R45 ;  /* 0x000a382d01007387 */ /* 0x0003e20000100800 */
[----:B0-----:R-:W-:Y:S02]  /*56d0*/  MOV R44, R46 ;  /* 0x0000002e002c7202 */ /* 0x001fe40000000f00 */
[----:B-1----:R-:W-:Y:S02]  /*56e0*/  MOV R45, R47 ;  /* 0x0000002f002d7202 */ /* 0x002fe40000000f00 */
[----:B------:R-:W-:-:S06]  /*56f0*/  CS2R R46, SRZ ;  /* 0x00000000002e7805 */ /* 0x000fcc000001ff00 */
[----:B---3--:R0:W3:Y:S02]  /*5700*/  @!P2 LDG.E.64 R46, [R26.64] ;  /* 0x0000000e1a2ea981 */ /* 0x0080e4000c1e1b00 */
[----:B0-----:R-:W-:-:S06]  /*5710*/  CS2R R26, SRZ ;  /* 0x00000000001a7805 */ /* 0x001fcc000001ff00 */
[----:B----4-:R0:W4:Y:S02]  /*5720*/  @!P2 LDG.E.64 R26, [R28.64] ;  /* 0x0000000e1c1aa981 */ /* 0x010124000c1e1b00 */
[----:B0-----:R-:W-:Y:S01]  /*5730*/  MOV R28, R44 ;  /* 0x0000002c001c7202 */ /* 0x001fe20000000f00 */
[----:B------:R-:W-:Y:S01]  /*5740*/  HFMA2.MMA R44, -RZ, RZ, 0, 0 ;  /* 0x00000000ff2c7435 */ /* 0x000fe200000001ff */
[----:B------:R0:W-:Y:S01]  /*5750*/  STL [R1+0x8d8], R60 ;  /* 0x0008d83c01007387 */ /* 0x0001e20000100800 */
[----:B------:R-:W-:-:S03]  /*5760*/  MOV R29, R45 ;  /* 0x0000002d001d7202 */ /* 0x000fc60000000f00 */
[----:B------:R1:W-:Y:S01]  /*5770*/  STL [R1+0x8d4], R61 ;  /* 0x0008d43d01007387 */ /* 0x0003e20000100800 */
[----:B------:R-:W-:Y:S02]  /*5780*/  MOV R45, R43 ;  /* 0x0000002b002d7202 */ /* 0x000fe40000000f00 */
[----:B0-----:R-:W-:Y:S02]  /*5790*/  MOV R60, R32 ;  /* 0x00000020003c7202 */ /* 0x001fe40000000f00 */
[----:B-1----:R-:W-:Y:S02]  /*57a0*/  MOV R61, R33 ;  /* 0x00000021003d7202 */ /* 0x002fe40000000f00 */
[----:B------:R-:W2:Y:S02]  /*57b0*/  LDL.LU.64 R32, [R1+0xaa8] ;  /* 0x000aa80001207983 */ /* 0x000ea40000300a00 */
[----:B------:R-:W-:Y:S02]  /*57c0*/  MOV R43, R61 ;  /* 0x0000003d002b7202 */ /* 0x000fe40000000f00 */
[----:B------:R-:W-:-:S02]  /*57d0*/  MOV R61, R31 ;  /* 0x0000001f003d7202 */ /* 0x000fc40000000f00 */
[----:B---3--:R-:W-:-:S05]  /*57e0*/  @!P2 MOV R44, R46 ;  /* 0x0000002e002ca202 */ /* 0x008fca0000000f00 */
[----:B------:R0:W-:Y:S02]  /*57f0*/  STL [R1+0x7e0], R44 ;  /* 0x0007e02c01007387 */ /* 0x0001e40000100800 */
[----:B0-----:R-:W-:Y:S02]  /*5800*/  MOV R44, R42 ;  /* 0x0000002a002c7202 */ /* 0x001fe40000000f00 */
[----:B------:R-:W-:Y:S02]  /*5810*/  MOV R42, R60 ;  /* 0x0000003c002a7202 */ /* 0x000fe40000000f00 */
[----:B------:R-:W-:Y:S02]  /*5820*/  MOV R60, R30 ;  /* 0x0000001e003c7202 */ /* 0x000fe40000000f00 */
[----:B------:R-:W-:Y:S02]  /*5830*/  CS2R R30, SRZ ;  /* 0x00000000001e7805 */ /* 0x000fe4000001ff00 */
[----:B------:R-:W-:-:S02]  /*5840*/  @!P2 MOV R30, R47 ;  /* 0x0000002f001ea202 */ /* 0x000fc40000000f00 */
[----:B----4-:R-:W-:-:S03]  /*5850*/  @!P2 MOV R31, R26 ;  /* 0x0000001a001fa202 */ /* 0x010fc60000000f00 */
[----:B------:R0:W-:Y:S04]  /*5860*/  STL [R1+0x7e4], R30 ;  /* 0x0007e41e01007387 */ /* 0x0001e80000100800 */
[----:B------:R1:W-:Y:S04]  /*5870*/  STL [R1+0x570], R31 ;  /* 0x0005701f01007387 */ /* 0x0003e80000100800 */
[----:B0-----:R-:W3:Y:S04]  /*5880*/  LDL.LU R30, [R1+0xa8c] ;  /* 0x000a8c00011e7983 */ /* 0x001ee80000300800 */
[----:B-1----:R-:W3:Y:S01]  /*5890*/  LDL.LU R31, [R1+0xa88] ;  /* 0x000a8800011f7983 */ /* 0x002ee20000300800 */
[----:B------:R-:W-:-:S03]  /*58a0*/  LOP3.LUT P1, RZ, R66, 0x800000, RZ, 0xc0, !PT ;  /* 0x0080000042ff7812 */ /* 0x000fc6000782c0ff */
[----:B------:R0:W-:Y:S04]  /*58b0*/  STL [R1+0x560], R67 ;  /* 0x0005604301007387 */ /* 0x0001e80000100800 */
[----:B------:R1:W-:Y:S01]  /*58c0*/  STL [R1+0xa2c], R26 ;  /* 0x000a2c1a01007387 */ /* 0x0003e20000100800 */
[----:B0-----:R-:W-:-:S03]  /*58d0*/  HFMA2.MMA R67, -RZ, RZ, 0, 0 ;  /* 0x00000000ff437435 */ /* 0x001fc600000001ff */
[----:B------:R0:W-:Y:S01]  /*58e0*/  STL [R1+0xa30], R27 ;  /* 0x000a301b01007387 */ /* 0x0001e20000100800 */
[----:B-1----:R-:W-:Y:S02]  /*58f0*/  MOV R26, R28 ;  /* 0x0000001c001a7202 */ /* 0x002fe40000000f00 */
[----:B------:R-:W-:Y:S02]  /*5900*/  @!P2 MOV R67, R27 ;  /* 0x0000001b0043a202 */ /* 0x000fe40000000f00 */
[----:B0-----:R-:W-:Y:S02]  /*5910*/  MOV R27, R29 ;  /* 0x0000001d001b7202 */ /* 0x001fe40000000f00 */
[----:B------:R-:W-:-:S06]  /*5920*/  CS2R R28, SRZ ;  /* 0x00000000001c7805 */ /* 0x000fcc000001ff00 */
[----:B---3--:R0:W3:Y:S02]  /*5930*/  @!P1 LDG.E.64 R28, [R30.64] ;  /* 0x0000000e1e1c9981 */ /* 0x0080e4000c1e1b00 */
[----:B0-----:R-:W-:-:S06]  /*5940*/  CS2R R30, SRZ ;  /* 0x00000000001e7805 */ /* 0x001fcc000001ff00 */
[----:B--2---:R0:W2:Y:S02]  /*5950*/  @!P1 LDG.E.64 R30, [R32.64] ;  /* 0x0000000e201e9981 */ /* 0x0040a4000c1e1b00 */
[----:B0-----:R-:W-:Y:S01]  /*5960*/  MOV R32, R34 ;  /* 0x0000002200207202 */ /* 0x001fe20000000f00 */
[----:B------:R-:W-:Y:S01]  /*5970*/  HFMA2.MMA R34, -RZ, RZ, 0, 0 ;  /* 0x00000000ff227435 */ /* 0x000fe200000001ff */
[----:B------:R-:W-:Y:S02]  /*5980*/  MOV R33, R35 ;  /* 0x0000002300217202 */ /* 0x000fe40000000f00 */
[----:B------:R-:W-:-:S04]  /*5990*/  LOP3.LUT R0, R0, 0xfffffffd, RZ, 0xc0, !PT ;  /* 0xfffffffd00007812 */ /* 0x000fc800078ec0ff */
[----:B------:R-:W-:Y:S02]  /*59a0*/  @P6 LOP3.LUT R0, R0, 0x2, RZ, 0xfc, !PT ;  /* 0x0000000200006812 */ /* 0x000fe400078efcff */
[----:B------:R-:W-:Y:S02]  /*59b0*/  LOP3.LUT P6, RZ, R66, 0x40000, RZ, 0xc0, !PT ;  /* 0x0004000042ff7812 */ /* 0x000fe400078cc0ff */
[----:B------:R-:W-:Y:S02]  /*59c0*/  LOP3.LUT R0, R0, 0xfbffffff, RZ, 0xc0, !PT ;  /* 0xfbffffff00007812 */ /* 0x000fe400078ec0ff */
[----:B---3--:R-:W-:-:S05]  /*59d0*/  @!P1 MOV R34, R28 ;  /* 0x0000001c00229202 */ /* 0x008fca0000000f00 */
[----:B------:R0:W-:Y:S02]  /*59e0*/  STL [R1+0x7f0], R34 ;  /* 0x0007f02201007387 */ /* 0x0001e40000100800 */
[----:B0-----:R-:W-:Y:S02]  /*59f0*/  CS2R R34, SRZ ;  /* 0x0000000000227805 */ /* 0x001fe4000001ff00 */
[----:B------:R-:W-:Y:S02]  /*5a00*/  @!P1 MOV R34, R29 ;  /* 0x0000001d00229202 */ /* 0x000fe40000000f00 */
[----:B--2---:R-:W-:-:S03]  /*5a10*/  @!P1 MOV R35, R30 ;  /* 0x0000001e00239202 */ /* 0x004fc60000000f00 */
[----:B------:R0:W-:Y:S04]  /*5a20*/  STL [R1+0x7f4], R34 ;  /* 0x0007f42201007387 */ /* 0x0001e80000100800 */
[----:B------:R1:W-:Y:S04]  /*5a30*/  STL [R1+0x578], R35 ;  /* 0x0005782301007387 */ /* 0x0003e80000100800 */
[----:B0-----:R-:W2:Y:S04]  /*5a40*/  LDL.LU R34, [R1+0xa84] ;  /* 0x000a840001227983 */ /* 0x001ea80000300800 */
[----:B-1----:R-:W2:Y:S01]  /*5a50*/  LDL.LU R35, [R1+0xa80] ;  /* 0x000a800001237983 */ /* 0x002ea20000300800 */
[----:B------:R-:W-:-:S02]  /*5a60*/  @P6 LOP3.LUT R0, R0, 0x4000000, RZ, 0xfc, !PT ;  /* 0x0400000000006812 */ /* 0x000fc400078efcff */
[----:B------:R-:W-:Y:S02]  /*5a70*/  LOP3.LUT P6, RZ, R66, 0x80000, RZ, 0xc0, !PT ;  /* 0x0008000042ff7812 */ /* 0x000fe400078cc0ff */
[----:B------:R-:W-:-:S11]  /*5a80*/  LOP3.LUT R0, R0, 0xf7ffffff, RZ, 0xc0, !PT ;  /* 0xf7ffffff00007812 */ /* 0x000fd600078ec0ff */
[----:B------:R-:W-:Y:S02]  /*5a90*/  @P6 LOP3.LUT R0, R0, 0x8000000, RZ, 0xfc, !PT ;  /* 0x0800000000006812 */ /* 0x000fe400078efcff */
[----:B------:R-:W-:Y:S02]  /*5aa0*/  LOP3.LUT P6, RZ, R66, 0x100000, RZ, 0xc0, !PT ;  /* 0x0010000042ff7812 */ /* 0x000fe400078cc0ff */
[----:B------:R-:W-:-:S11]  /*5ab0*/  LOP3.LUT R0, R0, 0xefffffff, RZ, 0xc0, !PT ;  /* 0xefffffff00007812 */ /* 0x000fd600078ec0ff */
[----:B------:R-:W-:Y:S02]  /*5ac0*/  @P6 LOP3.LUT R0, R0, 0x10000000, RZ, 0xfc, !PT ;  /* 0x1000000000006812 */ /* 0x000fe400078efcff */
[----:B------:R-:W-:Y:S02]  /*5ad0*/  LOP3.LUT P6, RZ, R66, 0x200000, RZ, 0xc0, !PT ;  /* 0x0020000042ff7812 */ /* 0x000fe400078cc0ff */
[----:B------:R-:W-:Y:S01]  /*5ae0*/  LOP3.LUT R0, R0, 0xdfffffff, RZ, 0xc0, !PT ;  /* 0xdfffffff00007812 */ /* 0x000fe200078ec0ff */
[----:B------:R0:W-:Y:S04]  /*5af0*/  STL [R1+0x574], R67 ;  /* 0x0005744301007387 */ /* 0x0001e80000100800 */
[----:B------:R1:W-:Y:S01]  /*5b00*/  STL [R1+0xa24], R30 ;  /* 0x000a241e01007387 */ /* 0x0003e20000100800 */
[----:B0-----:R-:W-:-:S05]  /*5b10*/  HFMA2.MMA R67, -RZ, RZ, 0, 0 ;  /* 0x00000000ff437435 */ /* 0x001fca00000001ff */
[----:B------:R-:W-:Y:S02]  /*5b20*/  @P6 LOP3.LUT R0, R0, 0x20000000, RZ, 0xfc, !PT ;  /* 0x2000000000006812 */ /* 0x000fe400078efcff */
[----:B------:R-:W-:Y:S01]  /*5b30*/  LOP3.LUT P6, RZ, R66, 0x400000, RZ, 0xc0, !PT ;  /* 0x0040000042ff7812 */ /* 0x000fe200078cc0ff */
[----:B------:R0:W-:Y:S01]  /*5b40*/  STL [R1+0xa28], R31 ;  /* 0x000a281f01007387 */ /* 0x0001e20000100800 */
[----:B-1----:R-:W-:Y:S02]  /*5b50*/  MOV R30, R32 ;  /* 0x00000020001e7202 */ /* 0x002fe40000000f00 */
[----:B------:R-:W-:Y:S02]  /*5b60*/  @!P1 MOV R67, R31 ;  /* 0x0000001f00439202 */ /* 0x000fe40000000f00 */
[----:B0-----:R-:W-:Y:S02]  /*5b70*/  MOV R31, R33 ;  /* 0x00000021001f7202 */ /* 0x001fe40000000f00 */
[----:B------:R-:W-:-:S06]  /*5b80*/  CS2R R32, SRZ ;  /* 0x0000000000207805 */ /* 0x000fcc000001ff00 */
[----:B--2---:R0:W2:Y:S02]  /*5b90*/  @!P6 LDG.E.64 R32, [R34.64] ;  /* 0x0000000e2220e981 */ /* 0x0040a4000c1e1b00 */
[----:B0-----:R-:W-:-:S06]  /*5ba0*/  CS2R R34, SRZ ;  /* 0x0000000000227805 */ /* 0x001fcc000001ff00 */
[----:B------:R0:W3:Y:S01]  /*5bb0*/  @!P6 LDG.E.64 R34, [R36.64] ;  /* 0x0000000e2422e981 */ /* 0x0000e2000c1e1b00 */
[----:B------:R-:W-:Y:S01]  /*5bc0*/  LOP3.LUT P6, RZ, R0, 0x20000000, RZ, 0xc0, !PT ;  /* 0x2000000000ff7812 */ /* 0x000fe200078cc0ff */
[----:B0-----:R-:W-:-:S12]  /*5bd0*/  CS2R R36, SRZ ;  /* 0x0000000000247805 */ /* 0x001fd8000001ff00 */
[----:B------:R0:W4:Y:S02]  /*5be0*/  @!P6 LDG.E.64 R36, [R38.64] ;  /* 0x0000000e2624e981 */ /* 0x000124000c1e1b00 */
[----:B0-----:R-:W-:-:S06]  /*5bf0*/  CS2R R38, SRZ ;  /* 0x0000000000267805 */ /* 0x001fcc000001ff00 */
[----:B------:R0:W2:Y:S01]  /*5c00*/  @!P6 LDG.E.64 R38, [R40.64] ;  /* 0x0000000e2826e981 */ /* 0x0000a2000c1e1b00 */
[----:B------:R-:W-:Y:S01]  /*5c10*/  LOP3.LUT P6, RZ, R0, 0x10000000, RZ, 0xc0, !PT ;  /* 0x1000000000ff7812 */ /* 0x000fe200078cc0ff */
[----:B0-----:R-:W-:-:S12]  /*5c20*/  CS2R R40, SRZ ;  /* 0x0000000000287805 */ /* 0x001fd8000001ff00 */
[----:B------:R0:W2:Y:S02]  /*5c30*/  @!P6 LDG.E.64 R40, [R22.64] ;  /* 0x0000000e1628e981 */ /* 0x0000a4000c1e1b00 */
        /* <DEDUP_REMOVED lines=9> */
[----:B------:R0:W3:Y:S02]  /*5cd0*/  @!P6 LDG.E.64 R20, [R14.64] ;  /* 0x0000000e0e14e981 */ /* 0x0000e4000c1e1b00 */
[----:B0-----:R-:W-:-:S06]  /*5ce0*/  CS2R R14, SRZ ;  /* 0x00000000000e7805 */ /* 0x001fcc000001ff00 */
[----:B------:R0:W3:Y:S02]  /*5cf0*/  @!P6 LDG.E.64 R14, [R16.64] ;  /* 0x0000000e100ee981 */ /* 0x0000e4000c1e1b00 */
[----:B0-----:R-:W-:Y:S02]  /*5d00*/  MOV R16, R12 ;  /* 0x0000000c00107202 */ /* 0x001fe40000000f00 */
[----:B------:R-:W-:Y:S02]  /*5d10*/  MOV R17, R13 ;  /* 0x0000000d00117202 */ /* 0x000fe40000000f00 */
[----:B------:R-:W4:Y:S01]  /*5d20*/  LDL.LU.64 R12, [R1+0xa70] ;  /* 0x000a7000010c7983 */ /* 0x000f220000300a00 */
[----:B------:R-:W-:-:S04]  /*5d30*/  LOP3.LUT R0, R0, 0xffbfffff, RZ, 0xc0, !PT ;  /* 0xffbfffff00007812 */ /* 0x000fc800078ec0ff */
[----:B------:R-:W-:Y:S02]  /*5d40*/  @P6 LOP3.LUT R0, R0, 0x400000, RZ, 0xfc, !PT ;  /* 0x0040000000006812 */ /* 0x000fe400078efcff */
[----:B------:R-:W-:Y:S01]  /*5d50*/  LOP3.LUT P6, RZ, R66, 0x80000, RZ, 0xc0, !PT ;  /* 0x0008000042ff7812 */ /* 0x000fe200078cc0ff */
[----:B--2---:R0:W-:Y:S04]  /*5d60*/  STL [R1+0xa20], R18 ;  /* 0x000a201201007387 */ /* 0x0041e80000100800 */
[----:B------:R1:W-:Y:S01]  /*5d70*/  STL [R1+0xa1c], R19 ;  /* 0x000a1c1301007387 */ /* 0x0003e20000100800 */
[----:B0-----:R-:W-:Y:S02]  /*5d80*/  MOV R18, R6 ;  /* 0x0000000600127202 */ /* 0x001fe40000000f00 */
[----:B-1----:R-:W-:-:S02]  /*5d90*/  MOV R19, R7 ;  /* 0x0000000700137202 */ /* 0x002fc40000000f00 */
[----:B------:R-:W2:Y:S04]  /*5da0*/  LDL.LU.64 R6, [R1+0xa78] ;  /* 0x000a780001067983 */ /* 0x000ea80000300a00 */
[----:B---3--:R0:W-:Y:S04]  /*5db0*/  STL [R1+0xa18], R14 ;  /* 0x000a180e01007387 */ /* 0x0081e80000100800 */
[----:B------:R1:W-:Y:S01]  /*5dc0*/  STL [R1+0xa14], R15 ;  /* 0x000a140f01007387 */ /* 0x0003e20000100800 */
[----:B0-----:R-:W-:Y:S02]  /*5dd0*/  MOV R14, R10 ;  /* 0x0000000a000e7202 */ /* 0x001fe40000000f00 */
[----:B-1----:R-:W-:-:S02]  /*5de0*/  MOV R15, R11 ;  /* 0x0000000b000f7202 */ /* 0x002fc40000000f00 */
[----:B------:R-:W3:Y:S01]  /*5df0*/  LDL.LU.64 R10, [R1+0xa68] ;  /* 0x000a6800010a7983 */ /* 0x000ee20000300a00 */
[----:B------:R-:W-:-:S04]  /*5e00*/  LOP3.LUT R0, R0, 0xff7fffff, RZ, 0xc0, !PT ;  /* 0xff7fffff00007812 */ /* 0x000fc800078ec0ff */
[----:B------:R-:W-:Y:S02]  /*5e10*/  @P6 LOP3.LUT R0, R0, 0x800000, RZ, 0xfc, !PT ;  /* 0x0080000000006812 */ /* 0x000fe400078efcff */
[----:B------:R-:W-:Y:S02]  /*5e20*/  LOP3.LUT P6, RZ, R66, 0x100000, RZ, 0xc0, !PT ;  /* 0x0010000042ff7812 */ /* 0x000fe400078cc0ff */
[----:B------:R-:W-:-:S11]  /*5e30*/  LOP3.LUT R0, R0, 0xfeffffff, RZ, 0xc0, !PT ;  /* 0xfeffffff00007812 */ /* 0x000fd600078ec0ff */
[----:B------:R-:W-:Y:S02]  /*5e40*/  @P6 LOP3.LUT R0, R0, 0x1000000, RZ, 0xfc, !PT ;  /* 0x0100000000006812 */ /* 0x000fe400078efcff */
[----:B------:R-:W-:Y:S02]  /*5e50*/  LOP3.LUT P6, RZ, R66, 0x200000, RZ, 0xc0, !PT ;  /* 0x0020000042ff7812 */ /* 0x000fe400078cc0ff */
[----:B------:R-:W-:Y:S02]  /*5e60*/  LOP3.LUT R0, R0, 0xfdffffff, RZ, 0xc0, !PT ;  /* 0xfdffffff00007812 */ /* 0x000fe400078ec0ff */
[C---:B------:R-:W-:Y:S01]  /*5e70*/  LOP3.LUT P0, RZ, R66.reuse, 0x20000, RZ, 0xc0, !PT ;  /* 0x0002000042ff7812 */ /* 0x040fe2000780c0ff */
[----:B------:R-:W-:Y:S01]  /*5e80*/  STL [R1+0x57c], R67 ;  /* 0x00057c4301007387 */ /* 0x000fe20000100800 */
[C---:B------:R-:W-:Y:S02]  /*5e90*/  LOP3.LUT P5, RZ, R66.reuse, 0x10000, RZ, 0xc0, !PT ;  /* 0x0001000042ff7812 */ /* 0x040fe400078ac0ff */
[C---:B------:R-:W-:Y:S01]  /*5ea0*/  LOP3.LUT P4, RZ, R66.reuse, 0x8000, RZ, 0xc0, !PT ;  /* 0x0000800042ff7812 */ /* 0x040fe2000788c0ff */
[----:B------:R0:W-:Y:S01]  /*5eb0*/  STL [R1+0x9f0], R66 ;  /* 0x0009f04201007387 */ /* 0x0001e20000100800 */
[----:B------:R-:W-:-:S02]  /*5ec0*/  LOP3.LUT P3, RZ, R66, 0x4000, RZ, 0xc0, !PT ;  /* 0x0000400042ff7812 */ /* 0x000fc4000786c0ff */
[----:B------:R-:W-:Y:S02]  /*5ed0*/  LOP3.LUT P2, RZ, R66, 0x2000, RZ, 0xc0, !PT ;  /* 0x0000200042ff7812 */ /* 0x000fe4000784c0ff */
[----:B------:R-:W-:Y:S02]  /*5ee0*/  @P6 LOP3.LUT R0, R0, 0x2000000, RZ, 0xfc, !PT ;  /* 0x0200000000006812 */ /* 0x000fe400078efcff */
[C---:B------:R-:W-:Y:S02]  /*5ef0*/  LOP3.LUT P1, RZ, R66.reuse, 0x1000, RZ, 0xc0, !PT ;  /* 0x0000100042ff7812 */ /* 0x040fe4000782c0ff */
[----:B------:R-:W-:Y:S02]  /*5f00*/  LOP3.LUT P6, RZ, R66, 0x400000, RZ, 0xc0, !PT ;  /* 0x0040000042ff7812 */ /* 0x000fe400078cc0ff */
[----:B0-----:R-:W-:Y:S02]  /*5f10*/  MOV R66, R14 ;  /* 0x0000000e00427202 */ /* 0x001fe40000000f00 */
[----:B------:R-:W-:-:S02]  /*5f20*/  MOV R67, R15 ;  /* 0x0000000f00437202 */ /* 0x000fc40000000f00 */
[----:B------:R-:W-:Y:S02]  /*5f30*/  MOV R14, R16 ;  /* 0x00000010000e7202 */ /* 0x000fe40000000f00 */
[----:B------:R-:W-:Y:S02]  /*5f40*/  MOV R15, R17 ;  /* 0x00000011000f7202 */ /* 0x000fe40000000f00 */
[----:B------:R-:W-:-:S06]  /*5f50*/  CS2R R16, SRZ ;  /* 0x0000000000107805 */ /* 0x000fcc000001ff00 */
[----:B---3--:R0:W3:Y:S02]  /*5f60*/  @!P0 LDG.E.64 R16, [R10.64] ;  /* 0x0000000e0a108981 */ /* 0x0080e4000c1e1b00 */
[----:B0-----:R-:W-:-:S06]  /*5f70*/  CS2R R10, SRZ ;  /* 0x00000000000a7805 */ /* 0x001fcc000001ff00 */
[----:B----4-:R0:W4:Y:S02]  /*5f80*/  @!P0 LDG.E.64 R10, [R12.64] ;  /* 0x0000000e0c0a8981 */ /* 0x010124000c1e1b00 */
[----:B0-----:R-:W-:-:S06]  /*5f90*/  CS2R R12, SRZ ;  /* 0x00000000000c7805 */ /* 0x001fcc000001ff00 */
[----:B--2---:R0:W2:Y:S02]  /*5fa0*/  @!P5 LDG.E.64 R12, [R6.64] ;  /* 0x0000000e060cd981 */ /* 0x0040a4000c1e1b00 */
[----:B0-----:R-:W-:-:S06]  /*5fb0*/  CS2R R6, SRZ ;  /* 0x0000000000067805 */ /* 0x001fcc000001ff00 */
[----:B------:R-:W2:Y:S04]  /*5fc0*/  @!P5 LDG.E.64 R6, [R8.64] ;  /* 0x0000000e0806d981 */ /* 0x000ea8000c1e1b00 */
[----:B----4-:R0:W-:Y:S04]  /*5fd0*/  STL [R1+0xa10], R10 ;  /* 0x000a100a01007387 */ /* 0x0101e80000100800 */
[----:B------:R1:W-:Y:S01]  /*5fe0*/  STL [R1+0xa0c], R11 ;  /* 0x000a0c0b01007387 */ /* 0x0003e20000100800 */
[----:B0-----:R-:W-:Y:S02]  /*5ff0*/  MOV R10, R2 ;  /* 0x00000002000a7202 */ /* 0x001fe40000000f00 */
[----:B-1----:R-:W-:-:S02]  /*6000*/  MOV R11, R3 ;  /* 0x00000003000b7202 */ /* 0x002fc40000000f00 */
[----:B------:R-:W4:Y:S04]  /*6010*/  LDL.LU.64 R2, [R1+0xa60] ;  /* 0x000a600001027983 */ /* 0x000f280000300a00 */
[----:B--2---:R0:W-:Y:S04]  /*6020*/  STL [R1+0xa08], R6 ;  /* 0x000a080601007387 */ /* 0x0041e80000100800 */
[----:B------:R1:W-:Y:S01]  /*6030*/  STL [R1+0xa04], R7 ;  /* 0x000a040701007387 */ /* 0x0003e20000100800 */
[----:B0-----:R-:W-:Y:S02]  /*6040*/  MOV R6, R56 ;  /* 0x0000003800067202 */ /* 0x001fe40000000f00 */
[----:B-1----:R-:W-:-:S02]  /*6050*/  MOV R7, R57 ;  /* 0x0000003900077202 */ /* 0x002fc40000000f00 */
[----:B------:R-:W2:Y:S01]  /*6060*/  LDL.LU.64 R56, [R1+0xa58] ;  /* 0x000a580001387983 */ /* 0x000ea20000300a00 */
[----:B------:R-:W-:-:S06]  /*6070*/  CS2R R8, SRZ ;  /* 0x0000000000087805 */ /* 0x000fcc000001ff00 */
[----:B----4-:R0:W4:Y:S02]  /*6080*/  @!P4 LDG.E.64 R8, [R2.64] ;  /* 0x0000000e0208c981 */ /* 0x010124000c1e1b00 */
[----:B0-----:R-:W-:-:S06]  /*6090*/  CS2R R2, SRZ ;  /* 0x0000000000027805 */ /* 0x001fcc000001ff00 */
[----:B------:R0:W3:Y:S02]  /*60a0*/  @!P4 LDG.E.64 R2, [R4.64] ;  /* 0x0000000e0402c981 */ /* 0x0000e4000c1e1b00 */
[----:B0-----:R-:W-:-:S06]  /*60b0*/  CS2R R4, SRZ ;  /* 0x0000000000047805 */ /* 0x001fcc000001ff00 */
[----:B--2---:R0:W2:Y:S02]  /*60c0*/  @!P3 LDG.E.64 R4, [R56.64] ;  /* 0x0000000e3804b981 */ /* 0x0040a4000c1e1b00 */
[----:B0-----:R-:W-:Y:S02]  /*60d0*/  MOV R56, R52 ;  /* 0x0000003400387202 */ /* 0x001fe40000000f00 */
[----:B------:R-:W-:Y:S02]  /*60e0*/  MOV R57, R53 ;  /* 0x0000003500397202 */ /* 0x000fe40000000f00 */
[----:B------:R-:W-:-:S06]  /*60f0*/  CS2R R52, SRZ ;  /* 0x0000000000347805 */ /* 0x000fcc000001ff00 */
[----:B------:R-:W2:Y:S04]  /*6100*/  @!P3 LDG.E.64 R52, [R54.64] ;  /* 0x0000000e3634b981 */ /* 0x000ea8000c1e1b00 */
[----:B---3--:R0:W-:Y:S04]  /*6110*/  STL [R1+0xa00], R2 ;  /* 0x000a000201007387 */ /* 0x0081e80000100800 */
[----:B------:R1:W-:Y:S01]  /*6120*/  STL [R1+0x9fc], R3 ;  /* 0x0009fc0301007387 */ /* 0x0003e20000100800 */
[----:B0-----:R-:W-:Y:S02]  /*6130*/  MOV R2, R50 ;  /* 0x0000003200027202 */ /* 0x001fe40000000f00 */
[----:B-1----:R-:W-:-:S02]  /*6140*/  MOV R3, R51 ;  /* 0x0000003300037202 */ /* 0x002fc40000000f00 */
[----:B------:R-:W3:Y:S04]  /*6150*/  LDL.LU.64 R50, [R1+0xa50] ;  /* 0x000a500001327983 */ /* 0x000ee80000300a00 */
[----:B--2---:R0:W-:Y:S04]  /*6160*/  STL.64 [R1+0x478], R52 ;  /* 0x0004783401007387 */ /* 0x0041e80000100a00 */
[----:B0-----:R-:W2:Y:S01]  /*6170*/  LDL.LU.64 R52, [R1+0xa48] ;  /* 0x000a480001347983 */ /* 0x001ea20000300a00 */
[----:B------:R-:W-:Y:S02]  /*6180*/  MOV R54, R42 ;  /* 0x0000002a00367202 */ /* 0x000fe40000000f00 */
[----:B------:R-:W-:-:S02]  /*6190*/  MOV R55, R43 ;  /* 0x0000002b00377202 */ /* 0x000fc40000000f00 */
[----:B------:R-:W-:Y:S02]  /*61a0*/  MOV R42, R64 ;  /* 0x00000040002a7202 */ /* 0x000fe40000000f00 */
[----:B------:R-:W-:Y:S02]  /*61b0*/  MOV R43, R65 ;  /* 0x00000041002b7202 */ /* 0x000fe40000000f00 */
[----:B------:R-:W-:-:S06]  /*61c0*/  CS2R R64, SRZ ;  /* 0x0000000000407805 */ /* 0x000fcc000001ff00 */
[----:B--2---:R0:W2:Y:S02]  /*61d0*/  @!P2 LDG.E.64 R64, [R52.64] ;  /* 0x0000000e3440a981 */ /* 0x0040a4000c1e1b00 */
[----:B0-----:R-:W-:Y:S02]  /*61e0*/  MOV R52, R2 ;  /* 0x0000000200347202 */ /* 0x001fe40000000f00 */
[----:B------:R-:W-:Y:S02]  /*61f0*/  MOV R53, R3 ;  /* 0x0000000300357202 */ /* 0x000fe40000000f00 */
[----:B------:R-:W-:Y:S02]  /*6200*/  MOV R2, R6 ;  /* 0x0000000600027202 */ /* 0x000fe40000000f00 */
[----:B------:R-:W-:Y:S02]  /*6210*/  MOV R3, R7 ;  /* 0x0000000700037202 */ /* 0x000fe40000000f00 */
[----:B------:R-:W-:-:S06]  /*6220*/  CS2R R6, SRZ ;  /* 0x0000000000067805 */ /* 0x000fcc000001ff00 */
[----:B---3--:R0:W3:Y:S02]  /*6230*/  @!P2 LDG.E.64 R6, [R50.64] ;  /* 0x0000000e3206a981 */ /* 0x0080e4000c1e1b00 */
[----:B0-----:R-:W-:Y:S01]  /*6240*/  MOV R50, R66 ;  /* 0x0000004200327202 */ /* 0x001fe20000000f00 */
[----:B------:R-:W-:Y:S01]  /*6250*/  HFMA2.MMA R66, -RZ, RZ, 0, 0 ;  /* 0x00000000ff427435 */ /* 0x000fe200000001ff */
[----:B------:R-:W-:Y:S02]  /*6260*/  MOV R51, R67 ;  /* 0x0000004300337202 */ /* 0x000fe40000000f00 */
[----:B------:R-:W-:-:S07]  /*6270*/  MOV R67, RZ ;  /* 0x000000ff00437202 */ /* 0x000fce0000000f00 */
[----:B------:R0:W4:Y:S02]  /*6280*/  @!P1 LDG.E.64 R66, [R48.64] ;  /* 0x0000000e30429981 */ /* 0x000124000c1e1b00 */
[----:B0-----:R-:W-:Y:S02]  /*6290*/  MOV R48, R42 ;  /* 0x0000002a00307202 */ /* 0x001fe40000000f00 */
[----:B------:R-:W-:Y:S02]  /*62a0*/  MOV R49, R43 ;  /* 0x0000002b00317202 */ /* 0x000fe40000000f00 */
[----:B------:R-:W-:-:S06]  /*62b0*/  CS2R R42, SRZ ;  /* 0x00000000002a7805 */ /* 0x000fcc000001ff00 */
[----:B------:R0:W4:Y:S04]  /*62c0*/  @!P1 LDG.E.64 R42, [R58.64] ;  /* 0x0000000e3a2a9981 */ /* 0x000128000c1e1b00 */
[----:B------:R-:W-:Y:S04]  /*62d0*/  STL.64 [R1+0x18], R46 ;  /* 0x0000182e01007387 */ /* 0x000fe80000100a00 */
        /* <DEDUP_REMOVED lines=9> */
[----:B------:R-:W-:Y:S04]  /*6370*/  STL [R1+0x844], RZ ;  /* 0x000844ff01007387 */ /* 0x000fe80000100800 */
[----:B------:R-:W-:Y:S04]  /*6380*/  STL.64 [R1+0x230], R38 ;  /* 0x0002302601007387 */ /* 0x000fe80000100a00 */
[----:B------:R-:W-:Y:S04]  /*6390*/  STL.64 [R1+0x228], R34 ;  /* 0x0002282201007387 */ /* 0x000fe80000100a00 */
[----:B0-----:R-:W4:Y:S04]  /*63a0*/  LDL.LU.64 R58, [R1+0x778] ;  /* 0x00077800013a7983 */ /* 0x001f280000300a00 */
[----:B--2---:R0:W-:Y:S02]  /*63b0*/  STL [R1+0x470], R64 ;  /* 0x0004704001007387 */ /* 0x0041e40000100800 */
[----:B0-----:R-:W-:-:S02]  /*63c0*/  MOV R64, R65 ;  /* 0x0000004100407202 */ /* 0x001fc40000000f00 */
[----:B---3--:R-:W-:Y:S01]  /*63d0*/  MOV R65, R6 ;  /* 0x0000000600417202 */ /* 0x008fe20000000f00 */
[----:B------:R4:W-:Y:S04]  /*63e0*/  STL.64 [R1+0x468], R6 ;  /* 0x0004680601007387 */ /* 0x0009e80000100a00 */
[----:B------:R0:W-:Y:S01]  /*63f0*/  STL [R1+0x9f8], R65 ;  /* 0x0009f84101007387 */ /* 0x0001e20000100800 */
[----:B----4-:R-:W-:-:S03]  /*6400*/  MOV R6, R66 ;  /* 0x0000004200067202 */ /* 0x010fc60000000f00 */
[----:B------:R1:W-:Y:S01]  /*6410*/  STL.64 [R1+0x460], R66 ;  /* 0x0004604201007387 */ /* 0x0003e20000100a00 */
[----:B0-----:R-:W-:Y:S02]  /*6420*/  MOV R65, R67 ;  /* 0x0000004300417202 */ /* 0x001fe40000000f00 */
[----:B-1----:R-:W-:Y:S01]  /*6430*/  MOV R66, R42 ;  /* 0x0000002a00427202 */ /* 0x002fe20000000f00 */
[----:B------:R0:W-:Y:S01]  /*6440*/  STL.64 [R1+0x458], R42 ;  /* 0x0004582a01007387 */ /* 0x0001e20000100a00 */
[----:B------:R-:W-:-:S03]  /*6450*/  MOV R67, R43 ;  /* 0x0000002b00437202 */ /* 0x000fc60000000f00 */
[----:B0-----:R-:W2:Y:S04]  /*6460*/  LDL.LU.64 R42, [R1+0xa40] ;  /* 0x000a4000012a7983 */ /* 0x001ea80000300a00 */
[----:B--2---:R0:W-:Y:S02]  /*6470*/  STL.64 [R1+0x10], R42 ;  /* 0x0000102a01007387 */ /* 0x0041e40000100a00 */
[----:B0-----:R-:W-:Y:S02]  /*6480*/  MOV R43, R15 ;  /* 0x0000000f002b7202 */ /* 0x001fe40000000f00 */
[----:B------:R-:W-:Y:S01]  /*6490*/  MOV R15, R45 ;  /* 0x0000002d000f7202 */ /* 0x000fe20000000f00 */
[----:B------:R-:W-:Y:S01]  /*64a0*/  HFMA2.MMA R45, -RZ, RZ, 0, 0 ;  /* 0x00000000ff2d7435 */ /* 0x000fe200000001ff */
[----:B------:R-:W-:-:S02]  /*64b0*/  MOV R42, R14 ;  /* 0x0000000e002a7202 */ /* 0x000fc40000000f00 */
[----:B------:R-:W-:Y:S02]  /*64c0*/  MOV R14, R44 ;  /* 0x0000002c000e7202 */ /* 0x000fe40000000f00 */
[----:B------:R-:W-:Y:S02]  /*64d0*/  MOV R44, RZ ;  /* 0x000000ff002c7202 */ /* 0x000fe40000000f00 */
[----:B------:R-:W-:Y:S02]  /*64e0*/  @!P6 MOV R45, R33 ;  /* 0x00000021002de202 */ /* 0x000fe40000000f00 */
[----:B------:R-:W-:-:S03]  /*64f0*/  @!P6 MOV R44, R34 ;  /* 0x00000022002ce202 */ /* 0x000fc60000000f00 */
[----:B------:R0:W-:Y:S04]  /*6500*/  STL [R1+0x7ec], R45 ;  /* 0x0007ec2d01007387 */ /* 0x0001e80000100800 */
[----:B------:R1:W-:Y:S04]  /*6510*/  STL [R1+0x568], R44 ;  /* 0x0005682c01007387 */ /* 0x0003e80000100800 */
[----:B0-----:R-:W2:Y:S04]  /*6520*/  LDL.LU R45, [R1+0xa38] ;  /* 0x000a3800012d7983 */ /* 0x001ea80000300800 */
[----:B-1----:R-:W2:Y:S04]  /*6530*/  LDL.LU R44, [R1+0xa34] ;  /* 0x000a3400012c7983 */ /* 0x002ea80000300800 */
[----:B------:R0:W-:Y:S02]  /*6540*/  STL [R1+0x9f4], R64 ;  /* 0x0009f44001007387 */ /* 0x0001e40000100800 */
[----:B0-----:R-:W-:Y:S01]  /*6550*/  MOV R64, R7 ;  /* 0x0000000700407202 */ /* 0x001fe20000000f00 */
[----:B------:R-:W-:-:S06]  /*6560*/  HFMA2.MMA R7, -RZ, RZ, 0, 0 ;  /* 0x00000000ff077435 */ /* 0x000fcc00000001ff */
[----:B------:R-:W-:-:S05]  /*6570*/  @!P6 MOV R7, R32 ;  /* 0x000000200007e202 */ /* 0x000fca0000000f00 */
[----:B------:R-:W-:Y:S04]  /*6580*/  STL [R1+0x7e8], R7 ;  /* 0x0007e80701007387 */ /* 0x000fe80000100800 */
[----:B--2---:R0:W-:Y:S04]  /*6590*/  STL.64 [R1+0x210], R44 ;  /* 0x0002102c01007387 */ /* 0x0041e80000100a00 */
[----:B0-----:R-:W2:Y:S01]  /*65a0*/  LDL.LU.64 R44, [R1+0x7d0] ;  /* 0x0007d000012c7983 */ /* 0x001ea20000300a00 */
[----:B------:R-:W-:-:S06]  /*65b0*/  HFMA2.MMA R7, -RZ, RZ, 0, 0 ;  /* 0x00000000ff077435 */ /* 0x000fcc00000001ff */
[----:B------:R-:W-:Y:S02]  /*65c0*/  @!P6 MOV R7, R35 ;  /* 0x000000230007e202 */ /* 0x000fe40000000f00 */
[----:B------:R-:W-:Y:S01]  /*65d0*/  LOP3.LUT P6, RZ, R0, 0x2000000, RZ, 0xc0, !PT ;  /* 0x0200000000ff7812 */ /* 0x000fe200078cc0ff */
[----:B------:R-:W3:Y:S04]  /*65e0*/  LDL.LU.64 R34, [R1+0x418] ;  /* 0x0004180001227983 */ /* 0x000ee80000300a00 */
[----:B------:R0:W-:Y:S02]  /*65f0*/  STL [R1+0x56c], R7 ;  /* 0x00056c0701007387 */ /* 0x0001e40000100800 */
[----:B0-----:R-:W-:-:S06]  /*6600*/  HFMA2.MMA R7, -RZ, RZ, 0, 0 ;  /* 0x00000000ff077435 */ /* 0x001fcc00000001ff */
[----:B------:R-:W-:-:S05]  /*6610*/  @!P6 MOV R7, R36 ;  /* 0x000000240007e202 */ /* 0x000fca0000000f00 */
[----:B------:R0:W-:Y:S02]  /*6620*/  STL [R1+0x7f8], R7 ;  /* 0x0007f80701007387 */ /* 0x0001e40000100800 */
[----:B0-----:R-:W-:-:S06]  /*6630*/  HFMA2.MMA R7, -RZ, RZ, 0, 0 ;  /* 0x00000000ff077435 */ /* 0x001fcc00000001ff */
[----:B------:R-:W-:-:S05]  /*6640*/  @!P6 MOV R7, R39 ;  /* 0x000000270007e202 */ /* 0x000fca0000000f00 */
[----:B------:R0:W-:Y:S02]  /*6650*/  STL [R1+0x558], R7 ;  /* 0x0005580701007387 */ /* 0x0001e40000100800 */
[----:B0-----:R-:W-:Y:S01]  /*6660*/  HFMA2.MMA R7, -RZ, RZ, 0, 0 ;  /* 0x00000000ff077435 */ /* 0x001fe200000001ff */
[----:B------:R-:W-:Y:S02]  /*6670*/  MOV R28, R30 ;  /* 0x0000001e001c7202 */ /* 0x000fe40000000f00 */
[----:B------:R-:W-:Y:S02]  /*6680*/  MOV R29, R31 ;  /* 0x0000001f001d7202 */ /* 0x000fe40000000f00 */
[----:B------:R-:W-:Y:S01]  /*6690*/  CS2R R30, SRZ ;  /* 0x00000000001e7805 */ /* 0x000fe2000001ff00 */
[----:B------:R-:W-:Y:S02]  /*66a0*/  MOV R32, R18 ;  /* 0x0000001200207202 */ /* 0x000fe40000000f00 */
[----:B------:R-:W-:-:S02]  /*66b0*/  MOV R33, R19 ;  /* 0x0000001300217202 */ /* 0x000fc40000000f00 */
[----:B------:R-:W-:Y:S01]  /*66c0*/  CS2R R18, SRZ ;  /* 0x0000000000127805 */ /* 0x000fe2000001ff00 */
[----:B--2---:R-:W-:Y:S02]  /*66d0*/  MOV R46, R44 ;  /* 0x0000002c002e7202 */ /* 0x004fe40000000f00 */
[----:B------:R-:W-:Y:S02]  /*66e0*/  MOV R47, R45 ;  /* 0x0000002d002f7202 */ /* 0x000fe40000000f00 */
[----:B------:R-:W-:Y:S02]  /*66f0*/  MOV R44, R26 ;  /* 0x0000001a002c7202 */ /* 0x000fe40000000f00 */
[----:B------:R-:W-:Y:S02]  /*6700*/  MOV R45, R27 ;  /* 0x0000001b002d7202 */ /* 0x000fe40000000f00 */
[----:B------:R-:W-:Y:S02]  /*6710*/  CS2R R26, SRZ ;  /* 0x00000000001a7805 */ /* 0x000fe4000001ff00 */
[----:B------:R-:W-:-:S02]  /*6720*/  @!P6 MOV R27, R37 ;  /* 0x00000025001be202 */ /* 0x000fc40000000f00 */
[----:B------:R-:W-:Y:S02]  /*6730*/  @!P6 MOV R26, R38 ;  /* 0x00000026001ae202 */ /* 0x000fe40000000f00 */
[----:B------:R-:W-:Y:S01]  /*6740*/  LOP3.LUT P6, RZ, R0, 0x1000000, RZ, 0xc0, !PT ;  /* 0x0100000000ff7812 */ /* 0x000fe200078cc0ff */
[----:B------:R-:W2:-:S12]  /*6750*/  LDL.LU.64 R38, [R1+0x428] ;  /* 0x0004280001267983 */ /* 0x000e980000300a00 */
[----:B------:R-:W-:-:S05]  /*6760*/  @!P6 MOV R7, R40 ;  /* 0x000000280007e202 */ /* 0x000fca0000000f00 */
[----:B------:R0:W-:Y:S01]  /*6770*/  STL [R1+0x804], R7 ;  /* 0x0008040701007387 */ /* 0x0001e20000100800 */
[----:B------:R-:W-:Y:S02]  /*6780*/  @!P6 MOV R31, R41 ;  /* 0x00000029001fe202 */ /* 0x000fe40000000f00 */
[----:B------:R-:W-:Y:S01]  /*6790*/  @!P6 MOV R30, R22 ;  /* 0x00000016001ee202 */ /* 0x000fe20000000f00 */
[----:B0-----:R-:W-:-:S06]  /*67a0*/  HFMA2.MMA R7, -RZ, RZ, 0, 0 ;  /* 0x00000000ff077435 */ /* 0x001fcc00000001ff */
[----:B------:R-:W-:Y:S02]  /*67b0*/  @!P6 MOV R7, R23 ;  /* 0x000000170007e202 */ /* 0x000fe40000000f00 */
[----:B------:R-:W-:Y:S01]  /*67c0*/  LOP3.LUT P6, RZ, R0, 0x800000, RZ, 0xc0, !PT ;  /* 0x0080000000ff7812 */ /* 0x000fe200078cc0ff */
[----:B------:R-:W4:-:S12]  /*67d0*/  LDL.LU.64 R22, [R1+0x438] ;  /* 0x0004380001167983 */ /* 0x000f180000300a00 */
[----:B------:R-:W-:-:S05]  /*67e0*/  @!P6 MOV R18, R25 ;  /* 0x000000190012e202 */ /* 0x000fca0000000f00 */
[----:B------:R0:W-:Y:S04]  /*67f0*/  STL [R1+0x814], R18 ;  /* 0x0008141201007387 */ /* 0x0001e80000100800 */
[----:B0-----:R-:W2:Y:S04]  /*6800*/  LDL.LU R18, [R1+0xa20] ;  /* 0x000a200001127983 */ /* 0x001ea80000300800 */
[----:B------:R-:W-:Y:S01]  /*6810*/  STL [R1+0x580], R7 ;  /* 0x0005800701007387 */ /* 0x000fe20000100800 */
[----:B--2---:R-:W-:-:S05]  /*6820*/  @!P6 MOV R19, R18 ;  /* 0x000000120013e202 */ /* 0x004fca0000000f00 */
[----:B------:R0:W-:Y:S04]  /*6830*/  STL [R1+0x594], R19 ;  /* 0x0005941301007387 */ /* 0x0001e80000100800 */
[----:B0-----:R-:W2:Y:S01]  /*6840*/  LDL.LU R19, [R1+0xa1c] ;  /* 0x000a1c0001137983 */ /* 0x001ea20000300800 */
[----:B------:R-:W-:-:S06]  /*6850*/  HFMA2.MMA R7, -RZ, RZ, 0, 0 ;  /* 0x00000000ff077435 */ /* 0x000fcc00000001ff */
        /* <DEDUP_REMOVED lines=8> */
[----:B------:R-:W-:Y:S02]  /*68e0*/  CS2R R10, SRZ ;  /* 0x00000000000a7805 */ /* 0x000fe4000001ff00 */
[----:B------:R-:W-:-:S05]  /*68f0*/  @!P0 MOV R10, R17 ;  /* 0x00000011000a8202 */ /* 0x000fca0000000f00 */
[----:B------:R0:W-:Y:S04]  /*6900*/  STL [R1+0x824], R10 ;  /* 0x0008240a01007387 */ /* 0x0001e80000100800 */
[----:B0-----:R-:W3:Y:S01]  /*6910*/  LDL.LU R10, [R1+0xa10] ;  /* 0x000a1000010a7983 */ /* 0x001ee20000300800 */
[----:B--2---:R-:W-:Y:S02]  /*6920*/  @!P6 MOV R7, R19 ;  /* 0x000000130007e202 */ /* 0x004fe40000000f00 */
[----:B------:R-:W-:-:S13]  /*6930*/  LOP3.LUT P6, RZ, R0, 0x400000, RZ, 0xc0, !PT ;  /* 0x0040000000ff7812 */ /* 0x000fda00078cc0ff */
[----:B------:R-:W-:-:S05]  /*6940*/  @!P6 MOV R14, R21 ;  /* 0x00000015000ee202 */ /* 0x000fca0000000f00 */
[----:B------:R0:W-:Y:S04]  /*6950*/  STL [R1+0x81c], R14 ;  /* 0x00081c0e01007387 */ /* 0x0001e80000100800 */
[----:B0-----:R-:W2:Y:S01]  /*6960*/  LDL.LU R14, [R1+0xa18] ;  /* 0x000a1800010e7983 */ /* 0x001ea20000300800 */
[----:B------:R-:W-:Y:S01]  /*6970*/  MOV R25, R6 ;  /* 0x0000000600197202 */ /* 0x000fe20000000f00 */
[----:B------:R-:W-:Y:S01]  /*6980*/  HFMA2.MMA R6, -RZ, RZ, 0, 0 ;  /* 0x00000000ff067435 */ /* 0x000fe200000001ff */
[----:B---3--:R-:W-:-:S05]  /*6990*/  @!P0 MOV R11, R10 ;  /* 0x0000000a000b8202 */ /* 0x008fca0000000f00 */
[----:B------:R0:W-:Y:S04]  /*69a0*/  STL [R1+0x5b0], R11 ;  /* 0x0005b00b01007387 */ /* 0x0001e80000100800 */
[----:B0-----:R-:W3:Y:S01]  /*69b0*/  LDL.LU R11, [R1+0xa0c] ;  /* 0x000a0c00010b7983 */ /* 0x001ee20000300800 */
[----:B------:R-:W-:-:S05]  /*69c0*/  @!P5 MOV R6, R13 ;  /* 0x0000000d0006d202 */ /* 0x000fca0000000f00 */
[----:B------:R0:W-:Y:S04]  /*69d0*/  STL [R1+0x82c], R6 ;  /* 0x00082c0601007387 */ /* 0x0001e80000100800 */
[----:B0-----:R-:W3:Y:S01]  /*69e0*/  LDL.LU R6, [R1+0xa08] ;  /* 0x000a080001067983 */ /* 0x001ee20000300800 */
[----:B--2---:R-:W-:-:S05]  /*69f0*/  @!P6 MOV R15, R14 ;  /* 0x0000000e000fe202 */ /* 0x004fca0000000f00 */
[----:B------:R0:W-:Y:S04]  /*6a00*/  STL [R1+0x5c0], R15 ;  /* 0x0005c00f01007387 */ /* 0x0001e80000100800 */
[----:B0-----:R-:W2:Y:S04]  /*6a10*/  LDL.LU R15, [R1+0xa14] ;  /* 0x000a1400010f7983 */ /* 0x001ea80000300800 */
[----:B------:R0:W-:Y:S02]  /*6a20*/  STL [R1+0x590], R7 ;  /* 0x0005900701007387 */ /* 0x0001e40000100800 */
[----:B0-----:R-:W-:-:S06]  /*6a30*/  HFMA2.MMA R7, -RZ, RZ, 0, 0 ;  /* 0x00000000ff077435 */ /* 0x001fcc00000001ff */
[----:B------:R-:W-:-:S05]  /*6a40*/  @!P6 MOV R7, R20 ;  /* 0x000000140007e202 */ /* 0x000fca0000000f00 */
[----:B------:R0:W-:Y:S02]  /*6a50*/  STL [R1+0x818], R7 ;  /* 0x0008180701007387 */ /* 0x0001e40000100800 */
[----:B0-----:R-:W-:-:S06]  /*6a60*/  HFMA2.MMA R7, -RZ, RZ, 0, 0 ;  /* 0x00000000ff077435 */ /* 0x001fcc00000001ff */
[----:B--2---:R-:W-:-:S05]  /*6a70*/  @!P6 MOV R7, R15 ;  /* 0x0000000f0007e202 */ /* 0x004fca0000000f00 */
[----:B------:R0:W-:Y:S02]  /*6a80*/  STL [R1+0x5b4], R7 ;  /* 0x0005b40701007387 */ /* 0x0001e40000100800 */
[----:B0-----:R-:W-:-:S06]  /*6a90*/  HFMA2.MMA R7, -RZ, RZ, 0, 0 ;  /* 0x00000000ff077435 */ /* 0x001fcc00000001ff */
[----:B------:R-:W-:Y:S01]  /*6aa0*/  @!P0 MOV R7, R16 ;  /* 0x0000001000078202 */ /* 0x000fe20000000f00 */
[----:B------:R-:W-:Y:S01]  /*6ab0*/  HFMA2.MMA R24, -RZ, RZ, 0, 0 ;  /* 0x00000000ff187435 */ /* 0x000fe200000001ff */
[----:B------:R-:W-:Y:S02]  /*6ac0*/  MOV R20, R25 ;  /* 0x0000001900147202 */ /* 0x000fe40000000f00 */
[----:B------:R-:W-:Y:S01]  /*6ad0*/  MOV R21, R64 ;  /* 0x0000004000157202 */ /* 0x000fe20000000f00 */
[----:B------:R0:W-:Y:S04]  /*6ae0*/  STL [R1+0x820], R7 ;  /* 0x0008200701007387 */ /* 0x0001e80000100800 */
[----:B------:R-:W-:Y:S04]  /*6af0*/  STL.64 [R1+0x248], R14 ;  /* 0x0002480e01007387 */ /* 0x000fe80000100a00 */
[----:B------:R-:W2:Y:S01]  /*6b00*/  LDL R16, [R1+0x47c] ;  /* 0x00047c0001107983 */ /* 0x000ea20000100800 */
[----:B0-----:R-:W-:-:S06]  /*6b10*/  HFMA2.MMA R7, -RZ, RZ, 0, 0 ;  /* 0x00000000ff077435 */ /* 0x001fcc00000001ff */
[----:B---3--:R-:W-:-:S05]  /*6b20*/  @!P0 MOV R7, R11 ;  /* 0x0000000b00078202 */ /* 0x008fca0000000f00 */
[----:B------:R0:W-:Y:S02]  /*6b30*/  STL [R1+0x550], R7 ;  /* 0x0005500701007387 */ /* 0x0001e40000100800 */
[----:B0-----:R-:W-:-:S06]  /*6b40*/  HFMA2.MMA R7, -RZ, RZ, 0, 0 ;  /* 0x00000000ff077435 */ /* 0x001fcc00000001ff */
[----:B------:R-:W-:Y:S02]  /*6b50*/  @!P5 MOV R7, R12 ;  /* 0x0000000c0007d202 */ /* 0x000fe40000000f00 */
[----:B------:R-:W-:Y:S01]  /*6b60*/  MOV R25, R3 ;  /* 0x0000000300197202 */ /* 0x000fe20000000f00 */
[----:B------:R-:W-:Y:S01]  /*6b70*/  HFMA2.MMA R64, -RZ, RZ, 0, 0 ;  /* 0x00000000ff407435 */ /* 0x000fe200000001ff */
[----:B------:R-:W-:Y:S01]  /*6b80*/  MOV R15, R20 ;  /* 0x00000014000f7202 */ /* 0x000fe20000000f00 */
[----:B------:R0:W-:Y:S01]  /*6b90*/  STL [R1+0x828], R7 ;  /* 0x0008280701007387 */ /* 0x0001e20000100800 */
[----:B------:R-:W-:-:S03]  /*6ba0*/  MOV R17, RZ ;  /* 0x000000ff00117202 */ /* 0x000fc60000000f00 */
[----:B------:R1:W-:Y:S01]  /*6bb0*/  STL.64 [R1+0x250], R10 ;  /* 0x0002500a01007387 */ /* 0x0003e20000100a00 */
[----:B------:R-:W-:Y:S01]  /*6bc0*/  HFMA2.MMA R14, -RZ, RZ, 0, 0 ;  /* 0x00000000ff0e7435 */ /* 0x000fe200000001ff */
[----:B------:R-:W-:Y:S02]  /*6bd0*/  LOP3.LUT R0, R0, 0xfffeffff, RZ, 0xc0, !PT ;  /* 0xfffeffff00007812 */ /* 0x000fe400078ec0ff */
[----:B------:R3:W-:Y:S01]  /*6be0*/  STL.64 [R1+0x240], R18 ;  /* 0x0002401201007387 */ /* 0x0007e20000100a00 */
[----:B0-----:R-:W-:Y:S02]  /*6bf0*/  MOV R7, RZ ;  /* 0x000000ff00077202 */ /* 0x001fe40000000f00 */
[----:B------:R-:W-:Y:S01]  /*6c00*/  @!P5 MOV R7, R6 ;  /* 0x000000060007d202 */ /* 0x000fe20000000f00 */
[----:B------:R0:W2:Y:S04]  /*6c10*/  LDL R12, [R1+0x844] ;  /* 0x00084400010c7983 */ /* 0x0000a80000100800 */
[----:B------:R0:W-:Y:S01]  /*6c20*/  STL [R1+0x554], R7 ;  /* 0x0005540701007387 */ /* 0x0001e20000100800 */
[----:B------:R-:W-:Y:S01]  /*6c30*/  MOV R20, R21 ;  /* 0x0000001500147202 */ /* 0x000fe20000000f00 */
[----:B-1----:R-:W-:-:S02]  /*6c40*/  CS2R R10, SRZ ;  /* 0x00000000000a7805 */ /* 0x002fc4000001ff00 */
[----:B---3--:R-:W3:Y:S04]  /*6c50*/  LDL.LU.64 R18, [R1+0x448] ;  /* 0x0004480001127983 */ /* 0x008ee80000300a00 */
[----:B0-----:R-:W2:Y:S02]  /*6c60*/  LDL.LU R7, [R1+0xa04] ;  /* 0x000a040001077983 */ /* 0x001ea40000300800 */
[----:B--2---:R-:W-:-:S05]  /*6c70*/  @!P5 MOV R24, R7 ;  /* 0x000000070018d202 */ /* 0x004fca0000000f00 */
[----:B------:R0:W-:Y:S02]  /*6c80*/  STL [R1+0x54c], R24 ;  /* 0x00054c1801007387 */ /* 0x0001e40000100800 */
[----:B0-----:R-:W-:-:S06]  /*6c90*/  HFMA2.MMA R24, -RZ, RZ, 0, 0 ;  /* 0x00000000ff187435 */ /* 0x001fcc00000001ff */
[----:B------:R-:W-:-:S05]  /*6ca0*/  @!P4 MOV R24, R8 ;  /* 0x000000080018c202 */ /* 0x000fca0000000f00 */
[----:B------:R0:W-:Y:S02]  /*6cb0*/  STL [R1+0x830], R24 ;  /* 0x0008301801007387 */ /* 0x0001e40000100800 */
[----:B0-----:R-:W-:Y:S02]  /*6cc0*/  MOV R24, R2 ;  /* 0x0000000200187202 */ /* 0x001fe40000000f00 */
[----:B------:R-:W-:Y:S02]  /*6cd0*/  CS2R R2, SRZ ;  /* 0x0000000000027805 */ /* 0x000fe4000001ff00 */
[----:B------:R-:W-:-:S05]  /*6ce0*/  @!P4 MOV R2, R9 ;  /* 0x000000090002c202 */ /* 0x000fca0000000f00 */
[----:B------:R0:W-:Y:S04]  /*6cf0*/  STL [R1+0x834], R2 ;  /* 0x0008340201007387 */ /* 0x0001e80000100800 */
[----:B0-----:R-:W2:Y:S02]  /*6d00*/  LDL.LU R2, [R1+0xa00] ;  /* 0x000a000001027983 */ /* 0x001ea40000300800 */
[----:B--2---:R-:W-:-:S05]  /*6d10*/  @!P4 MOV R3, R2 ;  /* 0x000000020003c202 */ /* 0x004fca0000000f00 */
[----:B------:R0:W-:Y:S04]  /*6d20*/  STL [R1+0x544], R3 ;  /* 0x0005440301007387 */ /* 0x0001e80000100800 */
[----:B0-----:R-:W2:Y:S01]  /*6d30*/  LDL.LU R3, [R1+0x9fc] ;  /* 0x0009fc0001037983 */ /* 0x001ea20000300800 */
[----:B------:R-:W-:Y:S01]  /*6d40*/  MOV R21, R65 ;  /* 0x0000004100157202 */ /* 0x000fe20000000f00 */
[----:B------:R-:W-:-:S06]  /*6d50*/  HFMA2.MMA R65, -RZ, RZ, 0, 0 ;  /* 0x00000000ff417435 */ /* 0x000fcc00000001ff */
[----:B------:R-:W-:Y:S02]  /*6d60*/  @!P3 MOV R65, R5 ;  /* 0x000000050041b202 */ /* 0x000fe40000000f00 */
[----:B--2---:R-:W-:-:S05]  /*6d70*/  @!P4 MOV R64, R3 ;  /* 0x000000030040c202 */ /* 0x004fca0000000f00 */
[----:B------:R0:W-:Y:S02]  /*6d80*/  STL [R1+0x540], R64 ;  /* 0x0005404001007387 */ /* 0x0001e40000100800 */
[----:B0-----:R-:W-:-:S06]  /*6d90*/  HFMA2.MMA R64, -RZ, RZ, 0, 0 ;  /* 0x00000000ff407435 */ /* 0x001fcc00000001ff */
[----:B------:R-:W-:-:S05]  /*6da0*/  @!P3 MOV R64, R4 ;  /* 0x000000040040b202 */ /* 0x000fca0000000f00 */
[----:B------:R0:W-:Y:S04]  /*6db0*/  STL [R1+0x838], R64 ;  /* 0x0008384001007387 */ /* 0x0001e80000100800 */
[----:B0-----:R-:W2:Y:S04]  /*6dc0*/  LDL R64, [R1+0x478] ;  /* 0x0004780001407983 */ /* 0x001ea80000100800 */
[----:B------:R0:W-:Y:S04]  /*6dd0*/  STL [R1+0x83c], R65 ;  /* 0x00083c4101007387 */ /* 0x0001e80000100800 */
[----:B0-----:R-:W3:Y:S01]  /*6de0*/  LDL.LU R65, [R1+0x9f8] ;  /* 0x0009f80001417983 */ /* 0x001ee20000300800 */
[----:B--2---:R-:W-:-:S02]  /*6df0*/  @!P3 MOV R17, R64 ;  /* 0x000000400011b202 */ /* 0x004fc40000000f00 */
[----:B------:R-:W-:Y:S01]  /*6e00*/  @!P3 MOV R14, R16 ;  /* 0x00000010000eb202 */ /* 0x000fe20000000f00 */
[----:B------:R-:W-:Y:S04]  /*6e10*/  STL.64 [R1+0x260], R2 ;  /* 0x0002600201007387 */ /* 0x000fe80000100a00 */
[----:B------:R0:W-:Y:S04]  /*6e20*/  STL [R1+0x548], R17 ;  /* 0x0005481101007387 */ /* 0x0001e80000100800 */
[----:B------:R-:W2:Y:S04]  /*6e30*/  LDL.LU R64, [R1+0x9f4] ;  /* 0x0009f40001407983 */ /* 0x000ea80000300800 */
[----:B0-----:R-:W2:Y:S01]  /*6e40*/  LDL R17, [R1+0x470] ;  /* 0x0004700001117983 */ /* 0x001ea20000100800 */
[----:B---3--:R-:W-:-:S03]  /*6e50*/  @!P2 MOV R11, R65 ;  /* 0x00000041000ba202 */ /* 0x008fc60000000f00 */
[----:B------:R-:W3:Y:S04]  /*6e60*/  LDL.LU R65, [R1+0x9ec] ;  /* 0x0009ec0001417983 */ /* 0x000ee80000300800 */
[----:B------:R0:W-:Y:S02]  /*6e70*/  STL [R1+0x53c], R14 ;  /* 0x00053c0e01007387 */ /* 0x0001e40000100800 */
[----:B0-----:R-:W-:-:S06]  /*6e80*/  HFMA2.MMA R14, -RZ, RZ, 0, 0 ;  /* 0x00000000ff0e7435 */ /* 0x001fcc00000001ff */
[----:B--2---:R-:W-:-:S05]  /*6e90*/  @!P2 MOV R14, R17 ;  /* 0x00000011000ea202 */ /* 0x004fca0000000f00 */
[----:B------:R0:W-:Y:S02]  /*6ea0*/  STL [R1+0x840], R14 ;  /* 0x0008400e01007387 */ /* 0x0001e40000100800 */
[----:B0-----:R-:W-:Y:S02]  /*6eb0*/  MOV R14, R20 ;  /* 0x00000014000e7202 */ /* 0x001fe40000000f00 */
[----:B------:R-:W-:Y:S02]  /*6ec0*/  MOV R20, R21 ;  /* 0x0000001500147202 */ /* 0x000fe40000000f00 */
[----:B------:R-:W-:Y:S02]  /*6ed0*/  MOV R21, R66 ;  /* 0x0000004200157202 */ /* 0x000fe40000000f00 */
[----:B------:R-:W2:Y:S01]  /*6ee0*/  LDL.LU R66, [R1+0x9f0] ;  /* 0x0009f00001427983 */ /* 0x000ea20000300800 */
[C---:B---3--:R-:W-:Y:S02]  /*6ef0*/  LOP3.LUT P6, RZ, R65.reuse, 0x10000000, RZ, 0xc0, !PT ;  /* 0x1000000041ff7812 */ /* 0x048fe400078cc0ff */
[----:B------:R-:W-:-:S02]  /*6f00*/  LOP3.LUT P0, RZ, R65, 0x8000000, RZ, 0xc0, !PT ;  /* 0x0800000041ff7812 */ /* 0x000fc4000780c0ff */
[----:B------:R-:W-:-:S09]  /*6f10*/  LOP3.LUT P5, RZ, R65, 0x4000000, RZ, 0xc0, !PT ;  /* 0x0400000041ff7812 */ /* 0x000fd200078ac0ff */
[----:B------:R-:W-:-:S04]  /*6f20*/  @P6 LOP3.LUT R0, R0, 0x10000, RZ, 0xfc, !PT ;  /* 0x0001000000006812 */ /* 0x000fc800078efcff */
[----:B------:R-:W-:-:S04]  /*6f30*/  LOP3.LUT R0, R0, 0xfffdffff, RZ, 0xc0, !PT ;  /* 0xfffdffff00007812 */ /* 0x000fc800078ec0ff */
[----:B------:R-:W-:Y:S02]  /*6f40*/  @P0 LOP3.LUT R0, R0, 0x20000, RZ, 0xfc, !PT ;  /* 0x0002000000000812 */ /* 0x000fe400078efcff */
[----:B------:R-:W-:Y:S02]  /*6f50*/  LOP3.LUT P4, RZ, R65, 0x2000000, RZ, 0xc0, !PT ;  /* 0x0200000041ff7812 */ /* 0x000fe4000788c0ff */
[----:B------:R-:W-:-:S04]  /*6f60*/  LOP3.LUT R0, R0, 0xfffbffff, RZ, 0xc0, !PT ;  /* 0xfffbffff00007812 */ /* 0x000fc800078ec0ff */
[----:B------:R-:W-:-:S04]  /*6f70*/  @P5 LOP3.LUT R0, R0, 0x40000, RZ, 0xfc, !PT ;  /* 0x0004000000005812 */ /* 0x000fc800078efcff */
[----:B------:R-:W-:-:S04]  /*6f80*/  LOP3.LUT R0, R0, 0xfff7ffff, RZ, 0xc0, !PT ;  /* 0xfff7ffff00007812 */ /* 0x000fc800078ec0ff */
[----:B------:R-:W-:Y:S01]  /*6f90*/  @P4 LOP3.LUT R0, R0, 0x80000, RZ, 0xfc, !PT ;  /* 0x0008000000004812 */ /* 0x000fe200078efcff */
[----:B------:R-:W-:Y:S01]  /*6fa0*/  CS2R R2, SRZ ;  /* 0x0000000000027805 */ /* 0x000fe2000001ff00 */
[----:B--2---:R-:W-:-:S13]  /*6fb0*/  LOP3.LUT P4, RZ, R66, 0x800, RZ, 0xc0, !PT ;  /* 0x0000080042ff7812 */ /* 0x004fda000788c0ff */
[----:B------:R-:W2:Y:S01]  /*6fc0*/  @!P4 LDG.E.64 R2, [R24.64] ;  /* 0x0000000e1802c981 */ /* 0x000ea2000c1e1b00 */
[----:B------:R-:W-:-:S03]  /*6fd0*/  LOP3.LUT P5, RZ, R66, 0x400, RZ, 0xc0, !PT ;  /* 0x0000040042ff7812 */ /* 0x000fc600078ac0ff */
[----:B--2---:R0:W-:Y:S02]  /*6fe0*/  STL.64 [R1+0x448], R2 ;  /* 0x0004480201007387 */ /* 0x0041e40000100a00 */
[----:B0-----:R-:W-:-:S08]  /*6ff0*/  CS2R R2, SRZ ;  /* 0x0000000000027805 */ /* 0x001fd0000001ff00 */
[----:B----4-:R-:W2:Y:S01]  /*7000*/  @!P5 LDG.E.64 R2, [R22.64] ;  /* 0x0000000e1602d981 */ /* 0x010ea2000c1e1b00 */
[----:B------:R-:W-:-:S03]  /*7010*/  @!P2 MOV R12, R64 ;  /* 0x00000040000ca202 */ /* 0x000fc60000000f00 */
[----:B------:R0:W-:Y:S04]  /*7020*/  STL [R1+0x9e8], R64 ;  /* 0x0009e84001007387 */ /* 0x0001e80000100800 */
[----:B--2---:R1:W-:Y:S01]  /*7030*/  STL [R1+0x440], R2 ;  /* 0x0004400201007387 */ /* 0x0043e20000100800 */
[----:B0-----:R-:W-:Y:S02]  /*7040*/  MOV R64, R3 ;  /* 0x0000000300407202 */ /* 0x001fe40000000f00 */
[----:B-1----:R-:W-:-:S06]  /*7050*/  CS2R R2, SRZ ;  /* 0x0000000000027805 */ /* 0x002fcc000001ff00 */
[----:B------:R-:W2:Y:S01]  /*7060*/  @!P5 LDG.E.64 R2, [R40.64] ;  /* 0x0000000e2802d981 */ /* 0x000ea2000c1e1b00 */
[----:B------:R-:W-:-:S03]  /*7070*/  LOP3.LUT P0, RZ, R66, 0x200, RZ, 0xc0, !PT ;  /* 0x0000020042ff7812 */ /* 0x000fc6000780c0ff */
[----:B--2---:R0:W-:Y:S02]  /*7080*/  STL.64 [R1+0x438], R2 ;  /* 0x0004380201007387 */ /* 0x0041e40000100a00 */
[----:B0-----:R-:W-:-:S08]  /*7090*/  CS2R R2, SRZ ;  /* 0x0000000000027805 */ /* 0x001fd0000001ff00 */
[----:B------:R-:W2:Y:S04]  /*70a0*/  @!P0 LDG.E.64 R2, [R38.64] ;  /* 0x0000000e26028981 */ /* 0x000ea8000c1e1b00 */
[----:B--2---:R0:W-:Y:S02]  /*70b0*/  STL.64 [R1+0x430], R2 ;  /* 0x0004300201007387 */ /* 0x0041e40000100a00 */
[----:B0-----:R-:W-:-:S06]  /*70c0*/  CS2R R2, SRZ ;  /* 0x0000000000027805 */ /* 0x001fcc000001ff00 */
[----:B------:R-:W2:Y:S01]  /*70d0*/  @!P0 LDG.E.64 R2, [R36.64] ;  /* 0x0000000e24028981 */ /* 0x000ea2000c1e1b00 */
[----:B------:R-:W-:-:S03]  /*70e0*/  LOP3.LUT P6, RZ, R66, 0x100, RZ, 0xc0, !PT ;  /* 0x0000010042ff7812 */ /* 0x000fc600078cc0ff */
[----:B--2---:R0:W-:Y:S02]  /*70f0*/  STL.64 [R1+0x428], R2 ;  /* 0x0004280201007387 */ /* 0x0041e40000100a00 */
[----:B0-----:R-:W-:-:S08]  /*7100*/  CS2R R2, SRZ ;  /* 0x0000000000027805 */ /* 0x001fd0000001ff00 */
[----:B------:R-:W2:Y:S04]  /*7110*/  @!P6 LDG.E.64 R2, [R34.64] ;  /* 0x0000000e2202e981 */ /* 0x000ea8000c1e1b00 */
[----:B------:R0:W-:Y:S04]  /*7120*/  STL [R1+0x808], R31 ;  /* 0x0008081f01007387 */ /* 0x0001e80000100800 */
[----:B------:R1:W-:Y:S04]  /*7130*/  STL [R1+0x584], R30 ;  /* 0x0005841e01007387 */ /* 0x0003e80000100800 */
[----:B------:R3:W-:Y:S04]  /*7140*/  STL [R1+0x7fc], R27 ;  /* 0x0007fc1b01007387 */ /* 0x0007e80000100800 */
[----:B------:R4:W-:Y:S04]  /*7150*/  STL [R1+0x55c], R26 ;  /* 0x00055c1a01007387 */ /* 0x0009e80000100800 */
[----:B0-----:R-:W2:Y:S04]  /*7160*/  LDL.LU R31, [R1+0xa28] ;  /* 0x000a2800011f7983 */ /* 0x001ea80000300800 */
[----:B-1----:R-:W2:Y:S04]  /*7170*/  LDL.LU R30, [R1+0xa24] ;  /* 0x000a2400011e7983 */ /* 0x002ea80000300800 */
[----:B---3--:R-:W3:Y:S04]  /*7180*/  LDL.LU R27, [R1+0xa30] ;  /* 0x000a3000011b7983 */ /* 0x008ee80000300800 */
[----:B----4-:R-:W3:Y:S04]  /*7190*/  LDL.LU R26, [R1+0xa2c] ;  /* 0x000a2c00011a7983 */ /* 0x010ee80000300800 */
[----:B--2---:R0:W-:Y:S02]  /*71a0*/  STL.64 [R1+0x420], R2 ;  /* 0x0004200201007387 */ /* 0x0041e40000100a00 */
[----:B0-----:R-:W-:-:S06]  /*71b0*/  CS2R R2, SRZ ;  /* 0x0000000000027805 */ /* 0x001fcc000001ff00 */
[----:B------:R-:W2:Y:S01]  /*71c0*/  @!P6 LDG.E.64 R2, [R32.64] ;  /* 0x0000000e2002e981 */ /* 0x000ea2000c1e1b00 */
[----:B------:R-:W-:Y:S02]  /*71d0*/  LOP3.LUT P3, RZ, R65, 0x1000000, RZ, 0xc0, !PT ;  /* 0x0100000041ff7812 */ /* 0x000fe4000786c0ff */
[----:B------:R-:W-:-:S11]  /*71e0*/  LOP3.LUT R0, R0, 0xffefffff, RZ, 0xc0, !PT ;  /* 0xffefffff00007812 */ /* 0x000fd600078ec0ff */
[----:B------:R-:W-:Y:S02]  /*71f0*/  @P3 LOP3.LUT R0, R0, 0x100000, RZ, 0xfc, !PT ;  /* 0x0010000000003812 */ /* 0x000fe400078efcff */
[----:B------:R-:W-:Y:S01]  /*7200*/  LOP3.LUT P3, RZ, R66, 0x80, RZ, 0xc0, !PT ;  /* 0x0000008042ff7812 */ /* 0x000fe2000786c0ff */
[----:B------:R0:W-:Y:S04]  /*7210*/  STL.64 [R1+0x220], R30 ;  /* 0x0002201e01007387 */ /* 0x0001e80000100a00 */
[----:B---3--:R1:W-:Y:S04]  /*7220*/  STL.64 [R1+0x218], R26 ;  /* 0x0002181a01007387 */ /* 0x0083e80000100a00 */
[----:B0-----:R-:W3:Y:S04]  /*7230*/  LDL.LU.64 R30, [R1+0x7c0] ;  /* 0x0007c000011e7983 */ /* 0x001ee80000300a00 */
[----:B-1----:R-:W4:Y:S04]  /*7240*/  LDL.LU.64 R26, [R1+0x7b0] ;  /* 0x0007b000011a7983 */ /* 0x002f280000300a00 */
[----:B--2---:R0:W-:Y:S02]  /*7250*/  STL.64 [R1+0x418], R2 ;  /* 0x0004180201007387 */ /* 0x0041e40000100a00 */
[----:B0-----:R-:W-:-:S06]  /*7260*/  CS2R R2, SRZ ;  /* 0x0000000000027805 */ /* 0x001fcc000001ff00 */
[----:B------:R0:W2:Y:S04]  /*7270*/  @!P3 LDG.E.64 R2, [R46.64] ;  /* 0x0000000e2e02b981 */ /* 0x0000a8000c1e1b00 */
[----:B------:R1:W-:Y:S02]  /*7280*/  STL.64 [R1+0x258], R6 ;  /* 0x0002580601007387 */ /* 0x0003e40000100a00 */
[----:B-1----:R-:W-:Y:S02]  /*7290*/  CS2R R6, SRZ ;  /* 0x0000000000067805 */ /* 0x002fe4000001ff00 */
[----:B------:R-:W-:Y:S02]  /*72a0*/  @!P1 MOV R7, R21 ;  /* 0x0000001500079202 */ /* 0x000fe40000000f00 */
[----:B------:R-:W-:-:S03]  /*72b0*/  @!P1 MOV R6, R67 ;  /* 0x0000004300069202 */ /* 0x000fc60000000f00 */
[----:B------:R-:W-:Y:S04]  /*72c0*/  STL [R1+0x538], R7 ;  /* 0x0005380701007387 */ /* 0x000fe80000100800 */
[----:B------:R1:W-:Y:S01]  /*72d0*/  STL [R1+0x52c], R6 ;  /* 0x00052c0601007387 */ /* 0x0003e20000100800 */
[----:B0-----:R-:W-:Y:S02]  /*72e0*/  MOV R46, R68 ;  /* 0x00000044002e7202 */ /* 0x001fe40000000f00 */
[----:B------:R-:W-:Y:S02]  /*72f0*/  MOV R47, R69 ;  /* 0x00000045002f7202 */ /* 0x000fe40000000f00 */
[----:B------:R-:W-:Y:S01]  /*7300*/  CS2R R68, SRZ ;  /* 0x0000000000447805 */ /* 0x000fe2000001ff00 */
[----:B-1----:R-:W-:Y:S01]  /*7310*/  CS2R R6, SRZ ;  /* 0x0000000000067805 */ /* 0x002fe2000001ff00 */
[----:B------:R-:W-:-:S04]  /*7320*/  LOP3.LUT P5, RZ, R66, 0x20, RZ, 0xc0, !PT ;  /* 0x0000002042ff7812 */ /* 0x000fc800078ac0ff */
[----:B------:R0:W2:Y:S04]  /*7330*/  @!P3 LDG.E.64 R68, [R44.64] ;  /* 0x0000000e2c44b981 */ /* 0x0000a8000c1e1b00 */
[----:B------:R-:W2:Y:S01]  /*7340*/  @!P4 LDG.E.64 R6, [R18.64] ;  /* 0x0000000e1206c981 */ /* 0x000ea2000c1e1b00 */
[----:B------:R-:W-:-:S03]  /*7350*/  LOP3.LUT P4, RZ, R66, 0x40, RZ, 0xc0, !PT ;  /* 0x0000004042ff7812 */ /* 0x000fc6000788c0ff */
[----:B------:R1:W-:Y:S01]  /*7360*/  STL.64 [R1+0x68], R4 ;  /* 0x0000680401007387 */ /* 0x0003e20000100a00 */
[----:B0-----:R-:W-:Y:S02]  /*7370*/  MOV R44, R42 ;  /* 0x0000002a002c7202 */ /* 0x001fe40000000f00 */
[----:B------:R-:W-:Y:S02]  /*7380*/  MOV R45, R43 ;  /* 0x0000002b002d7202 */ /* 0x000fe40000000f00 */
[----:B------:R-:W-:Y:S02]  /*7390*/  MOV R42, R58 ;  /* 0x0000003a002a7202 */ /* 0x000fe40000000f00 */
[----:B------:R-:W-:Y:S02]  /*73a0*/  MOV R43, R59 ;  /* 0x0000003b002b7202 */ /* 0x000fe40000000f00 */
[----:B------:R-:W-:Y:S01]  /*73b0*/  CS2R R58, SRZ ;  /* 0x00000000003a7805 */ /* 0x000fe2000001ff00 */
[----:B-1----:R-:W-:-:S05]  /*73c0*/  CS2R R4, SRZ ;  /* 0x0000000000047805 */ /* 0x002fca000001ff00 */
[----:B---3--:R-:W3:Y:S04]  /*73d0*/  @!P4 LDG.E.64 R58, [R30.64] ;  /* 0x0000000e1e3ac981 */ /* 0x008ee8000c1e1b00 */
[----:B----4-:R-:W4:Y:S04]  /*73e0*/  @!P5 LDG.E.64 R4, [R26.64] ;  /* 0x0000000e1a04d981 */ /* 0x010f28000c1e1b00 */
[----:B--2---:R0:W-:Y:S01]  /*73f0*/  STL [R1+0x410], R2 ;  /* 0x0004100201007387 */ /* 0x0041e20000100800 */
[----:B------:R-:W-:Y:S02]  /*7400*/  MOV R67, R3 ;  /* 0x0000000300437202 */ /* 0x000fe40000000f00 */
[----:B0-----:R-:W-:-:S06]  /*7410*/  CS2R R2, SRZ ;  /* 0x0000000000027805 */ /* 0x001fcc000001ff00 */
[----:B------:R-:W2:Y:S01]  /*7420*/  @!P4 LDG.E.64 R2, [R28.64] ;  /* 0x0000000e1c02c981 */ /* 0x000ea2000c1e1b00 */
[----:B------:R-:W-:-:S05]  /*7430*/  @!P2 MOV R10, R14 ;  /* 0x0000000e000aa202 */ /* 0x000fca0000000f00 */
[----:B------:R0:W-:Y:S01]  /*7440*/  STL [R1+0x530], R10 ;  /* 0x0005300a01007387 */ /* 0x0001e20000100800 */
[C---:B------:R-:W-:Y:S02]  /*7450*/  LOP3.LUT P0, RZ, R66.reuse, 0x10, RZ, 0xc0, !PT ;  /* 0x0000001042ff7812 */ /* 0x040fe4000780c0ff */
[----:B------:R-:W-:Y:S01]  /*7460*/  LOP3.LUT P6, RZ, R66, 0x8, RZ, 0xc0, !PT ;  /* 0x0000000842ff7812 */ /* 0x000fe200078cc0ff */
[----:B------:R1:W-:Y:S01]  /*7470*/  STL.64 [R1+0x60], R8 ;  /* 0x0000600801007387 */ /* 0x0003e20000100a00 */
[----:B0-----:R-:W-:-:S03]  /*7480*/  HFMA2.MMA R10, -RZ, RZ, 0, 0 ;  /* 0x00000000ff0a7435 */ /* 0x001fc600000001ff */
[----:B------:R0:W-:Y:S03]  /*7490*/  @!P2 STL [R1+0x844], R12 ;  /* 0x0008440c0100a387 */ /* 0x0001e60000100800 */
[----:B------:R-:W-:Y:S01]  /*74a0*/  @!P1 MOV R10, R15 ;  /* 0x0000000f000a9202 */ /* 0x000fe20000000f00 */
[----:B-1----:R-:W-:Y:S01]  /*74b0*/  HFMA2.MMA R8, -RZ, RZ, 0, 0 ;  /* 0x00000000ff087435 */ /* 0x002fe200000001ff */
[----:B------:R-:W-:Y:S01]  /*74c0*/  STL [R1+0x534], R11 ;  /* 0x0005340b01007387 */ /* 0x000fe20000100800 */
[----:B------:R-:W-:Y:S01]  /*74d0*/  LOP3.LUT P2, RZ, R65, 0x800000, RZ, 0xc0, !PT ;  /* 0x0080000041ff7812 */ /* 0x000fe2000784c0ff */
[----:B------:R-:W-:Y:S01]  /*74e0*/  CS2R R14, SRZ ;  /* 0x00000000000e7805 */ /* 0x000fe2000001ff00 */
[----:B0-----:R-:W-:Y:S01]  /*74f0*/  CS2R R12, SRZ ;  /* 0x00000000000c7805 */ /* 0x001fe2000001ff00 */
[----:B------:R0:W-:Y:S01]  /*7500*/  STL [R1+0x848], R10 ;  /* 0x0008480a01007387 */ /* 0x0001e20000100800 */
[----:B------:R-:W-:-:S03]  /*7510*/  @!P1 MOV R8, R20 ;  /* 0x0000001400089202 */ /* 0x000fc60000000f00 */
[----:B------:R-:W-:Y:S04]  /*7520*/  STL.64 [R1+0x450], R6 ;  /* 0x0004500601007387 */ /* 0x000fe80000100a00 */
[----:B------:R-:W-:Y:S01]  /*7530*/  STL [R1+0x9e4], R67 ;  /* 0x0009e44301007387 */ /* 0x000fe20000100800 */
[----:B0-----:R-:W-:-:S03]  /*7540*/  CS2R R10, SRZ ;  /* 0x00000000000a7805 */ /* 0x001fc6000001ff00 */
[----:B------:R0:W-:Y:S04]  /*7550*/  STL [R1+0x84c], R8 ;  /* 0x00084c0801007387 */ /* 0x0001e80000100800 */
[----:B------:R-:W-:Y:S04]  /*7560*/  STL.64 [R1+0x9a8], R68 ;  /* 0x0009a84401007387 */ /* 0x000fe80000100a00 */
[----:B---3--:R1:W-:Y:S01]  /*7570*/  STL.64 [R1+0x990], R58 ;  /* 0x0009903a01007387 */ /* 0x0083e20000100a00 */
[----:B------:R-:W-:-:S03]  /*7580*/  LOP3.LUT R0, R0, 0xffdfffff, RZ, 0xc0, !PT ;  /* 0xffdfffff00007812 */ /* 0x000fc600078ec0ff */
[----:B------:R3:W3:Y:S04]  /*7590*/  @!P0 LDG.E.64 R10, [R48.64] ;  /* 0x0000000e300a8981 */ /* 0x0006e8000c1e1b00 */
[----:B------:R1:W3:Y:S04]  /*75a0*/  @!P6 LDG.E.64 R12, [R50.64] ;  /* 0x0000000e320ce981 */ /* 0x0002e8000c1e1b00 */
[----:B------:R1:W3:Y:S01]  /*75b0*/  @!P6 LDG.E.64 R14, [R52.64] ;  /* 0x0000000e340ee981 */ /* 0x0002e2000c1e1b00 */
[----:B------:R-:W-:Y:S01]  /*75c0*/  @P2 LOP3.LUT R0, R0, 0x200000, RZ, 0xfc, !PT ;  /* 0x0020000000002812 */ /* 0x000fe200078efcff */
[----:B0-----:R-:W-:Y:S01]  /*75d0*/  CS2R R8, SRZ ;  /* 0x0000000000087805 */ /* 0x001fe2000001ff00 */
[----:B------:R-:W-:Y:S01]  /*75e0*/  LOP3.LUT P2, RZ, R66, 0x4, RZ, 0xc0, !PT ;  /* 0x0000000442ff7812 */ /* 0x000fe2000784c0ff */
[----:B------:R-:W-:Y:S01]  /*75f0*/  HFMA2.MMA R16, -RZ, RZ, 0, 0 ;  /* 0x00000000ff107435 */ /* 0x000fe200000001ff */
[----:B------:R-:W-:-:S03]  /*7600*/  MOV R17, RZ ;  /* 0x000000ff00117202 */ /* 0x000fc60000000f00 */
[----:B------:R0:W3:Y:S08]  /*7610*/  @!P0 LDG.E.64 R8, [R44.64] ;  /* 0x0000000e2c088981 */ /* 0x0000f0000c1e1b00 */
[----:B------:R1:W3:Y:S01]  /*7620*/  @!P2 LDG.E.64 R16, [R54.64] ;  /* 0x0000000e3610a981 */ /* 0x0002e2000c1e1b00 */
[----:B0-----:R-:W-:Y:S02]  /*7630*/  MOV R44, R42 ;  /* 0x0000002a002c7202 */ /* 0x001fe40000000f00 */
[----:B------:R-:W-:Y:S01]  /*7640*/  MOV R45, R43 ;  /* 0x0000002b002d7202 */ /* 0x000fe20000000f00 */
[----:B--2---:R0:W-:Y:S04]  /*7650*/  STL.64 [R1+0x998], R2 ;  /* 0x0009980201007387 */ /* 0x0041e80000100a00 */
[----:B----4-:R2:W-:Y:S04]  /*7660*/  STL.64 [R1+0x980], R4 ;  /* 0x0009800401007387 */ /* 0x0105e80000100a00 */
[----:B---3--:R-:W3:Y:S04]  /*7670*/  LDL.LU.64 R48, [R1+0x770] ;  /* 0x0007700001307983 */ /* 0x008ee80000300a00 */
[----:B-1----:R-:W4:Y:S04]  /*7680*/  LDL.LU.64 R50, [R1+0x768] ;  /* 0x0007680001327983 */ /* 0x002f280000300a00 */
[----:B------:R-:W4:Y:S04]  /*7690*/  LDL.LU.64 R52, [R1+0x760] ;  /* 0x0007600001347983 */ /* 0x000f280000300a00 */
[----:B------:R-:W4:Y:S04]  /*76a0*/  LDL.LU.64 R42, [R1+0x520] ;  /* 0x00052000012a7983 */ /* 0x000f280000300a00 */
[----:B------:R-:W4:Y:S01]  /*76b0*/  LDL.LU.64 R54, [R1+0x518] ;  /* 0x0005180001367983 */ /* 0x000f220000300a00 */
[C---:B------:R-:W-:Y:S01]  /*76c0*/  LOP3.LUT P3, RZ, R66.reuse, 0x2, RZ, 0xc0, !PT ;  /* 0x0000000242ff7812 */ /* 0x040fe2000786c0ff */
[----:B------:R-:W-:Y:S01]  /*76d0*/  CS2R R6, SRZ ;  /* 0x0000000000067805 */ /* 0x000fe2000001ff00 */
[----:B------:R-:W-:Y:S01]  /*76e0*/  LOP3.LUT P4, RZ, R66, 0x1, RZ, 0xc0, !PT ;  /* 0x0000000142ff7812 */ /* 0x000fe2000788c0ff */
[----:B------:R-:W-:Y:S01]  /*76f0*/  CS2R R20, SRZ ;  /* 0x0000000000147805 */ /* 0x000fe2000001ff00 */
[----:B------:R-:W-:Y:S01]  /*7700*/  CS2R R22, SRZ ;  /* 0x0000000000167805 */ /* 0x000fe2000001ff00 */
[----:B------:R-:W-:Y:S01]  /*7710*/  CS2R R24, SRZ ;  /* 0x0000000000187805 */ /* 0x000fe2000001ff00 */
[----:B------:R-:W-:Y:S01]  /*7720*/  CS2R R26, SRZ ;  /* 0x00000000001a7805 */ /* 0x000fe2000001ff00 */
[----:B------:R1:W4:Y:S01]  /*7730*/  @!P5 LDG.E.64 R6, [R46.64] ;  /* 0x0000000e2e06d981 */ /* 0x000322000c1e1b00 */
[----:B------:R-:W-:Y:S01]  /*7740*/  CS2R R28, SRZ ;  /* 0x00000000001c7805 */ /* 0x000fe2000001ff00 */
[----:B------:R-:W-:Y:S01]  /*7750*/  CS2R R18, SRZ ;  /* 0x0000000000127805 */ /* 0x000fe2000001ff00 */
[C---:B------:R-:W-:Y:S01]  /*7760*/  LOP3.LUT P0, RZ, R65.reuse, 0x40000000, RZ, 0xc0, !PT ;  /* 0x4000000041ff7812 */ /* 0x040fe2000780c0ff */
[----:B------:R-:W-:Y:S01]  /*7770*/  CS2R R30, SRZ ;  /* 0x00000000001e7805 */ /* 0x000fe2000001ff00 */
[C---:B------:R-:W-:Y:S01]  /*7780*/  LOP3.LUT P6, RZ, R65.reuse, 0x20000000, RZ, 0xc0, !PT ;  /* 0x2000000041ff7812 */ /* 0x040fe200078cc0ff */
[----:B------:R-:W-:Y:S01]  /*7790*/  CS2R R32, SRZ ;  /* 0x0000000000207805 */ /* 0x000fe2000001ff00 */
[----:B------:R-:W-:Y:S01]  /*77a0*/  CS2R R36, SRZ ;  /* 0x0000000000247805 */ /* 0x000fe2000001ff00 */
[----:B------:R-:W-:Y:S01]  /*77b0*/  CS2R R38, SRZ ;  /* 0x0000000000267805 */ /* 0x000fe2000001ff00 */
[----:B------:R-:W-:Y:S01]  /*77c0*/  CS2R R40, SRZ ;  /* 0x0000000000287805 */ /* 0x000fe2000001ff00 */
[----:B-1----:R-:W4:Y:S01]  /*77d0*/  LDL.LU.64 R46, [R1+0x510] ;  /* 0x00051000012e7983 */ /* 0x002f220000300a00 */
[----:B------:R-:W-:-:S03]  /*77e0*/  LOP3.LUT P5, RZ, R65, 0x80000000, RZ, 0xc0, !PT ;  /* 0x8000000041ff7812 */ /* 0x000fc600078ac0ff */
[----:B------:R1:W4:Y:S04]  /*77f0*/  @!P2 LDG.E.64 R18, [R44.64] ;  /* 0x0000000e2c12a981 */ /* 0x000328000c1e1b00 */
[----:B------:R-:W4:Y:S04]  /*7800*/  LDL.LU.64 R58, [R1+0x4b0] ;  /* 0x0004b000013a7983 */ /* 0x000f280000300a00 */
[----:B0-----:R-:W4:Y:S04]  /*7810*/  LDL.LU.64 R2, [R1+0x4a0] ;  /* 0x0004a00001027983 */ /* 0x001f280000300a00 */
[----:B-1----:R-:W4:Y:S01]  /*7820*/  LDL.LU.64 R44, [R1+0x500] ;  /* 0x00050000012c7983 */ /* 0x002f220000300a00 */
[----:B------:R-:W-:-:S03]  /*7830*/  CS2R R34, SRZ ;  /* 0x0000000000227805 */ /* 0x000fc6000001ff00 */
[----:B------:R-:W4:Y:S04]  /*7840*/  LDL.LU.64 R68, [R1+0x488] ;  /* 0x0004880001447983 */ /* 0x000f280000300a00 */
[----:B--2---:R-:W2:Y:S01]  /*7850*/  LDL.LU.64 R4, [R1+0x480] ;  /* 0x0004800001047983 */ /* 0x004ea20000300a00 */
[----:B------:R-:W-:-:S03]  /*7860*/  LOP3.LUT P1, RZ, R65, 0x400000, RZ, 0xc0, !PT ;  /* 0x0040000041ff7812 */ /* 0x000fc6000782c0ff */
[----:B------:R-:W2:Y:S04]  /*7870*/  LDL.LU R67, [R1+0x9e4] ;  /* 0x0009e40001437983 */ /* 0x000ea80000300800 */
[----:B---3--:R0:W3:Y:S04]  /*7880*/  @!P3 LDG.E.64 R20, [R48.64] ;  /* 0x0000000e3014b981 */ /* 0x0080e8000c1e1b00 */
[----:B----4-:R1:W4:Y:S04]  /*7890*/  @!P3 LDG.E.64 R22, [R50.64] ;  /* 0x0000000e3216b981 */ /* 0x010328000c1e1b00 */
[----:B------:R1:W2:Y:S04]  /*78a0*/  @!P4 LDG.E.64 R24, [R52.64] ;  /* 0x0000000e3418c981 */ /* 0x0002a8000c1e1b00 */
[----:B0-----:R-:W2:Y:S04]  /*78b0*/  LDL.LU.64 R48, [R1+0x508] ;  /* 0x0005080001307983 */ /* 0x001ea80000300a00 */
[----:B-1----:R-:W3:Y:S04]  /*78c0*/  LDL.LU.64 R50, [R1+0x4f8] ;  /* 0x0004f80001327983 */ /* 0x002ee80000300a00 */
[----:B------:R-:W4:Y:S04]  /*78d0*/  LDL.LU.64 R52, [R1+0x4f0] ;  /* 0x0004f00001347983 */ /* 0x000f280000300a00 */
[----:B------:R0:W4:Y:S04]  /*78e0*/  @!P4 LDG.E.64 R26, [R42.64] ;  /* 0x0000000e2a1ac981 */ /* 0x000128000c1e1b00 */
[----:B------:R1:W4:Y:S04]  /*78f0*/  @!P5 LDG.E.64 R28, [R54.64] ;  /* 0x0000000e361cd981 */ /* 0x000328000c1e1b00 */
[----:B0-----:R-:W4:Y:S04]  /*7900*/  LDL.LU.64 R42, [R1+0x4e8] ;  /* 0x0004e800012a7983 */ /* 0x001f280000300a00 */
[----:B-1----:R-:W4:Y:S04]  /*7910*/  LDL.LU.64 R54, [R1+0x4e0] ;  /* 0x0004e00001367983 */ /* 0x002f280000300a00 */
[----:B------:R0:W4:Y:S04]  /*7920*/  @!P5 LDG.E.64 R30, [R46.64] ;  /* 0x0000000e2e1ed981 */ /* 0x000128000c1e1b00 */
[----:B------:R1:W-:Y:S04]  /*7930*/  STL.64 [R1+0x978], R10 ;  /* 0x0009780a01007387 */ /* 0x0003e80000100a00 */
[----:B------:R2:W4:Y:S04]  /*7940*/  @!P0 LDG.E.64 R34, [R44.64] ;  /* 0x0000000e2c228981 */ /* 0x000528000c1e1b00 */
[----:B0-----:R-:W4:Y:S04]  /*7950*/  LDL.LU.64 R46, [R1+0x4d8] ;  /* 0x0004d800012e7983 */ /* 0x001f280000300a00 */
[----:B-1----:R-:W4:Y:S04]  /*7960*/  LDL.LU.64 R10, [R1+0x498] ;  /* 0x00049800010a7983 */ /* 0x002f280000300a00 */
[----:B--2---:R0:W2:Y:S04]  /*7970*/  @!P0 LDG.E.64 R32, [R48.64] ;  /* 0x0000000e30208981 */ /* 0x0040a8000c1e1b00 */
[----:B---3--:R1:W3:Y:S04]  /*7980*/  @!P6 LDG.E.64 R36, [R50.64] ;  /* 0x0000000e3224e981 */ /* 0x0082e8000c1e1b00 */
[----:B----4-:R4:W2:Y:S01]  /*7990*/  @!P6 LDG.E.64 R38, [R52.64] ;  /* 0x0000000e3426e981 */ /* 0x0108a2000c1e1b00 */
[----:B------:R-:W-:-:S03]  /*79a0*/  LOP3.LUT P6, RZ, R0, 0x10000, RZ, 0xc0, !PT ;  /* 0x0001000000ff7812 */ /* 0x000fc600078cc0ff */
[----:B0-----:R-:W2:Y:S04]  /*79b0*/  LDL.LU.64 R48, [R1+0x4d0] ;  /* 0x0004d00001307983 */ /* 0x001ea80000300a00 */
[----:B-1----:R-:W3:Y:S04]  /*79c0*/  LDL.LU.64 R50, [R1+0x4c8] ;  /* 0x0004c80001327983 */ /* 0x002ee80000300a00 */
[----:B----4-:R-:W4:Y:S04]  /*79d0*/  LDL.LU.64 R52, [R1+0x4c0] ;  /* 0x0004c00001347983 */ /* 0x010f280000300a00 */
[----:B------:R0:W3:Y:S02]  /*79e0*/  @!P6 LDG.E.64 R40, [R42.64] ;  /* 0x0000000e2a28e981 */ /* 0x0000e4000c1e1b00 */
[----:B0-----:R-:W-:-:S06]  /*79f0*/  CS2R R42, SRZ ;  /* 0x00000000002a7805 */ /* 0x001fcc000001ff00 */
[----:B------:R0:W4:Y:S04]  /*7a00*/  @!P6 LDG.E.64 R42, [R54.64] ;  /* 0x0000000e362ae981 */ /* 0x000128000c1e1b00 */
[----:B0-----:R-:W4:Y:S01]  /*7a10*/  LDL.LU.64 R54, [R1+0x4b8] ;  /* 0x0004b80001367983 */ /* 0x001f220000300a00 */
[C---:B------:R-:W-:Y:S01]  /*7a20*/  LOP3.LUT P0, RZ, R0.reuse, 0x20000, RZ, 0xc0, !PT ;  /* 0x0002000000ff7812 */ /* 0x040fe2000780c0ff */
[----:B------:R-:W-:Y:S01]  /*7a30*/  CS2R R44, SRZ ;  /* 0x00000000002c7805 */ /* 0x000fe2000001ff00 */
[----:B------:R-:W-:-:S11]  /*7a40*/  LOP3.LUT P5, RZ, R0, 0x40000, RZ, 0xc0, !PT ;  /* 0x0004000000ff7812 */ /* 0x000fd600078ac0ff */
[----:B------:R0:W4:Y:S02]  /*7a50*/  @!P0 LDG.E.64 R44, [R46.64] ;  /* 0x0000000e2e2c8981 */ /* 0x000124000c1e1b00 */
[----:B0-----:R-:W-:Y:S01]  /*7a60*/  CS2R R46, SRZ ;  /* 0x00000000002e7805 */ /* 0x001fe2000001ff00 */
[C---:B------:R-:W-:Y:S02]  /*7a70*/  LOP3.LUT P4, RZ, R0.reuse, 0x80000, RZ, 0xc0, !PT ;  /* 0x0008000000ff7812 */ /* 0x040fe4000788c0ff */
[----:B------:R-:W-:Y:S01]  /*7a80*/  LOP3.LUT P3, RZ, R0, 0x100000, RZ, 0xc0, !PT ;  /* 0x0010000000ff7812 */ /* 0x000fe2000786c0ff */
[----:B------:R0:W-:Y:S04]  /*7a90*/  STL.64 [R1+0x970], R8 ;  /* 0x0009700801007387 */ /* 0x0001e80000100a00 */
[----:B0-----:R-:W4:Y:S04]  /*7aa0*/  LDL.LU.64 R8, [R1+0x490] ;  /* 0x0004900001087983 */ /* 0x001f280000300a00 */
[----:B--2---:R0:W2:Y:S02]  /*7ab0*/  @!P0 LDG.E.64 R46, [R48.64] ;  /* 0x0000000e302e8981 */ /* 0x0040a4000c1e1b00 */
[----:B0-----:R-:W-:-:S06]  /*7ac0*/  CS2R R48, SRZ ;  /* 0x0000000000307805 */ /* 0x001fcc000001ff00 */
[----:B---3--:R0:W3:Y:S02]  /*7ad0*/  @!P5 LDG.E.64 R48, [R50.64] ;  /* 0x0000000e3230d981 */ /* 0x0080e4000c1e1b00 */
[----:B0-----:R-:W-:-:S06]  /*7ae0*/  CS2R R50, SRZ ;  /* 0x0000000000327805 */ /* 0x001fcc000001ff00 */
[----:B----4-:R0:W4:Y:S02]  /*7af0*/  @!P5 LDG.E.64 R50, [R52.64] ;  /* 0x0000000e3432d981 */ /* 0x010124000c1e1b00 */
[----:B0-----:R-:W-:-:S06]  /*7b00*/  CS2R R52, SRZ ;  /* 0x0000000000347805 */ /* 0x001fcc000001ff00 */
[----:B------:R0:W2:Y:S02]  /*7b10*/  @!P4 LDG.E.64 R52, [R54.64] ;  /* 0x0000000e3634c981 */ /* 0x0000a4000c1e1b00 */
[----:B0-----:R-:W-:-:S06]  /*7b20*/  CS2R R54, SRZ ;  /* 0x0000000000367805 */ /* 0x001fcc000001ff00 */
[----:B------:R0:W2:Y:S02]  /*7b30*/  @!P4 LDG.E.64 R54, [R58.64] ;  /* 0x0000000e3a36c981 */ /* 0x0000a4000c1e1b00 */
[----:B0-----:R-:W-:Y:S02]  /*7b40*/  MOV R58, R56 ;  /* 0x00000038003a7202 */ /* 0x001fe40000000f00 */
[----:B------:R-:W-:Y:S02]  /*7b50*/  MOV R59, R57 ;  /* 0x00000039003b7202 */ /* 0x000fe40000000f00 */
[----:B------:R-:W-:-:S06]  /*7b60*/  CS2R R56, SRZ ;  /* 0x0000000000387805 */ /* 0x000fcc000001ff00 */
[----:B------:R0:W2:Y:S02]  /*7b70*/  @!P3 LDG.E.64 R56, [R2.64] ;  /* 0x0000000e0238b981 */ /* 0x0000a4000c1e1b00 */
[----:B0-----:R-:W-:-:S06]  /*7b80*/  CS2R R2, SRZ ;  /* 0x0000000000027805 */ /* 0x001fcc000001ff00 */
[----:B------:R0:W2:Y:S01]  /*7b90*/  @!P3 LDG.E.64 R2, [R10.64] ;  /* 0x0000000e0a02b981 */ /* 0x0000a2000c1e1b00 */
[----:B------:R-:W-:-:S03]  /*7ba0*/  LOP3.LUT P2, RZ, R0, 0x200000, RZ, 0xc0, !PT ;  /* 0x0020000000ff7812 */ /* 0x000fc6000784c0ff */
[----:B------:R1:W-:Y:S04]  /*7bb0*/  STL.64 [R1+0x988], R6 ;  /* 0x0009880601007387 */ /* 0x0003e80000100a00 */
[----:B------:R0:W-:Y:S04]  /*7bc0*/  STL [R1+0x9b8], R14 ;  /* 0x0009b80e01007387 */ /* 0x0001e80000100800 */
[----:B------:R-:W-:Y:S04]  /*7bd0*/  STL [R1+0x760], RZ ;  /* 0x000760ff01007387 */ /* 0x000fe80000100800 */
[----:B-1----:R-:W3:Y:S04]  /*7be0*/  LDL.LU.64 R6, [R1+0x4a8] ;  /* 0x0004a80001067983 */ /* 0x002ee80000300a00 */
[----:B0-----:R-:W3:Y:S04]  /*7bf0*/  LDL.LU R14, [R1+0x450] ;  /* 0x00045000010e7983 */ /* 0x001ee80000300800 */
[----:B------:R0:W-:Y:S04]  /*7c00*/  STL [R1+0x9b0], R12 ;  /* 0x0009b00c01007387 */ /* 0x0001e80000100800 */
[----:B------:R-:W-:Y:S04]  /*7c10*/  STL [R1+0x79c], RZ ;  /* 0x00079cff01007387 */ /* 0x000fe80000100800 */
[----:B------:R-:W-:Y:S04]  /*7c20*/  STL [R1+0x9a0], R13 ;  /* 0x0009a00d01007387 */ /* 0x000fe80000100800 */
[----:B0-----:R-:W3:Y:S04]  /*7c30*/  LDL.LU R12, [R1+0x448] ;  /* 0x00044800010c7983 */ /* 0x001ee80000300800 */
[----:B------:R-:W-:Y:S04]  /*7c40*/  STL [R1+0x9b4], R15 ;  /* 0x0009b40f01007387 */ /* 0x000fe80000100800 */
[----:B------:R-:W-:Y:S04]  /*7c50*/  STL.64 [R1+0x9c0], R16 ;  /* 0x0009c01001007387 */ /* 0x000fe80000100a00 */
[----:B------:R-:W-:Y:S04]  /*7c60*/  STL [R1+0x764], RZ ;  /* 0x000764ff01007387 */ /* 0x000fe80000100800 */
[----:B------:R-:W-:Y:S04]  /*7c70*/  STL [R1+0x77c], RZ ;  /* 0x00077cff01007387 */ /* 0x000fe80000100800 */
[----:B------:R-:W-:Y:S04]  /*7c80*/  STL [R1+0x7a4], RZ ;  /* 0x0007a4ff01007387 */ /* 0x000fe80000100800 */
[----:B------:R-:W3:Y:S04]  /*7c90*/  LDL.LU R10, [R1+0x478] ;  /* 0x00047800010a7983 */ /* 0x000ee80000300800 */
[----:B------:R-:W3:Y:S04]  /*7ca0*/  LDL.LU R11, [R1+0x47c] ;  /* 0x00047c00010b7983 */ /* 0x000ee80000300800 */
[----:B--2---:R0:W-:Y:S04]  /*7cb0*/  STL.64 [R1+0x4a0], R2 ;  /* 0x0004a00201007387 */ /* 0x0041e80000100a00 */
[----:B------:R-:W-:Y:S04]  /*7cc0*/  STL [R1+0x95c], R55 ;  /* 0x00095c3701007387 */ /* 0x000fe80000100800 */
[----:B----4-:R1:W-:Y:S01]  /*7cd0*/  STL [R1+0x964], R51 ;  /* 0x0009643301007387 */ /* 0x0103e20000100800 */
[----:B0-----:R-:W-:Y:S01]  /*7ce0*/  CS2R R2, SRZ ;  /* 0x0000000000027805 */ /* 0x001fe2000001ff00 */
[----:B------:R-:W-:-:S02]  /*7cf0*/  LOP3.LUT R0, R0, 0xffffefff, RZ, 0xc0, !PT ;  /* 0xffffefff00007812 */ /* 0x000fc400078ec0ff */
[----:B------:R-:W2:Y:S04]  /*7d00*/  LDL.LU R13, [R1+0x44c] ;  /* 0x00044c00010d7983 */ /* 0x000ea80000300800 */
[----:B------:R0:W4:Y:S04]  /*7d10*/  @!P2 LDG.E.64 R2, [R8.64] ;  /* 0x0000000e0802a981 */ /* 0x000128000c1e1b00 */
[----:B------:R-:W2:Y:S04]  /*7d20*/  LDL.LU R15, [R1+0x454] ;  /* 0x00045400010f7983 */ /* 0x000ea80000300800 */
[----:B------:R1:W2:Y:S04]  /*7d30*/  LDL R16, [R1+0x764] ;  /* 0x0007640001107983 */ /* 0x0002a80000100800 */
[----:B0-----:R-:W2:Y:S04]  /*7d40*/  LDL.LU R8, [R1+0x470] ;  /* 0x0004700001087983 */ /* 0x001ea80000300800 */
[----:B------:R0:W-:Y:S04]  /*7d50*/  STL [R1+0x96c], R47 ;  /* 0x00096c2f01007387 */ /* 0x0001e80000100800 */
[----:B------:R0:W-:Y:S04]  /*7d60*/  STL [R1+0x9c8], R65 ;  /* 0x0009c84101007387 */ /* 0x0001e80000100800 */
[----:B------:R-:W-:Y:S04]  /*7d70*/  STL [R1+0x780], RZ ;  /* 0x000780ff01007387 */ /* 0x000fe80000100800 */
[----:B------:R-:W-:Y:S04]  /*7d80*/  STL [R1+0x960], R53 ;  /* 0x0009603501007387 */ /* 0x000fe80000100800 */
[----:B------:R-:W-:Y:S04]  /*7d90*/  STL [R1+0x968], R50 ;  /* 0x0009683201007387 */ /* 0x000fe80000100800 */
[----:B------:R-:W-:Y:S04]  /*7da0*/  STL [R1+0x798], RZ ;  /* 0x000798ff01007387 */ /* 0x000fe80000100800 */
[----:B------:R-:W-:Y:S04]  /*7db0*/  STL [R1+0x7a0], RZ ;  /* 0x0007a0ff01007387 */ /* 0x000fe80000100800 */
[----:B------:R-:W-:Y:S04]  /*7dc0*/  STL [R1+0x7a8], RZ ;  /* 0x0007a8ff01007387 */ /* 0x000fe80000100800 */
[----:B------:R-:W-:Y:S04]  /*7dd0*/  STL [R1+0x7ac], RZ ;  /* 0x0007acff01007387 */ /* 0x000fe80000100800 */
[----:B------:R-:W2:Y:S04]  /*7de0*/  LDL.LU R17, [R1+0x45c] ;  /* 0x00045c0001117983 */ /* 0x000ea80000300800 */
[----:B----4-:R4:W-:Y:S01]  /*7df0*/  STL.64 [R1+0x498], R2 ;  /* 0x0004980201007387 */ /* 0x0109e20000100a00 */
[----:B-1----:R-:W-:-:S03]  /*7e00*/  MOV R51, R59 ;  /* 0x0000003b00337202 */ /* 0x002fc60000000f00 */
[----:B------:R-:W2:Y:S01]  /*7e10*/  LDL.LU R59, [R1+0x434] ;  /* 0x00043400013b7983 */ /* 0x000ea20000300800 */
[----:B------:R-:W-:Y:S01]  /*7e20*/  @P6 LOP3.LUT R0, R0, 0x1000, RZ, 0xfc, !PT ;  /* 0x0000100000006812 */ /* 0x000fe200078efcff */
[----:B0-----:R-:W-:Y:S02]  /*7e30*/  HFMA2.MMA R47, -RZ, RZ, 0, 0 ;  /* 0x00000000ff2f7435 */ /* 0x001fe400000001ff */
[----:B------:R0:W2:Y:S01]  /*7e40*/  LDL R65, [R1+0x780] ;  /* 0x0007800001417983 */ /* 0x0000a20000100800 */
[----:B----4-:R-:W-:-:S06]  /*7e50*/  CS2R R2, SRZ ;  /* 0x0000000000027805 */ /* 0x010fcc000001ff00 */
[----:B------:R1:W4:Y:S02]  /*7e60*/  @!P2 LDG.E.64 R2, [R68.64] ;  /* 0x0000000e4402a981 */ /* 0x000324000c1e1b00 */
[----:B-1----:R-:W-:Y:S02]  /*7e70*/  MOV R69, R64 ;  /* 0x0000004000457202 */ /* 0x002fe40000000f00 */
[----:B------:R-:W2:Y:S04]  /*7e80*/  LDL.LU R68, [R1+0x440] ;  /* 0x0004400001447983 */ /* 0x000ea80000300800 */
[----:B------:R-:W2:Y:S04]  /*7e90*/  LDL.LU R64, [R1+0x9e8] ;  /* 0x0009e80001407983 */ /* 0x000ea80000300800 */
[----:B----4-:R1:W-:Y:S02]  /*7ea0*/  STL.64 [R1+0x490], R2 ;  /* 0x0004900201007387 */ /* 0x0103e40000100a00 */
[----:B-1----:R-:W-:-:S06]  /*7eb0*/  CS2R R2, SRZ ;  /* 0x0000000000027805 */ /* 0x002fcc000001ff00 */
[----:B------:R1:W4:Y:S02]  /*7ec0*/  @!P1 LDG.E.64 R2, [R4.64] ;  /* 0x0000000e04029981 */ /* 0x000324000c1e1b00 */
[----:B-1----:R-:W-:-:S06]  /*7ed0*/  CS2R R4, SRZ ;  /* 0x0000000000047805 */ /* 0x002fcc000001ff00 */
[----:B---3--:R1:W3:Y:S01]  /*7ee0*/  @!P1 LDG.E.64 R4, [R6.64] ;  /* 0x0000000e06049981 */ /* 0x0082e2000c1e1b00 */
[----:B--2---:R-:W-:-:S05]  /*7ef0*/  MOV R9, R64 ;  /* 0x0000004000097202 */ /* 0x004fca0000000f00 */
[----:B------:R2:W-:Y:S01]  /*7f00*/  STL.64 [R1+0x70], R8 ;  /* 0x0000700801007387 */ /* 0x0005e20000100a00 */
[----:B------:R-:W-:Y:S02]  /*7f10*/  LOP3.LUT R0, R0, 0xffffdfff, RZ, 0xc0, !PT ;  /* 0xffffdfff00007812 */ /* 0x000fe400078ec0ff */
[----:B------:R-:W-:Y:S01]  /*7f20*/  LOP3.LUT P6, RZ, R66, 0x200, RZ, 0xc0, !PT ;  /* 0x0000020042ff7812 */ /* 0x000fe200078cc0ff */
[----:B------:R-:W-:Y:S01]  /*7f30*/  STL [R1+0x520], R47 ;  /* 0x0005202f01007387 */ /* 0x000fe20000100800 */
[----:B------:R-:W-:-:S03]  /*7f40*/  MOV R53, R47 ;  /* 0x0000002f00357202 */ /* 0x000fc60000000f00 */
[----:B------:R-:W-:Y:S01]  /*7f50*/  STL [R1+0x51c], R47 ;  /* 0x00051c2f01007387 */ /* 0x000fe20000100800 */
[----:B--2---:R-:W-:-:S03]  /*7f60*/  MOV R9, R67 ;  /* 0x0000004300097202 */ /* 0x004fc60000000f00 */
[----:B------:R0:W2:Y:S04]  /*7f70*/  LDL R8, [R1+0x77c] ;  /* 0x00077c0001087983 */ /* 0x0000a80000100800 */
[----:B------:R0:W2:Y:S01]  /*7f80*/  LDL R67, [R1+0x79c] ;  /* 0x00079c0001437983 */ /* 0x0000a20000100800 */
[----:B------:R-:W-:-:S03]  /*7f90*/  MOV R50, R58 ;  /* 0x0000003a00327202 */ /* 0x000fc60000000f00 */
[----:B------:R-:W-:Y:S04]  /*7fa0*/  STL.64 [R1+0x80], R14 ;  /* 0x0000800e01007387 */ /* 0x000fe80000100a00 */
[----:B-1----:R-:W2:Y:S04]  /*7fb0*/  LDL.LU R6, [R1+0x428] ;  /* 0x0004280001067983 */ /* 0x002ea80000300800 */
[----:B------:R-:W2:Y:S01]  /*7fc0*/  LDL.LU R7, [R1+0x42c] ;  /* 0x00042c0001077983 */ /* 0x000ea20000300800 */
[----:B---3--:R-:W-:-:S03]  /*7fd0*/  MOV R55, R4 ;  /* 0x0000000400377202 */ /* 0x008fc60000000f00 */
[----:B------:R1:W-:Y:S04]  /*7fe0*/  STL.64 [R1+0x480], R4 ;  /* 0x0004800401007387 */ /* 0x0003e80000100a00 */
[----:B----4-:R3:W-:Y:S01]  /*7ff0*/  STL.64 [R1+0x488], R2 ;  /* 0x0004880201007387 */ /* 0x0107e20000100a00 */
[----:B------:R-:W-:Y:S02]  /*8000*/  @P0 LOP3.LUT R0, R0, 0x2000, RZ, 0xfc, !PT ;  /* 0x0000200000000812 */ /* 0x000fe400078efcff */
[----:B------:R-:W-:Y:S01]  /*8010*/  MOV R64, R5 ;  /* 0x0000000500407202 */ /* 0x000fe20000000f00 */
[----:B------:R-:W4:Y:S04]  /*8020*/  LDL.LU R58, [R1+0x430] ;  /* 0x00043000013a7983 */ /* 0x000f280000300800 */
[----:B-1----:R0:W4:Y:S04]  /*8030*/  LDL R4, [R1+0x760] ;  /* 0x0007600001047983 */ /* 0x0021280000100800 */
[----:B---3--:R-:W3:Y:S01]  /*8040*/  LDL.LU R3, [R1+0x43c] ;  /* 0x00043c0001037983 */ /* 0x008ee20000300800 */
[----:B------:R-:W-:-:S03]  /*8050*/  LOP3.LUT R0, R0, 0xffffbfff, RZ, 0xc0, !PT ;  /* 0xffffbfff00007812 */ /* 0x000fc600078ec0ff */
[----:B------:R-:W3:Y:S01]  /*8060*/  LDL.LU R2, [R1+0x438] ;  /* 0x0004380001027983 */ /* 0x000ee20000300800 */
[----:B------:R-:W-:Y:S02]  /*8070*/  @P5 LOP3.LUT R0, R0, 0x4000, RZ, 0xfc, !PT ;  /* 0x0000400000005812 */ /* 0x000fe400078efcff */
[----:B------:R-:W-:Y:S02]  /*8080*/  LOP3.LUT P5, RZ, R66, 0x800, RZ, 0xc0, !PT ;  /* 0x0000080042ff7812 */ /* 0x000fe400078ac0ff */
[----:B--2---:R-:W-:-:S05]  /*8090*/  @!P6 MOV R67, R59 ;  /* 0x0000003b0043e202 */ /* 0x004fca0000000f00 */
[----:B------:R1:W-:Y:S04]  /*80a0*/  @!P6 STL [R1+0x79c], R67 ;  /* 0x00079c430100e387 */ /* 0x0003e80000100800 */
[----:B-1----:R0:W2:Y:S01]  /*80b0*/  LDL R67, [R1+0x7a4] ;  /* 0x0007a40001437983 */ /* 0x0020a20000100800 */
[----:B------:R-:W-:Y:S02]  /*80c0*/  LOP3.LUT P0, RZ, R66, 0x400, RZ, 0xc0, !PT ;  /* 0x0000040042ff7812 */ /* 0x000fe4000780c0ff */
[----:B----4-:R-:W-:-:S11]  /*80d0*/  @!P5 MOV R4, R14 ;  /* 0x0000000e0004d202 */ /* 0x010fd60000000f00 */
[----:B---3--:R-:W-:Y:S01]  /*80e0*/  @!P0 MOV R47, R3 ;  /* 0x00000003002f8202 */ /* 0x008fe20000000f00 */
[----:B------:R1:W-:Y:S01]  /*80f0*/  @!P5 STL [R1+0x760], R4 ;  /* 0x000760040100d387 */ /* 0x0003e20000100800 */
[----:B------:R-:W-:-:S03]  /*8100*/  @!P5 MOV R16, R15 ;  /* 0x0000000f0010d202 */ /* 0x000fc60000000f00 */
[----:B------:R3:W-:Y:S01]  /*8110*/  @!P0 STL [R1+0x51c], R47 ;  /* 0x00051c2f01008387 */ /* 0x0007e20000100800 */
[----:B------:R-:W-:-:S03]  /*8120*/  LOP3.LUT R0, R0, 0xffff7fff, RZ, 0xc0, !PT ;  /* 0xffff7fff00007812 */ /* 0x000fc600078ec0ff */
[----:B------:R0:W4:Y:S01]  /*8130*/  LDL R15, [R1+0x7a0] ;  /* 0x0007a000010f7983 */ /* 0x0001220000100800 */
[----:B-1----:R-:W-:Y:S01]  /*8140*/  HFMA2.MMA R4, -RZ, RZ, 0, 0 ;  /* 0x00000000ff047435 */ /* 0x002fe200000001ff */
[----:B------:R-:W-:Y:S02]  /*8150*/  @!P0 MOV R8, R68 ;  /* 0x0000004400088202 */ /* 0x000fe40000000f00 */
[----:B------:R-:W-:Y:S04]  /*8160*/  STL.64 [R1+0x280], R12 ;  /* 0x0002800c01007387 */ /* 0x000fe80000100a00 */
[----:B---3--:R0:W3:Y:S03]  /*8170*/  LDL R47, [R1+0x798] ;  /* 0x00079800012f7983 */ /* 0x0080e60000100800 */
[----:B------:R-:W-:Y:S01]  /*8180*/  MOV R5, R4 ;  /* 0x0000000400057202 */ /* 0x000fe20000000f00 */
[----:B------:R-:W-:Y:S01]  /*8190*/  STL.64 [R1+0x268], R10 ;  /* 0x0002680a01007387 */ /* 0x000fe20000100a00 */
[----:B------:R-:W-:-:S03]  /*81a0*/  @!P5 MOV R5, R12 ;  /* 0x0000000c0005d202 */ /* 0x000fc60000000f00 */
[----:B------:R-:W-:Y:S04]  /*81b0*/  STL [R1+0x528], R4 ;  /* 0x0005280401007387 */ /* 0x000fe80000100800 */
[----:B------:R1:W-:Y:S04]  /*81c0*/  @!P5 STL [R1+0x528], R5 ;  /* 0x000528050100d387 */ /* 0x0003e80000100800 */
[----:B------:R0:W-:Y:S01]  /*81d0*/  STL [R1+0x524], R4 ;  /* 0x0005240401007387 */ /* 0x0001e20000100800 */
[----:B------:R-:W-:-:S03]  /*81e0*/  @P4 LOP3.LUT R0, R0, 0x8000, RZ, 0xfc, !PT ;  /* 0x0000800000004812 */ /* 0x000fc600078efcff */
[----:B------:R2:W-:Y:S04]  /*81f0*/  @!P0 STL [R1+0x77c], R8 ;  /* 0x00077c0801008387 */ /* 0x0005e80000100800 */
[----:B-1----:R-:W3:Y:S01]  /*8200*/  LDL.LU R5, [R1+0x424] ;  /* 0x0004240001057983 */ /* 0x002ee20000300800 */
[----:B0-----:R-:W-:Y:S02]  /*8210*/  @!P5 MOV R4, R13 ;  /* 0x0000000d0004d202 */ /* 0x001fe40000000f00 */
[----:B------:R-:W-:Y:S01]  /*8220*/  LOP3.LUT P4, RZ, R66, 0x100, RZ, 0xc0, !PT ;  /* 0x0000010042ff7812 */ /* 0x000fe2000788c0ff */
[----:B------:R0:W4:Y:S04]  /*8230*/  LDL R13, [R1+0x7a8] ;  /* 0x0007a800010d7983 */ /* 0x0001280000100800 */
[----:B------:R1:W-:Y:S04]  /*8240*/  @!P5 STL [R1+0x524], R4 ;  /* 0x000524040100d387 */ /* 0x0003e80000100800 */
[----:B--2---:R-:W2:Y:S04]  /*8250*/  LDL.LU R8, [R1+0x410] ;  /* 0x0004100001087983 */ /* 0x004ea80000300800 */
[----:B------:R-:W2:Y:S04]  /*8260*/  LDL.LU R10, [R1+0x418] ;  /* 0x00041800010a7983 */ /* 0x000ea80000300800 */
[----:B-1----:R-:W4:Y:S04]  /*8270*/  LDL.LU R4, [R1+0x420] ;  /* 0x0004200001047983 */ /* 0x002f280000300800 */
[----:B------:R-:W2:Y:S04]  /*8280*/  LDL.LU R11, [R1+0x41c] ;  /* 0x00041c00010b7983 */ /* 0x000ea80000300800 */
[----:B------:R1:W-:Y:S04]  /*8290*/  @!P5 STL [R1+0x764], R16 ;  /* 0x000764100100d387 */ /* 0x0003e80000100800 */
[----:B------:R0:W-:Y:S04]  /*82a0*/  STL.64 [R1+0x9d0], R18 ;  /* 0x0009d01201007387 */ /* 0x0001e80000100a00 */
[----:B------:R0:W-:Y:S04]  /*82b0*/  STL.64 [R1+0x9d8], R20 ;  /* 0x0009d81401007387 */ /* 0x0001e80000100a00 */
[----:B-1----:R-:W2:Y:S04]  /*82c0*/  LDL.LU R16, [R1+0x458] ;  /* 0x0004580001107983 */ /* 0x002ea80000300800 */
[----:B0-----:R-:W2:Y:S04]  /*82d0*/  LDL.LU R18, [R1+0x460] ;  /* 0x0004600001127983 */ /* 0x001ea80000300800 */
[----:B------:R-:W2:Y:S04]  /*82e0*/  LDL.LU R19, [R1+0x464] ;  /* 0x0004640001137983 */ /* 0x000ea80000300800 */
[----:B------:R-:W2:Y:S04]  /*82f0*/  LDL.LU R20, [R1+0x468] ;  /* 0x0004680001147983 */ /* 0x000ea80000300800 */
[----:B------:R-:W2:Y:S01]  /*8300*/  LDL.LU R21, [R1+0x46c] ;  /* 0x00046c0001157983 */ /* 0x000ea20000300800 */
[----:B------:R-:W-:-:S03]  /*8310*/  @!P0 MOV R65, R69 ;  /* 0x0000004500418202 */ /* 0x000fc60000000f00 */
[----:B------:R0:W-:Y:S04]  /*8320*/  STL.64 [R1+0x88], R68 ;  /* 0x0000884401007387 */ /* 0x0001e80000100a00 */
[----:B------:R-:W-:Y:S01]  /*8330*/  STL.64 [R1+0x90], R58 ;  /* 0x0000903a01007387 */ /* 0x000fe20000100a00 */
[----:B------:R-:W-:-:S03]  /*8340*/  @!P0 MOV R53, R2 ;  /* 0x0000000200358202 */ /* 0x000fc60000000f00 */
[----:B------:R1:W-:Y:S04]  /*8350*/  STL.64 [R1+0x288], R2 ;  /* 0x0002880201007387 */ /* 0x0003e80000100a00 */
[----:B0-----:R-:W2:Y:S04]  /*8360*/  LDL.LU.64 R68, [R1+0x9a8] ;  /* 0x0009a80001447983 */ /* 0x001ea80000300a00 */
[----:B------:R-:W-:Y:S04]  /*8370*/  STL.64 [R1+0x290], R6 ;  /* 0x0002900601007387 */ /* 0x000fe80000100a00 */
[----:B-1----:R-:W2:Y:S04]  /*8380*/  LDL.LU.64 R2, [R1+0x998] ;  /* 0x0009980001027983 */ /* 0x002ea80000300a00 */
[----:B------:R-:W2:Y:S04]  /*8390*/  LDL.LU R12, [R1+0x9b0] ;  /* 0x0009b000010c7983 */ /* 0x000ea80000300800 */
[----:B------:R-:W-:Y:S04]  /*83a0*/  STL [R1+0x9e0], R23 ;  /* 0x0009e01701007387 */ /* 0x000fe80000100800 */
[----:B------:R-:W2:Y:S01]  /*83b0*/  LDL.LU R14, [R1+0x9b8] ;  /* 0x0009b800010e7983 */ /* 0x000ea20000300800 */
[----:B---3--:R-:W-:-:S02]  /*83c0*/  @!P4 MOV R67, R5 ;  /* 0x000000050043c202 */ /* 0x008fc40000000f00 */
[----:B------:R-:W-:Y:S01]  /*83d0*/  @!P6 MOV R47, R58 ;  /* 0x0000003a002fe202 */ /* 0x000fe20000000f00 */
[----:B------:R-:W-:Y:S04]  /*83e0*/  @!P0 STL [R1+0x520], R53 ;  /* 0x0005203501008387 */ /* 0x000fe80000100800 */
[----:B------:R0:W-:Y:S04]  /*83f0*/  @!P4 STL [R1+0x7a4], R67 ;  /* 0x0007a4430100c387 */ /* 0x0001e80000100800 */
[----:B------:R-:W3:Y:S01]  /*8400*/  LDL.LU.64 R58, [R1+0x990] ;  /* 0x00099000013a7983 */ /* 0x000ee20000300a00 */
[----:B----4-:R-:W-:-:S03]  /*8410*/  @!P4 MOV R15, R4 ;  /* 0x00000004000fc202 */ /* 0x010fc60000000f00 */
[----:B0-----:R0:W4:Y:S04]  /*8420*/  LDL R67, [R1+0x7ac] ;  /* 0x0007ac0001437983 */ /* 0x0011280000100800 */
[----:B------:R1:W-:Y:S04]  /*8430*/  @!P6 STL [R1+0x798], R47 ;  /* 0x0007982f0100e387 */ /* 0x0003e80000100800 */
[----:B------:R0:W-:Y:S01]  /*8440*/  STL.64 [R1+0x98], R4 ;  /* 0x0000980401007387 */ /* 0x0001e20000100a00 */
[----:B------:R-:W-:-:S03]  /*8450*/  LOP3.LUT P5, RZ, R66, 0x80, RZ, 0xc0, !PT ;  /* 0x0000008042ff7812 */ /* 0x000fc600078ac0ff */
[----:B--2---:R-:W-:Y:S01]  /*8460*/  STL.64 [R1+0xa0], R8 ;  /* 0x0000a00801007387 */ /* 0x004fe20000100a00 */
[----:B-1----:R-:W-:-:S03]  /*8470*/  HFMA2.MMA R47, -RZ, RZ, 0, 0 ;  /* 0x00000000ff2f7435 */ /* 0x002fc600000001ff */
[----:B------:R-:W-:Y:S04]  /*8480*/  STL.64 [R1+0x298], R10 ;  /* 0x0002980a01007387 */ /* 0x000fe80000100a00 */
[----:B0-----:R-:W2:Y:S04]  /*8490*/  LDL.LU.64 R4, [R1+0x980] ;  /* 0x0009800001047983 */ /* 0x001ea80000300a00 */
[----:B------:R-:W-:Y:S01]  /*84a0*/  STL [R1+0x518], R47 ;  /* 0x0005182f01007387 */ /* 0x000fe20000100800 */
[----:B------:R-:W-:Y:S02]  /*84b0*/  MOV R53, R47 ;  /* 0x0000002f00357202 */ /* 0x000fe40000000f00 */
[----:B------:R-:W-:Y:S01]  /*84c0*/  @!P6 MOV R53, R6 ;  /* 0x000000060035e202 */ /* 0x000fe20000000f00 */
[----:B------:R0:W-:Y:S04]  /*84d0*/  STL [R1+0x514], R47 ;  /* 0x0005142f01007387 */ /* 0x0001e80000100800 */
[----:B------:R-:W-:Y:S04]  /*84e0*/  STL.64 [R1+0x278], R16 ;  /* 0x0002781001007387 */ /* 0x000fe80000100a00 */
[----:B------:R-:W-:Y:S01]  /*84f0*/  STL.64 [R1+0x78], R18 ;  /* 0x0000781201007387 */ /* 0x000fe20000100a00 */
[----:B0-----:R-:W-:-:S03]  /*8500*/  @!P6 MOV R47, R7 ;  /* 0x00000007002fe202 */ /* 0x001fc60000000f00 */
[----:B------:R-:W2:Y:S01]  /*8510*/  LDL.LU.64 R6, [R1+0x988] ;  /* 0x0009880001067983 */ /* 0x000ea20000300a00 */
[----:B------:R-:W-:-:S03]  /*8520*/  @!P5 MOV R13, R8 ;  /* 0x00000008000dd202 */ /* 0x000fc60000000f00 */
[----:B------:R0:W-:Y:S04]  /*8530*/  @!P6 STL [R1+0x514], R47 ;  /* 0x0005142f0100e387 */ /* 0x0001e80000100800 */
[----:B------:R1:W-:Y:S04]  /*8540*/  @!P6 STL [R1+0x518], R53 ;  /* 0x000518350100e387 */ /* 0x0003e80000100800 */
[----:B------:R1:W-:Y:S01]  /*8550*/  @!P4 STL [R1+0x7a0], R15 ;  /* 0x0007a00f0100c387 */ /* 0x0003e20000100800 */
[----:B0-----:R-:W-:-:S03]  /*8560*/  HFMA2.MMA R47, -RZ, RZ, 0, 0 ;  /* 0x00000000ff2f7435 */ /* 0x001fc600000001ff */
[----:B------:R-:W2:Y:S04]  /*8570*/  LDL.LU.64 R16, [R1+0x9c0] ;  /* 0x0009c00001107983 */ /* 0x000ea80000300a00 */
[----:B------:R-:W2:Y:S04]  /*8580*/  LDL.LU.64 R18, [R1+0x9d0] ;  /* 0x0009d00001127983 */ /* 0x000ea80000300a00 */
[----:B------:R-:W-:Y:S01]  /*8590*/  STL [R1+0x510], R47 ;  /* 0x0005102f01007387 */ /* 0x000fe20000100800 */
[----:B-1----:R-:W-:Y:S02]  /*85a0*/  MOV R53, R47 ;  /* 0x0000002f00357202 */ /* 0x002fe40000000f00 */
[----:B------:R-:W-:Y:S01]  /*85b0*/  @!P4 MOV R53, R10 ;  /* 0x0000000a0035c202 */ /* 0x000fe20000000f00 */
[----:B------:R0:W-:Y:S04]  /*85c0*/  STL [R1+0x50c], R47 ;  /* 0x00050c2f01007387 */ /* 0x0001e80000100800 */
[----:B------:R-:W2:Y:S04]  /*85d0*/  LDL.LU R15, [R1+0x9b4] ;  /* 0x0009b400010f7983 */ /* 0x000ea80000300800 */
[----:B------:R1:W-:Y:S01]  /*85e0*/  STL.64 [R1+0x270], R20 ;  /* 0x0002701401007387 */ /* 0x0003e20000100a00 */
[----:B0-----:R-:W-:-:S03]  /*85f0*/  @!P4 MOV R47, R11 ;  /* 0x0000000b002fc202 */ /* 0x001fc60000000f00 */
[----:B------:R-:W2:Y:S04]  /*8600*/  LDL.LU.64 R10, [R1+0x978] ;  /* 0x00097800010a7983 */ /* 0x000ea80000300a00 */
[----:B------:R-:W2:Y:S04]  /*8610*/  LDL.LU R23, [R1+0x9e0] ;  /* 0x0009e00001177983 */ /* 0x000ea80000300800 */
[----:B-1----:R-:W2:Y:S04]  /*8620*/  LDL.LU.64 R20, [R1+0x9d8] ;  /* 0x0009d80001147983 */ /* 0x002ea80000300a00 */
[----:B------:R0:W-:Y:S04]  /*8630*/  @!P5 STL [R1+0x7a8], R13 ;  /* 0x0007a80d0100d387 */ /* 0x0001e80000100800 */
[----:B------:R1:W-:Y:S04]  /*8640*/  @!P0 STL [R1+0x780], R65 ;  /* 0x0007804101008387 */ /* 0x0003e80000100800 */
[----:B0-----:R-:W2:Y:S04]  /*8650*/  LDL.LU R13, [R1+0x9a0] ;  /* 0x0009a000010d7983 */ /* 0x001ea80000300800 */
[----:B-1----:R-:W2:Y:S01]  /*8660*/  LDL.LU R65, [R1+0x9c8] ;  /* 0x0009c80001417983 */ /* 0x002ea20000300800 */
[----:B----4-:R-:W-:-:S03]  /*8670*/  @!P5 MOV R67, R9 ;  /* 0x000000090043d202 */ /* 0x010fc60000000f00 */
[----:B------:R-:W4:Y:S01]  /*8680*/  LDL.LU.64 R8, [R1+0x970] ;  /* 0x0009700001087983 */ /* 0x000f220000300a00 */
[----:B------:R-:W-:-:S03]  /*8690*/  LOP3.LUT P0, RZ, R66, 0x40, RZ, 0xc0, !PT ;  /* 0x0000004042ff7812 */ /* 0x000fc6000780c0ff */
[----:B------:R0:W-:Y:S02]  /*86a0*/  @!P4 STL [R1+0x50c], R47 ;  /* 0x00050c2f0100c387 */ /* 0x0001e40000100800 */
[----:B0-----:R-:W-:Y:S02]  /*86b0*/  MOV R47, RZ ;  /* 0x000000ff002f7202 */ /* 0x001fe40000000f00 */
[----:B------:R-:W-:-:S05]  /*86c0*/  @!P5 MOV R47, R69 ;  /* 0x00000045002fd202 */ /* 0x000fca0000000f00 */
[----:B------:R0:W-:Y:S02]  /*86d0*/  STL [R1+0x504], R47 ;  /* 0x0005042f01007387 */ /* 0x0001e40000100800 */
[----:B0-----:R-:W-:-:S06]  /*86e0*/  HFMA2.MMA R47, -RZ, RZ, 0, 0 ;  /* 0x00000000ff2f7435 */ /* 0x001fcc00000001ff */
[----:B---3--:R-:W-:-:S05]  /*86f0*/  @!P0 MOV R47, R58 ;  /* 0x0000003a002f8202 */ /* 0x008fca0000000f00 */
[----:B------:R0:W-:Y:S01]  /*8700*/  STL [R1+0x7b0], R47 ;  /* 0x0007b02f01007387 */ /* 0x0001e20000100800 */
[----:B------:R-:W-:Y:S01]  /*8710*/  LOP3.LUT P6, RZ, R66, 0x20, RZ, 0xc0, !PT ;  /* 0x0000002042ff7812 */ /* 0x000fe200078cc0ff */
[----:B0-----:R-:W-:-:S06]  /*8720*/  HFMA2.MMA R47, -RZ, RZ, 0, 0 ;  /* 0x00000000ff2f7435 */ /* 0x001fcc00000001ff */
[----:B------:R-:W-:-:S05]  /*8730*/  @!P0 MOV R47, R3 ;  /* 0x00000003002f8202 */ /* 0x000fca0000000f00 */
[----:B------:R0:W-:Y:S02]  /*8740*/  STL [R1+0x4fc], R47 ;  /* 0x0004fc2f01007387 */ /* 0x0001e40000100800 */
[----:B0-----:R-:W-:-:S06]  /*8750*/  HFMA2.MMA R47, -RZ, RZ, 0, 0 ;  /* 0x00000000ff2f7435 */ /* 0x001fcc00000001ff */
[----:B--2---:R-:W-:-:S05]  /*8760*/  @!P6 MOV R47, R4 ;  /* 0x00000004002fe202 */ /* 0x004fca0000000f00 */
[----:B------:R0:W-:Y:S04]  /*8770*/  STL [R1+0x7b8], R47 ;  /* 0x0007b82f01007387 */ /* 0x0001e80000100800 */
[----:B------:R-:W-:Y:S01]  /*8780*/  @!P4 STL [R1+0x510], R53 ;  /* 0x000510350100c387 */ /* 0x000fe20000100800 */
[----:B------:R-:W-:Y:S01]  /*8790*/  LOP3.LUT P4, RZ, R66, 0x10, RZ, 0xc0, !PT ;  /* 0x0000001042ff7812 */ /* 0x000fe2000788c0ff */
[----:B0-----:R-:W-:-:S06]  /*87a0*/  HFMA2.MMA R47, -RZ, RZ, 0, 0 ;  /* 0x00000000ff2f7435 */ /* 0x001fcc00000001ff */
[----:B------:R-:W-:-:S05]  /*87b0*/  @!P6 MOV R47, R7 ;  /* 0x00000007002fe202 */ /* 0x000fca0000000f00 */
[----:B------:R0:W-:Y:S02]  /*87c0*/  STL [R1+0x4f4], R47 ;  /* 0x0004f42f01007387 */ /* 0x0001e40000100800 */
[----:B0-----:R-:W-:Y:S02]  /*87d0*/  HFMA2.MMA R47, -RZ, RZ, 0, 0 ;  /* 0x00000000ff2f7435 */ /* 0x001fe400000001ff */
[----:B------:R-:W-:Y:S01]  /*87e0*/  HFMA2.MMA R53, -RZ, RZ, 0, 0 ;  /* 0x00000000ff357435 */ /* 0x000fe200000001ff */
[----:B------:R0:W-:Y:S05]  /*87f0*/  @!P5 STL [R1+0x7ac], R67 ;  /* 0x0007ac430100d387 */ /* 0x0001ea0000100800 */
[----:B------:R-:W-:-:S02]  /*8800*/  @!P5 MOV R53, R68 ;  /* 0x000000440035d202 */ /* 0x000fc40000000f00 */
[----:B------:R-:W-:Y:S01]  /*8810*/  LOP3.LUT P5, RZ, R66, 0x8, RZ, 0xc0, !PT ;  /* 0x0000000842ff7812 */ /* 0x000fe200078ac0ff */
[----:B0-----:R-:W-:Y:S02]  /*8820*/  HFMA2.MMA R67, -RZ, RZ, 0, 0 ;  /* 0x00000000ff437435 */ /* 0x001fe400000001ff */
[----:B------:R0:W-:Y:S04]  /*8830*/  STL [R1+0x508], R53 ;  /* 0x0005083501007387 */ /* 0x0001e80000100800 */
[----:B------:R-:W-:Y:S02]  /*8840*/  @!P0 MOV R67, R59 ;  /* 0x0000003b00438202 */ /* 0x000fe40000000f00 */
[----:B0-----:R-:W-:Y:S02]  /*8850*/  MOV R53, RZ ;  /* 0x000000ff00357202 */ /* 0x001fe40000000f00 */
[----:B------:R-:W-:-:S02]  /*8860*/  @!P0 MOV R53, R2 ;  /* 0x0000000200358202 */ /* 0x000fc40000000f00 */
[----:B------:R-:W-:Y:S01]  /*8870*/  LOP3.LUT P0, RZ, R66, 0x4, RZ, 0xc0, !PT ;  /* 0x0000000442ff7812 */ /* 0x000fe2000780c0ff */
[----:B------:R0:W-:Y:S04]  /*8880*/  STL [R1+0x7b4], R67 ;  /* 0x0007b44301007387 */ /* 0x0001e80000100800 */
[----:B------:R1:W-:Y:S01]  /*8890*/  STL [R1+0x500], R53 ;  /* 0x0005003501007387 */ /* 0x0003e20000100800 */
[----:B0-----:R-:W-:Y:S01]  /*88a0*/  HFMA2.MMA R67, -RZ, RZ, 0, 0 ;  /* 0x00000000ff437435 */ /* 0x001fe200000001ff */
[----:B-1----:R-:W-:-:S05]  /*88b0*/  MOV R53, RZ ;  /* 0x000000ff00357202 */ /* 0x002fca0000000f00 */
[----:B------:R-:W-:Y:S02]  /*88c0*/  @!P6 MOV R67, R5 ;  /* 0x000000050043e202 */ /* 0x000fe40000000f00 */
[----:B------:R-:W-:Y:S02]  /*88d0*/  @!P6 MOV R53, R6 ;  /* 0x000000060035e202 */ /* 0x000fe40000000f00 */
[----:B------:R-:W-:Y:S01]  /*88e0*/  LOP3.LUT P6, RZ, R66, 0x2, RZ, 0xc0, !PT ;  /* 0x0000000242ff7812 */ /* 0x000fe200078cc0ff */
[----:B------:R0:W-:Y:S04]  /*88f0*/  STL [R1+0x7bc], R67 ;  /* 0x0007bc4301007387 */ /* 0x0001e80000100800 */
[----:B------:R1:W-:Y:S01]  /*8900*/  STL [R1+0x4f8], R53 ;  /* 0x0004f83501007387 */ /* 0x0003e20000100800 */
[----:B0-----:R-:W-:Y:S01]  /*8910*/  HFMA2.MMA R67, -RZ, RZ, 0, 0 ;  /* 0x00000000ff437435 */ /* 0x001fe200000001ff */
[----:B-1----:R-:W-:-:S02]  /*8920*/  MOV R53, RZ ;  /* 0x000000ff00357202 */ /* 0x002fc40000000f00 */
[----:B------:R-:W-:-:S05]  /*8930*/  @!P4 MOV R53, R10 ;  /* 0x0000000a0035c202 */ /* 0x000fca0000000f00 */
[----:B------:R-:W-:Y:S01]  /*8940*/  STL [R1+0x4f0], R53 ;  /* 0x0004f03501007387 */ /* 0x000fe20000100800 */
[----:B----4-:R-:W-:-:S05]  /*8950*/  @!P4 MOV R47, R8 ;  /* 0x00000008002fc202 */ /* 0x010fca0000000f00 */
[----:B------:R0:W-:Y:S02]  /*8960*/  STL [R1+0x7c0], R47 ;  /* 0x0007c02f01007387 */ /* 0x0001e40000100800 */
[----:B0-----:R-:W-:-:S06]  /*8970*/  HFMA2.MMA R47, -RZ, RZ, 0, 0 ;  /* 0x00000000ff2f7435 */ /* 0x001fcc00000001ff */
[----:B------:R-:W-:-:S05]  /*8980*/  @!P4 MOV R47, R11 ;  /* 0x0000000b002fc202 */ /* 0x000fca0000000f00 */
        /* <DEDUP_REMOVED lines=15> */
[----:B------:R0:W-:Y:S01]  /*8a80*/  STL [R1+0x850], R47 ;  /* 0x0008502f01007387 */ /* 0x0001e20000100800 */
[----:B------:R-:W-:Y:S02]  /*8a90*/  @!P4 MOV R67, R9 ;  /* 0x000000090043c202 */ /* 0x000fe40000000f00 */
[----:B------:R-:W-:Y:S01]  /*8aa0*/  LOP3.LUT P4, RZ, R66, 0x1, RZ, 0xc0, !PT ;  /* 0x0000000142ff7812 */ /* 0x000fe2000788c0ff */
[----:B0-----:R-:W-:-:S06]  /*8ab0*/  HFMA2.MMA R47, -RZ, RZ, 0, 0 ;  /* 0x00000000ff2f7435 */ /* 0x001fcc00000001ff */
[----:B------:R-:W-:-:S05]  /*8ac0*/  @!P6 MOV R47, R23 ;  /* 0x00000017002fe202 */ /* 0x000fca0000000f00 */
[----:B------:R0:W-:Y:S02]  /*8ad0*/  STL [R1+0x4d4], R47 ;  /* 0x0004d42f01007387 */ /* 0x0001e40000100800 */
[----:B0-----:R-:W-:Y:S02]  /*8ae0*/  HFMA2.MMA R47, -RZ, RZ, 0, 0 ;  /* 0x00000000ff2f7435 */ /* 0x001fe400000001ff */
[----:B------:R0:W-:Y:S04]  /*8af0*/  STL [R1+0x7c4], R67 ;  /* 0x0007c44301007387 */ /* 0x0001e80000100800 */
[----:B------:R-:W-:Y:S01]  /*8b00*/  @!P4 MOV R47, R24 ;  /* 0x00000018002fc202 */ /* 0x000fe20000000f00 */
[----:B0-----:R-:W-:-:S04]  /*8b10*/  HFMA2.MMA R67, -RZ, RZ, 0, 0 ;  /* 0x00000000ff437435 */ /* 0x001fc800000001ff */
[----:B------:R0:W-:Y:S01]  /*8b20*/  STL [R1+0x858], R47 ;  /* 0x0008582f01007387 */ /* 0x0001e20000100800 */
[----:B------:R-:W-:Y:S02]  /*8b30*/  MOV R53, RZ ;  /* 0x000000ff00357202 */ /* 0x000fe40000000f00 */
[----:B------:R-:W-:Y:S02]  /*8b40*/  @!P5 MOV R53, R14 ;  /* 0x0000000e0035d202 */ /* 0x000fe40000000f00 */
[----:B------:R-:W-:Y:S01]  /*8b50*/  @!P5 MOV R67, R13 ;  /* 0x0000000d0043d202 */ /* 0x000fe20000000f00 */
[----:B0-----:R-:W-:Y:S01]  /*8b60*/  HFMA2.MMA R47, -RZ, RZ, 0, 0 ;  /* 0x00000000ff2f7435 */ /* 0x001fe200000001ff */
[----:B------:R-:W-:-:S05]  /*8b70*/  LOP3.LUT P5, RZ, R65, 0x80000000, RZ, 0xc0, !PT ;  /* 0x8000000041ff7812 */ /* 0x000fca00078ac0ff */
[----:B------:R-:W-:Y:S01]  /*8b80*/  @!P4 MOV R47, R27 ;  /* 0x0000001b002fc202 */ /* 0x000fe20000000f00 */
[----:B------:R0:W-:Y:S04]  /*8b90*/  STL [R1+0x7cc], R67 ;  /* 0x0007cc4301007387 */ /* 0x0001e80000100800 */
[----:B------:R1:W-:Y:S01]  /*8ba0*/  STL [R1+0x4cc], R47 ;  /* 0x0004cc2f01007387 */ /* 0x0003e20000100800 */
[----:B0-----:R-:W-:Y:S02]  /*8bb0*/  HFMA2.MMA R67, -RZ, RZ, 0, 0 ;  /* 0x00000000ff437435 */ /* 0x001fe400000001ff */
[----:B-1----:R-:W-:-:S04]  /*8bc0*/  HFMA2.MMA R47, -RZ, RZ, 0, 0 ;  /* 0x00000000ff2f7435 */ /* 0x002fc800000001ff */
[----:B------:R-:W-:Y:S02]  /*8bd0*/  @!P0 MOV R67, R17 ;  /* 0x0000001100438202 */ /* 0x000fe40000000f00 */
[----:B------:R-:W-:-:S03]  /*8be0*/  @!P5 MOV R47, R28 ;  /* 0x0000001c002fd202 */ /* 0x000fc60000000f00 */
[----:B------:R0:W-:Y:S04]  /*8bf0*/  STL [R1+0x7d4], R67 ;  /* 0x0007d44301007387 */ /* 0x0001e80000100800 */
[----:B------:R1:W-:Y:S04]  /*8c00*/  STL [R1+0x860], R47 ;  /* 0x0008602f01007387 */ /* 0x0003e80000100800 */
[----:B------:R2:W-:Y:S01]  /*8c10*/  STL [R1+0x4e8], R53 ;  /* 0x0004e83501007387 */ /* 0x0005e20000100800 */
[----:B0-----:R-:W-:Y:S02]  /*8c20*/  HFMA2.MMA R67, -RZ, RZ, 0, 0 ;  /* 0x00000000ff437435 */ /* 0x001fe400000001ff */
[----:B-1----:R-:W-:Y:S01]  /*8c30*/  HFMA2.MMA R47, -RZ, RZ, 0, 0 ;  /* 0x00000000ff2f7435 */ /* 0x002fe200000001ff */
[----:B--2---:R-:W-:-:S02]  /*8c40*/  MOV R53, RZ ;  /* 0x000000ff00357202 */ /* 0x004fc40000000f00 */
[----:B------:R-:W-:Y:S02]  /*8c50*/  @!P0 MOV R53, R18 ;  /* 0x0000001200358202 */ /* 0x000fe40000000f00 */
[----:B------:R-:W-:Y:S02]  /*8c60*/  LOP3.LUT P0, RZ, R65, 0x40000000, RZ, 0xc0, !PT ;  /* 0x4000000041ff7812 */ /* 0x000fe4000780c0ff */
[----:B------:R-:W-:Y:S02]  /*8c70*/  @!P6 MOV R67, R21 ;  /* 0x000000150043e202 */ /* 0x000fe40000000f00 */
[----:B------:R-:W-:-:S03]  /*8c80*/  @!P5 MOV R47, R31 ;  /* 0x0000001f002fd202 */ /* 0x000fc60000000f00 */
[----:B------:R0:W-:Y:S04]  /*8c90*/  STL [R1+0x854], R67 ;  /* 0x0008544301007387 */ /* 0x0001e80000100800 */
[----:B------:R1:W-:Y:S01]  /*8ca0*/  STL [R1+0x4c4], R47 ;  /* 0x0004c42f01007387 */ /* 0x0003e20000100800 */
[----:B0-----:R-:W-:Y:S02]  /*8cb0*/  HFMA2.MMA R67, -RZ, RZ, 0, 0 ;  /* 0x00000000ff437435 */ /* 0x001fe400000001ff */
[----:B-1----:R-:W-:-:S04]  /*8cc0*/  HFMA2.MMA R47, -RZ, RZ, 0, 0 ;  /* 0x00000000ff2f7435 */ /* 0x002fc800000001ff */
[----:B------:R-:W-:Y:S01]  /*8cd0*/  @!P4 MOV R67, R25 ;  /* 0x000000190043c202 */ /* 0x000fe20000000f00 */
[----:B------:R0:W-:Y:S01]  /*8ce0*/  STL [R1+0x4e0], R53 ;  /* 0x0004e03501007387 */ /* 0x0001e20000100800 */
[----:B------:R-:W-:-:S03]  /*8cf0*/  @!P0 MOV R47, R32 ;  /* 0x00000020002f8202 */ /* 0x000fc60000000f00 */
[----:B------:R1:W-:Y:S04]  /*8d00*/  STL [R1+0x85c], R67 ;  /* 0x00085c4301007387 */ /* 0x0003e80000100800 */
[----:B------:R2:W-:Y:S01]  /*8d10*/  STL [R1+0x868], R47 ;  /* 0x0008682f01007387 */ /* 0x0005e20000100800 */
[----:B0-----:R-:W-:Y:S02]  /*8d20*/  MOV R53, RZ ;  /* 0x000000ff00357202 */ /* 0x001fe40000000f00 */
[----:B------:R-:W-:Y:S01]  /*8d30*/  @!P6 MOV R53, R22 ;  /* 0x000000160035e202 */ /* 0x000fe20000000f00 */
[----:B-1----:R-:W-:Y:S02]  /*8d40*/  HFMA2.MMA R67, -RZ, RZ, 0, 0 ;  /* 0x00000000ff437435 */ /* 0x002fe400000001ff */
[----:B--2---:R-:W-:-:S02]  /*8d50*/  HFMA2.MMA R47, -RZ, RZ, 0, 0 ;  /* 0x00000000ff2f7435 */ /* 0x004fc400000001ff */
[----:B------:R0:W-:Y:S01]  /*8d60*/  STL [R1+0x4d8], R53 ;  /* 0x0004d83501007387 */ /* 0x0001e20000100800 */
[----:B------:R-:W-:Y:S02]  /*8d70*/  LOP3.LUT P6, RZ, R65, 0x20000000, RZ, 0xc0, !PT ;  /* 0x2000000041ff7812 */ /* 0x000fe400078cc0ff */
[----:B------:R-:W-:Y:S02]  /*8d80*/  @!P5 MOV R67, R29 ;  /* 0x0000001d0043d202 */ /* 0x000fe40000000f00 */
[----:B------:R-:W-:Y:S02]  /*8d90*/  @!P0 MOV R47, R35 ;  /* 0x00000023002f8202 */ /* 0x000fe40000000f00 */
[----:B0-----:R-:W-:Y:S02]  /*8da0*/  MOV R53, RZ ;  /* 0x000000ff00357202 */ /* 0x001fe40000000f00 */
[----:B------:R-:W-:Y:S01]  /*8db0*/  @!P4 MOV R53, R26 ;  /* 0x0000001a0035c202 */ /* 0x000fe20000000f00 */
[----:B------:R0:W-:Y:S04]  /*8dc0*/  STL [R1+0x864], R67 ;  /* 0x0008644301007387 */ /* 0x0001e80000100800 */
[----:B------:R1:W-:Y:S04]  /*8dd0*/  STL [R1+0x4d0], R53 ;  /* 0x0004d03501007387 */ /* 0x0003e80000100800 */
[----:B------:R2:W-:Y:S01]  /*8de0*/  STL [R1+0x4bc], R47 ;  /* 0x0004bc2f01007387 */ /* 0x0005e20000100800 */
[----:B0-----:R-:W-:Y:S01]  /*8df0*/  HFMA2.MMA R67, -RZ, RZ, 0, 0 ;  /* 0x00000000ff437435 */ /* 0x001fe200000001ff */
[----:B-1----:R-:W-:-:S02]  /*8e00*/  MOV R53, RZ ;  /* 0x000000ff00357202 */ /* 0x002fc40000000f00 */
[----:B------:R-:W-:Y:S01]  /*8e10*/  @!P5 MOV R53, R30 ;  /* 0x0000001e0035d202 */ /* 0x000fe20000000f00 */
[----:B--2---:R-:W-:Y:S01]  /*8e20*/  HFMA2.MMA R47, -RZ, RZ, 0, 0 ;  /* 0x00000000ff2f7435 */ /* 0x004fe200000001ff */
[----:B------:R-:W-:Y:S01]  /*8e30*/  LOP3.LUT P5, RZ, R0, 0x4000, RZ, 0xc0, !PT ;  /* 0x0000400000ff7812 */ /* 0x000fe200078ac0ff */
[----:B------:R0:W-:Y:S01]  /*8e40*/  STL.64 [R1+0xf0], R36 ;  /* 0x0000f02401007387 */ /* 0x0001e20000100a00 */
[----:B------:R-:W-:-:S03]  /*8e50*/  @!P0 MOV R67, R33 ;  /* 0x0000002100438202 */ /* 0x000fc60000000f00 */
[----:B------:R-:W-:Y:S02]  /*8e60*/  @!P6 MOV R47, R36 ;  /* 0x00000024002fe202 */ /* 0x000fe40000000f00 */
[----:B------:R1:W-:Y:S01]  /*8e70*/  STL [R1+0x86c], R67 ;  /* 0x00086c4301007387 */ /* 0x0003e20000100800 */
[----:B0-----:R-:W-:Y:S01]  /*8e80*/  MOV R36, R50 ;  /* 0x0000003200247202 */ /* 0x001fe20000000f00 */
[----:B------:R-:W-:Y:S02]  /*8e90*/  HFMA2.MMA R50, -RZ, RZ, 0, 0 ;  /* 0x00000000ff327435 */ /* 0x000fe400000001ff */
[----:B-1----:R-:W-:-:S04]  /*8ea0*/  HFMA2.MMA R67, -RZ, RZ, 0, 0 ;  /* 0x00000000ff437435 */ /* 0x002fc800000001ff */
[----:B------:R-:W-:Y:S02]  /*8eb0*/  @!P5 MOV R50, R48 ;  /* 0x000000300032d202 */ /* 0x000fe40000000f00 */
[----:B------:R-:W-:Y:S02]  /*8ec0*/  @!P6 MOV R67, R37 ;  /* 0x000000250043e202 */ /* 0x000fe40000000f00 */
[----:B------:R-:W-:Y:S01]  /*8ed0*/  MOV R37, R51 ;  /* 0x0000003300257202 */ /* 0x000fe20000000f00 */
[----:B------:R0:W-:Y:S02]  /*8ee0*/  STL [R1+0x888], R50 ;  /* 0x0008883201007387 */ /* 0x0001e40000100800 */
[----:B0-----:R-:W-:Y:S02]  /*8ef0*/  CS2R R50, SRZ ;  /* 0x0000000000327805 */ /* 0x001fe4000001ff00 */
[----:B------:R-:W-:-:S05]  /*8f00*/  @!P5 MOV R50, R49 ;  /* 0x000000310032d202 */ /* 0x000fca0000000f00 */
[----:B------:R0:W-:Y:S04]  /*8f10*/  STL [R1+0x88c], R50 ;  /* 0x00088c3201007387 */ /* 0x0001e80000100800 */
[----:B0-----:R-:W2:Y:S04]  /*8f20*/  LDL.LU R50, [R1+0x968] ;  /* 0x0009680001327983 */ /* 0x001ea80000300800 */
[----:B------:R0:W-:Y:S04]  /*8f30*/  STL [R1+0x4c8], R53 ;  /* 0x0004c83501007387 */ /* 0x0001e80000100800 */
[----:B------:R1:W-:Y:S01]  /*8f40*/  STL [R1+0x870], R47 ;  /* 0x0008702f01007387 */ /* 0x0003e20000100800 */
[----:B0-----:R-:W-:-:S02]  /*8f50*/  MOV R53, RZ ;  /* 0x000000ff00357202 */ /* 0x001fc40000000f00 */
[----:B------:R-:W-:Y:S01]  /*8f60*/  @!P0 MOV R53, R34 ;  /* 0x0000002200358202 */ /* 0x000fe20000000f00 */
[----:B-1----:R-:W-:-:S04]  /*8f70*/  HFMA2.MMA R47, -RZ, RZ, 0, 0 ;  /* 0x00000000ff2f7435 */ /* 0x002fc800000001ff */
[----:B------:R-:W-:Y:S02]  /*8f80*/  STL [R1+0x4c0], R53 ;  /* 0x0004c03501007387 */ /* 0x000fe40000100800 */
[----:B------:R-:W-:Y:S02]  /*8f90*/  @!P6 MOV R47, R39 ;  /* 0x00000027002fe202 */ /* 0x000fe40000000f00 */
[----:B--2---:R-:W-:-:S05]  /*8fa0*/  @!P5 MOV R51, R50 ;  /* 0x000000320033d202 */ /* 0x004fca0000000f00 */
[----:B------:R0:W-:Y:S04]  /*8fb0*/  STL [R1+0x768], R51 ;  /* 0x0007683301007387 */ /* 0x0001e80000100800 */
[----:B0-----:R-:W2:Y:S01]  /*8fc0*/  LDL.LU R51, [R1+0x964] ;  /* 0x0009640001337983 */ /* 0x001ea20000300800 */
[----:B------:R-:W-:Y:S02]  /*8fd0*/  MOV R53, RZ ;  /* 0x000000ff00357202 */ /* 0x000fe40000000f00 */
[----:B------:R-:W-:Y:S02]  /*8fe0*/  @!P6 MOV R53, R38 ;  /* 0x000000260035e202 */ /* 0x000fe40000000f00 */
[C---:B------:R-:W-:Y:S02]  /*8ff0*/  LOP3.LUT P6, RZ, R0.reuse, 0x1000, RZ, 0xc0, !PT ;  /* 0x0000100000ff7812 */ /* 0x040fe400078cc0ff */
[----:B------:R-:W-:Y:S01]  /*9000*/  LOP3.LUT P0, RZ, R0, 0x2000, RZ, 0xc0, !PT ;  /* 0x0000200000ff7812 */ /* 0x000fe2000780c0ff */
[----:B------:R0:W-:Y:S02]  /*9010*/  STL [R1+0x4b8], R53 ;  /* 0x0004b83501007387 */ /* 0x0001e40000100800 */
[----:B0-----:R-:W-:-:S08]  /*9020*/  MOV R53, RZ ;  /* 0x000000ff00357202 */ /* 0x001fd00000000f00 */
[----:B------:R-:W-:-:S05]  /*9030*/  @!P6 MOV R53, R42 ;  /* 0x0000002a0035e202 */ /* 0x000fca0000000f00 */
[----:B------:R0:W-:Y:S02]  /*9040*/  STL [R1+0x4b0], R53 ;  /* 0x0004b03501007387 */ /* 0x0001e40000100800 */
[----:B0-----:R-:W-:Y:S02]  /*9050*/  MOV R53, RZ ;  /* 0x000000ff00357202 */ /* 0x001fe40000000f00 */
[----:B------:R-:W-:-:S05]  /*9060*/  @!P0 MOV R53, R46 ;  /* 0x0000002e00358202 */ /* 0x000fca0000000f00 */
[----:B------:R0:W-:Y:S02]  /*9070*/  STL [R1+0x4a8], R53 ;  /* 0x0004a83501007387 */ /* 0x0001e40000100800 */
[----:B0-----:R-:W-:-:S06]  /*9080*/  HFMA2.MMA R53, -RZ, RZ, 0, 0 ;  /* 0x00000000ff357435 */ /* 0x001fcc00000001ff */
[----:B--2---:R-:W-:-:S05]  /*9090*/  @!P5 MOV R53, R51 ;  /* 0x000000330035d202 */ /* 0x004fca0000000f00 */
[----:B------:R0:W-:Y:S04]  /*90a0*/  STL [R1+0x784], R53 ;  /* 0x0007843501007387 */ /* 0x0001e80000100800 */
[----:B0-----:R-:W2:Y:S04]  /*90b0*/  LDL.LU R53, [R1+0x960] ;  /* 0x0009600001357983 */ /* 0x001ea80000300800 */
[----:B------:R0:W-:Y:S01]  /*90c0*/  STL.64 [R1+0x2f0], R38 ;  /* 0x0002f02601007387 */ /* 0x0001e20000100a00 */
[----:B------:R-:W-:-:S03]  /*90d0*/  LOP3.LUT P4, RZ, R0, 0x8000, RZ, 0xc0, !PT ;  /* 0x0000800000ff7812 */ /* 0x000fc6000788c0ff */
[----:B------:R1:W-:Y:S01]  /*90e0*/  STL [R1+0x4b4], R47 ;  /* 0x0004b42f01007387 */ /* 0x0003e20000100800 */
[----:B0-----:R-:W-:-:S03]  /*90f0*/  MOV R39, R55 ;  /* 0x0000003700277202 */ /* 0x001fc60000000f00 */
[----:B------:R-:W3:Y:S01]  /*9100*/  LDL.LU R55, [R1+0x95c] ;  /* 0x00095c0001377983 */ /* 0x000ee20000300800 */
[----:B-1----:R-:W-:-:S03]  /*9110*/  HFMA2.MMA R47, -RZ, RZ, 0, 0 ;  /* 0x00000000ff2f7435 */ /* 0x002fc600000001ff */
[----:B------:R0:W-:Y:S03]  /*9120*/  STL [R1+0x874], R67 ;  /* 0x0008744301007387 */ /* 0x0001e60000100800 */
[----:B------:R-:W-:Y:S01]  /*9130*/  @!P6 MOV R47, R40 ;  /* 0x00000028002fe202 */ /* 0x000fe20000000f00 */
[----:B------:R1:W-:Y:S01]  /*9140*/  STL.64 [R1+0xf8], R40 ;  /* 0x0000f82801007387 */ /* 0x0003e20000100a00 */
[----:B0-----:R-:W-:-:S03]  /*9150*/  HFMA2.MMA R67, -RZ, RZ, 0, 0 ;  /* 0x00000000ff437435 */ /* 0x001fc600000001ff */
[----:B------:R0:W-:Y:S03]  /*9160*/  STL [R1+0x878], R47 ;  /* 0x0008782f01007387 */ /* 0x0001e60000100800 */
[----:B------:R-:W-:Y:S02]  /*9170*/  @!P6 MOV R67, R41 ;  /* 0x000000290043e202 */ /* 0x000fe40000000f00 */
[----:B-1----:R-:W-:Y:S02]  /*9180*/  CS2R R40, SRZ ;  /* 0x0000000000287805 */ /* 0x002fe4000001ff00 */
[----:B------:R-:W-:Y:S01]  /*9190*/  @!P4 MOV R40, R54 ;  /* 0x000000360028c202 */ /* 0x000fe20000000f00 */
[----:B0-----:R-:W-:-:S04]  /*91a0*/  HFMA2.MMA R47, -RZ, RZ, 0, 0 ;  /* 0x00000000ff2f7435 */ /* 0x001fc800000001ff */
[----:B------:R0:W-:Y:S02]  /*91b0*/  STL [R1+0x76c], R40 ;  /* 0x00076c2801007387 */ /* 0x0001e40000100800 */
[----:B------:R-:W-:Y:S02]  /*91c0*/  @!P6 MOV R47, R43 ;  /* 0x0000002b002fe202 */ /* 0x000fe40000000f00 */
[----:B0-----:R-:W4:Y:S04]  /*91d0*/  LDL R40, [R1+0x4a4] ;  /* 0x0004a40001287983 */ /* 0x001f280000100800 */
[----:B------:R0:W-:Y:S02]  /*91e0*/  STL [R1+0x4ac], R47 ;  /* 0x0004ac2f01007387 */ /* 0x0001e40000100800 */
[----:B0-----:R-:W-:-:S06]  /*91f0*/  HFMA2.MMA R47, -RZ, RZ, 0, 0 ;  /* 0x00000000ff2f7435 */ /* 0x001fcc00000001ff */
[----:B------:R-:W-:-:S05]  /*9200*/  @!P0 MOV R47, R44 ;  /* 0x0000002c002f8202 */ /* 0x000fca0000000f00 */
[----:B------:R0:W-:Y:S04]  /*9210*/  STL [R1+0x880], R47 ;  /* 0x0008802f01007387 */ /* 0x0001e80000100800 */
[----:B------:R1:W-:Y:S01]  /*9220*/  STL.64 [R1+0x100], R44 ;  /* 0x0001002c01007387 */ /* 0x0003e20000100a00 */
[----:B0-----:R-:W-:-:S06]  /*9230*/  HFMA2.MMA R47, -RZ, RZ, 0, 0 ;  /* 0x00000000ff2f7435 */ /* 0x001fcc00000001ff */
[----:B------:R-:W-:Y:S02]  /*9240*/  @!P0 MOV R47, R45 ;  /* 0x0000002d002f8202 */ /* 0x000fe40000000f00 */
[----:B-1----:R-:W4:Y:S04]  /*9250*/  LDL R45, [R1+0x49c] ;  /* 0x00049c00012d7983 */ /* 0x002f280000100800 */
[----:B------:R0:W-:Y:S04]  /*9260*/  STL [R1+0x884], R47 ;  /* 0x0008842f01007387 */ /* 0x0001e80000100800 */
[----:B0-----:R-:W4:Y:S01]  /*9270*/  LDL.LU R47, [R1+0x96c] ;  /* 0x00096c00012f7983 */ /* 0x001f220000300800 */
[----:B--2---:R-:W-:-:S05]  /*9280*/  @!P4 MOV R41, R53 ;  /* 0x000000350029c202 */ /* 0x004fca0000000f00 */
[----:B------:R0:W-:Y:S02]  /*9290*/  STL [R1+0x894], R41 ;  /* 0x0008942901007387 */ /* 0x0001e40000100800 */
[----:B0-----:R-:W-:-:S06]  /*92a0*/  HFMA2.MMA R41, -RZ, RZ, 0, 0 ;  /* 0x00000000ff297435 */ /* 0x001fcc00000001ff */
[----:B------:R-:W-:-:S05]  /*92b0*/  @!P3 MOV R41, R57 ;  /* 0x000000390029b202 */ /* 0x000fca0000000f00 */
[----:B------:R0:W-:Y:S04]  /*92c0*/  STL [R1+0x89c], R41 ;  /* 0x00089c2901007387 */ /* 0x0001e80000100800 */
[----:B0-----:R-:W2:Y:S01]  /*92d0*/  LDL R41, [R1+0x498] ;  /* 0x0004980001297983 */ /* 0x001ea20000100800 */
[----:B------:R-:W-:-:S06]  /*92e0*/  HFMA2.MMA R38, -RZ, RZ, 0, 0 ;  /* 0x00000000ff267435 */ /* 0x000fcc00000001ff */
[----:B------:R-:W-:-:S05]  /*92f0*/  @!P4 MOV R38, R52 ;  /* 0x000000340026c202 */ /* 0x000fca0000000f00 */
[----:B------:R0:W-:Y:S02]  /*9300*/  STL [R1+0x890], R38 ;  /* 0x0008902601007387 */ /* 0x0001e40000100800 */
[----:B0-----:R-:W-:-:S06]  /*9310*/  HFMA2.MMA R38, -RZ, RZ, 0, 0 ;  /* 0x00000000ff267435 */ /* 0x001fcc00000001ff */
[----:B---3--:R-:W-:-:S05]  /*9320*/  @!P4 MOV R38, R55 ;  /* 0x000000370026c202 */ /* 0x008fca0000000f00 */
[----:B------:R0:W-:Y:S02]  /*9330*/  STL [R1+0x794], R38 ;  /* 0x0007942601007387 */ /* 0x0001e40000100800 */
[----:B0-----:R-:W-:-:S06]  /*9340*/  HFMA2.MMA R38, -RZ, RZ, 0, 0 ;  /* 0x00000000ff267435 */ /* 0x001fcc00000001ff */
[----:B------:R-:W-:-:S05]  /*9350*/  @!P3 MOV R38, R56 ;  /* 0x000000380026b202 */ /* 0x000fca0000000f00 */
[----:B------:R0:W-:Y:S02]  /*9360*/  STL [R1+0x898], R38 ;  /* 0x0008982601007387 */ /* 0x0001e40000100800 */
[----:B0-----:R-:W-:-:S06]  /*9370*/  HFMA2.MMA R38, -RZ, RZ, 0, 0 ;  /* 0x00000000ff267435 */ /* 0x001fcc00000001ff */
[----:B----4-:R-:W-:-:S05]  /*9380*/  @!P3 MOV R38, R40 ;  /* 0x000000280026b202 */ /* 0x010fca0000000f00 */
[----:B------:R0:W-:Y:S02]  /*9390*/  STL [R1+0x790], R38 ;  /* 0x0007902601007387 */ /* 0x0001e40000100800 */
[----:B0-----:R-:W-:Y:S02]  /*93a0*/  HFMA2.MMA R38, -RZ, RZ, 0, 0 ;  /* 0x00000000ff267435 */ /* 0x001fe400000001ff */
[----:B------:R0:W-:Y:S02]  /*93b0*/  STL [R1+0x87c], R67 ;  /* 0x00087c4301007387 */ /* 0x0001e40000100800 */
[----:B0-----:R-:W-:-:S06]  /*93c0*/  HFMA2.MMA R67, -RZ, RZ, 0, 0 ;  /* 0x00000000ff437435 */ /* 0x001fcc00000001ff */
[----:B------:R-:W-:Y:S01]  /*93d0*/  @!P0 MOV R67, R47 ;  /* 0x0000002f00438202 */ /* 0x000fe20000000f00 */
[----:B------:R0:W-:Y:S04]  /*93e0*/  STL.64 [R1+0xe8], R32 ;  /* 0x0000e82001007387 */ /* 0x0001e80000100a00 */
[----:B------:R1:W-:Y:S04]  /*93f0*/  STL.64 [R1+0x8e0], R66 ;  /* 0x0008e04201007387 */ /* 0x0003e80000100a00 */
[----:B0-----:R-:W3:Y:S04]  /*9400*/  LDL.LU.64 R32, [R1+0x740] ;  /* 0x0007400001207983 */ /* 0x001ee80000300a00 */
[----:B-1----:R-:W4:Y:S01]  /*9410*/  LDL.LU.64 R66, [R1+0x758] ;  /* 0x0007580001427983 */ /* 0x002f220000300a00 */
[----:B--2---:R-:W-:-:S03]  /*9420*/  @!P2 MOV R38, R41 ;  /* 0x000000290026a202 */ /* 0x004fc60000000f00 */
[----:B------:R-:W2:Y:S04]  /*9430*/  LDL R41, [R1+0x494] ;  /* 0x0004940001297983 */ /* 0x000ea80000100800 */
[----:B------:R0:W-:Y:S02]  /*9440*/  STL [R1+0x8a0], R38 ;  /* 0x0008a02601007387 */ /* 0x0001e40000100800 */
[----:B0-----:R-:W-:Y:S01]  /*9450*/  MOV R38, R39 ;  /* 0x0000002700267202 */ /* 0x001fe20000000f00 */
[----:B------:R-:W-:-:S06]  /*9460*/  HFMA2.MMA R39, -RZ, RZ, 0, 0 ;  /* 0x00000000ff277435 */ /* 0x000fcc00000001ff */
[----:B------:R-:W-:-:S05]  /*9470*/  @!P2 MOV R39, R45 ;  /* 0x0000002d0027a202 */ /* 0x000fca0000000f00 */
[----:B------:R0:W-:Y:S04]  /*9480*/  STL [R1+0x8a4], R39 ;  /* 0x0008a42701007387 */ /* 0x0001e80000100800 */
[----:B0-----:R-:W3:Y:S01]  /*9490*/  LDL R39, [R1+0x488] ;  /* 0x0004880001277983 */ /* 0x001ee20000100800 */
[C---:B------:R-:W-:Y:S02]  /*94a0*/  LOP3.LUT P6, RZ, R65.reuse, 0x40, RZ, 0xc0, !PT ;  /* 0x0000004041ff7812 */ /* 0x040fe400078cc0ff */
[C---:B------:R-:W-:Y:S02]  /*94b0*/  LOP3.LUT P0, RZ, R65.reuse, 0x20, RZ, 0xc0, !PT ;  /* 0x0000002041ff7812 */ /* 0x040fe4000780c0ff */
[----:B------:R-:W-:Y:S01]  /*94c0*/  LOP3.LUT R0, R0, 0xffffffbf, RZ, 0xc0, !PT ;  /* 0xffffffbf00007812 */ /* 0x000fe200078ec0ff */
[----:B------:R-:W-:Y:S01]  /*94d0*/  HFMA2.MMA R40, -RZ, RZ, 0, 0 ;  /* 0x00000000ff287435 */ /* 0x000fe200000001ff */
[----:B------:R-:W-:-:S07]  /*94e0*/  LOP3.LUT P5, RZ, R65, 0x10, RZ, 0xc0, !PT ;  /* 0x0000001041ff7812 */ /* 0x000fce00078ac0ff */
[----:B------:R-:W-:-:S04]  /*94f0*/  @P6 LOP3.LUT R0, R0, 0x40, RZ, 0xfc, !PT ;  /* 0x0000004000006812 */ /* 0x000fc800078efcff */
[----:B------:R-:W-:-:S04]  /*9500*/  LOP3.LUT R0, R0, 0xffffff7f, RZ, 0xc0, !PT ;  /* 0xffffff7f00007812 */ /* 0x000fc800078ec0ff */
[----:B------:R-:W-:Y:S02]  /*9510*/  @P0 LOP3.LUT R0, R0, 0x80, RZ, 0xfc, !PT ;  /* 0x0000008000000812 */ /* 0x000fe400078efcff */
[----:B------:R-:W-:Y:S02]  /*9520*/  LOP3.LUT P4, RZ, R65, 0x8, RZ, 0xc0, !PT ;  /* 0x0000000841ff7812 */ /* 0x000fe4000788c0ff */
[----:B------:R-:W-:-:S04]  /*9530*/  LOP3.LUT R0, R0, 0xfffffeff, RZ, 0xc0, !PT ;  /* 0xfffffeff00007812 */ /* 0x000fc800078ec0ff */
[----:B------:R-:W-:-:S04]  /*9540*/  @P5 LOP3.LUT R0, R0, 0x100, RZ, 0xfc, !PT ;  /* 0x0000010000005812 */ /* 0x000fc800078efcff */
[----:B------:R-:W-:-:S04]  /*9550*/  LOP3.LUT R0, R0, 0xfffffdff, RZ, 0xc0, !PT ;  /* 0xfffffdff00007812 */ /* 0x000fc800078ec0ff */
[----:B------:R-:W-:Y:S02]  /*9560*/  @P4 LOP3.LUT R0, R0, 0x200, RZ, 0xfc, !PT ;  /* 0x0000020000004812 */ /* 0x000fe400078efcff */
[----:B------:R-:W-:Y:S01]  /*9570*/  LOP3.LUT P4, RZ, R65, 0x200000, RZ, 0xc0, !PT ;  /* 0x0020000041ff7812 */ /* 0x000fe2000788c0ff */
[----:B------:R0:W-:Y:S04]  /*9580*/  STL.64 [R1+0x2e0], R30 ;  /* 0x0002e01e01007387 */ /* 0x0001e80000100a00 */
[----:B------:R1:W-:Y:S04]  /*9590*/  STL.64 [R1+0xe0], R28 ;  /* 0x0000e01c01007387 */ /* 0x0003e80000100a00 */
[----:B0-----:R-:W4:Y:S04]  /*95a0*/  LDL.LU.64 R30, [R1+0x738] ;  /* 0x00073800011e7983 */ /* 0x001f280000300a00 */
[----:B-1----:R-:W4:Y:S04]  /*95b0*/  LDL.LU.64 R28, [R1+0x730] ;  /* 0x00073000011c7983 */ /* 0x002f280000300a00 */
[----:B------:R0:W-:Y:S04]  /*95c0*/  STL.64 [R1+0x2e8], R34 ;  /* 0x0002e82201007387 */ /* 0x0001e80000100a00 */
[----:B0-----:R-:W4:Y:S01]  /*95d0*/  LDL.LU.64 R34, [R1+0x748] ;  /* 0x0007480001227983 */ /* 0x001f220000300a00 */
[----:B--2---:R-:W-:-:S02]  /*95e0*/  @!P2 MOV R40, R41 ;  /* 0x000000290028a202 */ /* 0x004fc40000000f00 */
[----:B------:R-:W-:Y:S01]  /*95f0*/  MOV R41, R38 ;  /* 0x0000002600297202 */ /* 0x000fe20000000f00 */
[----:B------:R-:W-:-:S06]  /*9600*/  HFMA2.MMA R38, -RZ, RZ, 0, 0 ;  /* 0x00000000ff267435 */ /* 0x000fcc00000001ff */
[----:B---3--:R-:W-:-:S05]  /*9610*/  @!P1 MOV R38, R39 ;  /* 0x0000002700269202 */ /* 0x008fca0000000f00 */
[----:B------:R0:W-:Y:S01]  /*9620*/  STL [R1+0x8a8], R38 ;  /* 0x0008a82601007387 */ /* 0x0001e20000100800 */
[----:B------:R-:W-:Y:S02]  /*9630*/  MOV R39, RZ ;  /* 0x000000ff00277202 */ /* 0x000fe40000000f00 */
[----:B------:R-:W-:Y:S01]  /*9640*/  @!P1 MOV R39, R41 ;  /* 0x0000002900279202 */ /* 0x000fe20000000f00 */
[----:B0-----:R-:W-:-:S04]  /*9650*/  HFMA2.MMA R38, -RZ, RZ, 0, 0 ;  /* 0x00000000ff267435 */ /* 0x001fc800000001ff */
[----:B------:R-:W-:Y:S02]  /*9660*/  STL [R1+0x774], R39 ;  /* 0x0007742701007387 */ /* 0x000fe40000100800 */
[----:B------:R-:W-:-:S05]  /*9670*/  @!P1 MOV R38, R64 ;  /* 0x0000004000269202 */ /* 0x000fca0000000f00 */
[----:B------:R0:W-:Y:S02]  /*9680*/  STL [R1+0x788], R38 ;  /* 0x0007882601007387 */ /* 0x0001e40000100800 */
[----:B0-----:R-:W-:-:S06]  /*9690*/  CS2R R38, SRZ ;  /* 0x0000000000267805 */ /* 0x001fcc000001ff00 */
[----:B----4-:R0:W2:Y:S02]  /*96a0*/  @!P4 LDG.E.64 R38, [R66.64] ;  /* 0x0000000e4226c981 */ /* 0x0100a4000c1e1b00 */
[----:B0-----:R-:W-:Y:S02]  /*96b0*/  MOV R66, R32 ;  /* 0x0000002000427202 */ /* 0x001fe40000000f00 */
[----:B------:R-:W-:Y:S02]  /*96c0*/  MOV R67, R33 ;  /* 0x0000002100437202 */ /* 0x000fe40000000f00 */
[----:B------:R-:W-:-:S06]  /*96d0*/  CS2R R32, SRZ ;  /* 0x0000000000207805 */ /* 0x000fcc000001ff00 */
[----:B------:R-:W3:Y:S01]  /*96e0*/  @!P4 LDG.E.64 R32, [R36.64] ;  /* 0x0000000e2420c981 */ /* 0x000ee2000c1e1b00 */
[----:B------:R-:W-:-:S03]  /*96f0*/  LOP3.LUT P5, RZ, R65, 0x100000, RZ, 0xc0, !PT ;  /* 0x0010000041ff7812 */ /* 0x000fc600078ac0ff */
[----:B------:R-:W-:Y:S04]  /*9700*/  STL.64 [R1+0x108], R48 ;  /* 0x0001083001007387 */ /* 0x000fe80000100a00 */
[----:B------:R0:W-:Y:S04]  /*9710*/  STL.64 [R1+0x2d8], R26 ;  /* 0x0002d81a01007387 */ /* 0x0001e80000100a00 */
[----:B------:R1:W-:Y:S04]  /*9720*/  STL.64 [R1+0xd8], R24 ;  /* 0x0000d81801007387 */ /* 0x0003e80000100a00 */
[----:B0-----:R-:W4:Y:S04]  /*9730*/  LDL.LU.64 R26, [R1+0x728] ;  /* 0x00072800011a7983 */ /* 0x001f280000300a00 */
[----:B-1----:R-:W2:Y:S01]  /*9740*/  LDL.LU.64 R24, [R1+0x720] ;  /* 0x0007200001187983 */ /* 0x002ea20000300a00 */
[----:B---3--:R-:W-:-:S02]  /*9750*/  MOV R49, R32 ;  /* 0x0000002000317202 */ /* 0x008fc40000000f00 */
[----:B------:R-:W-:Y:S02]  /*9760*/  MOV R48, R33 ;  /* 0x0000002100307202 */ /* 0x000fe40000000f00 */
[----:B------:R-:W-:Y:S02]  /*9770*/  MOV R32, R30 ;  /* 0x0000001e00207202 */ /* 0x000fe40000000f00 */
[----:B------:R-:W-:Y:S02]  /*9780*/  MOV R33, R31 ;  /* 0x0000001f00217202 */ /* 0x000fe40000000f00 */
[----:B------:R-:W-:Y:S02]  /*9790*/  MOV R30, R28 ;  /* 0x0000001c001e7202 */ /* 0x000fe40000000f00 */
[----:B------:R-:W-:Y:S02]  /*97a0*/  MOV R31, R29 ;  /* 0x0000001d001f7202 */ /* 0x000fe40000000f00 */
[----:B------:R-:W-:-:S06]  /*97b0*/  CS2R R28, SRZ ;  /* 0x00000000001c7805 */ /* 0x000fcc000001ff00 */
[----:B------:R-:W3:Y:S04]  /*97c0*/  @!P5 LDG.E.64 R28, [R34.64] ;  /* 0x0000000e221cd981 */ /* 0x000ee8000c1e1b00 */
[----:B------:R-:W-:Y:S04]  /*97d0*/  STL.64 [R1+0x110], R52 ;  /* 0x0001103401007387 */ /* 0x000fe80000100a00 */
[----:B------:R0:W-:Y:S04]  /*97e0*/  STL.64 [R1+0x2d0], R22 ;  /* 0x0002d01601007387 */ /* 0x0001e80000100a00 */
[----:B------:R1:W-:Y:S04]  /*97f0*/  STL.64 [R1+0xd0], R20 ;  /* 0x0000d01401007387 */ /* 0x0003e80000100a00 */
[----:B0-----:R-:W2:Y:S04]  /*9800*/  LDL.LU.64 R22, [R1+0x718] ;  /* 0x0007180001167983 */ /* 0x001ea80000300a00 */
[----:B-1----:R-:W2:Y:S01]  /*9810*/  LDL.LU.64 R20, [R1+0x710] ;  /* 0x0007100001147983 */ /* 0x002ea20000300a00 */
[----:B---3--:R-:W-:-:S02]  /*9820*/  MOV R53, R28 ;  /* 0x0000001c00357202 */ /* 0x008fc40000000f00 */
[----:B------:R-:W-:Y:S02]  /*9830*/  MOV R52, R29 ;  /* 0x0000001d00347202 */ /* 0x000fe40000000f00 */
[----:B----4-:R-:W-:Y:S02]  /*9840*/  MOV R28, R26 ;  /* 0x0000001a001c7202 */ /* 0x010fe40000000f00 */
[----:B------:R-:W-:Y:S02]  /*9850*/  MOV R29, R27 ;  /* 0x0000001b001d7202 */ /* 0x000fe40000000f00 */
[----:B--2---:R-:W-:Y:S02]  /*9860*/  MOV R26, R24 ;  /* 0x00000018001a7202 */ /* 0x004fe40000000f00 */
[----:B------:R-:W-:Y:S02]  /*9870*/  MOV R27, R25 ;  /* 0x00000019001b7202 */ /* 0x000fe40000000f00 */
[----:B------:R-:W-:-:S06]  /*9880*/  CS2R R24, SRZ ;  /* 0x0000000000187805 */ /* 0x000fcc000001ff00 */
[----:B------:R-:W2:Y:S01]  /*9890*/  @!P5 LDG.E.64 R24, [R66.64] ;  /* 0x0000000e4218d981 */ /* 0x000ea2000c1e1b00 */
[----:B------:R-:W-:-:S03]  /*98a0*/  LOP3.LUT P0, RZ, R65, 0x80000, RZ, 0xc0, !PT ;  /* 0x0008000041ff7812 */ /* 0x000fc6000780c0ff */
[----:B------:R-:W-:Y:S04]  /*98b0*/  STL.64 [R1+0x118], R56 ;  /* 0x0001183801007387 */ /* 0x000fe80000100a00 */
[----:B------:R0:W-:Y:S04]  /*98c0*/  STL.64 [R1+0x2c8], R18 ;  /* 0x0002c81201007387 */ /* 0x0001e80000100a00 */
[----:B0-----:R-:W3:Y:S01]  /*98d0*/  LDL.LU.64 R18, [R1+0x708] ;  /* 0x0007080001127983 */ /* 0x001ee20000300a00 */
[----:B--2---:R-:W-:Y:S02]  /*98e0*/  MOV R57, R24 ;  /* 0x0000001800397202 */ /* 0x004fe40000000f00 */
[----:B------:R-:W-:-:S02]  /*98f0*/  MOV R56, R25 ;  /* 0x0000001900387202 */ /* 0x000fc40000000f00 */
[----:B------:R-:W-:Y:S02]  /*9900*/  MOV R24, R22 ;  /* 0x0000001600187202 */ /* 0x000fe40000000f00 */
[----:B------:R-:W-:Y:S02]  /*9910*/  MOV R25, R23 ;  /* 0x0000001700197202 */ /* 0x000fe40000000f00 */
[----:B------:R-:W-:Y:S02]  /*9920*/  MOV R22, R20 ;  /* 0x0000001400167202 */ /* 0x000fe40000000f00 */
[----:B------:R-:W-:Y:S02]  /*9930*/  MOV R23, R21 ;  /* 0x0000001500177202 */ /* 0x000fe40000000f00 */
[----:B------:R-:W-:-:S06]  /*9940*/  CS2R R20, SRZ ;  /* 0x0000000000147805 */ /* 0x000fcc000001ff00 */
[----:B------:R-:W2:Y:S04]  /*9950*/  @!P0 LDG.E.64 R20, [R32.64] ;  /* 0x0000000e20148981 */ /* 0x000ea8000c1e1b00 */
[----:B--2---:R3:W-:Y:S02]  /*9960*/  STL.64 [R1+0x458], R20 ;  /* 0x0004581401007387 */ /* 0x0047e40000100a00 */
[----:B---3--:R-:W-:Y:S02]  /*9970*/  MOV R20, R18 ;  /* 0x0000001200147202 */ /* 0x008fe40000000f00 */
[----:B------:R-:W-:Y:S02]  /*9980*/  MOV R21, R19 ;  /* 0x0000001300157202 */ /* 0x000fe40000000f00 */
[----:B------:R-:W-:-:S06]  /*9990*/  CS2R R18, SRZ ;  /* 0x0000000000127805 */ /* 0x000fcc000001ff00 */
[----:B------:R-:W2:Y:S01]  /*99a0*/  @!P0 LDG.E.64 R18, [R30.64] ;  /* 0x0000000e1e128981 */ /* 0x000ea2000c1e1b00 */
[----:B------:R-:W-:-:S03]  /*99b0*/  LOP3.LUT P6, RZ, R65, 0x40000, RZ, 0xc0, !PT ;  /* 0x0004000041ff7812 */ /* 0x000fc600078cc0ff */
[----:B------:R0:W-:Y:S04]  /*99c0*/  STL.64 [R1+0x2f8], R42 ;  /* 0x0002f82a01007387 */ /* 0x0001e80000100a00 */
[----:B0-----:R-:W3:Y:S04]  /*99d0*/  LDL R43, [R1+0x4a0] ;  /* 0x0004a000012b7983 */ /* 0x001ee80000100800 */
[----:B--2---:R0:W-:Y:S02]  /*99e0*/  STL.64 [R1+0x450], R18 ;  /* 0x0004501201007387 */ /* 0x0041e40000100a00 */
[----:B0-----:R-:W-:-:S06]  /*99f0*/  CS2R R18, SRZ ;  /* 0x0000000000127805 */ /* 0x001fcc000001ff00 */
[----:B------:R0:W2:Y:S01]  /*9a00*/  @!P6 LDG.E.64 R18, [R28.64] ;  /* 0x0000000e1c12e981 */ /* 0x0000a2000c1e1b00 */
[----:B------:R-:W-:Y:S02]  /*9a10*/  MOV R42, RZ ;  /* 0x000000ff002a7202 */ /* 0x000fe40000000f00 */
[----:B---3--:R-:W-:Y:S02]  /*9a20*/  @!P3 MOV R42, R43 ;  /* 0x0000002b002ab202 */ /* 0x008fe40000000f00 */
[----:B------:R-:W-:Y:S01]  /*9a30*/  LOP3.LUT P3, RZ, R65, 0x4, RZ, 0xc0, !PT ;  /* 0x0000000441ff7812 */ /* 0x000fe2000786c0ff */
[----:B------:R1:W-:Y:S01]  /*9a40*/  STL.64 [R1+0x2b8], R10 ;  /* 0x0002b80a01007387 */ /* 0x0003e20000100a00 */
[----:B------:R-:W-:-:S03]  /*9a50*/  LOP3.LUT R0, R0, 0xfffffbff, RZ, 0xc0, !PT ;  /* 0xfffffbff00007812 */ /* 0x000fc600078ec0ff */
[----:B------:R3:W-:Y:S04]  /*9a60*/  STL.64 [R1+0x2b0], R6 ;  /* 0x0002b00601007387 */ /* 0x0007e80000100a00 */
[----:B------:R4:W-:Y:S04]  /*9a70*/  STL.64 [R1+0xa8], R58 ;  /* 0x0000a83a01007387 */ /* 0x0009e80000100a00 */
[----:B------:R-:W-:Y:S04]  /*9a80*/  STL.64 [R1+0xc0], R12 ;  /* 0x0000c00c01007387 */ /* 0x000fe80000100a00 */
[----:B------:R-:W-:Y:S04]  /*9a90*/  STL.64 [R1+0x2a0], R68 ;  /* 0x0002a04401007387 */ /* 0x000fe80000100a00 */
[----:B------:R-:W-:Y:S04]  /*9aa0*/  STL.64 [R1+0x2a8], R2 ;  /* 0x0002a80201007387 */ /* 0x000fe80000100a00 */
[----:B------:R-:W-:Y:S04]  /*9ab0*/  STL.64 [R1+0xc8], R16 ;  /* 0x0000c81001007387 */ /* 0x000fe80000100a00 */
[----:B------:R-:W-:Y:S01]  /*9ac0*/  STL.64 [R1+0xb0], R4 ;  /* 0x0000b00401007387 */ /* 0x000fe20000100a00 */
[----:B------:R-:W-:-:S03]  /*9ad0*/  LOP3.LUT P4, RZ, R65, 0x10000, RZ, 0xc0, !PT ;  /* 0x0001000041ff7812 */ /* 0x000fc6000788c0ff */
[----:B------:R-:W-:Y:S04]  /*9ae0*/  STL.64 [R1+0xb8], R8 ;  /* 0x0000b80801007387 */ /* 0x000fe80000100a00 */
[----:B------:R-:W-:Y:S01]  /*9af0*/  STL.64 [R1+0x2c0], R14 ;  /* 0x0002c00e01007387 */ /* 0x000fe20000100a00 */
[----:B------:R-:W-:Y:S01]  /*9b00*/  HFMA2.MMA R66, -RZ, RZ, 0, 0 ;  /* 0x00000000ff427435 */ /* 0x000fe200000001ff */
[----:B------:R-:W-:Y:S02]  /*9b10*/  MOV R67, RZ ;  /* 0x000000ff00437202 */ /* 0x000fe40000000f00 */
[C---:B------:R-:W-:Y:S01]  /*9b20*/  LOP3.LUT P5, RZ, R65.reuse, 0x8000, RZ, 0xc0, !PT ;  /* 0x0000800041ff7812 */ /* 0x040fe200078ac0ff */
[----:B-1----:R-:W4:Y:S01]  /*9b30*/  LDL.LU.64 R10, [R1+0x700] ;  /* 0x00070000010a7983 */ /* 0x002f220000300a00 */
[----:B------:R-:W-:-:S03]  /*9b40*/  LOP3.LUT P0, RZ, R65, 0x4000, RZ, 0xc0, !PT ;  /* 0x0000400041ff7812 */ /* 0x000fc6000780c0ff */
[----:B------:R-:W-:Y:S04]  /*9b50*/  STL [R1+0x78c], R40 ;  /* 0x00078c2801007387 */ /* 0x000fe80000100800 */
[----:B0-----:R-:W4:Y:S04]  /*9b60*/  LDL.LU.64 R28, [R1+0x680] ;  /* 0x00068000011c7983 */ /* 0x001f280000300a00 */
[----:B--2---:R0:W-:Y:S01]  /*9b70*/  STL.64 [R1+0x448], R18 ;  /* 0x0004481201007387 */ /* 0x0041e20000100a00 */
[----:B------:R-:W-:-:S03]  /*9b80*/  @P3 LOP3.LUT R0, R0, 0x400, RZ, 0xfc, !PT ;  /* 0x0000040000003812 */ /* 0x000fc600078efcff */
[----:B---3--:R-:W2:Y:S04]  /*9b90*/  LDL.LU.64 R6, [R1+0x6d0] ;  /* 0x0006d00001067983 */ /* 0x008ea80000300a00 */
[----:B----4-:R-:W3:Y:S01]  /*9ba0*/  LDL.LU.64 R58, [R1+0x6f8] ;  /* 0x0006f800013a7983 */ /* 0x010ee20000300a00 */
[----:B0-----:R-:W-:-:S03]  /*9bb0*/  CS2R R18, SRZ ;  /* 0x0000000000127805 */ /* 0x001fc6000001ff00 */
[----:B------:R-:W4:Y:S04]  /*9bc0*/  LDL.LU.64 R12, [R1+0x6f0] ;  /* 0x0006f000010c7983 */ /* 0x000f280000300a00 */
[----:B------:R-:W2:Y:S04]  /*9bd0*/  LDL.LU.64 R68, [R1+0x6c0] ;  /* 0x0006c00001447983 */ /* 0x000ea80000300a00 */
[----:B------:R0:W2:Y:S01]  /*9be0*/  @!P6 LDG.E.64 R18, [R26.64] ;  /* 0x0000000e1a12e981 */ /* 0x0000a2000c1e1b00 */
[----:B------:R-:W-:-:S03]  /*9bf0*/  LOP3.LUT P3, RZ, R65, 0x20000, RZ, 0xc0, !PT ;  /* 0x0002000041ff7812 */ /* 0x000fc6000786c0ff */
[----:B------:R-:W3:Y:S04]  /*9c00*/  LDL.LU.64 R2, [R1+0x6e8] ;  /* 0x0006e80001027983 */ /* 0x000ee80000300a00 */
[----:B------:R-:W3:Y:S04]  /*9c10*/  LDL R43, [R1+0x490] ;  /* 0x00049000012b7983 */ /* 0x000ee80000100800 */
[----:B------:R-:W3:Y:S04]  /*9c20*/  LDL.LU.64 R16, [R1+0x6e0] ;  /* 0x0006e00001107983 */ /* 0x000ee80000300a00 */
[----:B------:R-:W3:Y:S04]  /*9c30*/  LDL.LU.64 R4, [R1+0x6b0] ;  /* 0x0006b00001047983 */ /* 0x000ee80000300a00 */
[----:B------:R-:W3:Y:S04]  /*9c40*/  LDL.LU.64 R8, [R1+0x6a8] ;  /* 0x0006a80001087983 */ /* 0x000ee80000300a00 */
[----:B------:R-:W3:Y:S04]  /*9c50*/  LDL.LU.64 R14, [R1+0x6b8] ;  /* 0x0006b800010e7983 */ /* 0x000ee80000300a00 */
[----:B------:R1:W3:Y:S04]  /*9c60*/  @!P4 LDG.E.64 R66, [R10.64] ;  /* 0x0000000e0a42c981 */ /* 0x0002e8000c1e1b00 */
[----:B------:R-:W-:Y:S01]  /*9c70*/  STL [R1+0x778], R42 ;  /* 0x0007782a01007387 */ /* 0x000fe20000100800 */
[----:B------:R-:W-:Y:S01]  /*9c80*/  LOP3.LUT R0, R0, 0xfffff7ff, RZ, 0xc0, !PT ;  /* 0xfffff7ff00007812 */ /* 0x000fe200078ec0ff */
[----:B------:R-:W-:-:S02]  /*9c90*/  HFMA2.MMA R40, -RZ, RZ, 0, 0 ;  /* 0x00000000ff287435 */ /* 0x000fc400000001ff */
[----:B0-----:R-:W3:Y:S04]  /*9ca0*/  LDL.LU.64 R26, [R1+0x688] ;  /* 0x00068800011a7983 */ /* 0x001ee80000300a00 */
[----:B--2---:R0:W-:Y:S02]  /*9cb0*/  STL.64 [R1+0x440], R18 ;  /* 0x0004401201007387 */ /* 0x0041e40000100a00 */
[----:B0-----:R-:W-:-:S06]  /*9cc0*/  CS2R R18, SRZ ;  /* 0x0000000000127805 */ /* 0x001fcc000001ff00 */
[----:B------:R0:W2:Y:S01]  /*9cd0*/  @!P3 LDG.E.64 R18, [R24.64] ;  /* 0x0000000e1812b981 */ /* 0x0000a2000c1e1b00 */
[----:B-1----:R-:W-:Y:S02]  /*9ce0*/  MOV R10, R6 ;  /* 0x00000006000a7202 */ /* 0x002fe40000000f00 */
[----:B------:R-:W-:Y:S02]  /*9cf0*/  MOV R11, R7 ;  /* 0x00000007000b7202 */ /* 0x000fe40000000f00 */
[----:B------:R-:W-:Y:S02]  /*9d00*/  MOV R42, RZ ;  /* 0x000000ff002a7202 */ /* 0x000fe40000000f00 */
[----:B------:R-:W-:Y:S01]  /*9d10*/  LOP3.LUT P6, RZ, R65, 0x2000, RZ, 0xc0, !PT ;  /* 0x0000200041ff7812 */ /* 0x000fe200078cc0ff */
[----:B0-----:R-:W3:Y:S04]  /*9d20*/  LDL.LU.64 R24, [R1+0x690] ;  /* 0x0006900001187983 */ /* 0x001ee80000300a00 */
[----:B--2---:R0:W-:Y:S02]  /*9d30*/  STL.64 [R1+0x438], R18 ;  /* 0x0004381201007387 */ /* 0x0041e40000100a00 */
[----:B0-----:R-:W-:-:S06]  /*9d40*/  CS2R R18, SRZ ;  /* 0x0000000000127805 */ /* 0x001fcc000001ff00 */
[----:B------:R0:W2:Y:S01]  /*9d50*/  @!P3 LDG.E.64 R18, [R22.64] ;  /* 0x0000000e1612b981 */ /* 0x0000a2000c1e1b00 */
[----:B------:R-:W-:Y:S02]  /*9d60*/  MOV R6, R60 ;  /* 0x0000003c00067202 */ /* 0x000fe40000000f00 */
[----:B------:R-:W-:Y:S02]  /*9d70*/  MOV R7, R61 ;  /* 0x0000003d00077202 */ /* 0x000fe40000000f00 */
[----:B------:R-:W-:Y:S01]  /*9d80*/  CS2R R60, SRZ ;  /* 0x00000000003c7805 */ /* 0x000fe2000001ff00 */
[----:B---3--:R-:W-:Y:S01]  /*9d90*/  @!P2 MOV R42, R43 ;  /* 0x0000002b002aa202 */ /* 0x008fe20000000f00 */
[----:B0-----:R-:W3:Y:S04]  /*9da0*/  LDL.LU.64 R22, [R1+0x698] ;  /* 0x0006980001167983 */ /* 0x001ee80000300a00 */
[----:B------:R0:W3:Y:S01]  /*9db0*/  @!P5 LDG.E.64 R60, [R58.64] ;  /* 0x0000000e3a3cd981 */ /* 0x0000e2000c1e1b00 */
[----:B------:R-:W-:-:S03]  /*9dc0*/  LOP3.LUT P3, RZ, R65, 0x800, RZ, 0xc0, !PT ;  /* 0x0000080041ff7812 */ /* 0x000fc6000786c0ff */
[----:B------:R-:W3:Y:S01]  /*9dd0*/  LDL R43, [R1+0x48c] ;  /* 0x00048c00012b7983 */ /* 0x000ee20000100800 */
[----:B0-----:R-:W-:Y:S02]  /*9de0*/  MOV R58, R62 ;  /* 0x0000003e003a7202 */ /* 0x001fe40000000f00 */
[----:B------:R-:W-:Y:S02]  /*9df0*/  MOV R59, R63 ;  /* 0x0000003f003b7202 */ /* 0x000fe40000000f00 */
[----:B------:R-:W-:-:S06]  /*9e00*/  CS2R R62, SRZ ;  /* 0x00000000003e7805 */ /* 0x000fcc000001ff00 */
[----:B----4-:R0:W4:Y:S04]  /*9e10*/  @!P5 LDG.E.64 R62, [R12.64] ;  /* 0x0000000e0c3ed981 */ /* 0x010128000c1e1b00 */
[----:B--2---:R1:W-:Y:S02]  /*9e20*/  STL.64 [R1+0x430], R18 ;  /* 0x0004301201007387 */ /* 0x0043e40000100a00 */
[----:B-1----:R-:W-:-:S06]  /*9e30*/  CS2R R18, SRZ ;  /* 0x0000000000127805 */ /* 0x002fcc000001ff00 */
[----:B------:R-:W2:Y:S01]  /*9e40*/  @!P4 LDG.E.64 R18, [R20.64] ;  /* 0x0000000e1412c981 */ /* 0x000ea2000c1e1b00 */
[----:B0-----:R-:W-:Y:S02]  /*9e50*/  MOV R12, R68 ;  /* 0x00000044000c7202 */ /* 0x001fe40000000f00 */
[----:B------:R-:W-:Y:S02]  /*9e60*/  MOV R13, R69 ;  /* 0x00000045000d7202 */ /* 0x000fe40000000f00 */
[----:B------:R-:W-:Y:S01]  /*9e70*/  CS2R R68, SRZ ;  /* 0x0000000000447805 */ /* 0x000fe2000001ff00 */
[----:B------:R-:W-:-:S05]  /*9e80*/  LOP3.LUT P2, RZ, R65, 0x2, RZ, 0xc0, !PT ;  /* 0x0000000241ff7812 */ /* 0x000fca000784c0ff */
[----:B------:R0:W3:Y:S02]  /*9e90*/  @!P0 LDG.E.64 R68, [R2.64] ;  /* 0x0000000e02448981 */ /* 0x0000e4000c1e1b00 */
[----:B0-----:R-:W-:-:S06]  /*9ea0*/  CS2R R2, SRZ ;  /* 0x0000000000027805 */ /* 0x001fcc000001ff00 */
[----:B------:R0:W3:Y:S01]  /*9eb0*/  @!P0 LDG.E.64 R2, [R16.64] ;  /* 0x0000000e10028981 */ /* 0x0000e2000c1e1b00 */
[----:B------:R-:W-:Y:S02]  /*9ec0*/  @P2 LOP3.LUT R0, R0, 0x800, RZ, 0xfc, !PT ;  /* 0x0000080000002812 */ /* 0x000fe400078efcff */
[----:B0-----:R-:W-:Y:S02]  /*9ed0*/  MOV R16, R4 ;  /* 0x0000000400107202 */ /* 0x001fe40000000f00 */
[----:B------:R-:W-:Y:S02]  /*9ee0*/  MOV R17, R5 ;  /* 0x0000000500117202 */ /* 0x000fe40000000f00 */
[----:B------:R-:W-:Y:S01]  /*9ef0*/  CS2R R4, SRZ ;  /* 0x0000000000047805 */ /* 0x000fe2000001ff00 */
[----:B------:R-:W-:-:S05]  /*9f00*/  LOP3.LUT P2, RZ, R65, 0x1000, RZ, 0xc0, !PT ;  /* 0x0000100041ff7812 */ /* 0x000fca000784c0ff */
[----:B------:R0:W4:Y:S02]  /*9f10*/  @!P6 LDG.E.64 R4, [R6.64] ;  /* 0x0000000e0604e981 */ /* 0x000124000c1e1b00 */
[----:B0-----:R-:W-:-:S06]  /*9f20*/  CS2R R6, SRZ ;  /* 0x0000000000067805 */ /* 0x001fcc000001ff00 */
[----:B------:R0:W4:Y:S02]  /*9f30*/  @!P6 LDG.E.64 R6, [R10.64] ;  /* 0x0000000e0a06e981 */ /* 0x000124000c1e1b00 */
[----:B0-----:R-:W-:-:S06]  /*9f40*/  CS2R R10, SRZ ;  /* 0x00000000000a7805 */ /* 0x001fcc000001ff00 */
[----:B------:R0:W4:Y:S02]  /*9f50*/  @!P2 LDG.E.64 R10, [R12.64] ;  /* 0x0000000e0c0aa981 */ /* 0x000124000c1e1b00 */
[----:B0-----:R-:W-:-:S06]  /*9f60*/  CS2R R12, SRZ ;  /* 0x00000000000c7805 */ /* 0x001fcc000001ff00 */
[----:B------:R0:W4:Y:S02]  /*9f70*/  @!P3 LDG.E.64 R12, [R14.64] ;  /* 0x0000000e0e0cb981 */ /* 0x000124000c1e1b00 */
[----:B0-----:R-:W-:-:S06]  /*9f80*/  CS2R R14, SRZ ;  /* 0x00000000000e7805 */ /* 0x001fcc000001ff00 */
[----:B------:R0:W4:Y:S04]  /*9f90*/  @!P3 LDG.E.64 R14, [R16.64] ;  /* 0x0000000e100eb981 */ /* 0x000128000c1e1b00 */
[----:B--2---:R1:W-:Y:S01]  /*9fa0*/  STL [R1+0x428], R18 ;  /* 0x0004281201007387 */ /* 0x0043e20000100800 */
[----:B------:R-:W-:Y:S02]  /*9fb0*/  MOV R64, R19 ;  /* 0x0000001300407202 */ /* 0x000fe40000000f00 */
[----:B------:R-:W-:Y:S02]  /*9fc0*/  MOV R19, R9 ;  /* 0x0000000900137202 */ /* 0x000fe40000000f00 */
[----:B-1----:R-:W-:Y:S02]  /*9fd0*/  MOV R18, R8 ;  /* 0x0000000800127202 */ /* 0x002fe40000000f00 */
[----:B------:R-:W-:-:S06]  /*9fe0*/  CS2R R8, SRZ ;  /* 0x0000000000087805 */ /* 0x000fcc000001ff00 */
[----:B------:R1:W2:Y:S04]  /*9ff0*/  @!P2 LDG.E.64 R8, [R58.64] ;  /* 0x0000000e3a08a981 */ /* 0x0002a8000c1e1b00 */
[----:B-1----:R-:W2:Y:S01]  /*a000*/  LDL.LU.64 R58, [R1+0x6a0] ;  /* 0x0006a000013a7983 */ /* 0x002ea20000300a00 */
[----:B---3--:R-:W-:-:S03]  /*a010*/  @!P1 MOV R40, R43 ;  /* 0x0000002b00289202 */ /* 0x008fc60000000f00 */
[----:B------:R-:W-:Y:S01]  /*a020*/  STL [R1+0x770], R42 ;  /* 0x0007702a01007387 */ /* 0x000fe20000100800 */
[----:B------:R-:W-:-:S03]  /*a030*/  LOP3.LUT P4, RZ, R65, 0x400, RZ, 0xc0, !PT ;  /* 0x0000040041ff7812 */ /* 0x000fc6000788c0ff */
[----:B------:R1:W-:Y:S04]  /*a040*/  STL [R1+0x8ac], R40 ;  /* 0x0008ac2801007387 */ /* 0x0003e80000100800 */
[----:B------:R-:W-:Y:S04]  /*a050*/  STL [R1+0x958], R64 ;  /* 0x0009584001007387 */ /* 0x000fe80000100800 */
[----:B------:R-:W-:Y:S04]  /*a060*/  STL [R1+0x924], R66 ;  /* 0x0009244201007387 */ /* 0x000fe80000100800 */
[----:B------:R3:W-:Y:S04]  /*a070*/  STL [R1+0x920], R67 ;  /* 0x0009204301007387 */ /* 0x0007e80000100800 */
[----:B------:R-:W-:Y:S04]  /*a080*/  STL.64 [R1+0x918], R60 ;  /* 0x0009183c01007387 */ /* 0x000fe80000100a00 */
[----:B----4-:R-:W-:Y:S04]  /*a090*/  STL [R1+0x910], R62 ;  /* 0x0009103e01007387 */ /* 0x010fe80000100800 */
[----:B------:R-:W-:Y:S04]  /*a0a0*/  STL [R1+0x90c], R63 ;  /* 0x00090c3f01007387 */ /* 0x000fe80000100800 */
[----:B------:R-:W-:Y:S04]  /*a0b0*/  STL.64 [R1+0x900], R68 ;  /* 0x0009004401007387 */ /* 0x000fe80000100a00 */
[----:B------:R-:W-:Y:S04]  /*a0c0*/  STL [R1+0x8fc], R2 ;  /* 0x0008fc0201007387 */ /* 0x000fe80000100800 */
[----:B------:R-:W-:Y:S04]  /*a0d0*/  STL [R1+0x8f8], R3 ;  /* 0x0008f80301007387 */ /* 0x000fe80000100800 */
[----:B------:R-:W-:Y:S04]  /*a0e0*/  STL.64 [R1+0x8f0], R4 ;  /* 0x0008f00401007387 */ /* 0x000fe80000100a00 */
[----:B------:R4:W-:Y:S04]  /*a0f0*/  STL [R1+0x8ec], R6 ;  /* 0x0008ec0601007387 */ /* 0x0009e80000100800 */
[----:B------:R-:W-:Y:S04]  /*a100*/  STL [R1+0x8e8], R7 ;  /* 0x0008e80701007387 */ /* 0x000fe80000100800 */
[----:B------:R-:W-:Y:S04]  /*a110*/  STL [R1+0x930], R10 ;  /* 0x0009300a01007387 */ /* 0x000fe80000100800 */
[----:B------:R-:W-:Y:S04]  /*a120*/  STL [R1+0x92c], R11 ;  /* 0x00092c0b01007387 */ /* 0x000fe80000100800 */
[----:B------:R-:W-:Y:S04]  /*a130*/  STL [R1+0x934], R13 ;  /* 0x0009340d01007387 */ /* 0x000fe80000100800 */
[----:B------:R-:W-:Y:S01]  /*a140*/  STL [R1+0x938], R12 ;  /* 0x0009380c01007387 */ /* 0x000fe20000100800 */
[----:B0-----:R-:W-:Y:S01]  /*a150*/  HFMA2.MMA R16, -RZ, RZ, 0, 0 ;  /* 0x00000000ff107435 */ /* 0x001fe200000001ff */
[----:B------:R-:W-:-:S02]  /*a160*/  MOV R17, RZ ;  /* 0x000000ff00117202 */ /* 0x000fc40000000f00 */
[----:B------:R-:W-:Y:S07]  /*a170*/  STL [R1+0x940], R14 ;  /* 0x0009400e01007387 */ /* 0x000fee0000100800 */
[----:B------:R0:W4:Y:S02]  /*a180*/  @!P4 LDG.E.64 R16, [R18.64] ;  /* 0x0000000e1210c981 */ /* 0x000124000c1e1b00 */
[----:B0-----:R-:W-:Y:S02]  /*a190*/  CS2R R18, SRZ ;  /* 0x0000000000127805 */ /* 0x001fe4000001ff00 */
[----:B--2---:R-:W-:Y:S04]  /*a1a0*/  STL [R1+0x908], R9 ;  /* 0x0009080901007387 */ /* 0x004fe80000100800 */
[----:B------:R-:W-:Y:S04]  /*a1b0*/  STL [R1+0x928], R8 ;  /* 0x0009280801007387 */ /* 0x000fe80000100800 */
[----:B------:R-:W-:Y:S04]  /*a1c0*/  STL [R1+0x93c], R15 ;  /* 0x00093c0f01007387 */ /* 0x000fe80000100800 */
[----:B------:R-:W2:Y:S04]  /*a1d0*/  LDL.LU.64 R30, [R1+0x678] ;  /* 0x00067800011e7983 */ /* 0x000ea80000300a00 */
[----:B------:R-:W2:Y:S04]  /*a1e0*/  LDL.LU.64 R32, [R1+0x670] ;  /* 0x0006700001207983 */ /* 0x000ea80000300a00 */
[----:B------:R0:W2:Y:S01]  /*a1f0*/  @!P4 LDG.E.64 R18, [R58.64] ;  /* 0x0000000e3a12c981 */ /* 0x0000a2000c1e1b00 */
[C---:B------:R-:W-:Y:S01]  /*a200*/  LOP3.LUT P5, RZ, R65.reuse, 0x200, RZ, 0xc0, !PT ;  /* 0x0000020041ff7812 */ /* 0x040fe200078ac0ff */
[----:B------:R-:W-:Y:S01]  /*a210*/  CS2R R20, SRZ ;  /* 0x0000000000147805 */ /* 0x000fe2000001ff00 */
[C---:B------:R-:W-:Y:S01]  /*a220*/  LOP3.LUT P0, RZ, R65.reuse, 0x100, RZ, 0xc0, !PT ;  /* 0x0000010041ff7812 */ /* 0x040fe2000780c0ff */
[----:B------:R-:W2:Y:S01]  /*a230*/  LDL.LU.64 R36, [R1+0x660] ;  /* 0x0006600001247983 */ /* 0x000ea20000300a00 */
[----:B------:R-:W-:-:S03]  /*a240*/  LOP3.LUT P6, RZ, R65, 0x80, RZ, 0xc0, !PT ;  /* 0x0000008041ff7812 */ /* 0x000fc600078cc0ff */
[----:B------:R1:W-:Y:S04]  /*a250*/  STL.64 [R1+0x300], R46 ;  /* 0x0003002e01007387 */ /* 0x0003e80000100a00 */
[----:B0-----:R-:W2:Y:S04]  /*a260*/  LDL.LU.64 R58, [R1+0x668] ;  /* 0x00066800013a7983 */ /* 0x001ea80000300a00 */
[----:B------:R0:W2:Y:S04]  /*a270*/  @!P5 LDG.E.64 R20, [R22.64] ;  /* 0x0000000e1614d981 */ /* 0x0000a8000c1e1b00 */
[----:B-1----:R-:W2:Y:S04]  /*a280*/  LDL.LU.64 R40, [R1+0x650] ;  /* 0x0006500001287983 */ /* 0x002ea80000300a00 */
[----:B------:R-:W2:Y:S01]  /*a290*/  LDL.LU.64 R42, [R1+0x648] ;  /* 0x00064800012a7983 */ /* 0x000ea20000300a00 */
[----:B0-----:R-:W-:-:S03]  /*a2a0*/  CS2R R22, SRZ ;  /* 0x0000000000167805 */ /* 0x001fc6000001ff00 */
[----:B------:R-:W2:Y:S04]  /*a2b0*/  LDL.LU.64 R44, [R1+0x640] ;  /* 0x00064000012c7983 */ /* 0x000ea80000300a00 */
[----:B------:R0:W2:Y:S04]  /*a2c0*/  @!P5 LDG.E.64 R22, [R24.64] ;  /* 0x0000000e1816d981 */ /* 0x0000a8000c1e1b00 */
[----:B---3--:R-:W3:Y:S01]  /*a2d0*/  LDL.LU.64 R66, [R1+0x630] ;  /* 0x0006300001427983 */ /* 0x008ee20000300a00 */
[----:B------:R-:W-:-:S03]  /*a2e0*/  CS2R R34, SRZ ;  /* 0x0000000000227805 */ /* 0x000fc6000001ff00 */
[----:B------:R1:W-:Y:S01]  /*a2f0*/  STL.64 [R1+0x310], R54 ;  /* 0x0003103601007387 */ /* 0x0003e20000100a00 */
[----:B0-----:R-:W-:-:S03]  /*a300*/  CS2R R24, SRZ ;  /* 0x0000000000187805 */ /* 0x001fc6000001ff00 */
[----:B----4-:R-:W4:Y:S04]  /*a310*/  LDL.LU R6, [R1+0x490] ;  /* 0x0004900001067983 */ /* 0x010f280000300800 */
[----:B------:R0:W3:Y:S01]  /*a320*/  @!P0 LDG.E.64 R24, [R26.64] ;  /* 0x0000000e1a188981 */ /* 0x0000e2000c1e1b00 */
[----:B------:R-:W-:Y:S02]  /*a330*/  MOV R47, R38 ;  /* 0x00000026002f7202 */ /* 0x000fe40000000f00 */
[----:B------:R-:W-:Y:S01]  /*a340*/  MOV R46, R39 ;  /* 0x00000027002e7202 */ /* 0x000fe20000000f00 */
[----:B------:R-:W-:Y:S04]  /*a350*/  STL [R1+0x674], RZ ;  /* 0x000674ff01007387 */ /* 0x000fe80000100800 */
[----:B------:R-:W3:Y:S01]  /*a360*/  LDL.LU.64 R38, [R1+0x658] ;  /* 0x0006580001267983 */ /* 0x000ee20000300a00 */
[----:B0-----:R-:W-:Y:S01]  /*a370*/  CS2R R26, SRZ ;  /* 0x00000000001a7805 */ /* 0x001fe2000001ff00 */
[----:B------:R-:W-:-:S02]  /*a380*/  LOP3.LUT P5, RZ, R0, 0x100, RZ, 0xc0, !PT ;  /* 0x0000010000ff7812 */ /* 0x000fc400078ac0ff */
[----:B------:R0:W4:Y:S04]  /*a390*/  LDL R2, [R1+0x674] ;  /* 0x0006740001027983 */ /* 0x0001280000100800 */
[----:B------:R0:W4:Y:S01]  /*a3a0*/  @!P0 LDG.E.64 R26, [R28.64] ;  /* 0x0000000e1c1a8981 */ /* 0x000122000c1e1b00 */
[----:B------:R-:W-:-:S03]  /*a3b0*/  LOP3.LUT P4, RZ, R0, 0x200, RZ, 0xc0, !PT ;  /* 0x0000020000ff7812 */ /* 0x000fc6000788c0ff */
[----:B-1----:R-:W4:Y:S04]  /*a3c0*/  LDL.LU.64 R54, [R1+0x618] ;  /* 0x0006180001367983 */ /* 0x002f280000300a00 */
[----:B------:R-:W4:Y:S01]  /*a3d0*/  LDL.LU R7, [R1+0x494] ;  /* 0x0004940001077983 */ /* 0x000f220000300800 */
[----:B0-----:R-:W-:-:S03]  /*a3e0*/  CS2R R28, SRZ ;  /* 0x00000000001c7805 */ /* 0x001fc6000001ff00 */
[----:B------:R-:W4:Y:S04]  /*a3f0*/  LDL.LU.64 R60, [R1+0x610] ;  /* 0x00061000013c7983 */ /* 0x000f280000300a00 */
[----:B------:R-:W4:Y:S01]  /*a400*/  LDL.LU R64, [R1+0x958] ;  /* 0x0009580001407983 */ /* 0x000f220000300800 */
[C---:B------:R-:W-:Y:S02]  /*a410*/  LOP3.LUT P2, RZ, R0.reuse, 0x800, RZ, 0xc0, !PT ;  /* 0x0000080000ff7812 */ /* 0x040fe4000784c0ff */
[----:B------:R-:W-:Y:S02]  /*a420*/  LOP3.LUT P3, RZ, R0, 0x400, RZ, 0xc0, !PT ;  /* 0x0000040000ff7812 */ /* 0x000fe4000786c0ff */
[----:B------:R-:W-:Y:S02]  /*a430*/  MOV R13, R48 ;  /* 0x00000030000d7202 */ /* 0x000fe40000000f00 */
[----:B------:R-:W-:-:S02]  /*a440*/  LOP3.LUT P1, RZ, R65, 0x1, RZ, 0xc0, !PT ;  /* 0x0000000141ff7812 */ /* 0x000fc4000782c0ff */
[----:B------:R-:W-:Y:S02]  /*a450*/  MOV R11, R52 ;  /* 0x00000034000b7202 */ /* 0x000fe40000000f00 */
[----:B------:R-:W-:Y:S02]  /*a460*/  MOV R8, R57 ;  /* 0x0000003900087202 */ /* 0x000fe40000000f00 */
[----:B------:R-:W-:Y:S02]  /*a470*/  MOV R9, R56 ;  /* 0x0000003800097202 */ /* 0x000fe40000000f00 */
[----:B------:R-:W-:Y:S01]  /*a480*/  MOV R10, R53 ;  /* 0x00000035000a7202 */ /* 0x000fe20000000f00 */
[----:B------:R-:W-:Y:S04]  /*a490*/  STL [R1+0x684], RZ ;  /* 0x000684ff01007387 */ /* 0x000fe80000100800 */
[----:B------:R-:W4:Y:S04]  /*a4a0*/  LDL.LU R68, [R1+0x4a0] ;  /* 0x0004a00001447983 */ /* 0x000f280000300800 */
[----:B------:R-:W4:Y:S04]  /*a4b0*/  LDL.LU R69, [R1+0x4a4] ;  /* 0x0004a40001457983 */ /* 0x000f280000300800 */
[----:B------:R0:W-:Y:S04]  /*a4c0*/  STL.64 [R1+0x308], R50 ;  /* 0x0003083201007387 */ /* 0x0001e80000100a00 */
[----:B------:R-:W4:Y:S04]  /*a4d0*/  LDL.LU.64 R62, [R1+0x620] ;  /* 0x00062000013e7983 */ /* 0x000f280000300a00 */
[----:B------:R-:W-:Y:S01]  /*a4e0*/  STL [R1+0x680], RZ ;  /* 0x000680ff01007387 */ /* 0x000fe20000100800 */
[----:B------:R-:W-:-:S03]  /*a4f0*/  MOV R12, R49 ;  /* 0x00000031000c7202 */ /* 0x000fc60000000f00 */
[----:B------:R-:W-:Y:S04]  /*a500*/  STL [R1+0x69c], RZ ;  /* 0x00069cff01007387 */ /* 0x000fe80000100800 */
[----:B------:R-:W4:Y:S04]  /*a510*/  LDL.LU R4, [R1+0x488] ;  /* 0x0004880001047983 */ /* 0x000f280000300800 */
[----:B------:R-:W4:Y:S04]  /*a520*/  LDL.LU R5, [R1+0x48c] ;  /* 0x00048c0001057983 */ /* 0x000f280000300800 */
[----:B--2---:R1:W2:Y:S01]  /*a530*/  @!P6 LDG.E.64 R28, [R30.64] ;  /* 0x0000000e1e1ce981 */ /* 0x0042a2000c1e1b00 */
[----:B------:R-:W-:-:S02]  /*a540*/  LOP3.LUT P0, RZ, R0, 0x80, RZ, 0xc0, !PT ;  /* 0x0000008000ff7812 */ /* 0x000fc4000780c0ff */
[----:B------:R-:W-:Y:S02]  /*a550*/  MOV R15, R46 ;  /* 0x0000002e000f7202 */ /* 0x000fe40000000f00 */
[----:B------:R-:W-:Y:S01]  /*a560*/  MOV R14, R47 ;  /* 0x0000002f000e7202 */ /* 0x000fe20000000f00 */
[----:B------:R-:W-:Y:S01]  /*a570*/  HFMA2.MMA R52, -RZ, RZ, 0, 0 ;  /* 0x00000000ff347435 */ /* 0x000fe200000001ff */
[----:B------:R-:W-:Y:S01]  /*a580*/  CS2R R56, SRZ ;  /* 0x0000000000387805 */ /* 0x000fe2000001ff00 */
[----:B------:R-:W-:Y:S01]  /*a590*/  STL [R1+0x67c], RZ ;  /* 0x00067cff01007387 */ /* 0x000fe20000100800 */
[----:B-1----:R-:W-:Y:S01]  /*a5a0*/  CS2R R30, SRZ ;  /* 0x00000000001e7805 */ /* 0x002fe2000001ff00 */
[----:B------:R-:W-:Y:S02]  /*a5b0*/  MOV R53, RZ ;  /* 0x000000ff00357202 */ /* 0x000fe40000000f00 */
[----:B------:R-:W-:Y:S04]  /*a5c0*/  STL [R1+0x654], RZ ;  /* 0x000654ff01007387 */ /* 0x000fe80000100800 */
[----:B------:R1:W2:Y:S01]  /*a5d0*/  @!P6 LDG.E.64 R30, [R32.64] ;  /* 0x0000000e201ee981 */ /* 0x0002a2000c1e1b00 */
[----:B------:R-:W-:-:S03]  /*a5e0*/  LOP3.LUT P6, RZ, R0, 0x40, RZ, 0xc0, !PT ;  /* 0x0000004000ff7812 */ /* 0x000fc600078cc0ff */
[----:B0-----:R-:W2:Y:S01]  /*a5f0*/  LDL.LU.64 R50, [R1+0x628] ;  /* 0x0006280001327983 */ /* 0x001ea20000300a00 */
[----:B-1----:R-:W-:-:S09]  /*a600*/  CS2R R32, SRZ ;  /* 0x0000000000207805 */ /* 0x002fd2000001ff00 */
[----:B------:R0:W2:Y:S04]  /*a610*/  @!P6 LDG.E.64 R34, [R36.64] ;  /* 0x0000000e2422e981 */ /* 0x0000a8000c1e1b00 */
[----:B------:R1:W2:Y:S04]  /*a620*/  @!P6 LDG.E.64 R32, [R58.64] ;  /* 0x0000000e3a20e981 */ /* 0x0002a8000c1e1b00 */
[----:B-1----:R-:W2:Y:S01]  /*a630*/  LDL.LU.64 R58, [R1+0x638] ;  /* 0x00063800013a7983 */ /* 0x002ea20000300a00 */
[----:B0-----:R-:W-:-:S06]  /*a640*/  CS2R R36, SRZ ;  /* 0x0000000000247805 */ /* 0x001fcc000001ff00 */
[----:B---3--:R0:W3:Y:S02]  /*a650*/  @!P0 LDG.E.64 R36, [R38.64] ;  /* 0x0000000e26248981 */ /* 0x0080e4000c1e1b00 */
[----:B0-----:R-:W-:Y:S01]  /*a660*/  CS2R R38, SRZ ;  /* 0x0000000000267805 */ /* 0x001fe2000001ff00 */
[----:B------:R-:W-:Y:S01]  /*a670*/  HFMA2.MMA R46, -RZ, RZ, 0, 0 ;  /* 0x00000000ff2e7435 */ /* 0x000fe200000001ff */
[----:B------:R-:W-:Y:S01]  /*a680*/  MOV R47, RZ ;  /* 0x000000ff002f7202 */ /* 0x000fe20000000f00 */
[----:B----4-:R0:W4:Y:S04]  /*a690*/  @!P2 LDG.E.64 R52, [R54.64] ;  /* 0x0000000e3634a981 */ /* 0x010128000c1e1b00 */
[----:B------:R1:W3:Y:S04]  /*a6a0*/  @!P0 LDG.E.64 R38, [R40.64] ;  /* 0x0000000e28268981 */ /* 0x0002e8000c1e1b00 */
[----:B------:R0:W3:Y:S01]  /*a6b0*/  @!P4 LDG.E.64 R46, [R66.64] ;  /* 0x0000000e422ec981 */ /* 0x0000e2000c1e1b00 */
[----:B-1----:R-:W-:-:S03]  /*a6c0*/  CS2R R40, SRZ ;  /* 0x0000000000287805 */ /* 0x002fc6000001ff00 */
[----:B0-----:R-:W3:Y:S04]  /*a6d0*/  LDL.LU.64 R66, [R1+0x600] ;  /* 0x0006000001427983 */ /* 0x001ee80000300a00 */
[----:B------:R0:W3:Y:S02]  /*a6e0*/  @!P5 LDG.E.64 R40, [R42.64] ;  /* 0x0000000e2a28d981 */ /* 0x0000e4000c1e1b00 */
[----:B0-----:R-:W-:-:S06]  /*a6f0*/  CS2R R42, SRZ ;  /* 0x00000000002a7805 */ /* 0x001fcc000001ff00 */
[----:B------:R0:W3:Y:S02]  /*a700*/  @!P5 LDG.E.64 R42, [R44.64] ;  /* 0x0000000e2c2ad981 */ /* 0x0000e4000c1e1b00 */
[----:B0-----:R-:W-:-:S06]  /*a710*/  CS2R R44, SRZ ;  /* 0x00000000002c7805 */ /* 0x001fcc000001ff00 */
[----:B--2---:R0:W2:Y:S04]  /*a720*/  @!P4 LDG.E.64 R44, [R58.64] ;  /* 0x0000000e3a2cc981 */ /* 0x0040a8000c1e1b00 */
[----:B0-----:R-:W2:Y:S01]  /*a730*/  LDL.LU.64 R58, [R1+0x608] ;  /* 0x00060800013a7983 */ /* 0x001ea20000300a00 */
[----:B------:R-:W-:-:S04]  /*a740*/  LOP3.LUT R0, R0, 0xfffffffb, RZ, 0xc0, !PT ;  /* 0xfffffffb00007812 */ /* 0x000fc800078ec0ff */
[----:B------:R-:W-:-:S04]  /*a750*/  @P6 LOP3.LUT R0, R0, 0x4, RZ, 0xfc, !PT ;  /* 0x0000000400006812 */ /* 0x000fc800078efcff */
[----:B------:R-:W-:-:S04]  /*a760*/  LOP3.LUT R0, R0, 0xfffffff7, RZ, 0xc0, !PT ;  /* 0xfffffff700007812 */ /* 0x000fc800078ec0ff */
[----:B------:R-:W-:-:S04]  /*a770*/  @P0 LOP3.LUT R0, R0, 0x8, RZ, 0xfc, !PT ;  /* 0x0000000800000812 */ /* 0x000fc800078efcff */
[----:B------:R-:W-:-:S04]  /*a780*/  LOP3.LUT R0, R0, 0xffffffef, RZ, 0xc0, !PT ;  /* 0xffffffef00007812 */ /* 0x000fc800078ec0ff */
[----:B------:R-:W-:Y:S02]  /*a790*/  @P5 LOP3.LUT R0, R0, 0x10, RZ, 0xfc, !PT ;  /* 0x0000001000005812 */ /* 0x000fe400078efcff */
[----:B------:R-:W-:-:S13]  /*a7a0*/  LOP3.LUT P5, RZ, R65, 0x200000, RZ, 0xc0, !PT ;  /* 0x0020000041ff7812 */ /* 0x000fda00078ac0ff */
[----:B------:R-:W-:-:S05]  /*a7b0*/  @!P5 MOV R2, R14 ;  /* 0x0000000e0002d202 */ /* 0x000fca0000000f00 */
[----:B------:R0:W-:Y:S02]  /*a7c0*/  @!P5 STL [R1+0x674], R2 ;  /* 0x000674020100d387 */ /* 0x0001e40000100800 */
[----:B0-----:R-:W-:-:S07]  /*a7d0*/  HFMA2.MMA R2, -RZ, RZ, 0, 0 ;  /* 0x00000000ff027435 */ /* 0x001fce00000001ff */
[----:B------:R-:W-:Y:S03]  /*a7e0*/  STL [R1+0x600], R2 ;  /* 0x0006000201007387 */ /* 0x000fe60000100800 */
[----:B------:R-:W-:Y:S01]  /*a7f0*/  MOV R3, R2 ;  /* 0x0000000200037202 */ /* 0x000fe20000000f00 */
[----:B------:R0:W-:Y:S02]  /*a800*/  STL [R1+0x638], R2 ;  /* 0x0006380201007387 */ /* 0x0001e40000100800 */
[----:B0-----:R-:W-:-:S05]  /*a810*/  @!P5 MOV R2, R13 ;  /* 0x0000000d0002d202 */ /* 0x001fca0000000f00 */
[----:B------:R0:W-:Y:S01]  /*a820*/  @!P5 STL [R1+0x638], R2 ;  /* 0x000638020100d387 */ /* 0x0001e20000100800 */
[----:B------:R-:W-:-:S03]  /*a830*/  CS2R R54, SRZ ;  /* 0x0000000000367805 */ /* 0x000fc6000001ff00 */
[----:B------:R1:W-:Y:S04]  /*a840*/  STL.64 [R1+0x320], R6 ;  /* 0x0003200601007387 */ /* 0x0003e80000100a00 */
[----:B------:R3:W4:Y:S04]  /*a850*/  @!P2 LDG.E.64 R54, [R60.64] ;  /* 0x0000000e3c36a981 */ /* 0x000728000c1e1b00 */
[----:B0-----:R0:W4:Y:S04]  /*a860*/  LDL R2, [R1+0x67c] ;  /* 0x00067c0001027983 */ /* 0x0011280000100800 */
[----:B-1----:R0:W4:Y:S01]  /*a870*/  LDL R6, [R1+0x684] ;  /* 0x0006840001067983 */ /* 0x0021220000100800 */
[----:B------:R-:W-:-:S03]  /*a880*/  MOV R7, R64 ;  /* 0x0000004000077202 */ /* 0x000fc60000000f00 */
[----:B---3--:R-:W3:Y:S04]  /*a890*/  LDL.LU R61, [R1+0x454] ;  /* 0x00045400013d7983 */ /* 0x008ee80000300800 */
[----:B------:R0:W3:Y:S04]  /*a8a0*/  LDL R64, [R1+0x654] ;  /* 0x0006540001407983 */ /* 0x0000e80000100800 */
[----:B--2---:R1:W2:Y:S01]  /*a8b0*/  @!P1 LDG.E.64 R56, [R58.64] ;  /* 0x0000000e3a389981 */ /* 0x0042a2000c1e1b00 */
[C---:B------:R-:W-:Y:S02]  /*a8c0*/  LOP3.LUT P0, RZ, R65.reuse, 0x100000, RZ, 0xc0, !PT ;  /* 0x0010000041ff7812 */ /* 0x040fe4000780c0ff */
[----:B------:R-:W-:Y:S01]  /*a8d0*/  LOP3.LUT P6, RZ, R65, 0x80000, RZ, 0xc0, !PT ;  /* 0x0008000041ff7812 */ /* 0x000fe200078cc0ff */
[----:B------:R0:W-:Y:S01]  /*a8e0*/  STL [R1+0x950], R18 ;  /* 0x0009501201007387 */ /* 0x0001e20000100800 */
[----:B------:R-:W-:-:S03]  /*a8f0*/  @!P5 MOV R3, R12 ;  /* 0x0000000c0003d202 */ /* 0x000fc60000000f00 */
[----:B------:R0:W-:Y:S01]  /*a900*/  STL [R1+0x948], R16 ;  /* 0x0009481001007387 */ /* 0x0001e20000100800 */
[----:B-1----:R-:W-:-:S03]  /*a910*/  CS2R R58, SRZ ;  /* 0x00000000003a7805 */ /* 0x002fc6000001ff00 */
[----:B------:R-:W-:Y:S04]  /*a920*/  STL [R1+0x678], RZ ;  /* 0x000678ff01007387 */ /* 0x000fe80000100800 */
[----:B------:R1:W2:Y:S04]  /*a930*/  @!P1 LDG.E.64 R58, [R66.64] ;  /* 0x0000000e423a9981 */ /* 0x0002a8000c1e1b00 */
[----:B0-----:R0:W2:Y:S04]  /*a940*/  LDL R18, [R1+0x680] ;  /* 0x0006800001127983 */ /* 0x0010a80000100800 */
[----:B------:R0:W2:Y:S04]  /*a950*/  LDL R16, [R1+0x678] ;  /* 0x0006780001107983 */ /* 0x0000a80000100800 */
[----:B-1----:R-:W2:Y:S04]  /*a960*/  LDL.LU R66, [R1+0x458] ;  /* 0x0004580001427983 */ /* 0x002ea80000300800 */
[----:B------:R-:W-:Y:S04]  /*a970*/  @!P5 STL [R1+0x600], R3 ;  /* 0x000600030100d387 */ /* 0x000fe80000100800 */
[----:B------:R-:W-:Y:S04]  /*a980*/  STL.64 [R1+0x338], R8 ;  /* 0x0003380801007387 */ /* 0x000fe80000100a00 */
[----:B------:R1:W-:Y:S04]  /*a990*/  STL.64 [R1+0x318], R68 ;  /* 0x0003184401007387 */ /* 0x0003e80000100a00 */
[----:B------:R-:W-:Y:S04]  /*a9a0*/  STL [R1+0x650], RZ ;  /* 0x000650ff01007387 */ /* 0x000fe80000100800 */
[----:B------:R-:W2:Y:S04]  /*a9b0*/  LDL.LU R67, [R1+0x45c] ;  /* 0x00045c0001437983 */ /* 0x000ea80000300800 */
[----:B-1----:R-:W2:Y:S01]  /*a9c0*/  LDL.LU R69, [R1+0x444] ;  /* 0x0004440001457983 */ /* 0x002ea20000300800 */
[----:B------:R-:W-:Y:S01]  /*a9d0*/  CS2R R48, SRZ ;  /* 0x0000000000307805 */ /* 0x000fe2000001ff00 */
[----:B------:R-:W-:-:S02]  /*a9e0*/  LOP3.LUT R0, R0, 0xffffffdf, RZ, 0xc0, !PT ;  /* 0xffffffdf00007812 */ /* 0x000fc400078ec0ff */
[----:B------:R-:W-:Y:S04]  /*a9f0*/  STL.64 [R1+0x130], R14 ;  /* 0x0001300e01007387 */ /* 0x000fe80000100a00 */
[----:B------:R1:W2:Y:S04]  /*aa00*/  @!P3 LDG.E.64 R48, [R50.64] ;  /* 0x0000000e3230b981 */ /* 0x0002a8000c1e1b00 */
[----:B------:R-:W-:Y:S04]  /*aa10*/  STL [R1+0x61c], RZ ;  /* 0x00061cff01007387 */ /* 0x000fe80000100800 */
[----:B------:R-:W2:Y:S04]  /*aa20*/  LDL.LU R68, [R1+0x440] ;  /* 0x0004400001447983 */ /* 0x000ea80000300800 */
[----:B------:R-:W-:Y:S04]  /*aa30*/  STL.64 [R1+0x128], R4 ;  /* 0x0001280401007387 */ /* 0x000fe80000100a00 */
[----:B------:R-:W-:Y:S04]  /*aa40*/  STL.64 [R1+0x138], R10 ;  /* 0x0001380a01007387 */ /* 0x000fe80000100a00 */
[----:B------:R-:W-:Y:S04]  /*aa50*/  STL [R1+0x618], RZ ;  /* 0x000618ff01007387 */ /* 0x000fe80000100800 */
[----:B------:R-:W-:Y:S04]  /*aa60*/  STL [R1+0x64c], RZ ;  /* 0x00064cff01007387 */ /* 0x000fe80000100800 */
[----:B------:R-:W-:Y:S01]  /*aa70*/  STL [R1+0x648], RZ ;  /* 0x000648ff01007387 */ /* 0x000fe20000100800 */
[----:B----4-:R-:W-:-:S03]  /*aa80*/  @!P0 MOV R2, R10 ;  /* 0x0000000a00028202 */ /* 0x010fc60000000f00 */
[----:B------:R-:W-:Y:S04]  /*aa90*/  STL [R1+0x94c], R19 ;  /* 0x00094c1301007387 */ /* 0x000fe80000100800 */
[----:B------:R4:W-:Y:S04]  /*aaa0*/  @!P0 STL [R1+0x67c], R2 ;  /* 0x00067c0201008387 */ /* 0x0009e80000100800 */
[----:B------:R-:W-:Y:S01]  /*aab0*/  STL [R1+0x4a4], RZ ;  /* 0x0004a4ff01007387 */ /* 0x000fe20000100800 */
[----:B---3--:R-:W-:-:S03]  /*aac0*/  @!P6 MOV R64, R61 ;  /* 0x0000003d0040e202 */ /* 0x008fc60000000f00 */
[----:B------:R-:W3:Y:S01]  /*aad0*/  LDL.LU R60, [R1+0x450] ;  /* 0x00045000013c7983 */ /* 0x000ee20000300800 */
[----:B----4-:R-:W-:-:S03]  /*aae0*/  HFMA2.MMA R2, -RZ, RZ, 0, 0 ;  /* 0x00000000ff027435 */ /* 0x010fc600000001ff */
[----:B------:R4:W-:Y:S01]  /*aaf0*/  @!P6 STL [R1+0x654], R64 ;  /* 0x000654400100e387 */ /* 0x0009e20000100800 */
[----:B--2---:R-:W-:-:S03]  /*ab00*/  @!P6 MOV R6, R66 ;  /* 0x000000420006e202 */ /* 0x004fc60000000f00 */
[----:B------:R-:W-:Y:S03]  /*ab10*/  STL [R1+0x608], R2 ;  /* 0x0006080201007387 */ /* 0x000fe60000100800 */
[----:B------:R-:W-:Y:S01]  /*ab20*/  MOV R3, R2 ;  /* 0x0000000200037202 */ /* 0x000fe20000000f00 */
[----:B------:R2:W-:Y:S04]  /*ab30*/  STL [R1+0x634], R2 ;  /* 0x0006340201007387 */ /* 0x0005e80000100800 */
[----:B------:R0:W-:Y:S04]  /*ab40*/  @!P6 STL [R1+0x684], R6 ;  /* 0x000684060100e387 */ /* 0x0001e80000100800 */
[----:B----4-:R4:W4:Y:S01]  /*ab50*/  LDL R64, [R1+0x650] ;  /* 0x0006500001407983 */ /* 0x0109220000100800 */
[----:B--2---:R-:W-:-:S03]  /*ab60*/  @!P0 MOV R2, R9 ;  /* 0x0000000900028202 */ /* 0x004fc60000000f00 */
[----:B------:R2:W2:Y:S04]  /*ab70*/  LDL R9, [R1+0x69c] ;  /* 0x00069c0001097983 */ /* 0x0004a80000100800 */
[----:B0-----:R-:W2:Y:S01]  /*ab80*/  LDL.LU R6, [R1+0x428] ;  /* 0x0004280001067983 */ /* 0x001ea20000300800 */
[----:B-1----:R-:W-:Y:S01]  /*ab90*/  CS2R R50, SRZ ;  /* 0x0000000000327805 */ /* 0x002fe2000001ff00 */
[----:B------:R-:W-:Y:S02]  /*aba0*/  @!P0 MOV R18, R11 ;  /* 0x0000000b00128202 */ /* 0x000fe40000000f00 */
[----:B------:R-:W-:Y:S01]  /*abb0*/  @!P0 MOV R3, R8 ;  /* 0x0000000800038202 */ /* 0x000fe20000000f00 */
[----:B------:R-:W-:Y:S04]  /*abc0*/  @!P0 STL [R1+0x634], R2 ;  /* 0x0006340201008387 */ /* 0x000fe80000100800 */
[----:B------:R0:W2:Y:S01]  /*abd0*/  @!P3 LDG.E.64 R50, [R62.64] ;  /* 0x0000000e3e32b981 */ /* 0x0000a2000c1e1b00 */
[----:B------:R-:W-:-:S03]  /*abe0*/  @P4 LOP3.LUT R0, R0, 0x20, RZ, 0xfc, !PT ;  /* 0x0000002000004812 */ /* 0x000fc600078efcff */
[----:B------:R1:W-:Y:S04]  /*abf0*/  @!P0 STL [R1+0x680], R18 ;  /* 0x0006801201008387 */ /* 0x0003e80000100800 */
[----:B------:R-:W-:Y:S04]  /*ac00*/  @!P0 STL [R1+0x608], R3 ;  /* 0x0006080301008387 */ /* 0x000fe80000100800 */
[----:B0-----:R-:W2:Y:S04]  /*ac10*/  LDL.LU R62, [R1+0x498] ;  /* 0x00049800013e7983 */ /* 0x001ea80000300800 */
[----:B------:R-:W2:Y:S01]  /*ac20*/  LDL.LU R63, [R1+0x49c] ;  /* 0x00049c00013f7983 */ /* 0x000ea20000300800 */
[----:B------:R-:W-:-:S02]  /*ac30*/  LOP3.LUT P0, RZ, R65, 0x10000, RZ, 0xc0, !PT ;  /* 0x0001000041ff7812 */ /* 0x000fc4000780c0ff */
[----:B------:R-:W-:Y:S02]  /*ac40*/  LOP3.LUT P4, RZ, R65, 0x40000, RZ, 0xc0, !PT ;  /* 0x0004000041ff7812 */ /* 0x000fe4000788c0ff */
[----:B------:R-:W-:Y:S01]  /*ac50*/  @!P5 MOV R16, R15 ;  /* 0x0000000f0010d202 */ /* 0x000fe20000000f00 */
[----:B-1----:R-:W-:Y:S01]  /*ac60*/  HFMA2.MMA R18, -RZ, RZ, 0, 0 ;  /* 0x00000000ff127435 */ /* 0x002fe200000001ff */
[----:B------:R0:W2:Y:S04]  /*ac70*/  LDL R15, [R1+0x61c] ;  /* 0x00061c00010f7983 */ /* 0x0000a80000100800 */
[----:B------:R-:W2:Y:S04]  /*ac80*/  LDL.LU R4, [R1+0x430] ;  /* 0x0004300001047983 */ /* 0x000ea80000300800 */
[----:B------:R-:W2:Y:S04]  /*ac90*/  LDL.LU R5, [R1+0x434] ;  /* 0x0004340001057983 */ /* 0x000ea80000300800 */
[----:B------:R0:W2:Y:S04]  /*aca0*/  LDL R11, [R1+0x618] ;  /* 0x00061800010b7983 */ /* 0x0000a80000100800 */
[----:B------:R1:W-:Y:S04]  /*acb0*/  STL [R1+0x688], R18 ;  /* 0x0006881201007387 */ /* 0x0003e80000100800 */
[----:B------:R-:W-:Y:S04]  /*acc0*/  STL.64 [R1+0x140], R66 ;  /* 0x0001404201007387 */ /* 0x000fe80000100a00 */
[----:B------:R0:W2:Y:S01]  /*acd0*/  LDL R19, [R1+0x4a4] ;  /* 0x0004a40001137983 */ /* 0x0000a20000100800 */
[----:B-1----:R-:W-:-:S03]  /*ace0*/  @!P6 MOV R18, R67 ;  /* 0x000000430012e202 */ /* 0x002fc60000000f00 */
[----:B------:R-:W-:Y:S04]  /*acf0*/  STL [R1+0x68c], RZ ;  /* 0x00068cff01007387 */ /* 0x000fe80000100800 */
[----:B------:R0:W2:Y:S04]  /*ad00*/  LDL R14, [R1+0x68c] ;  /* 0x00068c00010e7983 */ /* 0x0000a80000100800 */
[----:B------:R-:W-:Y:S04]  /*ad10*/  STL [R1+0x694], RZ ;  /* 0x000694ff01007387 */ /* 0x000fe80000100800 */
[----:B------:R-:W2:Y:S04]  /*ad20*/  LDL.LU R2, [R1+0x438] ;  /* 0x0004380001027983 */ /* 0x000ea80000300800 */
[----:B------:R0:W2:Y:S04]  /*ad30*/  LDL R10, [R1+0x694] ;  /* 0x00069400010a7983 */ /* 0x0000a80000100800 */
[----:B------:R-:W2:Y:S04]  /*ad40*/  LDL.LU R3, [R1+0x43c] ;  /* 0x00043c0001037983 */ /* 0x000ea80000300800 */
[----:B------:R-:W-:Y:S04]  /*ad50*/  STL.64 [R1+0x348], R68 ;  /* 0x0003484401007387 */ /* 0x000fe80000100a00 */
[----:B---3--:R-:W-:Y:S04]  /*ad60*/  STL.64 [R1+0x340], R60 ;  /* 0x0003403c01007387 */ /* 0x008fe80000100a00 */
[----:B------:R-:W-:Y:S04]  /*ad70*/  STL [R1+0x6a4], RZ ;  /* 0x0006a4ff01007387 */ /* 0x000fe80000100800 */
[----:B------:R-:W-:Y:S04]  /*ad80*/  STL [R1+0x614], RZ ;  /* 0x000614ff01007387 */ /* 0x000fe80000100800 */
[----:B------:R-:W-:Y:S04]  /*ad90*/  STL [R1+0x644], RZ ;  /* 0x000644ff01007387 */ /* 0x000fe80000100800 */
[----:B------:R-:W-:Y:S04]  /*ada0*/  STL [R1+0x60c], RZ ;  /* 0x00060cff01007387 */ /* 0x000fe80000100800 */
[----:B------:R-:W-:Y:S04]  /*adb0*/  STL [R1+0x944], R17 ;  /* 0x0009441101007387 */ /* 0x000fe80000100800 */
[----:B------:R-:W3:Y:S01]  /*adc0*/  LDL.LU R8, [R1+0x928] ;  /* 0x0009280001087983 */ /* 0x000ee20000300800 */
[----:B----4-:R-:W-:-:S02]  /*add0*/  @!P4 MOV R64, R69 ;  /* 0x000000450040c202 */ /* 0x010fc40000000f00 */
[----:B--2---:R-:W-:-:S03]  /*ade0*/  @!P0 MOV R9, R6 ;  /* 0x0000000600098202 */ /* 0x004fc60000000f00 */
[----:B------:R-:W-:Y:S04]  /*adf0*/  @!P4 STL [R1+0x650], R64 ;  /* 0x000650400100c387 */ /* 0x000fe80000100800 */
[----:B------:R1:W-:Y:S04]  /*ae00*/  @!P0 STL [R1+0x69c], R9 ;  /* 0x00069c0901008387 */ /* 0x0003e80000100800 */
[----:B------:R2:W-:Y:S01]  /*ae10*/  STL.64 [R1+0x120], R62 ;  /* 0x0001203e01007387 */ /* 0x0005e20000100a00 */
[----:B-1----:R-:W-:-:S03]  /*ae20*/  HFMA2.MMA R9, -RZ, RZ, 0, 0 ;  /* 0x00000000ff097435 */ /* 0x002fc600000001ff */
[----:B------:R0:W4:Y:S04]  /*ae30*/  LDL R64, [R1+0x64c] ;  /* 0x00064c0001407983 */ /* 0x0001280000100800 */
[----:B------:R-:W-:Y:S03]  /*ae40*/  @!P5 STL [R1+0x678], R16 ;  /* 0x000678100100d387 */ /* 0x000fe60000100800 */
[----:B------:R-:W-:Y:S01]  /*ae50*/  MOV R67, R9 ;  /* 0x0000000900437202 */ /* 0x000fe20000000f00 */
[----:B--2---:R-:W2:Y:S01]  /*ae60*/  LDL.LU R62, [R1+0x448] ;  /* 0x00044800013e7983 */ /* 0x004ea20000300800 */
[----:B------:R-:W-:-:S03]  /*ae70*/  @!P0 MOV R67, R7 ;  /* 0x0000000700438202 */ /* 0x000fc60000000f00 */
[----:B------:R1:W-:Y:S04]  /*ae80*/  STL [R1+0x6a0], R9 ;  /* 0x0006a00901007387 */ /* 0x0003e80000100800 */
[----:B------:R0:W-:Y:S04]  /*ae90*/  @!P0 STL [R1+0x6a0], R67 ;  /* 0x0006a04301008387 */ /* 0x0001e80000100800 */
[----:B------:R-:W2:Y:S04]  /*aea0*/  LDL.LU R63, [R1+0x44c] ;  /* 0x00044c00013f7983 */ /* 0x000ea80000300800 */
[----:B-1----:R1:W2:Y:S04]  /*aeb0*/  LDL R9, [R1+0x648] ;  /* 0x0006480001097983 */ /* 0x0022a80000100800 */
[----:B0-----:R-:W2:Y:S01]  /*aec0*/  LDL.LU R67, [R1+0x920] ;  /* 0x0009200001437983 */ /* 0x001ea20000300800 */
[----:B------:R-:W-:-:S02]  /*aed0*/  LOP3.LUT P5, RZ, R65, 0x20000, RZ, 0xc0, !PT ;  /* 0x0002000041ff7812 */ /* 0x000fc400078ac0ff */
[----:B------:R-:W-:Y:S01]  /*aee0*/  @!P4 MOV R15, R68 ;  /* 0x00000044000fc202 */ /* 0x000fe20000000f00 */
[----:B------:R0:W-:Y:S04]  /*aef0*/  STL.64 [R1+0x350], R4 ;  /* 0x0003500401007387 */ /* 0x0001e80000100a00 */
[----:B------:R-:W3:Y:S01]  /*af00*/  LDL.LU.64 R68, [R1+0x900] ;  /* 0x0009000001447983 */ /* 0x000ee20000300a00 */
[----:B------:R-:W-:-:S03]  /*af10*/  @!P6 MOV R19, R60 ;  /* 0x0000003c0013e202 */ /* 0x000fc60000000f00 */
[----:B------:R-:W3:Y:S02]  /*af20*/  LDL.LU.64 R60, [R1+0x918] ;  /* 0x00091800013c7983 */ /* 0x000ee40000300a00 */
[----:B------:R-:W-:Y:S02]  /*af30*/  @!P5 MOV R11, R4 ;  /* 0x00000004000bd202 */ /* 0x000fe40000000f00 */
[----:B------:R-:W3:Y:S04]  /*af40*/  LDL.LU R66, [R1+0x924] ;  /* 0x0009240001427983 */ /* 0x000ee80000300800 */
[----:B------:R-:W-:Y:S04]  /*af50*/  STL.64 [R1+0x158], R6 ;  /* 0x0001580601007387 */ /* 0x000fe80000100a00 */
[----:B------:R-:W-:Y:S04]  /*af60*/  STL.64 [R1+0x150], R2 ;  /* 0x0001500201007387 */ /* 0x000fe80000100a00 */
[----:B------:R-:W-:Y:S04]  /*af70*/  @!P6 STL [R1+0x688], R18 ;  /* 0x000688120100e387 */ /* 0x000fe80000100800 */
[----:B------:R-:W3:Y:S04]  /*af80*/  LDL.LU R16, [R1+0x480] ;  /* 0x0004800001107983 */ /* 0x000ee80000300800 */
[----:B------:R-:W3:Y:S01]  /*af90*/  LDL.LU R17, [R1+0x484] ;  /* 0x0004840001117983 */ /* 0x000ee20000300800 */
[----:B----4-:R-:W-:-:S02]  /*afa0*/  @!P5 MOV R64, R5 ;  /* 0x000000050040d202 */ /* 0x010fc40000000f00 */
[----:B--2---:R-:W-:Y:S01]  /*afb0*/  @!P0 MOV R9, R67 ;  /* 0x0000004300098202 */ /* 0x004fe20000000f00 */
[----:B0-----:R-:W2:Y:S04]  /*afc0*/  LDL.LU.64 R4, [R1+0x8f0] ;  /* 0x0008f00001047983 */ /* 0x001ea80000300a00 */
[----:B------:R0:W-:Y:S01]  /*afd0*/  @!P0 STL [R1+0x648], R9 ;  /* 0x0006480901008387 */ /* 0x0001e20000100800 */
[----:B------:R-:W-:Y:S02]  /*afe0*/  @!P4 MOV R14, R62 ;  /* 0x0000003e000ec202 */ /* 0x000fe40000000f00 */
[----:B------:R-:W-:Y:S01]  /*aff0*/  @!P5 MOV R10, R2 ;  /* 0x00000002000ad202 */ /* 0x000fe20000000f00 */
[----:B------:R-:W-:Y:S04]  /*b000*/  @!P4 STL [R1+0x61c], R15 ;  /* 0x00061c0f0100c387 */ /* 0x000fe80000100800 */
[----:B------:R-:W-:Y:S04]  /*b010*/  @!P5 STL [R1+0x618], R11 ;  /* 0x0006180b0100d387 */ /* 0x000fe80000100800 */
[----:B0-----:R1:W4:Y:S04]  /*b020*/  LDL R9, [R1+0x6a4] ;  /* 0x0006a40001097983 */ /* 0x0013280000100800 */
[----:B------:R0:W-:Y:S04]  /*b030*/  @!P4 STL [R1+0x68c], R14 ;  /* 0x00068c0e0100c387 */ /* 0x0001e80000100800 */
[----:B------:R1:W-:Y:S01]  /*b040*/  @!P5 STL [R1+0x694], R10 ;  /* 0x0006940a0100d387 */ /* 0x0003e20000100800 */
[----:B------:R-:W-:-:S03]  /*b050*/  HFMA2.MMA R2, -RZ, RZ, 0, 0 ;  /* 0x00000000ff027435 */ /* 0x000fc600000001ff */
[----:B------:R1:W-:Y:S01]  /*b060*/  @!P5 STL [R1+0x64c], R64 ;  /* 0x00064c400100d387 */ /* 0x0003e20000100800 */
[----:B0-----:R-:W-:Y:S02]  /*b070*/  HFMA2.MMA R14, -RZ, RZ, 0, 0 ;  /* 0x00000000ff0e7435 */ /* 0x001fe400000001ff */
[----:B------:R-:W-:Y:S01]  /*b080*/  HFMA2.MMA R6, -RZ, RZ, 0, 0 ;  /* 0x00000000ff067435 */ /* 0x000fe200000001ff */
[----:B------:R-:W-:Y:S04]  /*b090*/  @!P6 STL [R1+0x4a4], R19 ;  /* 0x0004a4130100e387 */ /* 0x000fe80000100800 */
[----:B------:R0:W-:Y:S01]  /*b0a0*/  STL [R1+0x690], R14 ;  /* 0x0006900e01007387 */ /* 0x0001e20000100800 */
[----:B-1----:R-:W-:-:S03]  /*b0b0*/  HFMA2.MMA R10, -RZ, RZ, 0, 0 ;  /* 0x00000000ff0a7435 */ /* 0x002fc600000001ff */
[----:B------:R1:W4:Y:S04]  /*b0c0*/  LDL R64, [R1+0x614] ;  /* 0x0006140001407983 */ /* 0x0003280000100800 */
[----:B------:R1:W-:Y:S01]  /*b0d0*/  STL.64 [R1+0x148], R62 ;  /* 0x0001483e01007387 */ /* 0x0003e20000100a00 */
[----:B0-----:R-:W-:-:S03]  /*b0e0*/  @!P4 MOV R14, R63 ;  /* 0x0000003f000ec202 */ /* 0x001fc60000000f00 */
[----:B------:R-:W4:Y:S04]  /*b0f0*/  LDL.LU R11, [R1+0x92c] ;  /* 0x00092c00010b7983 */ /* 0x000f280000300800 */
[----:B------:R0:W-:Y:S01]  /*b100*/  @!P4 STL [R1+0x690], R14 ;  /* 0x0006900e0100c387 */ /* 0x0001e20000100800 */
[----:B------:R-:W-:-:S03]  /*b110*/  LOP3.LUT P4, RZ, R65, 0x4000, RZ, 0xc0, !PT ;  /* 0x0000400041ff7812 */ /* 0x000fc6000788c0ff */
[----:B------:R3:W-:Y:S01]  /*b120*/  STL [R1+0x698], R10 ;  /* 0x0006980a01007387 */ /* 0x0007e20000100800 */
[----:B------:R-:W-:-:S03]  /*b130*/  LOP3.LUT P6, RZ, R65, 0x8000, RZ, 0xc0, !PT ;  /* 0x0000800041ff7812 */ /* 0x000fc600078cc0ff */
[----:B-1----:R-:W4:Y:S04]  /*b140*/  LDL.LU R62, [R1+0x910] ;  /* 0x00091000013e7983 */ /* 0x002f280000300800 */
[----:B0-----:R-:W4:Y:S01]  /*b150*/  LDL.LU R14, [R1+0x940] ;  /* 0x00094000010e7983 */ /* 0x001f220000300800 */
[----:B---3--:R-:W-:Y:S02]  /*b160*/  @!P5 MOV R10, R3 ;  /* 0x00000003000ad202 */ /* 0x008fe40000000f00 */
[----:B------:R-:W-:Y:S01]  /*b170*/  @!P4 MOV R2, R68 ;  /* 0x000000440002c202 */ /* 0x000fe20000000f00 */
[----:B------:R0:W-:Y:S04]  /*b180*/  STL.64 [R1+0x330], R12 ;  /* 0x0003300c01007387 */ /* 0x0001e80000100a00 */
[----:B------:R-:W-:Y:S01]  /*b190*/  @!P5 STL [R1+0x698], R10 ;  /* 0x0006980a0100d387 */ /* 0x000fe20000100800 */
[----:B------:R-:W-:-:S03]  /*b1a0*/  LOP3.LUT P5, RZ, R65, 0x2000, RZ, 0xc0, !PT ;  /* 0x0000200041ff7812 */ /* 0x000fc600078ac0ff */
[----:B------:R1:W-:Y:S04]  /*b1b0*/  STL [R1+0x6ac], R2 ;  /* 0x0006ac0201007387 */ /* 0x0003e80000100800 */
[----:B------:R-:W3:Y:S04]  /*b1c0*/  LDL.LU R15, [R1+0x93c] ;  /* 0x00093c00010f7983 */ /* 0x000ee80000300800 */
[----:B0-----:R-:W3:Y:S01]  /*b1d0*/  LDL.LU R12, [R1+0x938] ;  /* 0x00093800010c7983 */ /* 0x001ee20000300800 */
[----:B-1----:R-:W-:Y:S02]  /*b1e0*/  CS2R R2, SRZ ;  /* 0x0000000000027805 */ /* 0x002fe4000001ff00 */
[----:B------:R-:W-:Y:S01]  /*b1f0*/  @!P4 MOV R2, R69 ;  /* 0x000000450002c202 */ /* 0x000fe20000000f00 */
[----:B------:R-:W3:Y:S04]  /*b200*/  LDL.LU R13, [R1+0x934] ;  /* 0x00093400010d7983 */ /* 0x000ee80000300800 */
[----:B------:R0:W-:Y:S04]  /*b210*/  STL [R1+0x6b0], R2 ;  /* 0x0006b00201007387 */ /* 0x0001e80000100800 */
[----:B------:R-:W3:Y:S04]  /*b220*/  LDL.LU R10, [R1+0x930] ;  /* 0x00093000010a7983 */ /* 0x000ee80000300800 */
[----:B------:R-:W3:Y:S04]  /*b230*/  LDL.LU R19, [R1+0x94c] ;  /* 0x00094c0001137983 */ /* 0x000ee80000300800 */
[----:B0-----:R-:W3:Y:S04]  /*b240*/  LDL.LU R2, [R1+0x8fc] ;  /* 0x0008fc0001027983 */ /* 0x001ee80000300800 */
[----:B------:R0:W-:Y:S04]  /*b250*/  STL [R1+0x954], R21 ;  /* 0x0009541501007387 */ /* 0x0001e80000100800 */
[----:B------:R1:W-:Y:S04]  /*b260*/  STL.64 [R1+0x328], R16 ;  /* 0x0003281001007387 */ /* 0x0003e80000100a00 */
[----:B------:R-:W-:Y:S04]  /*b270*/  STL.64 [R1+0x160], R60 ;  /* 0x0001603c01007387 */ /* 0x000fe80000100a00 */
[----:B0-----:R-:W3:Y:S04]  /*b280*/  LDL.LU R21, [R1+0x954] ;  /* 0x0009540001157983 */ /* 0x001ee80000300800 */
[----:B-1----:R-:W3:Y:S04]  /*b290*/  LDL.LU R17, [R1+0x944] ;  /* 0x0009440001117983 */ /* 0x002ee80000300800 */
[----:B------:R-:W-:Y:S04]  /*b2a0*/  STL.64 [R1+0x168], R68 ;  /* 0x0001684401007387 */ /* 0x000fe80000100a00 */
[----:B------:R-:W3:Y:S04]  /*b2b0*/  LDL.LU R18, [R1+0x950] ;  /* 0x0009500001127983 */ /* 0x000ee80000300800 */
[----:B------:R-:W3:Y:S01]  /*b2c0*/  LDL.LU R16, [R1+0x948] ;  /* 0x0009480001107983 */ /* 0x000ee20000300800 */
[----:B--2---:R-:W-:-:S05]  /*b2d0*/  @!P5 MOV R6, R4 ;  /* 0x000000040006d202 */ /* 0x004fca0000000f00 */
[----:B------:R0:W-:Y:S02]  /*b2e0*/  STL [R1+0x428], R6 ;  /* 0x0004280601007387 */ /* 0x0001e40000100800 */
[----:B0-----:R-:W-:Y:S02]  /*b2f0*/  CS2R R6, SRZ ;  /* 0x0000000000067805 */ /* 0x001fe4000001ff00 */
[----:B------:R-:W-:-:S05]  /*b300*/  @!P5 MOV R6, R5 ;  /* 0x000000050006d202 */ /* 0x000fca0000000f00 */
[----:B------:R0:W-:Y:S01]  /*b310*/  STL [R1+0x6b4], R6 ;  /* 0x0006b40601007387 */ /* 0x0001e20000100800 */
[----:B----4-:R-:W-:-:S03]  /*b320*/  @!P6 MOV R9, R60 ;  /* 0x0000003c0009e202 */ /* 0x010fc60000000f00 */
[----:B0-----:R-:W2:Y:S04]  /*b330*/  LDL.LU R6, [R1+0x8ec] ;  /* 0x0008ec0001067983 */ /* 0x001ea80000300800 */
[----:B------:R0:W-:Y:S02]  /*b340*/  @!P6 STL [R1+0x6a4], R9 ;  /* 0x0006a4090100e387 */ /* 0x0001e40000100800 */
[----:B0-----:R-:W-:-:S10]  /*b350*/  HFMA2.MMA R9, -RZ, RZ, 0, 0 ;  /* 0x00000000ff097435 */ /* 0x001fd400000001ff */
[----:B------:R-:W-:Y:S02]  /*b360*/  MOV R63, R9 ;  /* 0x00000009003f7202 */ /* 0x000fe40000000f00 */
[----:B------:R-:W-:Y:S01]  /*b370*/  @!P6 MOV R63, R61 ;  /* 0x0000003d003fe202 */ /* 0x000fe20000000f00 */
[----:B------:R0:W-:Y:S04]  /*b380*/  STL [R1+0x6a8], R9 ;  /* 0x0006a80901007387 */ /* 0x0001e80000100800 */
[----:B------:R1:W-:Y:S04]  /*b390*/  @!P6 STL [R1+0x6a8], R63 ;  /* 0x0006a83f0100e387 */ /* 0x0003e80000100800 */
[----:B0-----:R0:W4:Y:S04]  /*b3a0*/  LDL R9, [R1+0x644] ;  /* 0x0006440001097983 */ /* 0x0011280000100800 */
[----:B-1----:R-:W4:Y:S01]  /*b3b0*/  LDL.LU R63, [R1+0x90c] ;  /* 0x00090c00013f7983 */ /* 0x002f220000300800 */
[----:B------:R-:W-:-:S05]  /*b3c0*/  @!P0 MOV R64, R66 ;  /* 0x0000004200408202 */ /* 0x000fca0000000f00 */
[----:B------:R1:W-:Y:S04]  /*b3d0*/  @!P0 STL [R1+0x614], R64 ;  /* 0x0006144001008387 */ /* 0x0003e80000100800 */
[----:B-1----:R0:W4:Y:S01]  /*b3e0*/  LDL R64, [R1+0x60c] ;  /* 0x00060c0001407983 */ /* 0x0021220000100800 */
[----:B---3--:R-:W-:-:S05]  /*b3f0*/  @!P4 MOV R3, R2 ;  /* 0x000000020003c202 */ /* 0x008fca0000000f00 */
[----:B------:R1:W-:Y:S04]  /*b400*/  STL [R1+0x604], R3 ;  /* 0x0006040301007387 */ /* 0x0003e80000100800 */
[----:B-1----:R-:W3:Y:S01]  /*b410*/  LDL.LU R3, [R1+0x8f8] ;  /* 0x0008f80001037983 */ /* 0x002ee20000300800 */
[----:B--2---:R-:W-:-:S05]  /*b420*/  @!P5 MOV R7, R6 ;  /* 0x000000060007d202 */ /* 0x004fca0000000f00 */
[----:B------:R1:W-:Y:S04]  /*b430*/  STL [R1+0x5c4], R7 ;  /* 0x0005c40701007387 */ /* 0x0003e80000100800 */
[----:B-1----:R-:W2:Y:S01]  /*b440*/  LDL.LU R7, [R1+0x8e8] ;  /* 0x0008e80001077983 */ /* 0x002ea20000300800 */
[----:B----4-:R-:W-:-:S05]  /*b450*/  @!P6 MOV R9, R63 ;  /* 0x0000003f0009e202 */ /* 0x010fca0000000f00 */
[----:B------:R1:W-:Y:S04]  /*b460*/  @!P6 STL [R1+0x644], R9 ;  /* 0x000644090100e387 */ /* 0x0003e80000100800 */
[----:B-1----:R-:W4:Y:S01]  /*b470*/  LDL.LU R9, [R1+0x908] ;  /* 0x0009080001097983 */ /* 0x002f220000300800 */
[----:B------:R-:W-:-:S05]  /*b480*/  @!P6 MOV R64, R62 ;  /* 0x0000003e0040e202 */ /* 0x000fca0000000f00 */
[----:B------:R1:W-:Y:S02]  /*b490*/  @!P6 STL [R1+0x60c], R64 ;  /* 0x00060c400100e387 */ /* 0x0003e40000100800 */
[----:B-1----:R-:W-:Y:S01]  /*b4a0*/  HFMA2.MMA R64, -RZ, RZ, 0, 0 ;  /* 0x00000000ff407435 */ /* 0x002fe200000001ff */
[----:B------:R-:W-:-:S05]  /*b4b0*/  LOP3.LUT P0, RZ, R65, 0x1000, RZ, 0xc0, !PT ;  /* 0x0000100041ff7812 */ /* 0x000fca000780c0ff */
[----:B---3--:R-:W-:-:S05]  /*b4c0*/  @!P4 MOV R64, R3 ;  /* 0x000000030040c202 */ /* 0x008fca0000000f00 */
[----:B------:R1:W-:Y:S02]  /*b4d0*/  STL [R1+0x640], R64 ;  /* 0x0006404001007387 */ /* 0x0003e40000100800 */
[----:B-1----:R-:W-:Y:S01]  /*b4e0*/  HFMA2.MMA R64, -RZ, RZ, 0, 0 ;  /* 0x00000000ff407435 */ /* 0x002fe200000001ff */
[----:B------:R-:W-:Y:S01]  /*b4f0*/  LOP3.LUT P6, RZ, R65, 0x800, RZ, 0xc0, !PT ;  /* 0x0000080041ff7812 */ /* 0x000fe200078cc0ff */
[----:B------:R-:W-:-:S06]  /*b500*/  HFMA2.MMA R60, -RZ, RZ, 0, 0 ;  /* 0x00000000ff3c7435 */ /* 0x000fcc00000001ff */
[----:B------:R-:W-:Y:S01]  /*b510*/  @!P0 MOV R60, R8 ;  /* 0x00000008003c8202 */ /* 0x000fe20000000f00 */
[----:B------:R1:W-:Y:S01]  /*b520*/  STL.64 [R1+0x360], R62 ;  /* 0x0003603e01007387 */ /* 0x0003e20000100a00 */
[----:B------:R-:W-:-:S03]  /*b530*/  CS2R R68, SRZ ;  /* 0x0000000000447805 */ /* 0x000fc6000001ff00 */
[----:B------:R3:W-:Y:S01]  /*b540*/  STL [R1+0x418], R60 ;  /* 0x0004183c01007387 */ /* 0x0007e20000100800 */
[----:B------:R-:W-:Y:S02]  /*b550*/  @!P6 MOV R69, R12 ;  /* 0x0000000c0045e202 */ /* 0x000fe40000000f00 */
[----:B------:R-:W-:Y:S02]  /*b560*/  @!P6 MOV R68, R13 ;  /* 0x0000000d0044e202 */ /* 0x000fe40000000f00 */
[----:B------:R-:W-:Y:S02]  /*b570*/  LOP3.LUT P4, RZ, R65, 0x400, RZ, 0xc0, !PT ;  /* 0x0000040041ff7812 */ /* 0x000fe4000788c0ff */
[----:B-1----:R-:W-:Y:S01]  /*b580*/  MOV R63, RZ ;  /* 0x000000ff003f7202 */ /* 0x002fe20000000f00 */
[----:B------:R-:W-:Y:S01]  /*b590*/  STL.64 [R1+0x198], R24 ;  /* 0x0001981801007387 */ /* 0x000fe20000100a00 */
[----:B---3--:R-:W-:Y:S01]  /*b5a0*/  CS2R R60, SRZ ;  /* 0x00000000003c7805 */ /* 0x008fe2000001ff00 */
[----:B------:R-:W-:-:S02]  /*b5b0*/  @!P6 MOV R63, R15 ;  /* 0x0000000f003fe202 */ /* 0x000fc40000000f00 */
[----:B------:R-:W-:Y:S01]  /*b5c0*/  @!P0 MOV R61, R10 ;  /* 0x0000000a003d8202 */ /* 0x000fe20000000f00 */
        /* <DEDUP_REMOVED lines=10> */
[----:B------:R-:W-:Y:S01]  /*b670*/  STL.64 [R1+0x398], R26 ;  /* 0x0003981a01007387 */ /* 0x000fe20000100a00 */
[----:B------:R-:W-:-:S02]  /*b680*/  UMOV UR8, 0x8 ;  /* 0x0000000800087882 */ /* 0x000fc40000000000 */
[----:B------:R-:W-:Y:S01]  /*b690*/  ULDC.64 UR4, c[0x0][0x198] ;  /* 0x0000660000047ab9 */ /* 0x000fe20000000a00 */
[----:B------:R0:W5:Y:S01]  /*b6a0*/  LDL.LU R62, [R1+0x8d0] ;  /* 0x0008d000013e7983 */ /* 0x0001620000300800 */
[----:B--2---:R-:W-:Y:S02]  /*b6b0*/  @!P5 MOV R64, R7 ;  /* 0x000000070040d202 */ /* 0x004fe40000000f00 */
[----:B----4-:R-:W-:-:S03]  /*b6c0*/  @!P0 MOV R60, R9 ;  /* 0x00000009003c8202 */ /* 0x010fc60000000f00 */
[----:B------:R1:W-:Y:S04]  /*b6d0*/  STL [R1+0x63c], R64 ;  /* 0x00063c4001007387 */ /* 0x0003e80000100800 */
[----:B------:R2:W-:Y:S04]  /*b6e0*/  STL [R1+0x66c], R63 ;  /* 0x00066c3f01007387 */ /* 0x0005e80000100800 */
[----:B------:R3:W-:Y:S01]  /*b6f0*/  STL [R1+0x420], R68 ;  /* 0x0004204401007387 */ /* 0x0007e20000100800 */
[----:B-1----:R-:W-:-:S03]  /*b700*/  HFMA2.MMA R64, -RZ, RZ, 0, 0 ;  /* 0x00000000ff407435 */ /* 0x002fc600000001ff */
[----:B------:R-:W4:Y:S03]  /*b710*/  LDL.LU.64 R66, [R1+0x8e0] ;  /* 0x0008e00001427983 */ /* 0x000f260000300a00 */
[----:B------:R-:W-:Y:S01]  /*b720*/  @!P0 MOV R64, R11 ;  /* 0x0000000b00408202 */ /* 0x000fe20000000f00 */
[----:B------:R1:W-:Y:S04]  /*b730*/  STL.64 [R1+0x370], R6 ;  /* 0x0003700601007387 */ /* 0x0003e80000100a00 */
[----:B------:R0:W-:Y:S01]  /*b740*/  STL [R1+0x670], R64 ;  /* 0x0006704001007387 */ /* 0x0001e20000100800 */
[C---:B------:R-:W-:Y:S02]  /*b750*/  LOP3.LUT P5, RZ, R65.reuse, 0x200, RZ, 0xc0, !PT ;  /* 0x0000020041ff7812 */ /* 0x040fe400078ac0ff */
[----:B------:R-:W-:Y:S01]  /*b760*/  LOP3.LUT P0, RZ, R65, 0x100, RZ, 0xc0, !PT ;  /* 0x0000010041ff7812 */ /* 0x000fe2000780c0ff */
[----:B--2---:R-:W-:Y:S01]  /*b770*/  HFMA2.MMA R63, -RZ, RZ, 0, 0 ;  /* 0x00000000ff3f7435 */ /* 0x004fe200000001ff */
[----:B------:R2:W-:Y:S01]  /*b780*/  STL [R1+0x41c], R60 ;  /* 0x00041c3c01007387 */ /* 0x0005e20000100800 */
[----:B---3--:R-:W-:-:S03]  /*b790*/  HFMA2.MMA R68, -RZ, RZ, 0, 0 ;  /* 0x00000000ff447435 */ /* 0x008fc600000001ff */
[----:B-1----:R-:W3:Y:S01]  /*b7a0*/  LDL.LU.64 R6, [R1+0x5f8] ;  /* 0x0005f80001067983 */ /* 0x002ee20000300a00 */
[----:B0-----:R-:W-:Y:S01]  /*b7b0*/  HFMA2.MMA R64, -RZ, RZ, 0, 0 ;  /* 0x00000000ff407435 */ /* 0x001fe200000001ff */
[----:B------:R-:W-:Y:S02]  /*b7c0*/  @!P4 MOV R63, R19 ;  /* 0x00000013003fc202 */ /* 0x000fe40000000f00 */
[----:B------:R0:W-:Y:S03]  /*b7d0*/  STL [R1+0x620], R61 ;  /* 0x0006203d01007387 */ /* 0x0001e60000100800 */
[----:B------:R-:W-:Y:S01]  /*b7e0*/  @!P6 MOV R64, R14 ;  /* 0x0000000e0040e202 */ /* 0x000fe20000000f00 */
[----:B--2---:R-:W2:Y:S01]  /*b7f0*/  LDL.LU R60, [R1+0x8d8] ;  /* 0x0008d800013c7983 */ /* 0x004ea20000300800 */
[----:B------:R-:W-:-:S03]  /*b800*/  LOP3.LUT P6, RZ, R65, 0x80, RZ, 0xc0, !PT ;  /* 0x0000008041ff7812 */ /* 0x000fc600078cc0ff */
[----:B------:R1:W-:Y:S04]  /*b810*/  STL [R1+0x610], R64 ;  /* 0x0006104001007387 */ /* 0x0003e80000100800 */
[----:B------:R1:W-:Y:S01]  /*b820*/  STL [R1+0x664], R63 ;  /* 0x0006643f01007387 */ /* 0x0003e20000100800 */
[----:B------:R-:W-:-:S03]  /*b830*/  @!P4 MOV R68, R17 ;  /* 0x000000110044c202 */ /* 0x000fc60000000f00 */
[----:B0-----:R-:W2:Y:S04]  /*b840*/  LDL.LU R61, [R1+0x8d4] ;  /* 0x0008d400013d7983 */ /* 0x001ea80000300800 */
[----:B-1----:R-:W2:Y:S01]  /*b850*/  LDL.LU.64 R64, [R1+0x5a8] ;  /* 0x0005a80001407983 */ /* 0x002ea20000300a00 */
[----:B------:R-:W-:-:S03]  /*b860*/  HFMA2.MMA R63, -RZ, RZ, 0, 0 ;  /* 0x00000000ff3f7435 */ /* 0x000fc600000001ff */
[----:B------:R-:W3:Y:S03]  /*b870*/  LDL.LU.64 R10, [R1+0x5e8] ;  /* 0x0005e800010a7983 */ /* 0x000ee60000300a00 */
[----:B------:R-:W-:Y:S01]  /*b880*/  @!P5 MOV R63, R20 ;  /* 0x00000014003fd202 */ /* 0x000fe20000000f00 */
[----:B------:R0:W-:Y:S04]  /*b890*/  STL [R1+0x424], R68 ;  /* 0x0004244401007387 */ /* 0x0001e80000100800 */
[----:B------:R1:W-:Y:S04]  /*b8a0*/  STL [R1+0x6b8], R63 ;  /* 0x0006b83f01007387 */ /* 0x0003e80000100800 */
[----:B------:R-:W3:Y:S01]  /*b8b0*/  LDL.LU.64 R12, [R1+0x5e0] ;  /* 0x0005e000010c7983 */ /* 0x000ee20000300a00 */
[----:B0-----:R-:W-:-:S03]  /*b8c0*/  HFMA2.MMA R68, -RZ, RZ, 0, 0 ;  /* 0x00000000ff447435 */ /* 0x001fc600000001ff */
[----:B------:R-:W3:Y:S01]  /*b8d0*/  LDL.LU.64 R14, [R1+0x5d8] ;  /* 0x0005d800010e7983 */ /* 0x000ee20000300a00 */
[----:B-1----:R-:W-:Y:S02]  /*b8e0*/  HFMA2.MMA R63, -RZ, RZ, 0, 0 ;  /* 0x00000000ff3f7435 */ /* 0x002fe400000001ff */
[----:B------:R-:W-:Y:S01]  /*b8f0*/  @!P5 MOV R68, R21 ;  /* 0x000000150044d202 */ /* 0x000fe20000000f00 */
[----:B------:R-:W3:Y:S03]  /*b900*/  LDL.LU.64 R2, [R1+0x598] ;  /* 0x0005980001027983 */ /* 0x000ee60000300a00 */
[----:B------:R-:W-:Y:S01]  /*b910*/  @!P5 MOV R63, R23 ;  /* 0x00000017003fd202 */ /* 0x000fe20000000f00 */
[----:B------:R0:W-:Y:S04]  /*b920*/  STL [R1+0x6bc], R68 ;  /* 0x0006bc4401007387 */ /* 0x0001e80000100800 */
[----:B------:R1:W-:Y:S04]  /*b930*/  STL [R1+0x660], R63 ;  /* 0x0006603f01007387 */ /* 0x0003e80000100800 */
[----:B------:R-:W3:Y:S01]  /*b940*/  LDL.LU.64 R20, [R1+0x5b8] ;  /* 0x0005b80001147983 */ /* 0x000ee20000300a00 */
[----:B0-----:R-:W-:-:S02]  /*b950*/  HFMA2.MMA R68, -RZ, RZ, 0, 0 ;  /* 0x00000000ff447435 */ /* 0x001fc400000001ff */
[----:B-1----:R-:W-:-:S04]  /*b960*/  HFMA2.MMA R63, -RZ, RZ, 0, 0 ;  /* 0x00000000ff3f7435 */ /* 0x002fc800000001ff */
[----:B------:R-:W-:Y:S02]  /*b970*/  @!P0 MOV R68, R25 ;  /* 0x0000001900448202 */ /* 0x000fe40000000f00 */
[----:B------:R-:W-:Y:S02]  /*b980*/  @!P0 MOV R63, R24 ;  /* 0x00000018003f8202 */ /* 0x000fe40000000f00 */
[----:B------:R-:W3:Y:S04]  /*b990*/  LDL.LU.64 R24, [R1+0x5f0] ;  /* 0x0005f00001187983 */ /* 0x000ee80000300a00 */
[----:B------:R0:W-:Y:S02]  /*b9a0*/  STL [R1+0x6c0], R63 ;  /* 0x0006c03f01007387 */ /* 0x0001e40000100800 */
[----:B0-----:R-:W-:-:S06]  /*b9b0*/  HFMA2.MMA R63, -RZ, RZ, 0, 0 ;  /* 0x00000000ff3f7435 */ /* 0x001fcc00000001ff */
[----:B------:R-:W-:-:S05]  /*b9c0*/  @!P0 MOV R63, R27 ;  /* 0x0000001b003f8202 */ /* 0x000fca0000000f00 */
[----:B------:R0:W-:Y:S02]  /*b9d0*/  STL [R1+0x65c], R63 ;  /* 0x00065c3f01007387 */ /* 0x0001e40000100800 */
[----:B0-----:R-:W-:Y:S02]  /*b9e0*/  HFMA2.MMA R63, -RZ, RZ, 0, 0 ;  /* 0x00000000ff3f7435 */ /* 0x001fe400000001ff */
[----:B------:R0:W-:Y:S04]  /*b9f0*/  STL [R1+0x6c4], R68 ;  /* 0x0006c44401007387 */ /* 0x0001e80000100800 */
[----:B------:R-:W-:-:S05]  /*ba00*/  @!P6 MOV R63, R28 ;  /* 0x0000001c003fe202 */ /* 0x000fca0000000f00 */
[----:B------:R1:W-:Y:S01]  /*ba10*/  STL [R1+0x6c8], R63 ;  /* 0x0006c83f01007387 */ /* 0x0003e20000100800 */
[----:B0-----:R-:W-:Y:S02]  /*ba20*/  HFMA2.MMA R68, -RZ, RZ, 0, 0 ;  /* 0x00000000ff447435 */ /* 0x001fe400000001ff */
[----:B-1----:R-:W-:-:S04]  /*ba30*/  HFMA2.MMA R63, -RZ, RZ, 0, 0 ;  /* 0x00000000ff3f7435 */ /* 0x002fc800000001ff */
[----:B------:R-:W-:Y:S02]  /*ba40*/  @!P6 MOV R68, R29 ;  /* 0x0000001d0044e202 */ /* 0x000fe40000000f00 */
[----:B------:R-:W-:-:S05]  /*ba50*/  @!P6 MOV R63, R31 ;  /* 0x0000001f003fe202 */ /* 0x000fca0000000f00 */
[----:B------:R0:W-:Y:S02]  /*ba60*/  STL [R1+0x658], R63 ;  /* 0x0006583f01007387 */ /* 0x0001e40000100800 */
[----:B0-----:R-:W-:Y:S01]  /*ba70*/  HFMA2.MMA R63, -RZ, RZ, 0, 0 ;  /* 0x00000000ff3f7435 */ /* 0x001fe200000001ff */
[----:B--2---:R-:W-:Y:S02]  /*ba80*/  MOV R4, R64 ;  /* 0x0000004000047202 */ /* 0x004fe40000000f00 */
[----:B------:R-:W-:Y:S02]  /*ba90*/  MOV R64, RZ ;  /* 0x000000ff00407202 */ /* 0x000fe40000000f00 */
[----:B------:R-:W-:Y:S02]  /*baa0*/  @!P4 MOV R64, R18 ;  /* 0x000000120040c202 */ /* 0x000fe40000000f00 */
[----:B------:R-:W-:Y:S01]  /*bab0*/  MOV R5, R65 ;  /* 0x0000004100057202 */ /* 0x000fe20000000f00 */
[----:B------:R-:W2:Y:S04]  /*bac0*/  LDL.LU.64 R18, [R1+0x5c8] ;  /* 0x0005c80001127983 */ /* 0x000ea80000300a00 */
[----:B------:R0:W-:Y:S02]  /*bad0*/  STL [R1+0x4a0], R64 ;  /* 0x0004a04001007387 */ /* 0x0001e40000100800 */
[----:B0-----:R-:W-:-:S02]  /*bae0*/  MOV R64, RZ ;  /* 0x000000ff00407202 */ /* 0x001fc40000000f00 */
[----:B------:R-:W-:Y:S02]  /*baf0*/  @!P5 MOV R64, R22 ;  /* 0x000000160040d202 */ /* 0x000fe40000000f00 */
[----:B------:R-:W2:Y:S01]  /*bb00*/  LDL.LU.64 R22, [R1+0x5a0] ;  /* 0x0005a00001167983 */ /* 0x000ea20000300a00 */
[----:B------:R-:W-:-:S06]  /*bb10*/  HFMA2.MMA R65, -RZ, RZ, 0, 0 ;  /* 0x00000000ff417435 */ /* 0x000fcc00000001ff */
[----:B------:R-:W-:Y:S02]  /*bb20*/  @!P4 MOV R65, R16 ;  /* 0x000000100041c202 */ /* 0x000fe40000000f00 */
[----:B------:R-:W2:Y:S04]  /*bb30*/  LDL.LU.64 R16, [R1+0x5d0] ;  /* 0x0005d00001107983 */ /* 0x000ea80000300a00 */
[----:B------:R0:W-:Y:S02]  /*bb40*/  STL [R1+0x498], R64 ;  /* 0x0004984001007387 */ /* 0x0001e40000100800 */
[----:B0-----:R-:W-:Y:S02]  /*bb50*/  MOV R64, RZ ;  /* 0x000000ff00407202 */ /* 0x001fe40000000f00 */
[----:B------:R-:W-:-:S05]  /*bb60*/  @!P0 MOV R64, R26 ;  /* 0x0000001a00408202 */ /* 0x000fca0000000f00 */
[----:B------:R0:W-:Y:S02]  /*bb70*/  STL [R1+0x49c], R64 ;  /* 0x00049c4001007387 */ /* 0x0001e40000100800 */
[----:B0-----:R-:W-:Y:S02]  /*bb80*/  MOV R64, RZ ;  /* 0x000000ff00407202 */ /* 0x001fe40000000f00 */
[----:B------:R-:W-:Y:S02]  /*bb90*/  @!P6 MOV R64, R30 ;  /* 0x0000001e0040e202 */ /* 0x000fe40000000f00 */
[C---:B------:R-:W-:Y:S02]  /*bba0*/  LOP3.LUT P6, RZ, R0.reuse, 0x4, RZ, 0xc0, !PT ;  /* 0x0000000400ff7812 */ /* 0x040fe400078cc0ff */
[----:B------:R-:W-:-:S11]  /*bbb0*/  LOP3.LUT P0, RZ, R0, 0x8, RZ, 0xc0, !PT ;  /* 0x0000000800ff7812 */ /* 0x000fd6000780c0ff */
        /* <DEDUP_REMOVED lines=8> */
[----:B------:R-:W-:Y:S01]  /*bc40*/  @!P6 MOV R68, R33 ;  /* 0x000000210044e202 */ /* 0x000fe20000000f00 */
[----:B------:R0:W-:Y:S01]  /*bc50*/  STL [R1+0x494], R64 ;  /* 0x0004944001007387 */ /* 0x0001e20000100800 */
[----:B------:R-:W-:-:S03]  /*bc60*/  @!P0 MOV R63, R36 ;  /* 0x00000024003f8202 */ /* 0x000fc60000000f00 */
[----:B------:R1:W-:Y:S01]  /*bc70*/  STL [R1+0x6d4], R68 ;  /* 0x0006d44401007387 */ /* 0x0003e20000100800 */
[----:B------:R-:W-:-:S03]  /*bc80*/  LOP3.LUT P5, RZ, R0, 0x10, RZ, 0xc0, !PT ;  /* 0x0000001000ff7812 */ /* 0x000fc600078ac0ff */
[----:B------:R3:W-:Y:S01]  /*bc90*/  STL [R1+0x6d8], R63 ;  /* 0x0006d83f01007387 */ /* 0x0007e20000100800 */
[----:B0-----:R-:W-:Y:S02]  /*bca0*/  MOV R64, RZ ;  /* 0x000000ff00407202 */ /* 0x001fe40000000f00 */
[----:B------:R-:W-:Y:S01]  /*bcb0*/  @!P6 MOV R64, R34 ;  /* 0x000000220040e202 */ /* 0x000fe20000000f00 */
[----:B-1----:R-:W-:Y:S02]  /*bcc0*/  HFMA2.MMA R68, -RZ, RZ, 0, 0 ;  /* 0x00000000ff447435 */ /* 0x002fe400000001ff */
[----:B---3--:R-:W-:Y:S02]  /*bcd0*/  HFMA2.MMA R63, -RZ, RZ, 0, 0 ;  /* 0x00000000ff3f7435 */ /* 0x008fe400000001ff */
[----:B------:R0:W-:Y:S02]  /*bce0*/  STL [R1+0x490], R64 ;  /* 0x0004904001007387 */ /* 0x0001e40000100800 */
[----:B------:R-:W-:-:S02]  /*bcf0*/  @!P0 MOV R68, R39 ;  /* 0x0000002700448202 */ /* 0x000fc40000000f00 */
[C---:B------:R-:W-:Y:S02]  /*bd00*/  LOP3.LUT P4, RZ, R0.reuse, 0x20, RZ, 0xc0, !PT ;  /* 0x0000002000ff7812 */ /* 0x040fe4000788c0ff */
[----:B------:R-:W-:Y:S02]  /*bd10*/  @!P0 MOV R63, R37 ;  /* 0x00000025003f8202 */ /* 0x000fe40000000f00 */
[C---:B------:R-:W-:Y:S02]  /*bd20*/  LOP3.LUT P6, RZ, R0.reuse, 0x2, RZ, 0xc0, !PT ;  /* 0x0000000200ff7812 */ /* 0x040fe400078cc0ff */
[----:B0-----:R-:W-:Y:S02]  /*bd30*/  MOV R64, RZ ;  /* 0x000000ff00407202 */ /* 0x001fe40000000f00 */
[----:B------:R-:W-:Y:S02]  /*bd40*/  @!P0 MOV R64, R38 ;  /* 0x0000002600408202 */ /* 0x000fe40000000f00 */
[----:B------:R-:W-:Y:S01]  /*bd50*/  LOP3.LUT P0, RZ, R0, 0x1, RZ, 0xc0, !PT ;  /* 0x0000000100ff7812 */ /* 0x000fe2000780c0ff */
[----:B------:R-:W-:-:S06]  /*bd60*/  HFMA2.MMA R0, -RZ, RZ, 0, 0 ;  /* 0x00000000ff007435 */ /* 0x000fcc00000001ff */
        /* <DEDUP_REMOVED lines=14> */
[----:B------:R-:W-:Y:S01]  /*be50*/  CS2R R26, SRZ ;  /* 0x00000000001a7805 */ /* 0x000fe2000001ff00 */
[----:B0-----:R-:W-:Y:S01]  /*be60*/  HFMA2.MMA R0, -RZ, RZ, 0, 0 ;  /* 0x00000000ff007435 */ /* 0x001fe200000001ff */
[----:B------:R-:W-:Y:S02]  /*be70*/  @!P5 MOV R27, R41 ;  /* 0x00000029001bd202 */ /* 0x000fe40000000f00 */
[----:B------:R-:W-:-:S03]  /*be80*/  @!P5 MOV R26, R42 ;  /* 0x0000002a001ad202 */ /* 0x000fc60000000f00 */
[----:B------:R-:W-:Y:S01]  /*be90*/  @!P2 MOV R0, R52 ;  /* 0x000000340000a202 */ /* 0x000fe20000000f00 */
[----:B------:R-:W-:Y:S04]  /*bea0*/  STL [R1+0x6e4], R27 ;  /* 0x0006e41b01007387 */ /* 0x000fe80000100800 */
[----:B------:R0:W-:Y:S04]  /*beb0*/  STL [R1+0x6f8], R0 ;  /* 0x0006f80001007387 */ /* 0x0001e80000100800 */
[----:B------:R1:W-:Y:S01]  /*bec0*/  STL [R1+0x480], R26 ;  /* 0x0004801a01007387 */ /* 0x0003e20000100800 */
[----:B0-----:R-:W-:Y:S01]  /*bed0*/  HFMA2.MMA R0, -RZ, RZ, 0, 0 ;  /* 0x00000000ff007435 */ /* 0x001fe200000001ff */
[----:B-1----:R-:W-:-:S02]  /*bee0*/  CS2R R26, SRZ ;  /* 0x00000000001a7805 */ /* 0x002fc4000001ff00 */
[----:B------:R-:W-:Y:S02]  /*bef0*/  @!P4 MOV R27, R45 ;  /* 0x0000002d001bc202 */ /* 0x000fe40000000f00 */
[----:B------:R-:W-:Y:S02]  /*bf00*/  @!P4 MOV R26, R46 ;  /* 0x0000002e001ac202 */ /* 0x000fe40000000f00 */
[----:B------:R-:W-:Y:S01]  /*bf10*/  @!P2 MOV R0, R55 ;  /* 0x000000370000a202 */ /* 0x000fe20000000f00 */
[----:B------:R0:W-:Y:S04]  /*bf20*/  STL [R1+0x6ec], R27 ;  /* 0x0006ec1b01007387 */ /* 0x0001e80000100800 */
[----:B------:R1:W-:Y:S04]  /*bf30*/  STL [R1+0x47c], R26 ;  /* 0x00047c1a01007387 */ /* 0x0003e80000100800 */
[----:B------:R3:W-:Y:S01]  /*bf40*/  STL [R1+0x48c], R0 ;  /* 0x00048c0001007387 */ /* 0x0007e20000100800 */
[----:B0-----:R-:W-:-:S02]  /*bf50*/  MOV R27, R25 ;  /* 0x00000019001b7202 */ /* 0x001fc40000000f00 */
[----:B-1----:R-:W-:Y:S02]  /*bf60*/  MOV R26, R24 ;  /* 0x00000018001a7202 */ /* 0x002fe40000000f00 */
[----:B------:R-:W-:Y:S01]  /*bf70*/  CS2R R24, SRZ ;  /* 0x0000000000187805 */ /* 0x000fe2000001ff00 */
[----:B---3--:R-:W-:Y:S01]  /*bf80*/  HFMA2.MMA R0, -RZ, RZ, 0, 0 ;  /* 0x00000000ff007435 */ /* 0x008fe200000001ff */
[----:B------:R-:W-:Y:S02]  /*bf90*/  @!P3 MOV R25, R49 ;  /* 0x000000310019b202 */ /* 0x000fe40000000f00 */
[----:B------:R-:W-:-:S03]  /*bfa0*/  @!P3 MOV R24, R50 ;  /* 0x000000320018b202 */ /* 0x000fc60000000f00 */
[----:B------:R-:W-:Y:S01]  /*bfb0*/  @!P1 MOV R0, R56 ;  /* 0x0000003800009202 */ /* 0x000fe20000000f00 */
[----:B------:R-:W-:Y:S04]  /*bfc0*/  STL [R1+0x6f4], R25 ;  /* 0x0006f41901007387 */ /* 0x000fe80000100800 */
[----:B------:R0:W-:Y:S04]  /*bfd0*/  STL [R1+0x478], R24 ;  /* 0x0004781801007387 */ /* 0x0001e80000100800 */
[----:B------:R1:W-:Y:S01]  /*bfe0*/  STL [R1+0x700], R0 ;  /* 0x0007000001007387 */ /* 0x0003e20000100800 */
[----:B0-----:R-:W-:-:S02]  /*bff0*/  CS2R R24, SRZ ;  /* 0x0000000000187805 */ /* 0x001fc4000001ff00 */
[----:B------:R-:W-:Y:S02]  /*c000*/  @!P2 MOV R25, R53 ;  /* 0x000000350019a202 */ /* 0x000fe40000000f00 */
[----:B------:R-:W-:Y:S01]  /*c010*/  @!P2 MOV R24, R54 ;  /* 0x000000360018a202 */ /* 0x000fe20000000f00 */
[----:B-1----:R-:W-:Y:S02]  /*c020*/  HFMA2.MMA R0, -RZ, RZ, 0, 0 ;  /* 0x00000000ff007435 */ /* 0x002fe400000001ff */
[----:B------:R-:W-:Y:S04]  /*c030*/  STL [R1+0x6fc], R25 ;  /* 0x0006fc1901007387 */ /* 0x000fe80000100800 */
[----:B------:R0:W-:Y:S01]  /*c040*/  STL [R1+0x474], R24 ;  /* 0x0004741801007387 */ /* 0x0001e20000100800 */
[----:B------:R-:W-:Y:S01]  /*c050*/  @!P1 MOV R0, R59 ;  /* 0x0000003b00009202 */ /* 0x000fe20000000f00 */
[----:B0-----:R-:W-:-:S02]  /*c060*/  CS2R R24, SRZ ;  /* 0x0000000000187805 */ /* 0x001fc4000001ff00 */
[----:B------:R-:W-:Y:S02]  /*c070*/  @!P1 MOV R25, R57 ;  /* 0x0000003900199202 */ /* 0x000fe40000000f00 */
[----:B------:R-:W-:Y:S02]  /*c080*/  @!P1 MOV R24, R58 ;  /* 0x0000003a00189202 */ /* 0x000fe40000000f00 */
[----:B----4-:R-:W-:Y:S01]  /*c090*/  LOP3.LUT P1, RZ, R66, 0x8000000, RZ, 0xc0, !PT ;  /* 0x0800000042ff7812 */ /* 0x010fe2000782c0ff */
[----:B------:R2:W-:Y:S04]  /*c0a0*/  STL [R1+0x704], R25 ;  /* 0x0007041901007387 */ /* 0x0005e80000100800 */
[----:B------:R0:W-:Y:S01]  /*c0b0*/  STL [R1+0x470], R24 ;  /* 0x0004701801007387 */ /* 0x0001e20000100800 */
[----:B--2---:R-:W-:-:S02]  /*c0c0*/  MOV R25, R23 ;  /* 0x0000001700197202 */ /* 0x004fc40000000f00 */
[----:B------:R-:W-:Y:S02]  /*c0d0*/  MOV R23, R5 ;  /* 0x0000000500177202 */ /* 0x000fe40000000f00 */
[----:B0-----:R-:W-:Y:S02]  /*c0e0*/  MOV R24, R22 ;  /* 0x0000001600187202 */ /* 0x001fe40000000f00 */
[----:B------:R-:W-:Y:S02]  /*c0f0*/  MOV R22, R4 ;  /* 0x0000000400167202 */ /* 0x000fe40000000f00 */
[----:B------:R-:W-:Y:S01]  /*c100*/  CS2R R4, SRZ ;  /* 0x0000000000047805 */ /* 0x000fe2000001ff00 */
[----:B------:R0:W-:Y:S05]  /*c110*/  STL.64 [R1+0x178], R8 ;  /* 0x0001780801007387 */ /* 0x0001ea0000100a00 */
[----:B------:R1:W2:Y:S01]  /*c120*/  @!P1 LDG.E.64 R4, [R6.64] ;  /* 0x0000000e06049981 */ /* 0x0002a2000c1e1b00 */
[----:B------:R-:W-:-:S02]  /*c130*/  LOP3.LUT P2, RZ, R66, 0x10000000, RZ, 0xc0, !PT ;  /* 0x1000000042ff7812 */ /* 0x000fc4000784c0ff */
[----:B0-----:R-:W-:Y:S01]  /*c140*/  MOV R8, R60 ;  /* 0x0000003c00087202 */ /* 0x001fe20000000f00 */
[----:B-1----:R-:W-:Y:S01]  /*c150*/  CS2R R6, SRZ ;  /* 0x0000000000067805 */ /* 0x002fe2000001ff00 */
[----:B------:R-:W-:Y:S02]  /*c160*/  MOV R9, R61 ;  /* 0x0000003d00097202 */ /* 0x000fe40000000f00 */
[C---:B------:R-:W-:Y:S01]  /*c170*/  LOP3.LUT P3, RZ, R66.reuse, 0x20000000, RZ, 0xc0, !PT ;  /* 0x2000000042ff7812 */ /* 0x040fe2000786c0ff */
[----:B------:R0:W-:Y:S04]  /*c180*/  STL [R1+0x630], R68 ;  /* 0x0006304401007387 */ /* 0x0001e80000100800 */
[----:B------:R1:W3:Y:S01]  /*c190*/  @!P1 LDG.E.64 R6, [R26.64] ;  /* 0x0000000e1a069981 */ /* 0x0002e2000c1e1b00 */
[----:B------:R-:W-:Y:S01]  /*c1a0*/  LOP3.LUT P4, RZ, R66, 0x40000000, RZ, 0xc0, !PT ;  /* 0x4000000042ff7812 */ /* 0x000fe2000788c0ff */
[----:B------:R-:W-:-:S02]  /*c1b0*/  UIMAD.WIDE UR4, UR7, UR8, UR4 ;  /* 0x00000008070472a5 */ /* 0x000fc4000f8e0204 */
[----:B------:R4:W-:Y:S04]  /*c1c0*/  STL [R1+0x6dc], R63 ;  /* 0x0006dc3f01007387 */ /* 0x0009e80000100800 */
[----:B------:R4:W-:Y:S01]  /*c1d0*/  STL [R1+0x488], R64 ;  /* 0x0004884001007387 */ /* 0x0009e20000100800 */
[----:B-1----:R-:W-:Y:S01]  /*c1e0*/  MOV R26, R8 ;  /* 0x00000008001a7202 */ /* 0x002fe20000000f00 */
[----:B------:R-:W-:Y:S01]  /*c1f0*/  HFMA2.MMA R8, -RZ, RZ, 0, 0 ;  /* 0x00000000ff087435 */ /* 0x000fe200000001ff */
[----:B------:R-:W-:Y:S01]  /*c200*/  MOV R27, R9 ;  /* 0x00000009001b7202 */ /* 0x000fe20000000f00 */
[----:B------:R1:W5:Y:S01]  /*c210*/  LDL.LU.64 R60, [R1+0x8c8] ;  /* 0x0008c800013c7983 */ /* 0x0003620000300a00 */
[----:B------:R-:W-:Y:S01]  /*c220*/  MOV R9, RZ ;  /* 0x000000ff00097202 */ /* 0x000fe20000000f00 */
[----:B0-----:R-:W-:-:S02]  /*c230*/  HFMA2.MMA R68, -RZ, RZ, 0, 0 ;  /* 0x00000000ff447435 */ /* 0x001fc400000001ff */
[----:B----4-:R1:W5:Y:S04]  /*c240*/  LDL.LU R63, [R1+0x8c0] ;  /* 0x0008c000013f7983 */ /* 0x0103680000300800 */
[----:B------:R0:W4:Y:S04]  /*c250*/  @!P2 LDG.E.64 R8, [R10.64] ;  /* 0x0000000e0a08a981 */ /* 0x000128000c1e1b00 */
[----:B------:R1:W5:Y:S01]  /*c260*/  LDL.LU R64, [R1+0x8bc] ;  /* 0x0008bc0001407983 */ /* 0x0003620000300800 */
[----:B0-----:R-:W-:-:S06]  /*c270*/  CS2R R10, SRZ ;  /* 0x00000000000a7805 */ /* 0x001fcc000001ff00 */
[----:B------:R0:W2:Y:S02]  /*c280*/  @!P2 LDG.E.64 R10, [R12.64] ;  /* 0x0000000e0c0aa981 */ /* 0x0000a4000c1e1b00 */
[----:B0-----:R-:W-:-:S06]  /*c290*/  CS2R R12, SRZ ;  /* 0x00000000000c7805 */ /* 0x001fcc000001ff00 */
[----:B------:R0:W4:Y:S02]  /*c2a0*/  @!P3 LDG.E.64 R12, [R14.64] ;  /* 0x0000000e0e0cb981 */ /* 0x000124000c1e1b00 */
[----:B0-----:R-:W-:-:S06]  /*c2b0*/  CS2R R14, SRZ ;  /* 0x00000000000e7805 */ /* 0x001fcc000001ff00 */
[----:B------:R0:W4:Y:S02]  /*c2c0*/  @!P3 LDG.E.64 R14, [R16.64] ;  /* 0x0000000e100eb981 */ /* 0x000124000c1e1b00 */
[----:B0-----:R-:W-:Y:S01]  /*c2d0*/  HFMA2.MMA R16, -RZ, RZ, 0, 0 ;  /* 0x00000000ff107435 */ /* 0x001fe200000001ff */
[----:B------:R-:W-:Y:S02]  /*c2e0*/  MOV R17, RZ ;  /* 0x000000ff00117202 */ /* 0x000fe40000000f00 */
[----:B------:R-:W-:Y:S02]  /*c2f0*/  @!P5 MOV R68, R40 ;  /* 0x000000280044d202 */ /* 0x000fe40000000f00 */
        /* <DEDUP_REMOVED lines=12> */
[----:B0-----:R-:W-:Y:S02]  /*c3c0*/  MOV R26, UR4 ;  /* 0x00000004001a7c02 */ /* 0x001fe40008000f00 */
[----:B------:R-:W-:-:S06]  /*c3d0*/  MOV R27, UR5 ;  /* 0x00000005001b7c02 */ /* 0x000fcc0008000f00 */
[----:B------:R-:W4:Y:S04]  /*c3e0*/  LDG.E.64 R26, [R26.64] ;  /* 0x0000000e1a1a7981 */ /* 0x000f28000c1e1b00 */
[----:B------:R0:W-:Y:S02]  /*c3f0*/  STL [R1+0x484], R0 ;  /* 0x0004840001007387 */ /* 0x0001e40000100800 */
[----:B0-----:R-:W-:Y:S02]  /*c400*/  HFMA2.MMA R0, -RZ, RZ, 0, 0 ;  /* 0x00000000ff007435 */ /* 0x001fe400000001ff */
[----:B------:R0:W-:Y:S02]  /*c410*/  STL.64 [R1+0x1d8], R56 ;  /* 0x0001d83801007387 */ /* 0x0001e40000100a00 */
[----:B0-----:R-:W-:-:S02]  /*c420*/  CS2R R56, SRZ ;  /* 0x0000000000387805 */ /* 0x001fc4000001ff00 */
[----:B---3--:R-:W-:-:S05]  /*c430*/  @!P1 MOV R0, R6 ;  /* 0x0000000600009202 */ /* 0x008fca0000000f00 */
[----:B------:R0:W-:Y:S02]  /*c440*/  STL [R1+0x460], R0 ;  /* 0x0004600001007387 */ /* 0x0001e40000100800 */
[----:B0-----:R-:W-:-:S06]  /*c450*/  HFMA2.MMA R0, -RZ, RZ, 0, 0 ;  /* 0x00000000ff007435 */ /* 0x001fcc00000001ff */
[----:B------:R-:W-:-:S05]  /*c460*/  @!P1 MOV R0, R7 ;  /* 0x0000000700009202 */ /* 0x000fca0000000f00 */
[----:B------:R0:W-:Y:S02]  /*c470*/  STL [R1+0x46c], R0 ;  /* 0x00046c0001007387 */ /* 0x0001e40000100800 */
[----:B0-----:R-:W-:-:S06]  /*c480*/  HFMA2.MMA R0, -RZ, RZ, 0, 0 ;  /* 0x00000000ff007435 */ /* 0x001fcc00000001ff */
[----:B--2---:R-:W-:-:S05]  /*c490*/  @!P2 MOV R0, R10 ;  /* 0x0000000a0000a202 */ /* 0x004fca0000000f00 */
[----:B------:R0:W-:Y:S01]  /*c4a0*/  STL [R1+0x458], R0 ;  /* 0x0004580001007387 */ /* 0x0001e20000100800 */
[----:B------:R-:W-:-:S03]  /*c4b0*/  @!P1 MOV R57, R4 ;  /* 0x0000000400399202 */ /* 0x000fc60000000f00 */
[----:B------:R2:W-:Y:S01]  /*c4c0*/  STL.64 [R1+0x1e0], R4 ;  /* 0x0001e00401007387 */ /* 0x0005e20000100a00 */
[----:B0-----:R-:W-:-:S06]  /*c4d0*/  HFMA2.MMA R0, -RZ, RZ, 0, 0 ;  /* 0x00000000ff007435 */ /* 0x001fcc00000001ff */
[----:B------:R-:W-:Y:S01]  /*c4e0*/  @!P2 MOV R0, R11 ;  /* 0x0000000b0000a202 */ /* 0x000fe20000000f00 */
[----:B--2---:R-:W-:-:S04]  /*c4f0*/  HFMA2.MMA R4, -RZ, RZ, 0, 0 ;  /* 0x00000000ff047435 */ /* 0x004fc800000001ff */
[----:B------:R0:W-:Y:S02]  /*c500*/  STL [R1+0x468], R0 ;  /* 0x0004680001007387 */ /* 0x0001e40000100800 */
[----:B----4-:R-:W-:Y:S01]  /*c510*/  @!P3 MOV R4, R15 ;  /* 0x0000000f0004b202 */ /* 0x010fe20000000f00 */
[----:B0-----:R-:W-:-:S04]  /*c520*/  HFMA2.MMA R0, -RZ, RZ, 0, 0 ;  /* 0x00000000ff007435 */ /* 0x001fc800000001ff */
[----:B------:R0:W-:Y:S02]  /*c530*/  STL [R1+0x464], R4 ;  /* 0x0004640401007387 */ /* 0x0001e40000100800 */
[----:B------:R-:W-:Y:S01]  /*c540*/  @!P3 MOV R0, R12 ;  /* 0x0000000c0000b202 */ /* 0x000fe20000000f00 */
[----:B0-----:R-:W-:-:S04]  /*c550*/  HFMA2.MMA R4, -RZ, RZ, 0, 0 ;  /* 0x00000000ff047435 */ /* 0x001fc800000001ff */
[----:B------:R0:W-:Y:S02]  /*c560*/  STL [R1+0x588], R0 ;  /* 0x0005880001007387 */ /* 0x0001e40000100800 */
[----:B------:R-:W-:Y:S01]  /*c570*/  @!P4 MOV R4, R16 ;  /* 0x000000100004c202 */ /* 0x000fe20000000f00 */
[----:B0-----:R-:W-:-:S04]  /*c580*/  HFMA2.MMA R0, -RZ, RZ, 0, 0 ;  /* 0x00000000ff007435 */ /* 0x001fc800000001ff */
[----:B------:R0:W-:Y:S02]  /*c590*/  STL [R1+0x598], R4 ;  /* 0x0005980401007387 */ /* 0x0001e40000100800 */
[----:B------:R-:W-:Y:S01]  /*c5a0*/  @!P3 MOV R0, R14 ;  /* 0x0000000e0000b202 */ /* 0x000fe20000000f00 */
[----:B0-----:R-:W-:-:S04]  /*c5b0*/  HFMA2.MMA R4, -RZ, RZ, 0, 0 ;  /* 0x00000000ff047435 */ /* 0x001fc800000001ff */
[----:B------:R-:W-:Y:S02]  /*c5c0*/  STL [R1+0x454], R0 ;  /* 0x0004540001007387 */ /* 0x000fe40000100800 */
[----:B------:R-:W-:Y:S02]  /*c5d0*/  @!P4 MOV R4, R17 ;  /* 0x000000110004c202 */ /* 0x000fe40000000f00 */
[----:B------:R-:W-:-:S03]  /*c5e0*/  @!P1 MOV R56, R5 ;  /* 0x0000000500389202 */ /* 0x000fc60000000f00 */
[----:B------:R0:W-:Y:S02]  /*c5f0*/  STL [R1+0x58c], R4 ;  /* 0x00058c0401007387 */ /* 0x0001e40000100800 */
[----:B0-----:R-:W-:-:S06]  /*c600*/  HFMA2.MMA R4, -RZ, RZ, 0, 0 ;  /* 0x00000000ff047435 */ /* 0x001fcc00000001ff */
[----:B------:R-:W-:-:S05]  /*c610*/  @!P4 MOV R4, R18 ;  /* 0x000000120004c202 */ /* 0x000fca0000000f00 */
[----:B------:R0:W-:Y:S01]  /*c620*/  STL [R1+0x44c], R4 ;  /* 0x00044c0401007387 */ /* 0x0001e20000100800 */
[----:B------:R-:W2:Y:S01]  /*c630*/  R2UR UR9, R26 ;  /* 0x000000001a0973c2 */ /* 0x000ea200000e0000 */
[----:B0-----:R-:W-:Y:S01]  /*c640*/  HFMA2.MMA R4, -RZ, RZ, 0, 0 ;  /* 0x00000000ff047435 */ /* 0x001fe200000001ff */
[----:B--2---:R-:W-:-:S05]  /*c650*/  MOV R0, UR9 ;  /* 0x0000000900007c02 */ /* 0x004fca0008000f00 */
[----:B------:R-:W-:-:S05]  /*c660*/  FFMA.FTZ R0, -R0, UR9, R27 ;  /* 0x0000000900007c23 */ /* 0x000fca000801011b */
[----:B------:R-:W-:Y:S02]  /*c670*/  FSETP.GTU.FTZ.AND P1, PT, R0, RZ, PT ;  /* 0x000000ff0000720b */ /* 0x000fe40003f3c000 */
[----:B------:R-:W-:-:S11]  /*c680*/  @!P4 MOV R4, R19 ;  /* 0x000000130004c202 */ /* 0x000fd60000000f00 */
[----:B------:R-:W-:Y:S01]  /*c690*/  VOTEU.ANY UP0, P1 ;  /* 0x00000000003f7886 */ /* 0x000fe20000800100 */
[----:B------:R-:W-:Y:S01]  /*c6a0*/  PLOP3.LUT P1, PT, PT, PT, UP0, 0x80, 0x0 ;  /* 0x000000000000781c */ /* 0x000fe20003f2f008 */
[----:B------:R0:W-:Y:S02]  /*c6b0*/  STL [R1+0x45c], R4 ;  /* 0x00045c0401007387 */ /* 0x0001e40000100800 */
[----:B0-----:R-:W-:-:S10]  /*c6c0*/  HFMA2.MMA R4, -RZ, RZ, 0, 0 ;  /* 0x00000000ff047435 */ /* 0x001fd400000001ff */
[----:B------:R-:W-:Y:S01]  /*c6d0*/  @P1 FADD.FTZ R0, R0, c[0x0][0x1a0] ;  /* 0x0000680000001621 */ /* 0x000fe20000010000 */
[----:B------:R-:W-:-:S05]  /*c6e0*/  @!P5 MOV R4, R20 ;  /* 0x000000140004d202 */ /* 0x000fca0000000f00 */
[----:B------:R-:W0:Y:S01]  /*c6f0*/  @P1 MUFU.RSQ R0, R0 ;  /* 0x0000000000001308 */ /* 0x000e220000001400 */
[----:B------:R2:W-:Y:S02]  /*c700*/  STL [R1+0x5a0], R4 ;  /* 0x0005a00401007387 */ /* 0x0005e40000100800 */
[----:B--2---:R-:W-:-:S06]  /*c710*/  HFMA2.MMA R4, -RZ, RZ, 0, 0 ;  /* 0x00000000ff047435 */ /* 0x004fcc00000001ff */
[----:B------:R-:W-:-:S05]  /*c720*/  @!P5 MOV R4, R21 ;  /* 0x000000150004d202 */ /* 0x000fca0000000f00 */
[----:B------:R2:W-:Y:S01]  /*c730*/  STL [R1+0x59c], R4 ;  /* 0x00059c0401007387 */ /* 0x0005e20000100800 */
[----:B0-----:R0:W3:Y:S01]  /*c740*/  @P1 R2UR UR4, R0 ;  /* 0x00000000000413c2 */ /* 0x0010e200000e0000 */
[----:B--2---:R-:W-:Y:S02]  /*c750*/  HFMA2.MMA R4, -RZ, RZ, 0, 0 ;  /* 0x00000000ff047435 */ /* 0x004fe400000001ff */
[----:B0-----:R-:W-:-:S04]  /*c760*/  HFMA2.MMA R0, -RZ, RZ, 0, 0 ;  /* 0x00000000ff007435 */ /* 0x001fc800000001ff */
[----:B------:R-:W-:Y:S02]  /*c770*/  @!P5 MOV R4, R22 ;  /* 0x000000160004d202 */ /* 0x000fe40000000f00 */
[----:B------:R-:W-:-:S03]  /*c780*/  @!P6 MOV R0, R25 ;  /* 0x000000190000e202 */ /* 0x000fc60000000f00 */
[----:B------:R0:W-:Y:S04]  /*c790*/  STL [R1+0x448], R4 ;  /* 0x0004480401007387 */ /* 0x0001e80000100800 */
[----:B------:R-:W-:Y:S01]  /*c7a0*/  STL.64 [R1+0x1a0], R28 ;  /* 0x0001a01c01007387 */ /* 0x000fe20000100a00 */
[----:B0-----:R-:W-:-:S03]  /*c7b0*/  HFMA2.MMA R4, -RZ, RZ, 0, 0 ;  /* 0x00000000ff047435 */ /* 0x001fc600000001ff */
[----:B------:R-:W-:Y:S04]  /*c7c0*/  STL [R1+0x6e0], R68 ;  /* 0x0006e04401007387 */ /* 0x000fe80000100800 */
[----:B------:R-:W-:Y:S01]  /*c7d0*/  STL.64 [R1+0x3a0], R30 ;  /* 0x0003a01e01007387 */ /* 0x000fe20000100a00 */
[----:B------:R-:W-:-:S03]  /*c7e0*/  @!P5 MOV R4, R23 ;  /* 0x000000170004d202 */ /* 0x000fc60000000f00 */
        /* <DEDUP_REMOVED lines=22> */
[----:B------:R0:W-:Y:S04]  /*c950*/  STL [R1+0x5a4], R0 ;  /* 0x0005a40001007387 */ /* 0x0001e80000100800 */
[----:B------:R2:W-:Y:S01]  /*c960*/  STL [R1+0x450], R4 ;  /* 0x0004500401007387 */ /* 0x0005e20000100800 */
[----:B0-----:R-:W-:-:S02]  /*c970*/  HFMA2.MMA R0, -RZ, RZ, 0, 0 ;  /* 0x00000000ff007435 */ /* 0x001fc400000001ff */
[----:B--2---:R-:W-:-:S04]  /*c980*/  HFMA2.MMA R4, -RZ, RZ, 0, 0 ;  /* 0x00000000ff047435 */ /* 0x004fc800000001ff */
[----:B------:R-:W-:Y:S01]  /*c990*/  @!P6 MOV R0, R2 ;  /* 0x000000020000e202 */ /* 0x000fe20000000f00 */
[----:B------:R-:W-:-:S04]  /*c9a0*/  HFMA2.MMA R66, -RZ, RZ, 0, 0 ;  /* 0x00000000ff427435 */ /* 0x000fc800000001ff */
[----:B------:R0:W-:Y:S01]  /*c9b0*/  STL [R1+0x444], R0 ;  /* 0x0004440001007387 */ /* 0x0001e20000100800 */
[----:B------:R-:W-:Y:S01]  /*c9c0*/  @!P6 MOV R4, R24 ;  /* 0x000000180004e202 */ /* 0x000fe20000000f00 */
[----:B------:R-:W-:Y:S01]  /*c9d0*/  UMOV UR5, 0x3f800000 ;  /* 0x3f80000000057882 */ /* 0x000fe20000000000 */
[----:B------:R-:W-:Y:S01]  /*c9e0*/  BSSY B0, `(.L_x_2674) ;  /* 0x0000019000007945 */ /* 0x000fe20003800000 */
[----:B------:R2:W-:Y:S01]  /*c9f0*/  STL.64 [R1+0x3d8], R58 ;  /* 0x0003d83a01007387 */ /* 0x0005e20000100a00 */
[----:B---3--:R-:W-:Y:S01]  /*ca00*/  @UP0 UMOV UR5, UR4 ;  /* 0x0000000400050c82 */ /* 0x008fe20008000000 */
[----:B0-----:R-:W-:Y:S02]  /*ca10*/  HFMA2.MMA R0, -RZ, RZ, 0, 0 ;  /* 0x00000000ff007435 */ /* 0x001fe400000001ff */
[----:B------:R0:W-:Y:S01]  /*ca20*/  STL [R1+0x5a8], R4 ;  /* 0x0005a80401007387 */ /* 0x0001e20000100800 */
[----:B------:R-:W-:-:S03]  /*ca30*/  @!P3 MOV R66, R13 ;  /* 0x0000000d0042b202 */ /* 0x000fc60000000f00 */
[----:B------:R3:W-:Y:S01]  /*ca40*/  STL.64 [R1+0x408], R2 ;  /* 0x0004080201007387 */ /* 0x0007e20000100a00 */
[----:B--2---:R-:W-:Y:S01]  /*ca50*/  CS2R R58, SRZ ;  /* 0x00000000003a7805 */ /* 0x004fe2000001ff00 */
[----:B------:R-:W-:Y:S02]  /*ca60*/  @!P6 MOV R0, R3 ;  /* 0x000000030000e202 */ /* 0x000fe40000000f00 */
[----:B------:R-:W-:Y:S02]  /*ca70*/  @!P2 MOV R59, R8 ;  /* 0x00000008003ba202 */ /* 0x000fe40000000f00 */
[----:B------:R-:W-:Y:S01]  /*ca80*/  @!P2 MOV R58, R9 ;  /* 0x00000009003aa202 */ /* 0x000fe20000000f00 */
[----:B0-----:R-:W-:Y:S01]  /*ca90*/  CS2R R4, SRZ ;  /* 0x0000000000047805 */ /* 0x001fe2000001ff00 */
[----:B---3--:R-:W-:Y:S01]  /*caa0*/  CS2R R2, SRZ ;  /* 0x0000000000027805 */ /* 0x008fe2000001ff00 */
[----:B------:R-:W-:Y:S05]  /*cab0*/  @P0 BRA `(.L_x_2675) ;  /* 0x000000b000000947 */ /* 0x000fea0003800000 */
[----:B-1----:R-:W2:Y:S01]  /*cac0*/  LDL R68, [R1+0x8b4] ;  /* 0x0008b40001447983 */ /* 0x002ea20000100800 */
[----:B------:R-:W-:-:S02]  /*cad0*/  ISETP.NE.AND P1, PT, RZ, UR19, PT ;  /* 0x00000013ff007c0c */ /* 0x000fc4000bf25270 */
[----:B------:R-:W-:-:S05]  /*cae0*/  MOV R6, UR17 ;  /* 0x0000001100067c02 */ /* 0x000fca0008000f00 */
[----:B--2---:R-:W-:-:S06]  /*caf0*/  IMAD R6, R6, 0x62, R68 ;  /* 0x0000006206067824 */ /* 0x004fcc00078e0244 */
[----:B------:R-:W-:Y:S02]  /*cb00*/  @P1 SHF.R.S32.HI R5, RZ, 0x1f, R6 ;  /* 0x0000001fff051819 */ /* 0x000fe40000011406 */
[----:B------:R-:W-:-:S04]  /*cb10*/  @P1 LEA R4, P2, R6, c[0x0][0x190], 0x2 ;  /* 0x0000640006041a11 */ /* 0x000fc800078410ff */
[----:B------:R-:W-:-:S05]  /*cb20*/  @P1 LEA.HI.X R5, R6, c[0x0][0x194], R5, 0x2, P2 ;  /* 0x0000650006051a11 */ /* 0x000fca00010f1405 */
[----:B------:R0:W5:Y:S02]  /*cb30*/  @P1 LDG.E.64 R2, [R4.64] ;  /* 0x0000000e04021981 */ /* 0x000164000c1e1b00 */
[----:B0-----:R-:W-:-:S05]  /*cb40*/  MOV R4, 0x4 ;  /* 0x0000000400047802 */ /* 0x001fca0000000f00 */
[----:B------:R-:W-:-:S06]  /*cb50*/  IMAD.WIDE R4, R6, R4, c[0x0][0x188] ;  /* 0x0000620006047625 */ /* 0x000fcc00078e0204 */
[----:B------:R-:W5:Y:S02]  /*cb60*/  LDG.E.64 R4, [R4.64] ;  /* 0x0000000e04047981 */ /* 0x000f64000c1e1b00 */
.L_x_2675:
[----:B-1----:R-:W-:Y:S05]  /*cb70*/  BSYNC B0 ;  /* 0x0000000000007941 */ /* 0x002fea0003800000 */
.L_x_2674:
[----:B------:R-:W2:Y:S04]  /*cb80*/  LDL.LU R7, [R1+0x7d8] ;  /* 0x0007d80001077983 */ /* 0x000ea80000300800 */
[----:B------:R-:W3:Y:S04]  /*cb90*/  LDL.LU R6, [R1+0x7dc] ;  /* 0x0007dc0001067983 */ /* 0x000ee80000300800 */
[----:B------:R0:W5:Y:S04]  /*cba0*/  LDL R18, [R1+0x564] ;  /* 0x0005640001127983 */ /* 0x0001680000100800 */
[----:B------:R0:W5:Y:S01]  /*cbb0*/  LDL R17, [R1+0x560] ;  /* 0x0005600001117983 */ /* 0x0001620000100800 */
[----:B------:R-:W-:-:S02]  /*cbc0*/  ULDC.U8 UR19, c[0x0][0x1f4] ;  /* 0x00007d0000137ab9 */ /* 0x000fc40000000000 */
[----:B------:R-:W-:Y:S01]  /*cbd0*/  ISETP.NE.AND P5, PT, RZ, UR19, PT ;  /* 0x00000013ff007c0c */ /* 0x000fe2000bfa5270 */
[----:B--2---:R-:W-:Y:S02]  /*cbe0*/  FADD.FTZ R11, R7, -UR9 ;  /* 0x80000009070b7e21 */ /* 0x004fe40008010000 */
[----:B---3--:R-:W-:Y:S02]  /*cbf0*/  FADD.FTZ R8, R6, -UR9 ;  /* 0x8000000906087e21 */ /* 0x008fe40008010000 */
[----:B------:R-:W-:Y:S02]  /*cc00*/  FMUL.FTZ R11, R11, UR5 ;  /* 0x000000050b0b7c20 */ /* 0x000fe40008410000 */
[----:B------:R-:W-:-:S06]  /*cc10*/  FMUL.FTZ R8, R8, UR5 ;  /* 0x0000000508087c20 */ /* 0x000fcc0008410000 */
[----:B------:R-:W-:Y:S05]  /*cc20*/  @!P5 BRA `(.L_x_2676) ;  /* 0x000001400000d947 */ /* 0x000fea0003800000 */
        /* <DEDUP_REMOVED lines=10> */
[----:B------:R-:W-:-:S03]  /*ccd0*/  FMUL.FTZ R7, R6, -1.4426950216293334961 ;  /* 0xbfb8aa3b06077820 */ /* 0x000fc60000410000 */
[----:B------:R0:W-:Y:S03]  /*cce0*/  STL [R1+0x564], R18 ;  /* 0x0005641201007387 */ /* 0x0001e60000100800 */
[----:B------:R-:W1:Y:S02]  /*ccf0*/  MUFU.EX2 R7, R7 ;  /* 0x0000000700077308 */ /* 0x000e640000000800 */
[----:B-1----:R-:W-:-:S06]  /*cd00*/  FADD.FTZ R7, R7, 1 ;  /* 0x3f80000007077421 */ /* 0x002fcc0000010000 */
[----:B------:R-:W1:Y:S02]  /*cd10*/  MUFU.RCP R7, R7 ;  /* 0x0000000700077308 */ /* 0x000e640000001000 */
[----:B-1----:R-:W-:Y:S02]  /*cd20*/  FMUL.FTZ R9, R17, R7 ;  /* 0x0000000711097220 */ /* 0x002fe40000410000 */
[----:B------:R-:W-:-:S04]  /*cd30*/  FADD.FTZ R7, -R7, 1 ;  /* 0x3f80000007077421 */ /* 0x000fc80000010100 */
[----:B------:R-:W-:-:S04]  /*cd40*/  FFMA.FTZ R7, R6, R7, 1 ;  /* 0x3f80000006077423 */ /* 0x000fc80000010007 */
[----:B------:R-:W-:-:S05]  /*cd50*/  FMUL.FTZ R17, R9, R7 ;  /* 0x0000000709117220 */ /* 0x000fca0000410000 */
[----:B------:R0:W-:Y:S02]  /*cd60*/  STL [R1+0x560], R17 ;  /* 0x0005601101007387 */ /* 0x0001e40000100800 */
.L_x_2676:
[----:B0-----:R-:W2:Y:S04]  /*cd70*/  LDL.LU R10, [R1+0x7e0] ;  /* 0x0007e000010a7983 */ /* 0x001ea80000300800 */
[----:B------:R-:W3:Y:S04]  /*cd80*/  LDL.LU R7, [R1+0x7e4] ;  /* 0x0007e40001077983 */ /* 0x000ee80000300800 */
[----:B------:R0:W5:Y:S04]  /*cd90*/  LDL R19, [R1+0x570] ;  /* 0x0005700001137983 */ /* 0x0001680000100800 */
[----:B------:R0:W5:Y:S02]  /*cda0*/  LDL R16, [R1+0x574] ;  /* 0x0005740001107983 */ /* 0x0001640000100800 */
[----:B-----5:R-:W-:-:S02]  /*cdb0*/  FMUL.FTZ R9, R4, R18 ;  /* 0x0000001204097220 */ /* 0x020fc40000410000 */
[----:B------:R-:W-:Y:S02]  /*cdc0*/  FMUL.FTZ R6, R5, R17 ;  /* 0x0000001105067220 */ /* 0x000fe40000410000 */
[C---:B------:R-:W-:Y:S02]  /*cdd0*/  FFMA.FTZ R9, R11.reuse, R9, RZ ;  /* 0x000000090b097223 */ /* 0x040fe400000100ff */
[----:B------:R-:W-:Y:S02]  /*cde0*/  FFMA.FTZ R11, R11, R18, RZ ;  /* 0x000000120b0b7223 */ /* 0x000fe400000100ff */
[----:B------:R-:W-:Y:S02]  /*cdf0*/  FFMA.FTZ R9, R8, R6, R9 ;  /* 0x0000000608097223 */ /* 0x000fe40000010009 */
[----:B--2---:R-:W-:Y:S02]  /*ce00*/  FADD.FTZ R10, R10, -UR9 ;  /* 0x800000090a0a7e21 */ /* 0x004fe40008010000 */
[----:B---3--:R-:W-:-:S02]  /*ce10*/  FADD.FTZ R7, R7, -UR9 ;  /* 0x8000000907077e21 */ /* 0x008fc40008010000 */
        /* <DEDUP_REMOVED lines=12> */
[----:B------:R-:W-:-:S03]  /*cee0*/  FFMA.FTZ R12, R7, R5, R3 ;  /* 0x00000005070c7223 */ /* 0x000fc60000010003 */
[----:B------:R0:W-:Y:S01]  /*cef0*/  STL [R1+0x570], R19 ;  /* 0x0005701301007387 */ /* 0x0001e20000100800 */
[----:B------:R-:W-:-:S06]  /*cf00*/  FMUL.FTZ R6, R12, -1.4426950216293334961 ;  /* 0xbfb8aa3b0c067820 */ /* 0x000fcc0000410000 */
        /* <DEDUP_REMOVED lines=8> */
.L_x_2677:
[----:B0-----:R-:W2:Y:S04]  /*cf90*/  LDL R13, [R1+0x57c] ;  /* 0x00057c00010d7983 */ /* 0x001ea80000100800 */
[----:B------:R-:W3:Y:S04]  /*cfa0*/  LDL.LU R15, [R1+0x7f0] ;  /* 0x0007f000010f7983 */ /* 0x000ee80000300800 */
[----:B------:R-:W4:Y:S04]  /*cfb0*/  LDL.LU R14, [R1+0x7f4] ;  /* 0x0007f400010e7983 */ /* 0x000f280000300800 */
[----:B------:R0:W5:Y:S01]  /*cfc0*/  LDL R20, [R1+0x578] ;  /* 0x0005780001147983 */ /* 0x0001620000100800 */
[----:B------:R-:W-:-:S02]  /*cfd0*/  FFMA.FTZ R12, R4, R18, RZ ;  /* 0x00000012040c7223 */ /* 0x000fc400000100ff */
[----:B------:R-:W-:Y:S02]  /*cfe0*/  FADD.FTZ R6, RZ, R18 ;  /* 0x00000012ff067221 */ /* 0x000fe40000010000 */
[----:B------:R-:W-:Y:S02]  /*cff0*/  FFMA.FTZ R12, R5, R17, R12 ;  /* 0x00000011050c7223 */ /* 0x000fe4000001000c */
[----:B------:R-:W-:Y:S02]  /*d000*/  FFMA.FTZ R11, R10, R19, R11 ;  /* 0x000000130a0b7223 */ /* 0x000fe4000001000b */
[----:B------:R-:W-:Y:S01]  /*d010*/  FADD.FTZ R6, R6, R19 ;  /* 0x0000001306067221 */ /* 0x000fe20000010000 */
[----:B--2---:R-:W-:Y:S01]  /*d020*/  MOV R18, R13 ;  /* 0x0000000d00127202 */ /* 0x004fe20000000f00 */
[----:B------:R-:W-:-:S04]  /*d030*/  FMUL.FTZ R13, R4, R19 ;  /* 0x00000013040d7220 */ /* 0x000fc80000410000 */
[----:B------:R-:W-:Y:S02]  /*d040*/  FFMA.FTZ R10, R10, R13, R9 ;  /* 0x0000000d0a0a7223 */ /* 0x000fe40000010009 */
[----:B------:R-:W-:Y:S02]  /*d050*/  FADD.FTZ R12, R12, R13 ;  /* 0x0000000d0c0c7221 */ /* 0x000fe40000010000 */
[----:B------:R-:W-:Y:S02]  /*d060*/  FFMA.FTZ R9, R8, R17, RZ ;  /* 0x0000001108097223 */ /* 0x000fe400000100ff */
[-C--:B------:R-:W-:Y:S02]  /*d070*/  FMUL.FTZ R13, R5, R16.reuse ;  /* 0x00000010050d7220 */ /* 0x080fe40000410000 */
[C---:B------:R-:W-:Y:S02]  /*d080*/  FFMA.FTZ R9, R7.reuse, R16, R9 ;  /* 0x0000001007097223 */ /* 0x040fe40000010009 */
[----:B------:R-:W-:-:S02]  /*d090*/  FFMA.FTZ R7, R7, R13, R10 ;  /* 0x0000000d07077223 */ /* 0x000fc4000001000a */
[----:B------:R-:W-:Y:S02]  /*d0a0*/  FADD.FTZ R10, R13, R12 ;  /* 0x0000000c0d0a7221 */ /* 0x000fe40000010000 */
[----:B------:R-:W-:Y:S02]  /*d0b0*/  FADD.FTZ R8, RZ, R17 ;  /* 0x00000011ff087221 */ /* 0x000fe40000010000 */
[----:B---3--:R-:W-:Y:S02]  /*d0c0*/  FADD.FTZ R13, R15, -UR9 ;  /* 0x800000090f0d7e21 */ /* 0x008fe40008010000 */
[----:B----4-:R-:W-:Y:S02]  /*d0d0*/  FADD.FTZ R12, R14, -UR9 ;  /* 0x800000090e0c7e21 */ /* 0x010fe40008010000 */
[----:B------:R-:W-:Y:S02]  /*d0e0*/  FADD.FTZ R8, R8, R16 ;  /* 0x0000001008087221 */ /* 0x000fe40000010000 */
        /* <DEDUP_REMOVED lines=8> */
[----:B0----5:R-:W-:Y:S02]  /*d170*/  FMUL.FTZ R14, R20, R16 ;  /* 0x00000010140e7220 */ /* 0x021fe40000410000 */
        /* <DEDUP_REMOVED lines=14> */
.L_x_2678:
[----:B0-----:R-:W2:Y:S04]  /*d260*/  LDL R19, [R1+0x568] ;  /* 0x0005680001137983 */ /* 0x001ea80000100800 */
[----:B------:R-:W3:Y:S04]  /*d270*/  LDL R14, [R1+0x56c] ;  /* 0x00056c00010e7983 */ /* 0x000ee80000100800 */
[----:B------:R-:W4:Y:S04]  /*d280*/  LDL.LU R17, [R1+0x7e8] ;  /* 0x0007e80001117983 */ /* 0x000f280000300800 */
[----:B------:R-:W4:Y:S04]  /*d290*/  LDL.LU R16, [R1+0x7ec] ;  /* 0x0007ec0001107983 */ /* 0x000f280000300800 */
[----:B------:R-:W4:Y:S01]  /*d2a0*/  LDL R15, [R1+0x8b8] ;  /* 0x0008b800010f7983 */ /* 0x000f220000100800 */
[----:B-----5:R-:W-:-:S02]  /*d2b0*/  FFMA.FTZ R11, R13, R20, R11 ;  /* 0x000000140d0b7223 */ /* 0x020fc4000001000b */
[----:B------:R-:W-:Y:S02]  /*d2c0*/  FFMA.FTZ R9, R12, R18, R9 ;  /* 0x000000120c097223 */ /* 0x000fe40000010009 */
[----:B------:R-:W-:Y:S02]  /*d2d0*/  FADD.FTZ R6, R6, R20 ;  /* 0x0000001406067221 */ /* 0x000fe40000010000 */
[----:B------:R-:W-:Y:S01]  /*d2e0*/  FADD.FTZ R8, R8, R18 ;  /* 0x0000001208087221 */ /* 0x000fe20000010000 */
[----:B--2---:R-:W-:Y:S02]  /*d2f0*/  MOV R22, R19 ;  /* 0x0000001300167202 */ /* 0x004fe40000000f00 */
[----:B---3--:R-:W-:Y:S01]  /*d300*/  MOV R19, R14 ;  /* 0x0000000e00137202 */ /* 0x008fe20000000f00 */
[----:B------:R-:W-:-:S04]  /*d310*/  FMUL.FTZ R14, R4, R20 ;  /* 0x00000014040e7220 */ /* 0x000fc80000410000 */
[----:B------:R-:W-:Y:S02]  /*d320*/  FFMA.FTZ R7, R13, R14, R7 ;  /* 0x0000000e0d077223 */ /* 0x000fe40000010007 */
[----:B------:R-:W-:Y:S02]  /*d330*/  FADD.FTZ R10, R10, R14 ;  /* 0x0000000e0a0a7221 */ /* 0x000fe40000010000 */
[----:B------:R-:W-:Y:S02]  /*d340*/  FMUL.FTZ R13, R5, R18 ;  /* 0x00000012050d7220 */ /* 0x000fe40000410000 */
[----:B----4-:R-:W-:Y:S02]  /*d350*/  FADD.FTZ R14, R17, -UR9 ;  /* 0x80000009110e7e21 */ /* 0x010fe40008010000 */
[----:B------:R-:W-:Y:S02]  /*d360*/  FFMA.FTZ R12, R12, R13, R7 ;  /* 0x0000000d0c0c7223 */ /* 0x000fe40000010007 */
[----:B------:R-:W-:Y:S01]  /*d370*/  FADD.FTZ R10, R13, R10 ;  /* 0x0000000a0d0a7221 */ /* 0x000fe20000010000 */
[----:B------:R-:W-:Y:S01]  /*d380*/  MOV R13, 0xffffffe0 ;  /* 0xffffffe0000d7802 */ /* 0x000fe20000000f00 */
[----:B------:R-:W-:-:S02]  /*d390*/  FADD.FTZ R7, R16, -UR9 ;  /* 0x8000000910077e21 */ /* 0x000fc40008010000 */
[----:B------:R-:W-:Y:S02]  /*d3a0*/  FMUL.FTZ R14, R14, UR5 ;  /* 0x000000050e0e7c20 */ /* 0x000fe40008410000 */
[----:B------:R-:W-:Y:S02]  /*d3b0*/  IMAD R13, R15, R13, 0x187 ;  /* 0x000001870f0d7424 */ /* 0x000fe400078e020d */
        /* <DEDUP_REMOVED lines=22> */
.L_x_2679:
[----:B------:R-:W2:Y:S04]  /*d520*/  LDL R21, [R1+0x80c] ;  /* 0x00080c0001157983 */ /* 0x000ea80000100800 */
[----:B------:R-:W3:Y:S04]  /*d530*/  LDL.LU R18, [R1+0x7f8] ;  /* 0x0007f80001127983 */ /* 0x000ee80000300800 */
[----:B------:R-:W4:Y:S04]  /*d540*/  LDL.LU R17, [R1+0x7fc] ;  /* 0x0007fc0001117983 */ /* 0x000f280000300800 */
[----:B------:R-:W3:Y:S04]  /*d550*/  LDL R20, [R1+0x558] ;  /* 0x0005580001147983 */ /* 0x000ee80000100800 */
[----:B------:R1:W5:Y:S04]  /*d560*/  LDL R25, [R1+0x55c] ;  /* 0x00055c0001197983 */ /* 0x0003680000100800 */
[----:B------:R-:W0:Y:S01]  /*d570*/  S2R R23, SR_LANEID ;  /* 0x0000000000177919 */ /* 0x000e220000000000 */
[----:B------:R-:W-:-:S02]  /*d580*/  FADD.FTZ R15, R6, R22 ;  /* 0x00000016060f7221 */ /* 0x000fc40000010000 */
[-C--:B------:R-:W-:Y:S02]  /*d590*/  FMUL.FTZ R16, R4, R22.reuse ;  /* 0x0000001604107220 */ /* 0x080fe40000410000 */
[C---:B------:R-:W-:Y:S02]  /*d5a0*/  FFMA.FTZ R11, R14.reuse, R22, R11 ;  /* 0x000000160e0b7223 */ /* 0x040fe4000001000b */
[----:B------:R-:W-:Y:S02]  /*d5b0*/  FFMA.FTZ R12, R14, R16, R12 ;  /* 0x000000100e0c7223 */ /* 0x000fe4000001000c */
[----:B------:R-:W-:Y:S02]  /*d5c0*/  FFMA.FTZ R9, R7, R19, R9 ;  /* 0x0000001307097223 */ /* 0x000fe40000010009 */
[----:B------:R-:W-:Y:S02]  /*d5d0*/  FADD.FTZ R8, R8, R19 ;  /* 0x0000001308087221 */ /* 0x000fe40000010000 */
[----:B------:R-:W-:Y:S01]  /*d5e0*/  FADD.FTZ R10, R10, R16 ;  /* 0x000000100a0a7221 */ /* 0x000fe20000010000 */
[----:B0-----:R-:W-:-:S02]  /*d5f0*/  IADD3 R14, R23, 0x4, RZ ;  /* 0x00000004170e7810 */ /* 0x001fc40007ffe0ff */
[----:B--2---:R-:W-:-:S04]  /*d600*/  ISETP.GT.AND P1, PT, R21, 0x17f, PT ;  /* 0x0000017f1500780c */ /* 0x004fc80003f24270 */
[----:B------:R-:W-:Y:S02]  /*d610*/  SEL R6, R13, 0x1f, P1 ;  /* 0x0000001f0d067807 */ /* 0x000fe40000800000 */
[----:B------:R-:W-:-:S04]  /*d620*/  IADD3 R13, R23, 0x2, RZ ;  /* 0x00000002170d7810 */ /* 0x000fc80007ffe0ff */
[-C--:B------:R-:W-:Y:S01]  /*d630*/  ISETP.GT.AND P1, PT, R13, R6.reuse, PT ;  /* 0x000000060d00720c */ /* 0x080fe20003f24270 */
[----:B------:R-:W-:Y:S01]  /*d640*/  FMUL.FTZ R13, R5, R19 ;  /* 0x00000013050d7220 */ /* 0x000fe20000410000 */
[----:B------:R-:W-:Y:S01]  /*d650*/  ISETP.GT.AND P2, PT, R14, R6, PT ;  /* 0x000000060e00720c */ /* 0x000fe20003f44270 */
[----:B---3--:R-:W-:Y:S02]  /*d660*/  FADD.FTZ R14, R18, -UR9 ;  /* 0x80000009120e7e21 */ /* 0x008fe40008010000 */
[----:B------:R-:W-:Y:S02]  /*d670*/  FFMA.FTZ R12, R7, R13, R12 ;  /* 0x0000000d070c7223 */ /* 0x000fe4000001000c */
[----:B----4-:R-:W-:Y:S01]  /*d680*/  FADD.FTZ R7, R17, -UR9 ;  /* 0x8000000911077e21 */ /* 0x010fe20008010000 */
[----:B------:R-:W-:Y:S01]  /*d690*/  MOV R22, R20 ;  /* 0x0000001400167202 */ /* 0x000fe20000000f00 */
[----:B------:R-:W-:Y:S02]  /*d6a0*/  FMUL.FTZ R14, R14, UR5 ;  /* 0x000000050e0e7c20 */ /* 0x000fe40008410000 */
[----:B------:R-:W-:Y:S01]  /*d6b0*/  FMUL.FTZ R7, R7, UR5 ;  /* 0x0000000507077c20 */ /* 0x000fe20008410000 */
[----:B------:R-:W-:Y:S05]  /*d6c0*/  @!P5 BRA `(.L_x_2680) ;  /* 0x000001400000d947 */ /* 0x000fea0003800000 */
[----:B-1----:R-:W-:-:S04]  /*d6d0*/  FFMA.FTZ R16, R14, R4, R2 ;  /* 0x000000040e107223 */ /* 0x002fc80000010002 */
        /* <DEDUP_REMOVED lines=19> */
.L_x_2680:
[----:B-1----:R-:W2:Y:S04]  /*d810*/  LDL.LU R20, [R1+0x804] ;  /* 0x0008040001147983 */ /* 0x002ea80000300800 */
[----:B------:R-:W3:Y:S04]  /*d820*/  LDL.LU R19, [R1+0x808] ;  /* 0x0008080001137983 */ /* 0x000ee80000300800 */
[----:B------:R1:W5:Y:S04]  /*d830*/  LDL R24, [R1+0x584] ;  /* 0x0005840001187983 */ /* 0x0003680000100800 */
[----:B------:R1:W5:Y:S02]  /*d840*/  LDL R21, [R1+0x580] ;  /* 0x0005800001157983 */ /* 0x0003640000100800 */
[-C--:B-----5:R-:W-:Y:S01]  /*d850*/  FMUL.FTZ R16, R4, R25.reuse ;  /* 0x0000001904107220 */ /* 0x0a0fe20000410000 */
[C---:B------:R-:W-:Y:S01]  /*d860*/  IADD3 R18, R23.reuse, 0x8, RZ ;  /* 0x0000000817127810 */ /* 0x040fe20007ffe0ff */
[C---:B------:R-:W-:Y:S01]  /*d870*/  FFMA.FTZ R11, R14.reuse, R25, R11 ;  /* 0x000000190e0b7223 */ /* 0x040fe2000001000b */
[----:B------:R-:W-:Y:S01]  /*d880*/  IADD3 R17, R23, 0x10, RZ ;  /* 0x0000001017117810 */ /* 0x000fe20007ffe0ff */
[----:B------:R-:W-:Y:S01]  /*d890*/  FFMA.FTZ R12, R14, R16, R12 ;  /* 0x000000100e0c7223 */ /* 0x000fe2000001000c */
[----:B------:R-:W-:Y:S01]  /*d8a0*/  ISETP.GT.AND P3, PT, R18, R6, PT ;  /* 0x000000061200720c */ /* 0x000fe20003f64270 */
[----:B------:R-:W-:Y:S01]  /*d8b0*/  FMUL.FTZ R14, R5, R22 ;  /* 0x00000016050e7220 */ /* 0x000fe20000410000 */
[----:B------:R-:W-:Y:S01]  /*d8c0*/  ISETP.GT.AND P4, PT, R17, R6, PT ;  /* 0x000000061100720c */ /* 0x000fe20003f84270 */
[----:B------:R-:W-:-:S02]  /*d8d0*/  FADD.FTZ R15, R15, R25 ;  /* 0x000000190f0f7221 */ /* 0x000fc40000010000 */
[----:B------:R-:W-:Y:S02]  /*d8e0*/  FADD.FTZ R8, R8, R22 ;  /* 0x0000001608087221 */ /* 0x000fe40000010000 */
[----:B------:R-:W-:Y:S02]  /*d8f0*/  FFMA.FTZ R9, R7, R22, R9 ;  /* 0x0000001607097223 */ /* 0x000fe40000010009 */
[----:B------:R-:W-:Y:S02]  /*d900*/  FADD.FTZ R10, R13, R10 ;  /* 0x0000000a0d0a7221 */ /* 0x000fe40000010000 */
[----:B------:R-:W-:Y:S02]  /*d910*/  FFMA.FTZ R12, R7, R14, R12 ;  /* 0x0000000e070c7223 */ /* 0x000fe4000001000c */
[----:B--2---:R-:W-:Y:S02]  /*d920*/  FADD.FTZ R17, R20, -UR9 ;  /* 0x8000000914117e21 */ /* 0x004fe40008010000 */
[----:B---3--:R-:W-:-:S02]  /*d930*/  FADD.FTZ R18, R19, -UR9 ;  /* 0x8000000913127e21 */ /* 0x008fc40008010000 */
[----:B------:R-:W-:Y:S02]  /*d940*/  FMUL.FTZ R17, R17, UR5 ;  /* 0x0000000511117c20 */ /* 0x000fe40008410000 */
        /* <DEDUP_REMOVED lines=11> */
[----:B------:R-:W-:-:S03]  /*da00*/  FFMA.FTZ R7, R18, R5, R3 ;  /* 0x0000000512077223 */ /* 0x000fc60000010003 */
[----:B------:R1:W-:Y:S01]  /*da10*/  STL [R1+0x584], R24 ;  /* 0x0005841801007387 */ /* 0x0003e20000100800 */
[----:B------:R-:W-:-:S06]  /*da20*/  FMUL.FTZ R13, R7, -1.4426950216293334961 ;  /* 0xbfb8aa3b070d7820 */ /* 0x000fcc0000410000 */
[----:B------:R-:W2:Y:S02]  /*da30*/  MUFU.EX2 R13, R13 ;  /* 0x0000000d000d7308 */ /* 0x000ea40000000800 */
[----:B--2---:R-:W-:-:S06]  /*da40*/  FADD.FTZ R13, R13, 1 ;  /* 0x3f8000000d0d7421 */ /* 0x004fcc0000010000 */
[----:B------:R-:W2:Y:S02]  /*da50*/  MUFU.RCP R13, R13 ;  /* 0x0000000d000d7308 */ /* 0x000ea40000001000 */
[----:B--2---:R-:W-:Y:S02]  /*da60*/  FMUL.FTZ R19, R21, R13 ;  /* 0x0000000d15137220 */ /* 0x004fe40000410000 */
[----:B------:R-:W-:-:S04]  /*da70*/  FADD.FTZ R13, -R13, 1 ;  /* 0x3f8000000d0d7421 */ /* 0x000fc80000010100 */
[----:B------:R-:W-:-:S04]  /*da80*/  FFMA.FTZ R13, R7, R13, 1 ;  /* 0x3f800000070d7423 */ /* 0x000fc8000001000d */
[----:B------:R-:W-:-:S05]  /*da90*/  FMUL.FTZ R21, R19, R13 ;  /* 0x0000000d13157220 */ /* 0x000fca0000410000 */
[----:B------:R1:W-:Y:S02]  /*daa0*/  STL [R1+0x580], R21 ;  /* 0x0005801501007387 */ /* 0x0003e40000100800 */
.L_x_2681:
[----:B-1----:R-:W2:Y:S04]  /*dab0*/  LDL.LU R20, [R1+0x810] ;  /* 0x0008100001147983 */ /* 0x002ea80000300800 */
[----:B------:R-:W3:Y:S04]  /*dac0*/  LDL.LU R19, [R1+0x814] ;  /* 0x0008140001137983 */ /* 0x000ee80000300800 */
[----:B------:R1:W5:Y:S04]  /*dad0*/  LDL R23, [R1+0x594] ;  /* 0x0005940001177983 */ /* 0x0003680000100800 */
[----:B0-----:R1:W5:Y:S01]  /*dae0*/  LDL R22, [R1+0x590] ;  /* 0x0005900001167983 */ /* 0x0013620000100800 */
[----:B------:R-:W-:-:S02]  /*daf0*/  FMUL.FTZ R7, R4, R24 ;  /* 0x0000001804077220 */ /* 0x000fc40000410000 */
[----:B------:R-:W-:Y:S02]  /*db00*/  FADD.FTZ R10, R10, R16 ;  /* 0x000000100a0a7221 */ /* 0x000fe40000010000 */
[C---:B------:R-:W-:Y:S02]  /*db10*/  FFMA.FTZ R11, R17.reuse, R24, R11 ;  /* 0x00000018110b7223 */ /* 0x040fe4000001000b */
[----:B------:R-:W-:Y:S02]  /*db20*/  FFMA.FTZ R12, R17, R7, R12 ;  /* 0x00000007110c7223 */ /* 0x000fe4000001000c */
[----:B------:R-:W-:Y:S02]  /*db30*/  FMUL.FTZ R13, R5, R21 ;  /* 0x00000015050d7220 */ /* 0x000fe40000410000 */
[----:B------:R-:W-:Y:S02]  /*db40*/  FADD.FTZ R15, R15, R24 ;  /* 0x000000180f0f7221 */ /* 0x000fe40000010000 */
[----:B------:R-:W-:-:S02]  /*db50*/  FADD.FTZ R8, R8, R21 ;  /* 0x0000001508087221 */ /* 0x000fc40000010000 */
[----:B------:R-:W-:Y:S02]  /*db60*/  FFMA.FTZ R9, R18, R21, R9 ;  /* 0x0000001512097223 */ /* 0x000fe40000010009 */
[----:B------:R-:W-:Y:S02]  /*db70*/  FADD.FTZ R10, R14, R10 ;  /* 0x0000000a0e0a7221 */ /* 0x000fe40000010000 */
[----:B------:R-:W-:Y:S02]  /*db80*/  FFMA.FTZ R12, R18, R13, R12 ;  /* 0x0000000d120c7223 */ /* 0x000fe4000001000c */
[----:B--2---:R-:W-:Y:S02]  /*db90*/  FADD.FTZ R16, R20, -UR9 ;  /* 0x8000000914107e21 */ /* 0x004fe40008010000 */
[----:B---3--:R-:W-:Y:S02]  /*dba0*/  FADD.FTZ R17, R19, -UR9 ;  /* 0x8000000913117e21 */ /* 0x008fe40008010000 */
[----:B------:R-:W-:-:S02]  /*dbb0*/  FMUL.FTZ R16, R16, UR5 ;  /* 0x0000000510107c20 */ /* 0x000fc40008410000 */
        /* <DEDUP_REMOVED lines=22> */
.L_x_2682:
[----:B-1----:R-:W2:Y:S04]  /*dd20*/  LDL.LU R19, [R1+0x818] ;  /* 0x0008180001137983 */ /* 0x002ea80000300800 */
[----:B------:R-:W3:Y:S04]  /*dd30*/  LDL.LU R18, [R1+0x81c] ;  /* 0x00081c0001127983 */ /* 0x000ee80000300800 */
[----:B------:R1:W5:Y:S04]  /*dd40*/  LDL R21, [R1+0x5c0] ;  /* 0x0005c00001157983 */ /* 0x0003680000100800 */
[----:B------:R1:W5:Y:S02]  /*dd50*/  LDL R20, [R1+0x5b4] ;  /* 0x0005b40001147983 */ /* 0x0003640000100800 */
[----:B-----5:R-:W-:-:S02]  /*dd60*/  FMUL.FTZ R14, R4, R23 ;  /* 0x00000017040e7220 */ /* 0x020fc40000410000 */
        /* <DEDUP_REMOVED lines=24> */
[----:B------:R-:W-:-:S03]  /*def0*/  FMUL.FTZ R13, R17, -1.4426950216293334961 ;  /* 0xbfb8aa3b110d7820 */ /* 0x000fc60000410000 */
[----:B------:R1:W-:Y:S03]  /*df00*/  STL [R1+0x5c0], R21 ;  /* 0x0005c01501007387 */ /* 0x0003e60000100800 */
        /* <DEDUP_REMOVED lines=8> */
.L_x_2683:
[----:B-1----:R-:W2:Y:S04]  /*df90*/  LDL.LU R19, [R1+0x820] ;  /* 0x0008200001137983 */ /* 0x002ea80000300800 */
[----:B------:R-:W3:Y:S04]  /*dfa0*/  LDL.LU R17, [R1+0x824] ;  /* 0x0008240001117983 */ /* 0x000ee80000300800 */
[----:B0-----:R0:W5:Y:S04]  /*dfb0*/  LDL R23, [R1+0x5b0] ;  /* 0x0005b00001177983 */ /* 0x0011680000100800 */
[----:B------:R0:W5:Y:S01]  /*dfc0*/  LDL R22, [R1+0x550] ;  /* 0x0005500001167983 */ /* 0x0001620000100800 */
[----:B------:R-:W-:-:S02]  /*dfd0*/  FMUL.FTZ R13, R4, R21 ;  /* 0x00000015040d7220 */ /* 0x000fc40000410000 */
[----:B------:R-:W-:Y:S02]  /*dfe0*/  FADD.FTZ R10, R10, R14 ;  /* 0x0000000e0a0a7221 */ /* 0x000fe40000010000 */
[C---:B------:R-:W-:Y:S02]  /*dff0*/  FFMA.FTZ R11, R16.reuse, R21, R11 ;  /* 0x00000015100b7223 */ /* 0x040fe4000001000b */
[----:B------:R-:W-:Y:S02]  /*e000*/  FFMA.FTZ R12, R16, R13, R12 ;  /* 0x0000000d100c7223 */ /* 0x000fe4000001000c */
[----:B------:R-:W-:Y:S02]  /*e010*/  FMUL.FTZ R14, R5, R20 ;  /* 0x00000014050e7220 */ /* 0x000fe40000410000 */
[----:B------:R-:W-:Y:S02]  /*e020*/  FADD.FTZ R15, R15, R21 ;  /* 0x000000150f0f7221 */ /* 0x000fe40000010000 */
[----:B------:R-:W-:-:S02]  /*e030*/  FADD.FTZ R8, R8, R20 ;  /* 0x0000001408087221 */ /* 0x000fc40000010000 */
[C---:B------:R-:W-:Y:S02]  /*e040*/  FFMA.FTZ R9, R18.reuse, R20, R9 ;  /* 0x0000001412097223 */ /* 0x040fe40000010009 */
[----:B------:R-:W-:Y:S02]  /*e050*/  FADD.FTZ R10, R7, R10 ;  /* 0x0000000a070a7221 */ /* 0x000fe40000010000 */
[----:B------:R-:W-:Y:S02]  /*e060*/  FFMA.FTZ R12, R18, R14, R12 ;  /* 0x0000000e120c7223 */ /* 0x000fe4000001000c */
[----:B--2---:R-:W-:Y:S02]  /*e070*/  FADD.FTZ R16, R19, -UR9 ;  /* 0x8000000913107e21 */ /* 0x004fe40008010000 */
[----:B---3--:R-:W-:Y:S02]  /*e080*/  FADD.FTZ R17, R17, -UR9 ;  /* 0x8000000911117e21 */ /* 0x008fe40008010000 */
        /* <DEDUP_REMOVED lines=23> */
.L_x_2684:
[----:B0-----:R-:W2:Y:S04]  /*e200*/  LDL.LU R19, [R1+0x828] ;  /* 0x0008280001137983 */ /* 0x001ea80000300800 */
        /* <DEDUP_REMOVED lines=38> */
.L_x_2685:
[----:B0-----:R-:W2:Y:S04]  /*e470*/  LDL.LU R19, [R1+0x830] ;  /* 0x0008300001137983 */ /* 0x001ea80000300800 */
[----:B------:R-:W3:Y:S04]  /*e480*/  LDL.LU R17, [R1+0x834] ;  /* 0x0008340001117983 */ /* 0x000ee80000300800 */
[----:B------:R0:W5:Y:S04]  /*e490*/  LDL R23, [R1+0x544] ;  /* 0x0005440001177983 */ /* 0x0001680000100800 */
        /* <DEDUP_REMOVED lines=36> */
.L_x_2686:
        /* <DEDUP_REMOVED lines=39> */
.L_x_2687:
        /* <DEDUP_REMOVED lines=39> */
.L_x_2688:
        /* <DEDUP_REMOVED lines=39> */
.L_x_2689:
[----:B0-----:R-:W2:Y:S04]  /*ee30*/  LDL R13, [R1+0x524] ;  /* 0x00052400010d7983 */ /* 0x001ea80000100800 */
[----:B------:R-:W3:Y:S04]  /*ee40*/  LDL.LU R19, [R1+0x760] ;  /* 0x0007600001137983 */ /* 0x000ee80000300800 */
[----:B------:R-:W4:Y:S04]  /*ee50*/  LDL.LU R17, [R1+0x764] ;  /* 0x0007640001117983 */ /* 0x000f280000300800 */
[----:B------:R0:W5:Y:S01]  /*ee60*/  LDL R23, [R1+0x528] ;  /* 0x0005280001177983 */ /* 0x0001620000100800 */
[----:B------:R-:W-:-:S02]  /*ee70*/  FADD.FTZ R10, R10, R14 ;  /* 0x0000000e0a0a7221 */ /* 0x000fc40000010000 */
[----:B------:R-:W-:Y:S02]  /*ee80*/  FFMA.FTZ R11, R16, R21, R11 ;  /* 0x00000015100b7223 */ /* 0x000fe4000001000b */
[-C--:B------:R-:W-:Y:S02]  /*ee90*/  FMUL.FTZ R14, R5, R20.reuse ;  /* 0x00000014050e7220 */ /* 0x080fe40000410000 */
[----:B------:R-:W-:Y:S02]  /*eea0*/  FADD.FTZ R15, R15, R21 ;  /* 0x000000150f0f7221 */ /* 0x000fe40000010000 */
[----:B------:R-:W-:Y:S02]  /*eeb0*/  FADD.FTZ R8, R8, R20 ;  /* 0x0000001408087221 */ /* 0x000fe40000010000 */
[----:B------:R-:W-:Y:S02]  /*eec0*/  FFMA.FTZ R9, R18, R20, R9 ;  /* 0x0000001412097223 */ /* 0x000fe40000010009 */
[----:B------:R-:W-:Y:S01]  /*eed0*/  FADD.FTZ R10, R7, R10 ;  /* 0x0000000a070a7221 */ /* 0x000fe20000010000 */
[----:B--2---:R-:W-:Y:S01]  /*eee0*/  MOV R22, R13 ;  /* 0x0000000d00167202 */ /* 0x004fe20000000f00 */
[----:B------:R-:W-:-:S04]  /*eef0*/  FMUL.FTZ R13, R4, R21 ;  /* 0x00000015040d7220 */ /* 0x000fc80000410000 */
[----:B------:R-:W-:Y:S02]  /*ef00*/  FFMA.FTZ R12, R16, R13, R12 ;  /* 0x0000000d100c7223 */ /* 0x000fe4000001000c */
[----:B---3--:R-:W-:Y:S02]  /*ef10*/  FADD.FTZ R16, R19, -UR9 ;  /* 0x8000000913107e21 */ /* 0x008fe40008010000 */
[----:B----4-:R-:W-:Y:S02]  /*ef20*/  FADD.FTZ R17, R17, -UR9 ;  /* 0x8000000911117e21 */ /* 0x010fe40008010000 */
[----:B------:R-:W-:Y:S02]  /*ef30*/  FFMA.FTZ R12, R18, R14, R12 ;  /* 0x0000000e120c7223 */ /* 0x000fe4000001000c */
        /* <DEDUP_REMOVED lines=23> */
.L_x_2690:
[----:B0-----:R-:W2:Y:S04]  /*f0b0*/  LDL R7, [R1+0x51c] ;  /* 0x00051c0001077983 */ /* 0x001ea80000100800 */
[----:B------:R-:W3:Y:S04]  /*f0c0*/  LDL.LU R19, [R1+0x77c] ;  /* 0x00077c0001137983 */ /* 0x000ee80000300800 */
[----:B------:R-:W4:Y:S04]  /*f0d0*/  LDL.LU R18, [R1+0x780] ;  /* 0x0007800001127983 */ /* 0x000f280000300800 */
[----:B------:R0:W5:Y:S01]  /*f0e0*/  LDL R21, [R1+0x520] ;  /* 0x0005200001157983 */ /* 0x0001620000100800 */
[----:B------:R-:W-:-:S02]  /*f0f0*/  FADD.FTZ R10, R10, R13 ;  /* 0x0000000d0a0a7221 */ /* 0x000fc40000010000 */
[----:B-----5:R-:W-:Y:S02]  /*f100*/  FFMA.FTZ R11, R16, R23, R11 ;  /* 0x00000017100b7223 */ /* 0x020fe4000001000b */
        /* <DEDUP_REMOVED lines=34> */
.L_x_2691:
        /* <DEDUP_REMOVED lines=39> */
.L_x_2692:
        /* <DEDUP_REMOVED lines=39> */
.L_x_2693:
        /* <DEDUP_REMOVED lines=39> */
.L_x_2694:
        /* <DEDUP_REMOVED lines=39> */
.L_x_2695:
        /* <DEDUP_REMOVED lines=39> */
.L_x_2696:
        /* <DEDUP_REMOVED lines=39> */
.L_x_2697:
        /* <DEDUP_REMOVED lines=39> */
.L_x_2698:
        /* <DEDUP_REMOVED lines=39> */
.L_x_2699:
        /* <DEDUP_REMOVED lines=39> */
.L_x_2700:
        /* <DEDUP_REMOVED lines=39> */
.L_x_2701:
        /* <DEDUP_REMOVED lines=39> */
.L_x_2702:
        /* <DEDUP_REMOVED lines=39> */
.L_x_2703:
        /* <DEDUP_REMOVED lines=39> */
.L_x_2704:
        /* <DEDUP_REMOVED lines=39> */
.L_x_2705:
[----:B0-----:R-:W2:Y:S04]  /*11550*/  LDL.LU R19, [R1+0x880] ;  /* 0x0008800001137983 */ /* 0x001ea80000300800 */
[----:B------:R-:W3:Y:S04]  /*11560*/  LDL.LU R17, [R1+0x884] ;  /* 0x0008840001117983 */ /* 0x000ee80000300800 */
[----:B------:R0:W5:Y:S01]  /*11570*/  LDL R22, [R1+0x4a8] ;  /* 0x0004a80001167983 */ /* 0x0001620000100800 */
[----:B------:R-:W-:Y:S02]  /*11580*/  FMUL.FTZ R7, R4, R21 ;  /* 0x0000001504077220 */ /* 0x000fe40000410000 */
[----:B------:R-:W-:-:S02]  /*11590*/  FADD.FTZ R10, R10, R13 ;  /* 0x0000000d0a0a7221 */ /* 0x000fc40000010000 */
[C---:B------:R-:W-:Y:S02]  /*115a0*/  FFMA.FTZ R11, R16.reuse, R21, R11 ;  /* 0x00000015100b7223 */ /* 0x040fe4000001000b */
[----:B------:R-:W-:Y:S02]  /*115b0*/  FFMA.FTZ R12, R16, R7, R12 ;  /* 0x00000007100c7223 */ /* 0x000fe4000001000c */
[-C--:B------:R-:W-:Y:S02]  /*115c0*/  FMUL.FTZ R13, R5, R20.reuse ;  /* 0x00000014050d7220 */ /* 0x080fe40000410000 */
[----:B------:R-:W-:Y:S02]  /*115d0*/  FADD.FTZ R15, R15, R21 ;  /* 0x000000150f0f7221 */ /* 0x000fe40000010000 */
[----:B------:R-:W-:Y:S02]  /*115e0*/  FADD.FTZ R8, R8, R20 ;  /* 0x0000001408087221 */ /* 0x000fe40000010000 */
[----:B------:R-:W-:-:S02]  /*115f0*/  FFMA.FTZ R9, R18, R20, R9 ;  /* 0x0000001412097223 */ /* 0x000fc40000010009 */
[----:B------:R-:W-:Y:S02]  /*11600*/  FADD.FTZ R10, R14, R10 ;  /* 0x0000000a0e0a7221 */ /* 0x000fe40000010000 */
[----:B------:R-:W-:Y:S02]  /*11610*/  FFMA.FTZ R12, R18, R13, R12 ;  /* 0x0000000d120c7223 */ /* 0x000fe4000001000c */
[----:B--2---:R-:W-:Y:S02]  /*11620*/  FADD.FTZ R16, R19, -UR9 ;  /* 0x8000000913107e21 */ /* 0x004fe40008010000 */
[----:B---3--:R-:W-:Y:S02]  /*11630*/  FADD.FTZ R17, R17, -UR9 ;  /* 0x8000000911117e21 */ /* 0x008fe40008010000 */
        /* <DEDUP_REMOVED lines=21> */
[----:B------:R-:W-:Y:S02]  /*11790*/  FMUL.FTZ R67, R67, R18 ;  /* 0x0000001243437220 */ /* 0x000fe40000410000 */
.L_x_2706:
[----:B0-----:R-:W2:Y:S04]  /*117a0*/  LDL.LU R21, [R1+0x888] ;  /* 0x0008880001157983 */ /* 0x001ea80000300800 */
[----:B------:R-:W3:Y:S04]  /*117b0*/  LDL.LU R18, [R1+0x88c] ;  /* 0x00088c0001127983 */ /* 0x000ee80000300800 */
[----:B------:R0:W5:Y:S04]  /*117c0*/  LDL R20, [R1+0x768] ;  /* 0x0007680001147983 */ /* 0x0001680000100800 */
[----:B------:R0:W5:Y:S01]  /*117d0*/  LDL R19, [R1+0x784] ;  /* 0x0007840001137983 */ /* 0x0001620000100800 */
[----:B------:R-:W-:-:S02]  /*117e0*/  FADD.FTZ R8, R8, R67 ;  /* 0x0000004308087221 */ /* 0x000fc40000010000 */
[----:B------:R-:W-:Y:S02]  /*117f0*/  FADD.FTZ R10, R10, R7 ;  /* 0x000000070a0a7221 */ /* 0x000fe40000010000 */
[----:B-----5:R-:W-:Y:S01]  /*11800*/  FADD.FTZ R7, R15, R22 ;  /* 0x000000160f077221 */ /* 0x020fe20000010000 */
[----:B------:R-:W-:Y:S01]  /*11810*/  STL [R1+0x4b0], R8 ;  /* 0x0004b00801007387 */ /* 0x000fe20000100800 */
[----:B------:R-:W-:Y:S02]  /*11820*/  FMUL.FTZ R14, R4, R22 ;  /* 0x00000016040e7220 */ /* 0x000fe40000410000 */
[----:B------:R-:W-:Y:S01]  /*11830*/  FADD.FTZ R10, R13, R10 ;  /* 0x0000000a0d0a7221 */ /* 0x000fe20000010000 */
[----:B------:R1:W-:Y:S01]  /*11840*/  STL [R1+0x4b4], R7 ;  /* 0x0004b40701007387 */ /* 0x0003e20000100800 */
[C---:B------:R-:W-:Y:S02]  /*11850*/  FFMA.FTZ R12, R16.reuse, R14, R12 ;  /* 0x0000000e100c7223 */ /* 0x040fe4000001000c */
[----:B------:R-:W-:-:S02]  /*11860*/  FFMA.FTZ R11, R16, R22, R11 ;  /* 0x00000016100b7223 */ /* 0x000fc4000001000b */
[----:B------:R-:W-:Y:S02]  /*11870*/  FADD.FTZ R10, R10, R14 ;  /* 0x0000000e0a0a7221 */ /* 0x000fe40000010000 */
[-C--:B-1----:R-:W-:Y:S02]  /*11880*/  FFMA.FTZ R7, R17, R67.reuse, R9 ;  /* 0x0000004311077223 */ /* 0x082fe40000010009 */
[----:B------:R-:W-:-:S03]  /*11890*/  FMUL.FTZ R67, R5, R67 ;  /* 0x0000004305437220 */ /* 0x000fc60000410000 */
[----:B------:R2:W-:Y:S01]  /*118a0*/  STL [R1+0x4ac], R7 ;  /* 0x0004ac0701007387 */ /* 0x0005e20000100800 */
        /* <DEDUP_REMOVED lines=26> */
.L_x_2707:
[----:B0-----:R-:W2:Y:S04]  /*11a50*/  LDL.LU R9, [R1+0x890] ;  /* 0x0008900001097983 */ /* 0x001ea80000300800 */
[----:B------:R-:W3:Y:S04]  /*11a60*/  LDL.LU R14, [R1+0x894] ;  /* 0x00089400010e7983 */ /* 0x000ee80000300800 */
[----:B------:R0:W5:Y:S04]  /*11a70*/  LDL R18, [R1+0x76c] ;  /* 0x00076c0001127983 */ /* 0x0001680000100800 */
[----:B------:R0:W5:Y:S01]  /*11a80*/  LDL R13, [R1+0x794] ;  /* 0x00079400010d7983 */ /* 0x0001620000100800 */
[----:B------:R-:W-:-:S02]  /*11a90*/  FMUL.FTZ R8, R4, R20 ;  /* 0x0000001404087220 */ /* 0x000fc40000410000 */
[C---:B------:R-:W-:Y:S02]  /*11aa0*/  FFMA.FTZ R15, R7.reuse, R20, R11 ;  /* 0x00000014070f7223 */ /* 0x040fe4000001000b */
[----:B------:R-:W-:Y:S02]  /*11ab0*/  FFMA.FTZ R12, R7, R8, R12 ;  /* 0x00000008070c7223 */ /* 0x000fe4000001000c */
[----:B------:R-:W-:Y:S01]  /*11ac0*/  FMUL.FTZ R7, R5, R19 ;  /* 0x0000001305077220 */ /* 0x000fe20000410000 */
[----:B------:R1:W-:Y:S01]  /*11ad0*/  STL [R1+0x4a8], R15 ;  /* 0x0004a80f01007387 */ /* 0x0003e20000100800 */
[----:B------:R-:W-:-:S04]  /*11ae0*/  FADD.FTZ R10, R67, R10 ;  /* 0x0000000a430a7221 */ /* 0x000fc80000010000 */
[----:B------:R-:W-:Y:S02]  /*11af0*/  FADD.FTZ R8, R10, R8 ;  /* 0x000000080a087221 */ /* 0x000fe40000010000 */
[----:B--2---:R-:W-:Y:S02]  /*11b00*/  FADD.FTZ R9, R9, -UR9 ;  /* 0x8000000909097e21 */ /* 0x004fe40008010000 */
[----:B---3--:R-:W-:Y:S02]  /*11b10*/  FADD.FTZ R11, R14, -UR9 ;  /* 0x800000090e0b7e21 */ /* 0x008fe40008010000 */
[----:B-1----:R-:W-:Y:S02]  /*11b20*/  FMUL.FTZ R15, R9, UR5 ;  /* 0x00000005090f7c20 */ /* 0x002fe40008410000 */
        /* <DEDUP_REMOVED lines=9> */
[----:B-1---5:R-:W-:Y:S02]  /*11bc0*/  FMUL.FTZ R9, R18, R11 ;  /* 0x0000000b12097220 */ /* 0x022fe40000410000 */
        /* <DEDUP_REMOVED lines=14> */
.L_x_2708:
[----:B------:R-:W2:Y:S04]  /*11cb0*/  LDL.LU R16, [R1+0x898] ;  /* 0x0008980001107983 */ /* 0x000ea80000300800 */
[----:B------:R-:W3:Y:S04]  /*11cc0*/  LDL.LU R11, [R1+0x89c] ;  /* 0x00089c00010b7983 */ /* 0x000ee80000300800 */
[----:B------:R4:W5:Y:S04]  /*11cd0*/  LDL R17, [R1+0x778] ;  /* 0x0007780001117983 */ /* 0x0009680000100800 */
[----:B------:R4:W5:Y:S01]  /*11ce0*/  LDL R14, [R1+0x790] ;  /* 0x00079000010e7983 */ /* 0x0009620000100800 */
[----:B------:R-:W-:-:S02]  /*11cf0*/  FFMA.FTZ R67, R68, R7, R12 ;  /* 0x0000000744437223 */ /* 0x000fc4000001000c */
[----:B-----5:R-:W-:Y:S02]  /*11d00*/  FMUL.FTZ R9, R4, R18 ;  /* 0x0000001204097220 */ /* 0x020fe40000410000 */
[----:B------:R-:W-:Y:S02]  /*11d10*/  FADD.FTZ R10, R7, R8 ;  /* 0x00000008070a7221 */ /* 0x000fe40000010000 */
[----:B------:R-:W-:Y:S02]  /*11d20*/  FFMA.FTZ R67, R15, R9, R67 ;  /* 0x000000090f437223 */ /* 0x000fe40000010043 */
[----:B------:R-:W-:Y:S02]  /*11d30*/  FADD.FTZ R9, R10, R9 ;  /* 0x000000090a097221 */ /* 0x000fe40000010000 */
[----:B------:R-:W-:Y:S02]  /*11d40*/  FMUL.FTZ R10, R5, R13 ;  /* 0x0000000d050a7220 */ /* 0x000fe40000410000 */
[----:B--2---:R-:W-:-:S02]  /*11d50*/  FADD.FTZ R7, R16, -UR9 ;  /* 0x8000000910077e21 */ /* 0x004fc40008010000 */
[----:B---3--:R-:W-:Y:S02]  /*11d60*/  FADD.FTZ R8, R11, -UR9 ;  /* 0x800000090b087e21 */ /* 0x008fe40008010000 */
[----:B------:R-:W-:Y:S02]  /*11d70*/  FMUL.FTZ R7, R7, UR5 ;  /* 0x0000000507077c20 */ /* 0x000fe40008410000 */
[----:B------:R-:W-:Y:S01]  /*11d80*/  FMUL.FTZ R8, R8, UR5 ;  /* 0x0000000508087c20 */ /* 0x000fe20008410000 */
[----:B------:R-:W-:Y:S05]  /*11d90*/  @!P5 BRA `(.L_x_2709) ;  /* 0x000001400000d947 */ /* 0x000fea0003800000 */
[----:B----4-:R-:W-:-:S04]  /*11da0*/  FFMA.FTZ R12, R7, R4, R2 ;  /* 0x00000004070c7223 */ /* 0x010fc80000010002 */
[----:B------:R-:W-:-:S06]  /*11db0*/  FMUL.FTZ R11, R12, -1.4426950216293334961 ;  /* 0xbfb8aa3b0c0b7820 */ /* 0x000fcc0000410000 */
[----:B------:R-:W2:Y:S02]  /*11dc0*/  MUFU.EX2 R11, R11 ;  /* 0x0000000b000b7308 */ /* 0x000ea40000000800 */
[----:B--2---:R-:W-:-:S06]  /*11dd0*/  FADD.FTZ R11, R11, 1 ;  /* 0x3f8000000b0b7421 */ /* 0x004fcc0000010000 */
[----:B-1----:R-:W1:Y:S02]  /*11de0*/  MUFU.RCP R13, R11 ;  /* 0x0000000b000d7308 */ /* 0x002e640000001000 */
        /* <DEDUP_REMOVED lines=15> */
.L_x_2709:
[----:B0---4-:R-:W2:Y:S04]  /*11ee0*/  LDL.LU R15, [R1+0x8a0] ;  /* 0x0008a000010f7983 */ /* 0x011ea80000300800 */
[----:B-1----:R-:W3:Y:S04]  /*11ef0*/  LDL.LU R13, [R1+0x8a4] ;  /* 0x0008a400010d7983 */ /* 0x002ee80000300800 */
[----:B------:R0:W5:Y:S04]  /*11f00*/  LDL R18, [R1+0x770] ;  /* 0x0007700001127983 */ /* 0x0001680000100800 */
[----:B------:R0:W5:Y:S01]  /*11f10*/  LDL R16, [R1+0x78c] ;  /* 0x00078c0001107983 */ /* 0x0001620000100800 */
[----:B------:R-:W-:-:S02]  /*11f20*/  FFMA.FTZ R67, R19, R10, R67 ;  /* 0x0000000a13437223 */ /* 0x000fc40000010043 */
[----:B------:R-:W-:Y:S02]  /*11f30*/  FMUL.FTZ R11, R4, R17 ;  /* 0x00000011040b7220 */ /* 0x000fe40000410000 */
        /* <DEDUP_REMOVED lines=29> */
.L_x_2710:
[----:B0-----:R-:W2:Y:S04]  /*12110*/  LDL.LU R17, [R1+0x8a8] ;  /* 0x0008a80001117983 */ /* 0x001ea80000300800 */
        /* <DEDUP_REMOVED lines=8> */
[----:B--2---:R-:W-:Y:S02]  /*121a0*/  FADD.FTZ R11, R17, -UR9 ;  /* 0x80000009110b7e21 */ /* 0x004fe40008010000 */
[----:B---3--:R-:W-:-:S02]  /*121b0*/  FADD.FTZ R12, R15, -UR9 ;  /* 0x800000090f0c7e21 */ /* 0x008fc40008010000 */
[----:B------:R-:W-:Y:S02]  /*121c0*/  FMUL.FTZ R11, R11, UR5 ;  /* 0x000000050b0b7c20 */ /* 0x000fe40008410000 */
[----:B------:R-:W-:Y:S02]  /*121d0*/  FMUL.FTZ R15, R5, R16 ;  /* 0x00000010050f7220 */ /* 0x000fe40000410000 */
        /* <DEDUP_REMOVED lines=22> */
.L_x_2711:
[----:B0-----:R-:W2:Y:S04]  /*12340*/  LDL.LU R19, [R1+0x674] ;  /* 0x0006740001137983 */ /* 0x001ea80000300800 */
[----:B------:R-:W3:Y:S04]  /*12350*/  LDL.LU R17, [R1+0x678] ;  /* 0x0006780001117983 */ /* 0x000ee80000300800 */
[----:B------:R0:W5:Y:S04]  /*12360*/  LDL R22, [R1+0x600] ;  /* 0x0006000001167983 */ /* 0x0001680000100800 */
[----:B------:R0:W5:Y:S01]  /*12370*/  LDL R18, [R1+0x638] ;  /* 0x0006380001127983 */ /* 0x0001620000100800 */
[----:B------:R-:W-:-:S02]  /*12380*/  FFMA.FTZ R67, R10, R15, R67 ;  /* 0x0000000f0a437223 */ /* 0x000fc40000010043 */
[----:B------:R-:W-:Y:S02]  /*12390*/  FADD.FTZ R16, R15, R14 ;  /* 0x0000000e0f107221 */ /* 0x000fe40000010000 */
[----:B------:R-:W-:-:S04]  /*123a0*/  FMUL.FTZ R13, R4, R21 ;  /* 0x00000015040d7220 */ /* 0x000fc80000410000 */
[----:B------:R-:W-:Y:S02]  /*123b0*/  FFMA.FTZ R67, R11, R13, R67 ;  /* 0x0000000d0b437223 */ /* 0x000fe40000010043 */
[----:B------:R-:W-:Y:S02]  /*123c0*/  FADD.FTZ R13, R16, R13 ;  /* 0x0000000d100d7221 */ /* 0x000fe40000010000 */
[----:B--2---:R-:W-:Y:S02]  /*123d0*/  FADD.FTZ R15, R19, -UR9 ;  /* 0x80000009130f7e21 */ /* 0x004fe40008010000 */
[----:B---3--:R-:W-:Y:S02]  /*123e0*/  FADD.FTZ R14, R17, -UR9 ;  /* 0x80000009110e7e21 */ /* 0x008fe40008010000 */
[----:B------:R-:W-:Y:S02]  /*123f0*/  FMUL.FTZ R19, R15, UR5 ;  /* 0x000000050f137c20 */ /* 0x000fe40008410000 */
[----:B------:R-:W-:-:S02]  /*12400*/  FMUL.FTZ R24, R14, UR5 ;  /* 0x000000050e187c20 */ /* 0x000fc40008410000 */
[----:B------:R-:W-:Y:S01]  /*12410*/  FMUL.FTZ R15, R5, R20 ;  /* 0x00000014050f7220 */ /* 0x000fe20000410000 */
        /* <DEDUP_REMOVED lines=23> */
.L_x_2712:
        /* <DEDUP_REMOVED lines=11> */
[----:B0-----:R-:W-:Y:S02]  /*12640*/  FMUL.FTZ R19, R15, UR5 ;  /* 0x000000050f137c20 */ /* 0x001fe40008410000 */
[----:B------:R-:W-:Y:S02]  /*12650*/  FMUL.FTZ R25, R13, UR5 ;  /* 0x000000050d197c20 */ /* 0x000fe40008410000 */
[----:B------:R-:W-:Y:S01]  /*12660*/  FMUL.FTZ R15, R5, R18 ;  /* 0x00000012050f7220 */ /* 0x000fe20000410000 */
[----:B------:R4:W-:Y:S04]  /*12670*/  STL [R1+0x434], R19 ;  /* 0x0004341301007387 */ /* 0x0009e80000100800 */
        /* <DEDUP_REMOVED lines=22> */
.L_x_2713:
[----:B------:R-:W2:Y:S04]  /*127e0*/  LDL.LU R21, [R1+0x684] ;  /* 0x0006840001157983 */ /* 0x000ea80000300800 */
[----:B------:R-:W3:Y:S04]  /*127f0*/  LDL.LU R17, [R1+0x688] ;  /* 0x0006880001117983 */ /* 0x000ee80000300800 */
[----:B-1----:R1:W5:Y:S04]  /*12800*/  LDL R22, [R1+0x4a4] ;  /* 0x0004a40001167983 */ /* 0x0023680000100800 */
[----:B------:R1:W5:Y:S01]  /*12810*/  LDL R18, [R1+0x654] ;  /* 0x0006540001127983 */ /* 0x0003620000100800 */
[----:B------:R-:W-:-:S02]  /*12820*/  FFMA.FTZ R67, R24, R15, R67 ;  /* 0x0000000f18437223 */ /* 0x000fc40000010043 */
[----:B------:R-:W-:Y:S02]  /*12830*/  FMUL.FTZ R13, R4, R23 ;  /* 0x00000017040d7220 */ /* 0x000fe40000410000 */
[----:B------:R-:W-:Y:S02]  /*12840*/  FADD.FTZ R16, R15, R14 ;  /* 0x0000000e0f107221 */ /* 0x000fe40000010000 */
[----:B------:R-:W-:Y:S02]  /*12850*/  FFMA.FTZ R67, R19, R13, R67 ;  /* 0x0000000d13437223 */ /* 0x000fe40000010043 */
[----:B------:R-:W-:Y:S02]  /*12860*/  FADD.FTZ R13, R16, R13 ;  /* 0x0000000d100d7221 */ /* 0x000fe40000010000 */
[----:B--2---:R-:W-:Y:S02]  /*12870*/  FADD.FTZ R14, R21, -UR9 ;  /* 0x80000009150e7e21 */ /* 0x004fe40008010000 */
[----:B---3--:R-:W-:-:S02]  /*12880*/  FADD.FTZ R15, R17, -UR9 ;  /* 0x80000009110f7e21 */ /* 0x008fc40008010000 */
[----:B----4-:R-:W-:Y:S02]  /*12890*/  FMUL.FTZ R19, R14, UR5 ;  /* 0x000000050e137c20 */ /* 0x010fe40008410000 */
[----:B------:R-:W-:Y:S02]  /*128a0*/  FMUL.FTZ R24, R15, UR5 ;  /* 0x000000050f187c20 */ /* 0x000fe40008410000 */
[----:B------:R-:W-:Y:S01]  /*128b0*/  FMUL.FTZ R14, R5, R20 ;  /* 0x00000014050e7220 */ /* 0x000fe20000410000 */
        /* <DEDUP_REMOVED lines=8> */
[----:B--2--5:R-:W-:Y:S02]  /*12940*/  FMUL.FTZ R17, R22, R16 ;  /* 0x0000001016117220 */ /* 0x024fe40000410000 */
[----:B------:R-:W-:-:S04]  /*12950*/  FADD.FTZ R16, -R16, 1 ;  /* 0x3f80000010107421 */ /* 0x000fc80000010100 */
[----:B------:R-:W-:-:S04]  /*12960*/  FFMA.FTZ R16, R15, R16, 1 ;  /* 0x3f8000000f107423 */ /* 0x000fc80000010010 */
[----:B------:R-:W-:Y:S02]  /*12970*/  FMUL.FTZ R22, R17, R16 ;  /* 0x0000001011167220 */ /* 0x000fe40000410000 */
[----:B------:R-:W-:-:S03]  /*12980*/  FFMA.FTZ R16, R24, R5, R3 ;  /* 0x0000000518107223 */ /* 0x000fc60000010003 */
[----:B------:R2:W-:Y:S01]  /*12990*/  STL [R1+0x4a4], R22 ;  /* 0x0004a41601007387 */ /* 0x0005e20000100800 */
[----:B------:R-:W-:-:S06]  /*129a0*/  FMUL.FTZ R15, R16, -1.4426950216293334961 ;  /* 0xbfb8aa3b100f7820 */ /* 0x000fcc0000410000 */
[----:B------:R-:W3:Y:S02]  /*129b0*/  MUFU.EX2 R15, R15 ;  /* 0x0000000f000f7308 */ /* 0x000ee40000000800 */
[----:B---3--:R-:W-:-:S06]  /*129c0*/  FADD.FTZ R15, R15, 1 ;  /* 0x3f8000000f0f7421 */ /* 0x008fcc0000010000 */
[----:B------:R-:W3:Y:S02]  /*129d0*/  MUFU.RCP R17, R15 ;  /* 0x0000000f00117308 */ /* 0x000ee40000001000 */
[----:B---3--:R-:W-:Y:S02]  /*129e0*/  FMUL.FTZ R15, R18, R17 ;  /* 0x00000011120f7220 */ /* 0x008fe40000410000 */
[----:B------:R-:W-:-:S04]  /*129f0*/  FADD.FTZ R17, -R17, 1 ;  /* 0x3f80000011117421 */ /* 0x000fc80000010100 */
[----:B------:R-:W-:-:S04]  /*12a00*/  FFMA.FTZ R17, R16, R17, 1 ;  /* 0x3f80000010117423 */ /* 0x000fc80000010011 */
[----:B------:R-:W-:-:S05]  /*12a10*/  FMUL.FTZ R18, R15, R17 ;  /* 0x000000110f127220 */ /* 0x000fca0000410000 */
[----:B------:R2:W-:Y:S02]  /*12a20*/  STL [R1+0x654], R18 ;  /* 0x0006541201007387 */ /* 0x0005e40000100800 */
.L_x_2714:
[----:B------:R-:W3:Y:S04]  /*12a30*/  LDL.LU R21, [R1+0x68c] ;  /* 0x00068c0001157983 */ /* 0x000ee80000300800 */
[----:B------:R-:W4:Y:S04]  /*12a40*/  LDL.LU R17, [R1+0x690] ;  /* 0x0006900001117983 */ /* 0x000f280000300800 */
[----:B0-----:R0:W5:Y:S04]  /*12a50*/  LDL R23, [R1+0x61c] ;  /* 0x00061c0001177983 */ /* 0x0011680000100800 */
[----:B------:R0:W5:Y:S01]  /*12a60*/  LDL R20, [R1+0x650] ;  /* 0x0006500001147983 */ /* 0x0001620000100800 */
[----:B------:R-:W-:-:S02]  /*12a70*/  FFMA.FTZ R67, R25, R14, R67 ;  /* 0x0000000e19437223 */ /* 0x000fc40000010043 */
[----:B-----5:R-:W-:Y:S02]  /*12a80*/  FMUL.FTZ R15, R4, R22 ;  /* 0x00000016040f7220 */ /* 0x020fe40000410000 */
[----:B------:R-:W-:Y:S02]  /*12a90*/  FADD.FTZ R16, R14, R13 ;  /* 0x0000000d0e107221 */ /* 0x000fe40000010000 */
[----:B------:R-:W-:Y:S02]  /*12aa0*/  FFMA.FTZ R67, R19, R15, R67 ;  /* 0x0000000f13437223 */ /* 0x000fe40000010043 */
[----:B------:R-:W-:Y:S02]  /*12ab0*/  FADD.FTZ R15, R16, R15 ;  /* 0x0000000f100f7221 */ /* 0x000fe40000010000 */
[----:B------:R-:W-:Y:S02]  /*12ac0*/  FMUL.FTZ R16, R5, R18 ;  /* 0x0000001205107220 */ /* 0x000fe40000410000 */
[----:B---3--:R-:W-:-:S02]  /*12ad0*/  FADD.FTZ R13, R21, -UR9 ;  /* 0x80000009150d7e21 */ /* 0x008fc40008010000 */
[----:B----4-:R-:W-:Y:S02]  /*12ae0*/  FADD.FTZ R14, R17, -UR9 ;  /* 0x80000009110e7e21 */ /* 0x010fe40008010000 */
[----:B------:R-:W-:Y:S02]  /*12af0*/  FMUL.FTZ R13, R13, UR5 ;  /* 0x000000050d0d7c20 */ /* 0x000fe40008410000 */
[----:B------:R-:W-:Y:S01]  /*12b00*/  FMUL.FTZ R14, R14, UR5 ;  /* 0x000000050e0e7c20 */ /* 0x000fe20008410000 */
[----:B------:R-:W-:Y:S05]  /*12b10*/  @!P5 BRA `(.L_x_2715) ;  /* 0x000001400000d947 */ /* 0x000fea0003800000 */
[----:B0-----:R-:W-:-:S04]  /*12b20*/  FFMA.FTZ R17, R13, R4, R2 ;  /* 0x000000040d117223 */ /* 0x001fc80000010002 */
[----:B--2---:R-:W-:-:S06]  /*12b30*/  FMUL.FTZ R18, R17, -1.4426950216293334961 ;  /* 0xbfb8aa3b11127820 */ /* 0x004fcc0000410000 */
[----:B------:R-:W0:Y:S02]  /*12b40*/  MUFU.EX2 R18, R18 ;  /* 0x0000001200127308 */ /* 0x000e240000000800 */
[----:B0-----:R-:W-:-:S06]  /*12b50*/  FADD.FTZ R18, R18, 1 ;  /* 0x3f80000012127421 */ /* 0x001fcc0000010000 */
[----:B------:R-:W0:Y:S02]  /*12b60*/  MUFU.RCP R18, R18 ;  /* 0x0000001200127308 */ /* 0x000e240000001000 */
[----:B01----:R-:W-:Y:S02]  /*12b70*/  FMUL.FTZ R19, R23, R18 ;  /* 0x0000001217137220 */ /* 0x003fe40000410000 */
        /* <DEDUP_REMOVED lines=14> */
.L_x_2715:
[----:B0-----:R-:W3:Y:S04]  /*12c60*/  LDL.LU R21, [R1+0x694] ;  /* 0x0006940001157983 */ /* 0x001ee80000300800 */
[----:B-1----:R-:W4:Y:S04]  /*12c70*/  LDL.LU R19, [R1+0x698] ;  /* 0x0006980001137983 */ /* 0x002f280000300800 */
[----:B------:R0:W5:Y:S04]  /*12c80*/  LDL R25, [R1+0x618] ;  /* 0x0006180001197983 */ /* 0x0001680000100800 */
[----:B--2---:R0:W5:Y:S01]  /*12c90*/  LDL R22, [R1+0x64c] ;  /* 0x00064c0001167983 */ /* 0x0041620000100800 */
[----:B------:R-:W-:-:S02]  /*12ca0*/  FFMA.FTZ R67, R24, R16, R67 ;  /* 0x0000001018437223 */ /* 0x000fc40000010043 */
[----:B------:R-:W-:Y:S02]  /*12cb0*/  FMUL.FTZ R17, R4, R23 ;  /* 0x0000001704117220 */ /* 0x000fe40000410000 */
        /* <DEDUP_REMOVED lines=29> */
.L_x_2716:
        /* <DEDUP_REMOVED lines=35> */
.L_x_2717:
[----:B0-----:R-:W2:Y:S04]  /*130c0*/  LDL.LU R25, [R1+0x6a4] ;  /* 0x0006a40001197983 */ /* 0x001ea80000300800 */
[----:B------:R-:W3:Y:S04]  /*130d0*/  LDL.LU R23, [R1+0x6a8] ;  /* 0x0006a80001177983 */ /* 0x000ee80000300800 */
        /* <DEDUP_REMOVED lines=33> */
.L_x_2718:
        /* <DEDUP_REMOVED lines=35> */
.L_x_2719:
        /* <DEDUP_REMOVED lines=35> */
.L_x_2720:
        /* <DEDUP_REMOVED lines=35> */
.L_x_2721:
[----:B0-----:R-:W2:Y:S04]  /*13980*/  LDL.LU R31, [R1+0x420] ;  /* 0x00042000011f7983 */ /* 0x001ea80000300800 */
[----:B------:R0:W5:Y:S04]  /*13990*/  LDL R35, [R1+0x610] ;  /* 0x0006100001237983 */ /* 0x0001680000100800 */
[----:B------:R0:W5:Y:S01]  /*139a0*/  LDL R34, [R1+0x66c] ;  /* 0x00066c0001227983 */ /* 0x0001620000100800 */
[----:B------:R-:W-:Y:S02]  /*139b0*/  FFMA.FTZ R67, R24, R28, R67 ;  /* 0x0000001c18437223 */ /* 0x000fe40000010043 */
[----:B------:R-:W-:-:S02]  /*139c0*/  FMUL.FTZ R29, R4, R33 ;  /* 0x00000021041d7220 */ /* 0x000fc40000410000 */
[----:B------:R-:W-:Y:S02]  /*139d0*/  FADD.FTZ R30, R28, R27 ;  /* 0x0000001b1c1e7221 */ /* 0x000fe40000010000 */
[----:B------:R-:W-:Y:S02]  /*139e0*/  FADD.FTZ R27, R69, -UR9 ;  /* 0x80000009451b7e21 */ /* 0x000fe40008010000 */
[----:B------:R-:W-:Y:S02]  /*139f0*/  FFMA.FTZ R67, R25, R29, R67 ;  /* 0x0000001d19437223 */ /* 0x000fe40000010043 */
[----:B------:R-:W-:Y:S02]  /*13a00*/  FADD.FTZ R29, R30, R29 ;  /* 0x0000001d1e1d7221 */ /* 0x000fe40000010000 */
[----:B------:R-:W-:Y:S02]  /*13a10*/  FMUL.FTZ R27, R27, UR5 ;  /* 0x000000051b1b7c20 */ /* 0x000fe40008410000 */
[----:B------:R-:W-:-:S02]  /*13a20*/  FMUL.FTZ R30, R5, R32 ;  /* 0x00000020051e7220 */ /* 0x000fc40000410000 */
[----:B--2---:R-:W-:-:S04]  /*13a30*/  FADD.FTZ R28, R31, -UR9 ;  /* 0x800000091f1c7e21 */ /* 0x004fc80008010000 */
        /* <DEDUP_REMOVED lines=22> */
.L_x_2722:
[----:B0-----:R-:W2:Y:S04]  /*13ba0*/  LDL.LU R33, [R1+0x424] ;  /* 0x0004240001217983 */ /* 0x001ea80000300800 */
[----:B------:R0:W5:Y:S04]  /*13bb0*/  LDL R39, [R1+0x4a0] ;  /* 0x0004a00001277983 */ /* 0x0001680000100800 */
[----:B------:R0:W5:Y:S01]  /*13bc0*/  LDL R36, [R1+0x664] ;  /* 0x0006640001247983 */ /* 0x0001620000100800 */
[----:B------:R-:W-:Y:S02]  /*13bd0*/  FFMA.FTZ R67, R26, R30, R67 ;  /* 0x0000001e1a437223 */ /* 0x000fe40000010043 */
[----:B-----5:R-:W-:-:S02]  /*13be0*/  FMUL.FTZ R31, R4, R35 ;  /* 0x00000023041f7220 */ /* 0x020fc40000410000 */
        /* <DEDUP_REMOVED lines=29> */
.L_x_2723:
        /* <DEDUP_REMOVED lines=35> */
.L_x_2724:
        /* <DEDUP_REMOVED lines=35> */
.L_x_2725:
        /* <DEDUP_REMOVED lines=35> */
.L_x_2726:
        /* <DEDUP_REMOVED lines=35> */
.L_x_2727:
        /* <DEDUP_REMOVED lines=35> */
.L_x_2728:
        /* <DEDUP_REMOVED lines=35> */
.L_x_2729:
        /* <DEDUP_REMOVED lines=35> */
.L_x_2730:
        /* <DEDUP_REMOVED lines=35> */
.L_x_2731:
        /* <DEDUP_REMOVED lines=35> */
.L_x_2732:
[----:B0-----:R-:W2:Y:S04]  /*15170*/  LDL R51, [R1+0x484] ;  /* 0x0004840001337983 */ /* 0x001ea80000100800 */
[----:B------:R-:W3:Y:S04]  /*15180*/  LDL.LU R55, [R1+0x700] ;  /* 0x0007000001377983 */ /* 0x000ee80000300800 */
[----:B------:R-:W4:Y:S01]  /*15190*/  LDL.LU R53, [R1+0x704] ;  /* 0x0007040001357983 */ /* 0x000f220000300800 */
[----:B------:R-:W-:Y:S02]  /*151a0*/  FFMA.FTZ R67, R46, R50, R67 ;  /* 0x000000322e437223 */ /* 0x000fe40000010043 */
[----:B------:R-:W-:Y:S01]  /*151b0*/  FADD.FTZ R52, R50, R49 ;  /* 0x0000003132347221 */ /* 0x000fe20000010000 */
[----:B--2---:R-:W-:Y:S01]  /*151c0*/  MOV R69, R51 ;  /* 0x0000003300457202 */ /* 0x004fe20000000f00 */
[----:B-----5:R-:W-:-:S02]  /*151d0*/  FMUL.FTZ R51, R4, R65 ;  /* 0x0000004104337220 */ /* 0x020fc40000410000 */
[----:B---3--:R-:W-:Y:S02]  /*151e0*/  FADD.FTZ R49, R55, -UR9 ;  /* 0x8000000937317e21 */ /* 0x008fe40008010000 */
[----:B------:R-:W-:Y:S02]  /*151f0*/  FFMA.FTZ R67, R47, R51, R67 ;  /* 0x000000332f437223 */ /* 0x000fe40000010043 */
[----:B----4-:R-:W-:Y:S02]  /*15200*/  FADD.FTZ R50, R53, -UR9 ;  /* 0x8000000935327e21 */ /* 0x010fe40008010000 */
[----:B------:R-:W-:Y:S02]  /*15210*/  FADD.FTZ R51, R52, R51 ;  /* 0x0000003334337221 */ /* 0x000fe40000010000 */
[----:B------:R-:W-:Y:S02]  /*15220*/  FMUL.FTZ R49, R49, UR5 ;  /* 0x0000000531317c20 */ /* 0x000fe40008410000 */
[----:B------:R-:W-:-:S02]  /*15230*/  FMUL.FTZ R52, R5, R54 ;  /* 0x0000003605347220 */ /* 0x000fc40000410000 */
[----:B------:R-:W-:Y:S01]  /*15240*/  FMUL.FTZ R50, R50, UR5 ;  /* 0x0000000532327c20 */ /* 0x000fe20008410000 */
[----:B------:R-:W-:Y:S05]  /*15250*/  @!P5 BRA `(.L_x_2733) ;  /* 0x000001500000d947 */ /* 0x000fea0003800000 */
[----:B------:R-:W2:Y:S01]  /*15260*/  LDL.LU R65, [R1+0x470] ;  /* 0x0004700001417983 */ /* 0x000ea20000300800 */
[----:B------:R-:W-:-:S04]  /*15270*/  FFMA.FTZ R54, R49, R4, R2 ;  /* 0x0000000431367223 */ /* 0x000fc80000010002 */
[----:B------:R-:W-:-:S06]  /*15280*/  FMUL.FTZ R53, R54, -1.4426950216293334961 ;  /* 0xbfb8aa3b36357820 */ /* 0x000fcc0000410000 */
[----:B------:R-:W0:Y:S02]  /*15290*/  MUFU.EX2 R53, R53 ;  /* 0x0000003500357308 */ /* 0x000e240000000800 */
[----:B0-----:R-:W-:-:S06]  /*152a0*/  FADD.FTZ R53, R53, 1 ;  /* 0x3f80000035357421 */ /* 0x001fcc0000010000 */
[----:B------:R-:W2:Y:S02]  /*152b0*/  MUFU.RCP R55, R53 ;  /* 0x0000003500377308 */ /* 0x000ea40000001000 */
[----:B--2---:R-:W-:Y:S02]  /*152c0*/  FMUL.FTZ R53, R65, R55 ;  /* 0x0000003741357220 */ /* 0x004fe40000410000 */
        /* <DEDUP_REMOVED lines=8> */
[----:B0-----:R-:W0:Y:S02]  /*15350*/  MUFU.RCP R55, R53 ;  /* 0x0000003500377308 */ /* 0x001e240000001000 */
[----:B0-----:R-:W-:Y:S02]  /*15360*/  FMUL.FTZ R53, R69, R55 ;  /* 0x0000003745357220 */ /* 0x001fe40000410000 */
[----:B------:R-:W-:-:S04]  /*15370*/  FADD.FTZ R55, -R55, 1 ;  /* 0x3f80000037377421 */ /* 0x000fc80000010100 */
[----:B------:R-:W-:-:S04]  /*15380*/  FFMA.FTZ R55, R54, R55, 1 ;  /* 0x3f80000036377423 */ /* 0x000fc80000010037 */
[----:B------:R-:W-:-:S05]  /*15390*/  FMUL.FTZ R69, R53, R55 ;  /* 0x0000003735457220 */ /* 0x000fca0000410000 */
[----:B------:R0:W-:Y:S02]  /*153a0*/  STL [R1+0x484], R69 ;  /* 0x0004844501007387 */ /* 0x0001e40000100800 */
.L_x_2733:
[----:B------:R-:W2:Y:S04]  /*153b0*/  LDL R65, [R1+0x460] ;  /* 0x0004600001417983 */ /* 0x000ea80000100800 */
[----:B------:R-:W3:Y:S04]  /*153c0*/  LDL R54, [R1+0x46c] ;  /* 0x00046c0001367983 */ /* 0x000ee80000100800 */
[----:B------:R-:W4:Y:S01]  /*153d0*/  LDL R53, [R1+0x470] ;  /* 0x0004700001357983 */ /* 0x000f220000100800 */
[----:B------:R-:W-:Y:S01]  /*153e0*/  MOV R55, R69 ;  /* 0x0000004500377202 */ /* 0x000fe20000000f00 */
[----:B------:R-:W-:Y:S01]  /*153f0*/  FFMA.FTZ R67, R48, R52, R67 ;  /* 0x0000003430437223 */ /* 0x000fe20000010043 */
[----:B0-2---:R-:W-:-:S02]  /*15400*/  MOV R69, R65 ;  /* 0x0000004100457202 */ /* 0x005fc40000000f00 */
[----:B---3--:R-:W-:Y:S01]  /*15410*/  MOV R65, R54 ;  /* 0x0000003600417202 */ /* 0x008fe20000000f00 */
[----:B------:R-:W-:Y:S02]  /*15420*/  FADD.FTZ R54, R52, R51 ;  /* 0x0000003334367221 */ /* 0x000fe40000010000 */
[----:B------:R-:W-:Y:S02]  /*15430*/  FADD.FTZ R51, R57, -UR9 ;  /* 0x8000000939337e21 */ /* 0x000fe40008010000 */
[----:B----4-:R-:W-:Y:S02]  /*15440*/  FMUL.FTZ R53, R4, R53 ;  /* 0x0000003504357220 */ /* 0x010fe40000410000 */
[----:B------:R-:W-:Y:S02]  /*15450*/  FADD.FTZ R52, R56, -UR9 ;  /* 0x8000000938347e21 */ /* 0x000fe40008010000 */
[----:B------:R-:W-:Y:S02]  /*15460*/  FFMA.FTZ R67, R49, R53, R67 ;  /* 0x0000003531437223 */ /* 0x000fe40000010043 */
[----:B------:R-:W-:-:S02]  /*15470*/  FADD.FTZ R53, R54, R53 ;  /* 0x0000003536357221 */ /* 0x000fc40000010000 */
[----:B------:R-:W-:Y:S02]  /*15480*/  FMUL.FTZ R51, R51, UR5 ;  /* 0x0000000533337c20 */ /* 0x000fe40008410000 */
[----:B------:R-:W-:Y:S02]  /*15490*/  FMUL.FTZ R54, R5, R55 ;  /* 0x0000003705367220 */ /* 0x000fe40000410000 */
        /* <DEDUP_REMOVED lines=22> */
.L_x_2734:
[----:B------:R-:W-:Y:S02]  /*15600*/  MOV R55, R69 ;  /* 0x0000004500377202 */ /* 0x000fe40000000f00 */
[----:B------:R-:W-:Y:S01]  /*15610*/  MOV R57, R65 ;  /* 0x0000004100397202 */ /* 0x000fe20000000f00 */
[----:B0-----:R0:W5:Y:S04]  /*15620*/  LDL R69, [R1+0x458] ;  /* 0x0004580001457983 */ /* 0x0011680000100800 */
[----:B------:R0:W5:Y:S01]  /*15630*/  LDL R65, [R1+0x468] ;  /* 0x0004680001417983 */ /* 0x0001620000100800 */
[----:B------:R-:W-:Y:S02]  /*15640*/  FFMA.FTZ R67, R50, R54, R67 ;  /* 0x0000003632437223 */ /* 0x000fe40000010043 */
[----:B------:R-:W-:-:S02]  /*15650*/  FMUL.FTZ R55, R4, R55 ;  /* 0x0000003704377220 */ /* 0x000fc40000410000 */
[----:B------:R-:W-:Y:S02]  /*15660*/  FADD.FTZ R56, R54, R53 ;  /* 0x0000003536387221 */ /* 0x000fe40000010000 */
[----:B------:R-:W-:Y:S02]  /*15670*/  FADD.FTZ R53, R59, -UR9 ;  /* 0x800000093b357e21 */ /* 0x000fe40008010000 */
[----:B------:R-:W-:Y:S02]  /*15680*/  FADD.FTZ R54, R58, -UR9 ;  /* 0x800000093a367e21 */ /* 0x000fe40008010000 */
[----:B------:R-:W-:Y:S02]  /*15690*/  FFMA.FTZ R67, R51, R55, R67 ;  /* 0x0000003733437223 */ /* 0x000fe40000010043 */
[----:B------:R-:W-:Y:S02]  /*156a0*/  FADD.FTZ R55, R56, R55 ;  /* 0x0000003738377221 */ /* 0x000fe40000010000 */
[----:B------:R-:W-:-:S02]  /*156b0*/  FMUL.FTZ R53, R53, UR5 ;  /* 0x0000000535357c20 */ /* 0x000fc40008410000 */
        /* <DEDUP_REMOVED lines=23> */
.L_x_2735:
[----:B0-----:R-:W2:Y:S01]  /*15830*/  LDL.LU R59, [R1+0x588] ;  /* 0x00058800013b7983 */ /* 0x001ea20000300800 */
[----:B-----5:R-:W-:-:S03]  /*15840*/  MOV R57, R69 ;  /* 0x0000004500397202 */ /* 0x020fc60000000f00 */
[----:B------:R0:W5:Y:S01]  /*15850*/  LDL R69, [R1+0x454] ;  /* 0x0004540001457983 */ /* 0x0001620000100800 */
[----:B------:R-:W-:Y:S02]  /*15860*/  FFMA.FTZ R67, R52, R56, R67 ;  /* 0x0000003834437223 */ /* 0x000fe40000010043 */
[----:B------:R-:W-:Y:S02]  /*15870*/  FMUL.FTZ R57, R4, R57 ;  /* 0x0000003904397220 */ /* 0x000fe40000410000 */
[----:B------:R-:W-:Y:S02]  /*15880*/  FADD.FTZ R58, R56, R55 ;  /* 0x00000037383a7221 */ /* 0x000fe40000010000 */
[----:B------:R-:W-:Y:S02]  /*15890*/  FADD.FTZ R56, R66, -UR9 ;  /* 0x8000000942387e21 */ /* 0x000fe40008010000 */
[----:B------:R-:W-:Y:S02]  /*158a0*/  FFMA.FTZ R67, R53, R57, R67 ;  /* 0x0000003935437223 */ /* 0x000fe40000010043 */
[----:B------:R-:W-:-:S02]  /*158b0*/  FADD.FTZ R57, R58, R57 ;  /* 0x000000393a397221 */ /* 0x000fc40000010000 */
[----:B------:R-:W-:Y:S02]  /*158c0*/  FMUL.FTZ R58, R5, R65 ;  /* 0x00000041053a7220 */ /* 0x000fe40000410000 */
[----:B------:R-:W-:Y:S02]  /*158d0*/  FMUL.FTZ R56, R56, UR5 ;  /* 0x0000000538387c20 */ /* 0x000fe40008410000 */
        /* <DEDUP_REMOVED lines=17> */
[----:B------:R1:W2:Y:S02]  /*159f0*/  MUFU.RCP R66, R59 ;  /* 0x0000003b00427308 */ /* 0x0002a40000001000 */
[----:B-1----:R-:W2:Y:S02]  /*15a00*/  LDL.LU R59, [R1+0x464] ;  /* 0x00046400013b7983 */ /* 0x002ea40000300800 */
[----:B--2---:R-:W-:Y:S02]  /*15a10*/  FMUL.FTZ R59, R59, R66 ;  /* 0x000000423b3b7220 */ /* 0x004fe40000410000 */
[----:B------:R-:W-:-:S04]  /*15a20*/  FADD.FTZ R66, -R66, 1 ;  /* 0x3f80000042427421 */ /* 0x000fc80000010100 */
[----:B------:R-:W-:-:S04]  /*15a30*/  FFMA.FTZ R66, R65, R66, 1 ;  /* 0x3f80000041427423 */ /* 0x000fc80000010042 */
[----:B------:R-:W-:-:S05]  /*15a40*/  FMUL.FTZ R59, R59, R66 ;  /* 0x000000423b3b7220 */ /* 0x000fca0000410000 */
[----:B------:R0:W-:Y:S02]  /*15a50*/  STL [R1+0x464], R59 ;  /* 0x0004643b01007387 */ /* 0x0001e40000100800 */
.L_x_2736:
[----:B0-----:R-:W2:Y:S04]  /*15a60*/  LDL R59, [R1+0x464] ;  /* 0x00046400013b7983 */ /* 0x001ea80000100800 */
[----:B------:R-:W3:Y:S01]  /*15a70*/  LDL.LU R66, [R1+0x58c] ;  /* 0x00058c0001427983 */ /* 0x000ee20000300800 */
[----:B------:R-:W-:Y:S02]  /*15a80*/  FFMA.FTZ R67, R54, R58, R67 ;  /* 0x0000003a36437223 */ /* 0x000fe40000010043 */
[----:B-----5:R-:W-:Y:S01]  /*15a90*/  FMUL.FTZ R69, R4, R69 ;  /* 0x0000004504457220 */ /* 0x020fe20000410000 */
[----:B--2---:R-:W-:Y:S01]  /*15aa0*/  MOV R65, R59 ;  /* 0x0000003b00417202 */ /* 0x004fe20000000f00 */
[----:B------:R-:W-:Y:S02]  /*15ab0*/  FADD.FTZ R59, R58, R57 ;  /* 0x000000393a3b7221 */ /* 0x000fe40000010000 */
[----:B------:R-:W2:Y:S01]  /*15ac0*/  LDL.LU R57, [R1+0x598] ;  /* 0x0005980001397983 */ /* 0x000ea20000300800 */
[----:B---3--:R-:W-:-:S02]  /*15ad0*/  FADD.FTZ R58, R66, -UR9 ;  /* 0x80000009423a7e21 */ /* 0x008fc40008010000 */
[----:B------:R-:W-:Y:S02]  /*15ae0*/  FFMA.FTZ R66, R55, R69, R67 ;  /* 0x0000004537427223 */ /* 0x000fe40000010043 */
[----:B------:R-:W-:Y:S02]  /*15af0*/  FADD.FTZ R69, R59, R69 ;  /* 0x000000453b457221 */ /* 0x000fe40000010000 */
[----:B------:R-:W-:Y:S01]  /*15b00*/  FMUL.FTZ R58, R58, UR5 ;  /* 0x000000053a3a7c20 */ /* 0x000fe20008410000 */
[----:B------:R0:W-:Y:S02]  /*15b10*/  STL [R1+0x418], R66 ;  /* 0x0004184201007387 */ /* 0x0001e40000100800 */
[----:B0-----:R-:W-:Y:S02]  /*15b20*/  FMUL.FTZ R66, R5, R65 ;  /* 0x0000004105427220 */ /* 0x001fe40000410000 */
[----:B--2---:R-:W-:-:S04]  /*15b30*/  FADD.FTZ R57, R57, -UR9 ;  /* 0x8000000939397e21 */ /* 0x004fc80008010000 */
        /* <DEDUP_REMOVED lines=10> */
[----:B------:R-:W-:-:S04]  /*15be0*/  FFMA.FTZ R65, R59, R65, 1 ;  /* 0x3f8000003b417423 */ /* 0x000fc80000010041 */
[----:B------:R-:W-:Y:S02]  /*15bf0*/  FMUL.FTZ R65, R67, R65 ;  /* 0x0000004143417220 */ /* 0x000fe40000410000 */
[----:B------:R-:W2:Y:S01]  /*15c00*/  LDL.LU R67, [R1+0x45c] ;  /* 0x00045c0001437983 */ /* 0x000ea20000300800 */
[----:B------:R-:W-:-:S03]  /*15c10*/  FFMA.FTZ R59, R58, R5, R3 ;  /* 0x000000053a3b7223 */ /* 0x000fc60000010003 */
[----:B------:R0:W-:Y:S02]  /*15c20*/  STL [R1+0x44c], R65 ;  /* 0x00044c4101007387 */ /* 0x0001e40000100800 */
[----:B0-----:R-:W-:-:S06]  /*15c30*/  FMUL.FTZ R65, R59, -1.4426950216293334961 ;  /* 0xbfb8aa3b3b417820 */ /* 0x001fcc0000410000 */
[----:B------:R-:W0:Y:S02]  /*15c40*/  MUFU.EX2 R65, R65 ;  /* 0x0000004100417308 */ /* 0x000e240000000800 */
[----:B0-----:R-:W-:-:S06]  /*15c50*/  FADD.FTZ R65, R65, 1 ;  /* 0x3f80000041417421 */ /* 0x001fcc0000010000 */
[----:B------:R-:W2:Y:S02]  /*15c60*/  MUFU.RCP R65, R65 ;  /* 0x0000004100417308 */ /* 0x000ea40000001000 */
[----:B--2---:R-:W-:Y:S02]  /*15c70*/  FMUL.FTZ R67, R67, R65 ;  /* 0x0000004143437220 */ /* 0x004fe40000410000 */
[----:B------:R-:W-:-:S04]  /*15c80*/  FADD.FTZ R65, -R65, 1 ;  /* 0x3f80000041417421 */ /* 0x000fc80000010100 */
[----:B------:R-:W-:-:S04]  /*15c90*/  FFMA.FTZ R65, R59, R65, 1 ;  /* 0x3f8000003b417423 */ /* 0x000fc80000010041 */
[----:B------:R-:W-:-:S05]  /*15ca0*/  FMUL.FTZ R59, R67, R65 ;  /* 0x00000041433b7220 */ /* 0x000fca0000410000 */
[----:B------:R0:W-:Y:S02]  /*15cb0*/  STL [R1+0x45c], R59 ;  /* 0x00045c3b01007387 */ /* 0x0001e40000100800 */
.L_x_2737:
[----:B------:R-:W2:Y:S04]  /*15cc0*/  LDL.LU R65, [R1+0x418] ;  /* 0x0004180001417983 */ /* 0x000ea80000300800 */
[----:B0-----:R-:W3:Y:S04]  /*15cd0*/  LDL R59, [R1+0x44c] ;  /* 0x00044c00013b7983 */ /* 0x001ee80000100800 */
[----:B------:R0:W-:Y:S04]  /*15ce0*/  STL [R1+0x8bc], R0 ;  /* 0x0008bc0001007387 */ /* 0x0001e80000100800 */
[----:B------:R-:W4:Y:S04]  /*15cf0*/  LDL.LU R67, [R1+0x5a0] ;  /* 0x0005a00001437983 */ /* 0x000f280000300800 */
[----:B0-----:R-:W4:Y:S01]  /*15d00*/  LDL.LU R0, [R1+0x59c] ;  /* 0x00059c0001007983 */ /* 0x001f220000300800 */
[----:B--2---:R-:W-:-:S02]  /*15d10*/  FFMA.FTZ R65, R56, R66, R65 ;  /* 0x0000004238417223 */ /* 0x004fc40000010041 */
[----:B------:R-:W-:Y:S02]  /*15d20*/  FADD.FTZ R66, R66, R69 ;  /* 0x0000004542427221 */ /* 0x000fe40000010000 */
[----:B---3--:R-:W-:Y:S01]  /*15d30*/  FMUL.FTZ R59, R4, R59 ;  /* 0x0000003b043b7220 */ /* 0x008fe20000410000 */
[----:B------:R-:W2:Y:S03]  /*15d40*/  LDL R69, [R1+0x45c] ;  /* 0x00045c0001457983 */ /* 0x000ea60000100800 */
[----:B------:R-:W-:Y:S02]  /*15d50*/  FFMA.FTZ R65, R57, R59, R65 ;  /* 0x0000003b39417223 */ /* 0x000fe40000010041 */
[----:B----4-:R-:W-:-:S03]  /*15d60*/  FADD.FTZ R67, R67, -UR9 ;  /* 0x8000000943437e21 */ /* 0x010fc60008010000 */
[----:B------:R0:W-:Y:S01]  /*15d70*/  STL [R1+0x420], R65 ;  /* 0x0004204101007387 */ /* 0x0001e20000100800 */
[----:B------:R-:W-:Y:S02]  /*15d80*/  FADD.FTZ R0, R0, -UR9 ;  /* 0x8000000900007e21 */ /* 0x000fe40008010000 */
[----:B0-----:R-:W-:Y:S02]  /*15d90*/  FADD.FTZ R65, R66, R59 ;  /* 0x0000003b42417221 */ /* 0x001fe40000010000 */
[----:B------:R-:W-:-:S03]  /*15da0*/  FMUL.FTZ R59, R67, UR5 ;  /* 0x00000005433b7c20 */ /* 0x000fc60008410000 */
[----:B------:R0:W-:Y:S02]  /*15db0*/  STL [R1+0x41c], R65 ;  /* 0x00041c4101007387 */ /* 0x0001e40000100800 */
[----:B0-----:R-:W-:Y:S02]  /*15dc0*/  FMUL.FTZ R65, R0, UR5 ;  /* 0x0000000500417c20 */ /* 0x001fe40008410000 */
[----:B------:R0:W5:Y:S01]  /*15dd0*/  LDL.LU R0, [R1+0x8bc] ;  /* 0x0008bc0001007983 */ /* 0x0001620000300800 */
[----:B--2---:R-:W-:Y:S01]  /*15de0*/  FMUL.FTZ R69, R5, R69 ;  /* 0x0000004505457220 */ /* 0x004fe20000410000 */
[----:B------:R-:W-:Y:S05]  /*15df0*/  @!P5 BRA `(.L_x_2738) ;  /* 0x000001c00000d947 */ /* 0x000fea0003800000 */
[----:B0-----:R0:W-:Y:S04]  /*15e00*/  STL [R1+0x8c0], R6 ;  /* 0x0008c00601007387 */ /* 0x0011e80000100800 */
[----:B0-----:R-:W2:Y:S01]  /*15e10*/  LDL.LU R6, [R1+0x448] ;  /* 0x0004480001067983 */ /* 0x001ea20000300800 */
[----:B------:R-:W-:-:S03]  /*15e20*/  FFMA.FTZ R67, R59, R4, R2 ;  /* 0x000000043b437223 */ /* 0x000fc60000010002 */
[----:B-----5:R0:W-:Y:S01]  /*15e30*/  STL [R1+0x8bc], R0 ;  /* 0x0008bc0001007387 */ /* 0x0201e20000100800 */
[----:B------:R-:W-:-:S06]  /*15e40*/  FMUL.FTZ R66, R67, -1.4426950216293334961 ;  /* 0xbfb8aa3b43427820 */ /* 0x000fcc0000410000 */
[----:B------:R-:W1:Y:S01]  /*15e50*/  MUFU.EX2 R66, R66 ;  /* 0x0000004200427308 */ /* 0x000e620000000800 */
[----:B0-----:R-:W3:Y:S01]  /*15e60*/  LDL.LU R0, [R1+0x450] ;  /* 0x0004500001007983 */ /* 0x001ee20000300800 */
[----:B-1----:R-:W-:-:S06]  /*15e70*/  FADD.FTZ R66, R66, 1 ;  /* 0x3f80000042427421 */ /* 0x002fcc0000010000 */
[----:B------:R-:W2:Y:S02]  /*15e80*/  MUFU.RCP R66, R66 ;  /* 0x0000004200427308 */ /* 0x000ea40000001000 */
[----:B--2---:R-:W-:Y:S02]  /*15e90*/  FMUL.FTZ R6, R6, R66 ;  /* 0x0000004206067220 */ /* 0x004fe40000410000 */
[----:B------:R-:W-:-:S03]  /*15ea0*/  FADD.FTZ R66, -R66, 1 ;  /* 0x3f80000042427421 */ /* 0x000fc60000010100 */
[----:B------:R0:W-:Y:S01]  /*15eb0*/  STL [R1+0x418], R6 ;  /* 0x0004180601007387 */ /* 0x0001e20000100800 */
[----:B------:R-:W-:-:S03]  /*15ec0*/  FFMA.FTZ R67, R67, R66, 1 ;  /* 0x3f80000043437423 */ /* 0x000fc60000010042 */
[----:B------:R-:W2:Y:S04]  /*15ed0*/  LDL.LU R66, [R1+0x418] ;  /* 0x0004180001427983 */ /* 0x000ea80000300800 */
[----:B0-----:R0:W5:Y:S01]  /*15ee0*/  LDL.LU R6, [R1+0x8c0] ;  /* 0x0008c00001067983 */ /* 0x0011620000300800 */
[----:B--2---:R-:W-:Y:S02]  /*15ef0*/  FMUL.FTZ R66, R66, R67 ;  /* 0x0000004342427220 */ /* 0x004fe40000410000 */
[----:B------:R-:W-:-:S03]  /*15f00*/  FFMA.FTZ R67, R65, R5, R3 ;  /* 0x0000000541437223 */ /* 0x000fc60000010003 */
[----:B------:R1:W-:Y:S02]  /*15f10*/  STL [R1+0x448], R66 ;  /* 0x0004484201007387 */ /* 0x0003e40000100800 */
[----:B-1----:R-:W-:-:S06]  /*15f20*/  FMUL.FTZ R66, R67, -1.4426950216293334961 ;  /* 0xbfb8aa3b43427820 */ /* 0x002fcc0000410000 */
[----:B------:R-:W1:Y:S02]  /*15f30*/  MUFU.EX2 R66, R66 ;  /* 0x0000004200427308 */ /* 0x000e640000000800 */
[----:B-1----:R-:W-:-:S06]  /*15f40*/  FADD.FTZ R66, R66, 1 ;  /* 0x3f80000042427421 */ /* 0x002fcc0000010000 */
[----:B------:R-:W3:Y:S02]  /*15f50*/  MUFU.RCP R66, R66 ;  /* 0x0000004200427308 */ /* 0x000ee40000001000 */
[----:B---3--:R-:W-:Y:S02]  /*15f60*/  FMUL.FTZ R0, R0, R66 ;  /* 0x0000004200007220 */ /* 0x008fe40000410000 */
[----:B------:R-:W-:-:S04]  /*15f70*/  FADD.FTZ R66, -R66, 1 ;  /* 0x3f80000042427421 */ /* 0x000fc80000010100 */
[----:B------:R-:W-:-:S04]  /*15f80*/  FFMA.FTZ R67, R67, R66, 1 ;  /* 0x3f80000043437423 */ /* 0x000fc80000010042 */
[----:B------:R-:W-:Y:S02]  /*15f90*/  FMUL.FTZ R66, R0, R67 ;  /* 0x0000004300427220 */ /* 0x000fe40000410000 */
[----:B------:R0:W5:Y:S04]  /*15fa0*/  LDL.LU R0, [R1+0x8bc] ;  /* 0x0008bc0001007983 */ /* 0x0001680000300800 */
[----:B------:R0:W-:Y:S02]  /*15fb0*/  STL [R1+0x450], R66 ;  /* 0x0004504201007387 */ /* 0x0001e40000100800 */
.L_x_2738:
[----:B0-----:R0:W-:Y:S04]  /*15fc0*/  STL [R1+0x8c0], R2 ;  /* 0x0008c00201007387 */ /* 0x0011e80000100800 */
[----:B------:R1:W-:Y:S04]  /*15fd0*/  STL [R1+0x8c4], R3 ;  /* 0x0008c40301007387 */ /* 0x0003e80000100800 */
[----:B------:R-:W2:Y:S04]  /*15fe0*/  LDL R66, [R1+0x448] ;  /* 0x0004480001427983 */ /* 0x000ea80000100800 */
[----:B0-----:R-:W3:Y:S04]  /*15ff0*/  LDL.LU R2, [R1+0x420] ;  /* 0x0004200001027983 */ /* 0x001ee80000300800 */
[----:B-1----:R-:W4:Y:S04]  /*16000*/  LDL.LU R3, [R1+0x41c] ;  /* 0x00041c0001037983 */ /* 0x002f280000300800 */
[----:B-----5:R0:W-:Y:S04]  /*16010*/  STL [R1+0x8bc], R0 ;  /* 0x0008bc0001007387 */ /* 0x0201e80000100800 */
[----:B------:R-:W4:Y:S04]  /*16020*/  LDL.LU R67, [R1+0x5a8] ;  /* 0x0005a80001437983 */ /* 0x000f280000300800 */
[----:B0-----:R-:W4:Y:S01]  /*16030*/  LDL.LU R0, [R1+0x5a4] ;  /* 0x0005a40001007983 */ /* 0x001f220000300800 */
[----:B--2---:R-:W-:-:S02]  /*16040*/  FMUL.FTZ R66, R4, R66 ;  /* 0x0000004204427220 */ /* 0x004fc40000410000 */
[----:B---3--:R-:W-:Y:S02]  /*16050*/  FFMA.FTZ R2, R58, R69, R2 ;  /* 0x000000453a027223 */ /* 0x008fe40000010002 */
[----:B----4-:R-:W-:Y:S02]  /*16060*/  FADD.FTZ R69, R69, R3 ;  /* 0x0000000345457221 */ /* 0x010fe40000010000 */
[----:B------:R-:W-:Y:S01]  /*16070*/  FFMA.FTZ R2, R59, R66, R2 ;  /* 0x000000423b027223 */ /* 0x000fe20000010002 */
[----:B------:R0:W5:Y:S01]  /*16080*/  LDL.LU R3, [R1+0x8c4] ;  /* 0x0008c40001037983 */ /* 0x0001620000300800 */
[----:B------:R-:W-:-:S03]  /*16090*/  FADD.FTZ R66, R69, R66 ;  /* 0x0000004245427221 */ /* 0x000fc60000010000 */
[----:B------:R-:W2:Y:S01]  /*160a0*/  LDL R69, [R1+0x450] ;  /* 0x0004500001457983 */ /* 0x000ea20000100800 */
[----:B------:R-:W-:-:S03]  /*160b0*/  FADD.FTZ R67, R67, -UR9 ;  /* 0x8000000943437e21 */ /* 0x000fc60008010000 */
[----:B------:R1:W-:Y:S01]  /*160c0*/  STL [R1+0x424], R66 ;  /* 0x0004244201007387 */ /* 0x0003e20000100800 */
[----:B------:R-:W-:-:S03]  /*160d0*/  FADD.FTZ R0, R0, -UR9 ;  /* 0x8000000900007e21 */ /* 0x000fc60008010000 */
[----:B------:R3:W-:Y:S01]  /*160e0*/  STL [R1+0x428], R2 ;  /* 0x0004280201007387 */ /* 0x0007e20000100800 */
[----:B-1----:R-:W-:Y:S02]  /*160f0*/  FMUL.FTZ R66, R67, UR5 ;  /* 0x0000000543427c20 */ /* 0x002fe40008410000 */
[----:B------:R-:W-:Y:S01]  /*16100*/  FMUL.FTZ R67, R0, UR5 ;  /* 0x0000000500437c20 */ /* 0x000fe20008410000 */
[----:B---3--:R0:W5:Y:S04]  /*16110*/  LDL.LU R2, [R1+0x8c0] ;  /* 0x0008c00001027983 */ /* 0x0081680000300800 */
[----:B------:R0:W5:Y:S01]  /*16120*/  LDL.LU R0, [R1+0x8bc] ;  /* 0x0008bc0001007983 */ /* 0x0001620000300800 */
[----:B--2---:R-:W-:-:S05]  /*16130*/  FMUL.FTZ R69, R5, R69 ;  /* 0x0000004505457220 */ /* 0x004fca0000410000 */
[----:B------:R0:W-:Y:S01]  /*16140*/  STL [R1+0x41c], R69 ;  /* 0x00041c4501007387 */ /* 0x0001e20000100800 */
[----:B------:R-:W-:Y:S05]  /*16150*/  @!P5 BRA `(.L_x_2739) ;  /* 0x000001900000d947 */ /* 0x000fea0003800000 */
[----:B------:R1:W-:Y:S04]  /*16160*/  STL [R1+0x8bc], R6 ;  /* 0x0008bc0601007387 */ /* 0x0003e80000100800 */
[----:B------:R2:W-:Y:S04]  /*16170*/  STL [R1+0x8c0], R7 ;  /* 0x0008c00701007387 */ /* 0x0005e80000100800 */
[----:B-1----:R-:W3:Y:S01]  /*16180*/  LDL.LU R6, [R1+0x444] ;  /* 0x0004440001067983 */ /* 0x002ee20000300800 */
[----:B--2--5:R-:W-:-:S04]  /*16190*/  FFMA.FTZ R7, R66, R4, R2 ;  /* 0x0000000442077223 */ /* 0x024fc80000010002 */
[----:B0-----:R-:W-:-:S06]  /*161a0*/  FMUL.FTZ R69, R7, -1.4426950216293334961 ;  /* 0xbfb8aa3b07457820 */ /* 0x001fcc0000410000 */
[----:B------:R-:W0:Y:S02]  /*161b0*/  MUFU.EX2 R69, R69 ;  /* 0x0000004500457308 */ /* 0x000e240000000800 */
[----:B0-----:R-:W-:-:S06]  /*161c0*/  FADD.FTZ R69, R69, 1 ;  /* 0x3f80000045457421 */ /* 0x001fcc0000010000 */
[----:B------:R-:W3:Y:S02]  /*161d0*/  MUFU.RCP R69, R69 ;  /* 0x0000004500457308 */ /* 0x000ee40000001000 */
[----:B---3--:R-:W-:Y:S02]  /*161e0*/  FMUL.FTZ R6, R6, R69 ;  /* 0x0000004506067220 */ /* 0x008fe40000410000 */
[----:B------:R-:W-:-:S04]  /*161f0*/  FADD.FTZ R69, -R69, 1 ;  /* 0x3f80000045457421 */ /* 0x000fc80000010100 */
[----:B------:R-:W-:Y:S02]  /*16200*/  FFMA.FTZ R69, R7, R69, 1 ;  /* 0x3f80000007457423 */ /* 0x000fe40000010045 */
[----:B------:R0:W5:Y:S02]  /*16210*/  LDL.LU R7, [R1+0x8c0] ;  /* 0x0008c00001077983 */ /* 0x0001640000300800 */
[----:B------:R-:W-:Y:S02]  /*16220*/  FMUL.FTZ R69, R6, R69 ;  /* 0x0000004506457220 */ /* 0x000fe40000410000 */
[----:B------:R-:W-:-:S03]  /*16230*/  FFMA.FTZ R6, R67, R5, R3 ;  /* 0x0000000543067223 */ /* 0x000fc60000010003 */
[----:B------:R1:W-:Y:S02]  /*16240*/  STL [R1+0x444], R69 ;  /* 0x0004444501007387 */ /* 0x0003e40000100800 */
[----:B-1----:R-:W-:-:S06]  /*16250*/  FMUL.FTZ R69, R6, -1.4426950216293334961 ;  /* 0xbfb8aa3b06457820 */ /* 0x002fcc0000410000 */
[----:B------:R-:W1:Y:S02]  /*16260*/  MUFU.EX2 R69, R69 ;  /* 0x0000004500457308 */ /* 0x000e640000000800 */
[----:B-1----:R-:W-:-:S06]  /*16270*/  FADD.FTZ R69, R69, 1 ;  /* 0x3f80000045457421 */ /* 0x002fcc0000010000 */
[----:B------:R-:W1:Y:S02]  /*16280*/  MUFU.RCP R69, R69 ;  /* 0x0000004500457308 */ /* 0x000e640000001000 */
[----:B-1----:R-:W-:Y:S02]  /*16290*/  FMUL.FTZ R6, R0, R69 ;  /* 0x0000004500067220 */ /* 0x002fe40000410000 */
[----:B------:R-:W-:Y:S02]  /*162a0*/  FADD.FTZ R0, -R69, 1 ;  /* 0x3f80000045007421 */ /* 0x000fe40000010100 */
[----:B------:R-:W-:-:S04]  /*162b0*/  FFMA.FTZ R69, R67, R5, R3 ;  /* 0x0000000543457223 */ /* 0x000fc80000010003 */
[----:B------:R-:W-:-:S04]  /*162c0*/  FFMA.FTZ R0, R69, R0, 1 ;  /* 0x3f80000045007423 */ /* 0x000fc80000010000 */
[----:B------:R-:W-:Y:S02]  /*162d0*/  FMUL.FTZ R0, R6, R0 ;  /* 0x0000000006007220 */ /* 0x000fe40000410000 */
[----:B------:R0:W5:Y:S04]  /*162e0*/  LDL.LU R6, [R1+0x8bc] ;  /* 0x0008bc0001067983 */ /* 0x0001680000300800 */
.L_x_2739:
[----:B------:R1:W-:Y:S04]  /*162f0*/  STL [R1+0x8f0], R53 ;  /* 0x0008f03501007387 */ /* 0x0003e80000100800 */
[----:B------:R2:W-:Y:S04]  /*16300*/  STL [R1+0x8e4], R56 ;  /* 0x0008e43801007387 */ /* 0x0005e80000100800 */
[----:B0-----:R-:W3:Y:S04]  /*16310*/  LDL.LU R69, [R1+0x428] ;  /* 0x0004280001457983 */ /* 0x001ee80000300800 */
[----:B-1----:R-:W4:Y:S04]  /*16320*/  LDL.LU R53, [R1+0x424] ;  /* 0x0004240001357983 */ /* 0x002f280000300800 */
[----:B--2---:R-:W3:Y:S04]  /*16330*/  LDL.LU R56, [R1+0x41c] ;  /* 0x00041c0001387983 */ /* 0x004ee80000300800 */
[----:B-----5:R0:W-:Y:S04]  /*16340*/  STL [R1+0x8bc], R2 ;  /* 0x0008bc0201007387 */ /* 0x0201e80000100800 */
[----:B------:R1:W-:Y:S04]  /*16350*/  STL [R1+0x904], R48 ;  /* 0x0009043001007387 */ /* 0x0003e80000100800 */
[----:B------:R-:W-:Y:S04]  /*16360*/  STL [R1+0x910], R45 ;  /* 0x0009102d01007387 */ /* 0x000fe80000100800 */
[----:B0-----:R-:W2:Y:S04]  /*16370*/  LDL.LU R2, [R1+0x444] ;  /* 0x0004440001027983 */ /* 0x001ea80000300800 */
[----:B------:R0:W-:Y:S04]  /*16380*/  STL [R1+0x900], R49 ;  /* 0x0009003101007387 */ /* 0x0001e80000100800 */
[----:B------:R0:W-:Y:S04]  /*16390*/  STL [R1+0x908], R47 ;  /* 0x0009082f01007387 */ /* 0x0001e80000100800 */
[----:B-1----:R-:W2:Y:S04]  /*163a0*/  LDL.LU R48, [R1+0x4b4] ;  /* 0x0004b40001307983 */ /* 0x002ea80000300800 */
[----:B0-----:R-:W2:Y:S04]  /*163b0*/  LDL.LU R49, [R1+0x768] ;  /* 0x0007680001317983 */ /* 0x001ea80000300800 */
[----:B------:R0:W-:Y:S04]  /*163c0*/  STL [R1+0x8e8], R55 ;  /* 0x0008e83701007387 */ /* 0x0001e80000100800 */
[----:B------:R-:W2:Y:S04]  /*163d0*/  LDL.LU R47, [R1+0x4ac] ;  /* 0x0004ac00012f7983 */ /* 0x000ea80000300800 */
[----:B------:R1:W-:Y:S04]  /*163e0*/  STL [R1+0x8fc], R50 ;  /* 0x0008fc3201007387 */ /* 0x0003e80000100800 */
[----:B0-----:R-:W2:Y:S04]  /*163f0*/  LDL.LU R55, [R1+0x784] ;  /* 0x0007840001377983 */ /* 0x001ea80000300800 */
[----:B------:R-:W-:Y:S04]  /*16400*/  STL [R1+0x8e0], R57 ;  /* 0x0008e03901007387 */ /* 0x000fe80000100800 */
[----:B-1----:R-:W2:Y:S04]  /*16410*/  LDL.LU R50, [R1+0x76c] ;  /* 0x00076c0001327983 */ /* 0x002ea80000300800 */
[----:B------:R0:W-:Y:S04]  /*16420*/  STL [R1+0x90c], R46 ;  /* 0x00090c2e01007387 */ /* 0x0001e80000100800 */
[----:B------:R1:W-:Y:S04]  /*16430*/  STL [R1+0x8cc], R62 ;  /* 0x0008cc3e01007387 */ /* 0x0003e80000100800 */
[----:B------:R-:W-:Y:S04]  /*16440*/  STL [R1+0x8c0], R3 ;  /* 0x0008c00301007387 */ /* 0x000fe80000100800 */
[----:B0-----:R-:W2:Y:S04]  /*16450*/  LDL.LU R46, [R1+0x410] ;  /* 0x00041000012e7983 */ /* 0x001ea80000300800 */
[----:B-1----:R-:W2:Y:S04]  /*16460*/  LDL.LU R62, [R1+0x794] ;  /* 0x00079400013e7983 */ /* 0x002ea80000300800 */
[----:B------:R0:W-:Y:S04]  /*16470*/  STL [R1+0x8f8], R51 ;  /* 0x0008f83301007387 */ /* 0x0001e80000100800 */
[----:B------:R1:W-:Y:S04]  /*16480*/  STL [R1+0x8f4], R52 ;  /* 0x0008f43401007387 */ /* 0x0003e80000100800 */
[----:B------:R1:W-:Y:S04]  /*16490*/  STL [R1+0x8d4], R64 ;  /* 0x0008d44001007387 */ /* 0x0003e80000100800 */
[----:B0-----:R-:W2:Y:S04]  /*164a0*/  LDL.LU R51, [R1+0x414] ;  /* 0x0004140001337983 */ /* 0x001ea80000300800 */
[----:B-1----:R-:W2:Y:S04]  /*164b0*/  LDL.LU R52, [R1+0x4a8] ;  /* 0x0004a80001347983 */ /* 0x002ea80000300800 */
[----:B------:R-:W2:Y:S04]  /*164c0*/  LDL.LU R64, [R1+0x790] ;  /* 0x0007900001407983 */ /* 0x000ea80000300800 */
[----:B------:R0:W-:Y:S04]  /*164d0*/  STL [R1+0x8ec], R54 ;  /* 0x0008ec3601007387 */ /* 0x0001e80000100800 */
[----:B------:R1:W-:Y:S04]  /*164e0*/  STL [R1+0x8c8], R61 ;  /* 0x0008c83d01007387 */ /* 0x0003e80000100800 */
[----:B------:R-:W2:Y:S04]  /*164f0*/  LDL.LU R45, [R1+0x778] ;  /* 0x00077800012d7983 */ /* 0x000ea80000300800 */
[----:B0-----:R-:W2:Y:S01]  /*16500*/  LDL.LU R54, [R1+0x4b0] ;  /* 0x0004b00001367983 */ /* 0x001ea20000300800 */
[----:B----4-:R-:W-:Y:S01]  /*16510*/  MOV R57, R53 ;  /* 0x0000003500397202 */ /* 0x010fe20000000f00 */
[----:B---3--:R-:W-:-:S04]  /*16520*/  FFMA.FTZ R53, R65, R56, R69 ;  /* 0x0000003841357223 */ /* 0x008fc80000010045 */
[----:B------:R-:W-:Y:S02]  /*16530*/  FADD.FTZ R3, R56, R57 ;  /* 0x0000003938037221 */ /* 0x000fe40000010000 */
[----:B--2---:R-:W-:-:S04]  /*16540*/  FMUL.FTZ R69, R4, R2 ;  /* 0x0000000204457220 */ /* 0x004fc80000410000 */
[----:B------:R-:W-:Y:S02]  /*16550*/  FFMA.FTZ R53, R66, R69, R53 ;  /* 0x0000004542357223 */ /* 0x000fe40000010035 */
[----:B------:R-:W-:Y:S02]  /*16560*/  FADD.FTZ R69, R3, R69 ;  /* 0x0000004503457221 */ /* 0x000fe40000010000 */
[----:B------:R-:W-:Y:S02]  /*16570*/  FADD.FTZ R49, R48, R49 ;  /* 0x0000003130317221 */ /* 0x000fe40000010000 */
[----:B------:R-:W-:Y:S02]  /*16580*/  FFMA.FTZ R3, R68, R55, R47 ;  /* 0x0000003744037223 */ /* 0x000fe4000001002f */
[----:B------:R-:W2:Y:S01]  /*16590*/  LDL.LU R47, [R1+0x78c] ;  /* 0x00078c00012f7983 */ /* 0x000ea20000300800 */
[----:B-1----:R-:W-:-:S03]  /*165a0*/  FADD.FTZ R61, R49, R50 ;  /* 0x00000032313d7221 */ /* 0x002fc60000010000 */
[----:B------:R-:W3:Y:S01]  /*165b0*/  LDL.LU R49, [R1+0x788] ;  /* 0x0007880001317983 */ /* 0x000ee20000300800 */
[----:B------:R-:W-:-:S03]  /*165c0*/  FMUL.FTZ R48, R5, R0 ;  /* 0x0000000005307220 */ /* 0x000fc60000410000 */
[----:B------:R0:W-:Y:S01]  /*165d0*/  STL [R1+0x8d0], R63 ;  /* 0x0008d03f01007387 */ /* 0x0001e20000100800 */
[----:B------:R-:W-:Y:S02]  /*165e0*/  FFMA.FTZ R68, R67, R48, R53 ;  /* 0x0000003043447223 */ /* 0x000fe40000010035 */
[----:B------:R-:W-:Y:S01]  /*165f0*/  FADD.FTZ R69, R48, R69 ;  /* 0x0000004530457221 */ /* 0x000fe20000010000 */
[----:B------:R-:W-:Y:S04]  /*16600*/  STL [R1+0x8dc], R58 ;  /* 0x0008dc3a01007387 */ /* 0x000fe80000100800 */
[----:B------:R-:W4:Y:S04]  /*16610*/  LDL.LU R48, [R1+0x774] ;  /* 0x0007740001307983 */ /* 0x000f280000300800 */
[----:B0-----:R-:W4:Y:S01]  /*16620*/  LDL.LU R63, [R1+0x770] ;  /* 0x00077000013f7983 */ /* 0x001f220000300800 */
[----:B------:R-:W-:-:S03]  /*16630*/  FFMA.FTZ R46, R46, R62, R3 ;  /* 0x0000003e2e2e7223 */ /* 0x000fc60000010003 */
[----:B------:R0:W-:Y:S04]  /*16640*/  STL [R1+0x8c4], R60 ;  /* 0x0008c43c01007387 */ /* 0x0001e80000100800 */
[----:B------:R1:W-:Y:S04]  /*16650*/  STL [R1+0x8d8], R59 ;  /* 0x0008d83b01007387 */ /* 0x0003e80000100800 */
[----:B------:R-:W4:Y:S04]  /*16660*/  LDL.LU R53, [R1+0x434] ;  /* 0x0004340001357983 */ /* 0x000f280000300800 */
[----:B0-----:R-:W4:Y:S04]  /*16670*/  LDL.LU R60, [R1+0x600] ;  /* 0x00060000013c7983 */ /* 0x001f280000300800 */
[----:B------:R-:W4:Y:S01]  /*16680*/  LDL.LU R3, [R1+0x438] ;  /* 0x0004380001037983 */ /* 0x000f220000300800 */
[----:B------:R-:W-:-:S03]  /*16690*/  FFMA.FTZ R58, R51, R50, R52 ;  /* 0x00000032333a7223 */ /* 0x000fc60000010034 */
[----:B------:R-:W4:Y:S01]  /*166a0*/  LDL.LU R50, [R1+0x42c] ;  /* 0x00042c0001327983 */ /* 0x000f220000300800 */
[----:B------:R-:W-:-:S03]  /*166b0*/  FFMA.FTZ R8, R8, R64, R46 ;  /* 0x0000004008087223 */ /* 0x000fc6000001002e */
[----:B------:R-:W4:Y:S04]  /*166c0*/  LDL.LU R51, [R1+0x430] ;  /* 0x0004300001337983 */ /* 0x000f280000300800 */
[----:B------:R-:W4:Y:S04]  /*166d0*/  LDL.LU R52, [R1+0x638] ;  /* 0x0006380001347983 */ /* 0x000f280000300800 */
[----:B------:R-:W4:Y:S01]  /*166e0*/  LDL.LU R46, [R1+0x90c] ;  /* 0x00090c00012e7983 */ /* 0x000f220000300800 */
[----:B-1----:R-:W-:-:S03]  /*166f0*/  FADD.FTZ R59, R54, R55 ;  /* 0x00000037363b7221 */ /* 0x002fc60000010000 */
[----:B------:R-:W4:Y:S01]  /*16700*/  LDL.LU R54, [R1+0x608] ;  /* 0x0006080001367983 */ /* 0x000f220000300800 */
[----:B------:R-:W-:Y:S02]  /*16710*/  FFMA.FTZ R7, R7, R45, R58 ;  /* 0x0000002d07077223 */ /* 0x000fe4000001003a */
[----:B------:R-:W-:Y:S01]  /*16720*/  FADD.FTZ R62, R59, R62 ;  /* 0x0000003e3b3e7221 */ /* 0x000fe20000010000 */
[----:B------:R-:W4:Y:S03]  /*16730*/  LDL.LU R58, [R1+0x440] ;  /* 0x00044000013a7983 */ /* 0x000f260000300800 */
[----:B------:R-:W-:Y:S01]  /*16740*/  FADD.FTZ R62, R62, R64 ;  /* 0x000000403e3e7221 */ /* 0x000fe20000010000 */
[----:B------:R-:W4:Y:S04]  /*16750*/  LDL.LU R55, [R1+0x634] ;  /* 0x0006340001377983 */ /* 0x000f280000300800 */
[----:B------:R-:W4:Y:S01]  /*16760*/  LDL.LU R64, [R1+0x61c] ;  /* 0x00061c0001407983 */ /* 0x000f220000300800 */
[----:B------:R-:W-:-:S03]  /*16770*/  FADD.FTZ R61, R61, R45 ;  /* 0x0000002d3d3d7221 */ /* 0x000fc60000010000 */
[----:B------:R-:W4:Y:S04]  /*16780*/  LDL.LU R59, [R1+0x654] ;  /* 0x00065400013b7983 */ /* 0x000f280000300800 */
[----:B------:R-:W4:Y:S01]  /*16790*/  LDL.LU R45, [R1+0x910] ;  /* 0x00091000012d7983 */ /* 0x000f220000300800 */
[----:B--2---:R-:W-:-:S04]  /*167a0*/  FFMA.FTZ R8, R10, R47, R8 ;  /* 0x0000002f0a087223 */ /* 0x004fc80000010008 */
[----:B---3--:R-:W-:Y:S02]  /*167b0*/  FFMA.FTZ R8, R12, R49, R8 ;  /* 0x000000310c087223 */ /* 0x008fe40000010008 */
[----:B------:R-:W2:Y:S01]  /*167c0*/  LDL.LU R12, [R1+0x4a4] ;  /* 0x0004a400010c7983 */ /* 0x000ea20000300800 */
[----:B------:R-:W-:-:S03]  /*167d0*/  FADD.FTZ R10, R62, R47 ;  /* 0x0000002f3e0a7221 */ /* 0x000fc60000010000 */
[----:B------:R-:W3:Y:S01]  /*167e0*/  LDL.LU R62, [R1+0x618] ;  /* 0x00061800013e7983 */ /* 0x000ee20000300800 */
[----:B----4-:R-:W-:-:S03]  /*167f0*/  FFMA.FTZ R7, R9, R63, R7 ;  /* 0x0000003f09077223 */ /* 0x010fc60000010007 */
[----:B------:R-:W4:Y:S01]  /*16800*/  LDL.LU R47, [R1+0x908] ;  /* 0x00090800012f7983 */ /* 0x000f220000300800 */
[----:B------:R-:W-:Y:S02]  /*16810*/  FADD.FTZ R9, R61, R63 ;  /* 0x0000003f3d097221 */ /* 0x000fe40000010000 */
[----:B------:R-:W-:Y:S01]  /*16820*/  FFMA.FTZ R7, R11, R48, R7 ;  /* 0x000000300b077223 */ /* 0x000fe20000010007 */
[----:B------:R-:W0:Y:S04]  /*16830*/  S2R R61, SR_LANEID ;  /* 0x00000000003d7919 */ /* 0x000e280000000000 */
[----:B------:R-:W4:Y:S04]  /*16840*/  LDL.LU R11, [R1+0x43c] ;  /* 0x00043c00010b7983 */ /* 0x000f280000300800 */
[----:B------:R-:W4:Y:S01]  /*16850*/  LDL.LU R63, [R1+0x650] ;  /* 0x00065000013f7983 */ /* 0x000f220000300800 */
[----:B------:R-:W-:-:S02]  /*16860*/  FFMA.FTZ R7, R50, R60, R7 ;  /* 0x0000003c32077223 */ /* 0x000fc40000010007 */
[----:B------:R-:W-:Y:S01]  /*16870*/  FADD.FTZ R9, R9, R48 ;  /* 0x0000003009097221 */ /* 0x000fe20000010000 */
[----:B------:R-:W1:Y:S01]  /*16880*/  SHFL.DOWN PT, R57, R69, 0x1, R6 ;  /* 0x0820000045397989 */ /* 0x000e6200000e0006 */
[----:B0-----:R-:W-:-:S03]  /*16890*/  ISETP.GE.AND P5, PT, R61, R6, PT ;  /* 0x000000063d00720c */ /* 0x001fc60003fa6270 */
[----:B------:R-:W4:Y:S01]  /*168a0*/  LDL.LU R61, [R1+0x64c] ;  /* 0x00064c00013d7983 */ /* 0x000f220000300800 */
[----:B------:R-:W-:Y:S02]  /*168b0*/  FFMA.FTZ R8, R51, R52, R8 ;  /* 0x0000003433087223 */ /* 0x000fe40000010008 */
[----:B------:R-:W-:Y:S01]  /*168c0*/  FADD.FTZ R10, R10, R49 ;  /* 0x000000310a0a7221 */ /* 0x000fe20000010000 */
[----:B------:R-:W4:Y:S04]  /*168d0*/  LDL.LU R51, [R1+0x8f8] ;  /* 0x0008f80001337983 */ /* 0x000f280000300800 */
[----:B------:R-:W4:Y:S01]  /*168e0*/  LDL.LU R50, [R1+0x8fc] ;  /* 0x0008fc0001327983 */ /* 0x000f220000300800 */
[----:B------:R-:W-:-:S03]  /*168f0*/  FFMA.FTZ R7, R53, R54, R7 ;  /* 0x0000003635077223 */ /* 0x000fc60000010007 */
[----:B------:R-:W4:Y:S01]  /*16900*/  LDL.LU R49, [R1+0x900] ;  /* 0x0009000001317983 */ /* 0x000f220000300800 */
[----:B------:R-:W-:-:S03]  /*16910*/  FADD.FTZ R9, R9, R60 ;  /* 0x0000003c09097221 */ /* 0x000fc60000010000 */
[----:B------:R-:W4:Y:S01]  /*16920*/  LDL.LU R60, [R1+0x648] ;  /* 0x00064800013c7983 */ /* 0x000f220000300800 */
[----:B------:R-:W-:-:S03]  /*16930*/  FFMA.FTZ R8, R3, R55, R8 ;  /* 0x0000003703087223 */ /* 0x000fc60000010008 */
[----:B------:R-:W4:Y:S01]  /*16940*/  LDL.LU R48, [R1+0x904] ;  /* 0x0009040001307983 */ /* 0x000f220000300800 */
[----:B------:R-:W-:-:S03]  /*16950*/  FADD.FTZ R10, R10, R52 ;  /* 0x000000340a0a7221 */ /* 0x000fc60000010000 */
[----:B------:R-:W4:Y:S01]  /*16960*/  LDL.LU R53, [R1+0x8f0] ;  /* 0x0008f00001357983 */ /* 0x000f220000300800 */
[----:B--2---:R-:W-:-:S03]  /*16970*/  FFMA.FTZ R7, R58, R12, R7 ;  /* 0x0000000c3a077223 */ /* 0x004fc60000010007 */
[----:B------:R-:W2:Y:S01]  /*16980*/  LDL.LU R3, [R1+0x644] ;  /* 0x0006440001037983 */ /* 0x000ea20000300800 */
[----:B------:R-:W-:-:S03]  /*16990*/  FFMA.FTZ R7, R13, R64, R7 ;  /* 0x000000400d077223 */ /* 0x000fc60000010007 */
[----:B------:R-:W2:Y:S01]  /*169a0*/  LDL.LU R52, [R1+0x8f4] ;  /* 0x0008f40001347983 */ /* 0x000ea20000300800 */
[----:B---3--:R-:W-:-:S03]  /*169b0*/  FFMA.FTZ R7, R15, R62, R7 ;  /* 0x0000003e0f077223 */ /* 0x008fc60000010007 */
[----:B------:R-:W3:Y:S04]  /*169c0*/  LDL.LU R13, [R1+0x60c] ;  /* 0x00060c00010d7983 */ /* 0x000ee80000300800 */
[----:B------:R-:W2:Y:S01]  /*169d0*/  LDL.LU R15, [R1+0x614] ;  /* 0x00061400010f7983 */ /* 0x000ea20000300800 */
[----:B------:R-:W-:Y:S02]  /*169e0*/  FADD.FTZ R9, R9, R54 ;  /* 0x0000003609097221 */ /* 0x000fe40000010000 */
[----:B------:R-:W-:Y:S01]  /*169f0*/  FADD.FTZ R10, R10, R55 ;  /* 0x000000370a0a7221 */ /* 0x000fe20000010000 */
[----:B------:R-:W0:Y:S01]  /*16a00*/  SHFL.DOWN PT, R56, R68, 0x1, R6 ;  /* 0x0820000044387989 */ /* 0x000e2200000e0006 */
[----:B------:R-:W-:-:S03]  /*16a10*/  FADD.FTZ R9, R9, R12 ;  /* 0x0000000c09097221 */ /* 0x000fc60000010000 */
[----:B------:R-:W3:Y:S01]  /*16a20*/  LDL.LU R55, [R1+0x8e8] ;  /* 0x0008e80001377983 */ /* 0x000ee20000300800 */
[----:B----4-:R-:W-:Y:S02]  /*16a30*/  FFMA.FTZ R12, R11, R59, R8 ;  /* 0x0000003b0b0c7223 */ /* 0x010fe40000010008 */
[----:B-1----:R-:W-:Y:S01]  /*16a40*/  @!P5 FADD.FTZ R69, R69, R57 ;  /* 0x000000394545d221 */ /* 0x002fe20000010000 */
[----:B------:R-:W4:Y:S01]  /*16a50*/  LDL.LU R54, [R1+0x8ec] ;  /* 0x0008ec0001367983 */ /* 0x000f220000300800 */
[----:B------:R-:W-:-:S03]  /*16a60*/  FFMA.FTZ R12, R14, R63, R12 ;  /* 0x0000003f0e0c7223 */ /* 0x000fc6000001000c */
[----:B------:R-:W4:Y:S01]  /*16a70*/  LDL.LU R14, [R1+0x640] ;  /* 0x00064000010e7983 */ /* 0x000f220000300800 */
[----:B------:R-:W-:-:S03]  /*16a80*/  FADD.FTZ R9, R9, R64 ;  /* 0x0000004009097221 */ /* 0x000fc60000010000 */
[----:B------:R-:W4:Y:S01]  /*16a90*/  LDL.LU R58, [R1+0x8dc] ;  /* 0x0008dc00013a7983 */ /* 0x000f220000300800 */
[----:B--2---:R-:W-:-:S03]  /*16aa0*/  FFMA.FTZ R7, R17, R15, R7 ;  /* 0x0000000f11077223 */ /* 0x004fc60000010007 */
[----:B------:R-:W2:Y:S01]  /*16ab0*/  LDL.LU R57, [R1+0x8e0] ;  /* 0x0008e00001397983 */ /* 0x000ea20000300800 */
[----:B------:R-:W-:Y:S02]  /*16ac0*/  FFMA.FTZ R12, R16, R61, R12 ;  /* 0x0000003d100c7223 */ /* 0x000fe4000001000c */
[----:B---3--:R-:W-:Y:S01]  /*16ad0*/  FFMA.FTZ R7, R19, R13, R7 ;  /* 0x0000000d13077223 */ /* 0x008fe20000010007 */
[----:B------:R-:W3:Y:S01]  /*16ae0*/  LDL.LU R17, [R1+0x63c] ;  /* 0x00063c0001117983 */ /* 0x000ee20000300800 */
[----:B------:R-:W-:-:S03]  /*16af0*/  FFMA.FTZ R12, R18, R60, R12 ;  /* 0x0000003c120c7223 */ /* 0x000fc6000001000c */
[----:B------:R-:W2:Y:S04]  /*16b00*/  LDL.LU R19, [R1+0x604] ;  /* 0x0006040001137983 */ /* 0x000ea80000300800 */
[----:B------:R-:W3:Y:S01]  /*16b10*/  LDL.LU R18, [R1+0x5c4] ;  /* 0x0005c40001127983 */ /* 0x000ee20000300800 */
[----:B------:R-:W-:-:S03]  /*16b20*/  FADD.FTZ R9, R9, R62 ;  /* 0x0000003e09097221 */ /* 0x000fc60000010000 */
[----:B------:R-:W3:Y:S01]  /*16b30*/  LDL.LU R16, [R1+0x620] ;  /* 0x0006200001107983 */ /* 0x000ee20000300800 */
[----:B------:R-:W-:-:S03]  /*16b40*/  FADD.FTZ R9, R9, R15 ;  /* 0x0000000f09097221 */ /* 0x000fc60000010000 */
[----:B------:R-:W3:Y:S01]  /*16b50*/  LDL.LU R15, [R1+0x670] ;  /* 0x00067000010f7983 */ /* 0x000ee20000300800 */
[----:B------:R-:W-:Y:S02]  /*16b60*/  FADD.FTZ R10, R10, R59 ;  /* 0x0000003b0a0a7221 */ /* 0x000fe40000010000 */
[----:B------:R-:W-:Y:S01]  /*16b70*/  FFMA.FTZ R12, R20, R3, R12 ;  /* 0x00000003140c7223 */ /* 0x000fe2000001000c */
[----:B------:R-:W3:Y:S01]  /*16b80*/  LDL.LU R59, [R1+0x8d8] ;  /* 0x0008d800013b7983 */ /* 0x000ee20000300800 */
[----:B------:R-:W-:Y:S02]  /*16b90*/  FADD.FTZ R10, R10, R63 ;  /* 0x0000003f0a0a7221 */ /* 0x000fe40000010000 */
[----:B----4-:R-:W-:Y:S01]  /*16ba0*/  FFMA.FTZ R12, R22, R14, R12 ;  /* 0x0000000e160c7223 */ /* 0x010fe2000001000c */
[----:B------:R-:W4:Y:S01]  /*16bb0*/  LDL.LU R20, [R1+0x498] ;  /* 0x0004980001147983 */ /* 0x000f220000300800 */
[----:B------:R-:W-:-:S03]  /*16bc0*/  FADD.FTZ R10, R10, R61 ;  /* 0x0000003d0a0a7221 */ /* 0x000fc60000010000 */
[----:B------:R-:W4:Y:S01]  /*16bd0*/  LDL.LU R22, [R1+0x66c] ;  /* 0x00066c0001167983 */ /* 0x000f220000300800 */
[----:B------:R-:W-:Y:S02]  /*16be0*/  FADD.FTZ R10, R10, R60 ;  /* 0x0000003c0a0a7221 */ /* 0x000fe40000010000 */
[----:B------:R-:W-:Y:S01]  /*16bf0*/  FADD.FTZ R9, R9, R13 ;  /* 0x0000000d09097221 */ /* 0x000fe20000010000 */
[----:B------:R-:W1:Y:S01]  /*16c00*/  SHFL.DOWN PT, R11, R69, 0x2, R6 ;  /* 0x08400000450b7989 */ /* 0x000e6200000e0006 */
[----:B------:R-:W-:-:S03]  /*16c10*/  FADD.FTZ R10, R10, R3 ;  /* 0x000000030a0a7221 */ /* 0x000fc60000010000 */
[----:B------:R-:W4:Y:S01]  /*16c20*/  LDL.LU R13, [R1+0x4a0] ;  /* 0x0004a000010d7983 */ /* 0x000f220000300800 */
[----:B------:R-:W-:-:S03]  /*16c30*/  FADD.FTZ R10, R10, R14 ;  /* 0x0000000e0a0a7221 */ /* 0x000fc60000010000 */
[----:B------:R-:W4:Y:S01]  /*16c40*/  LDL.LU R14, [R1+0x660] ;  /* 0x00066000010e7983 */ /* 0x000f220000300800 */
[----:B0-----:R-:W-:-:S03]  /*16c50*/  @!P5 FADD.FTZ R68, R68, R56 ;  /* 0x000000384444d221 */ /* 0x001fc60000010000 */
[----:B------:R-:W4:Y:S04]  /*16c60*/  LDL.LU R56, [R1+0x8e4] ;  /* 0x0008e40001387983 */ /* 0x000f280000300800 */
[----:B------:R0:W5:Y:S04]  /*16c70*/  LDL.LU R64, [R1+0x8d4] ;  /* 0x0008d40001407983 */ /* 0x0001680000300800 */
[----:B------:R0:W5:Y:S04]  /*16c80*/  LDL.LU R63, [R1+0x8d0] ;  /* 0x0008d000013f7983 */ /* 0x0001680000300800 */
[----:B------:R0:W5:Y:S04]  /*16c90*/  LDL.LU R62, [R1+0x8cc] ;  /* 0x0008cc00013e7983 */ /* 0x0001680000300800 */
[----:B------:R0:W5:Y:S04]  /*16ca0*/  LDL.LU R61, [R1+0x8c8] ;  /* 0x0008c800013d7983 */ /* 0x0001680000300800 */
[----:B------:R0:W5:Y:S01]  /*16cb0*/  LDL.LU R60, [R1+0x8c4] ;  /* 0x0008c400013c7983 */ /* 0x0001620000300800 */
[----:B--2---:R-:W-:-:S03]  /*16cc0*/  FFMA.FTZ R7, R21, R19, R7 ;  /* 0x0000001315077223 */ /* 0x004fc60000010007 */
[----:B------:R0:W5:Y:S01]  /*16cd0*/  LDL.LU R3, [R1+0x8c0] ;  /* 0x0008c00001037983 */ /* 0x0001620000300800 */
[----:B---3--:R-:W-:-:S03]  /*16ce0*/  FFMA.FTZ R7, R23, R18, R7 ;  /* 0x0000001217077223 */ /* 0x008fc60000010007 */
[----:B------:R-:W2:Y:S04]  /*16cf0*/  LDL.LU R21, [R1+0x664] ;  /* 0x0006640001157983 */ /* 0x000ea80000300800 */
[----:B------:R-:W3:Y:S01]  /*16d00*/  LDL.LU R23, [R1+0x610] ;  /* 0x0006100001177983 */ /* 0x000ee20000300800 */
[----:B------:R-:W-:-:S03]  /*16d10*/  FADD.FTZ R9, R9, R19 ;  /* 0x0000001309097221 */ /* 0x000fc60000010000 */
[----:B------:R-:W2:Y:S01]  /*16d20*/  LDL.LU R19, [R1+0x49c] ;  /* 0x00049c0001137983 */ /* 0x000ea20000300800 */
[----:B------:R-:W-:-:S03]  /*16d30*/  FADD.FTZ R9, R9, R18 ;  /* 0x0000001209097221 */ /* 0x000fc60000010000 */
[----:B------:R-:W2:Y:S01]  /*16d40*/  LDL.LU R18, [R1+0x65c] ;  /* 0x00065c0001127983 */ /* 0x000ea20000300800 */
[----:B------:R-:W-:Y:S02]  /*16d50*/  FFMA.FTZ R12, R24, R17, R12 ;  /* 0x00000011180c7223 */ /* 0x000fe4000001000c */
[----:B------:R-:W-:Y:S01]  /*16d60*/  FADD.FTZ R10, R10, R17 ;  /* 0x000000110a0a7221 */ /* 0x000fe20000010000 */
[----:B------:R-:W2:Y:S01]  /*16d70*/  LDL.LU R24, [R1+0x484] ;  /* 0x0004840001187983 */ /* 0x000ea20000300800 */
[----:B------:R-:W-:Y:S02]  /*16d80*/  FFMA.FTZ R7, R25, R16, R7 ;  /* 0x0000001019077223 */ /* 0x000fe40000010007 */
[----:B------:R-:W-:Y:S01]  /*16d90*/  FADD.FTZ R9, R9, R16 ;  /* 0x0000001009097221 */ /* 0x000fe20000010000 */
[----:B------:R-:W2:Y:S01]  /*16da0*/  LDL.LU R17, [R1+0x494] ;  /* 0x0004940001117983 */ /* 0x000ea20000300800 */
[----:B------:R-:W-:-:S03]  /*16db0*/  FFMA.FTZ R12, R26, R15, R12 ;  /* 0x0000000f1a0c7223 */ /* 0x000fc6000001000c */
[----:B------:R-:W2:Y:S01]  /*16dc0*/  LDL.LU R16, [R1+0x658] ;  /* 0x0006580001107983 */ /* 0x000ea20000300800 */
[----:B------:R-:W-:-:S03]  /*16dd0*/  FADD.FTZ R10, R10, R15 ;  /* 0x0000000f0a0a7221 */ /* 0x000fc60000010000 */
[----:B------:R-:W2:Y:S01]  /*16de0*/  LDL.LU R15, [R1+0x490] ;  /* 0x00049000010f7983 */ /* 0x000ea20000300800 */
[----:B----4-:R-:W-:Y:S02]  /*16df0*/  FFMA.FTZ R12, R28, R22, R12 ;  /* 0x000000161c0c7223 */ /* 0x010fe4000001000c */
[----:B------:R-:W-:Y:S01]  /*16e00*/  FADD.FTZ R10, R10, R22 ;  /* 0x000000160a0a7221 */ /* 0x000fe20000010000 */
[----:B------:R-:W4:Y:S04]  /*16e10*/  LDL.LU R26, [R1+0x48c] ;  /* 0x00048c00011a7983 */ /* 0x000f280000300800 */
[----:B------:R-:W4:Y:S04]  /*16e20*/  LDL.LU R22, [R1+0x668] ;  /* 0x0006680001167983 */ /* 0x000f280000300800 */
[----:B------:R-:W4:Y:S01]  /*16e30*/  LDL.LU R25, [R1+0x470] ;  /* 0x0004700001197983 */ /* 0x000f220000300800 */
[----:B---3--:R-:W-:-:S02]  /*16e40*/  FFMA.FTZ R7, R27, R23, R7 ;  /* 0x000000171b077223 */ /* 0x008fc40000010007 */
[----:B------:R-:W-:Y:S02]  /*16e50*/  FADD.FTZ R9, R9, R23 ;  /* 0x0000001709097221 */ /* 0x000fe40000010000 */
[----:B------:R-:W-:Y:S01]  /*16e60*/  FFMA.FTZ R7, R29, R13, R7 ;  /* 0x0000000d1d077223 */ /* 0x000fe20000010007 */
[----:B------:R-:W3:Y:S01]  /*16e70*/  LDL.LU R23, [R1+0x460] ;  /* 0x0004600001177983 */ /* 0x000ee20000300800 */
[----:B------:R-:W-:Y:S02]  /*16e80*/  FADD.FTZ R9, R9, R13 ;  /* 0x0000000d09097221 */ /* 0x000fe40000010000 */
[----:B--2---:R-:W-:Y:S01]  /*16e90*/  FFMA.FTZ R12, R30, R21, R12 ;  /* 0x000000151e0c7223 */ /* 0x004fe2000001000c */
[----:B------:R-:W2:Y:S01]  /*16ea0*/  LDL.LU R13, [R1+0x488] ;  /* 0x00048800010d7983 */ /* 0x000ea20000300800 */
[----:B------:R-:W-:-:S03]  /*16eb0*/  FADD.FTZ R10, R10, R21 ;  /* 0x000000150a0a7221 */ /* 0x000fc60000010000 */
[----:B------:R-:W3:Y:S01]  /*16ec0*/  LDL.LU R21, [R1+0x630] ;  /* 0x0006300001157983 */ /* 0x000ee20000300800 */
[----:B------:R-:W-:Y:S02]  /*16ed0*/  FFMA.FTZ R12, R32, R14, R12 ;  /* 0x0000000e200c7223 */ /* 0x000fe4000001000c */
[----:B------:R-:W-:Y:S02]  /*16ee0*/  FADD.FTZ R10, R10, R14 ;  /* 0x0000000e0a0a7221 */ /* 0x000fe40000010000 */
[----:B------:R-:W3:Y:S01]  /*16ef0*/  LDL.LU R14, [R1+0x62c] ;  /* 0x00062c00010e7983 */ /* 0x000ee20000300800 */
[----:B------:R-:W-:Y:S02]  /*16f00*/  FFMA.FTZ R7, R31, R20, R7 ;  /* 0x000000141f077223 */ /* 0x000fe40000010007 */
[----:B------:R-:W-:Y:S02]  /*16f10*/  FADD.FTZ R9, R9, R20 ;  /* 0x0000001409097221 */ /* 0x000fe40000010000 */
[----:B------:R-:W3:Y:S01]  /*16f20*/  LDL.LU R20, [R1+0x480] ;  /* 0x0004800001147983 */ /* 0x000ee20000300800 */
[----:B------:R-:W-:-:S02]  /*16f30*/  FFMA.FTZ R7, R33, R19, R7 ;  /* 0x0000001321077223 */ /* 0x000fc40000010007 */
[----:B------:R-:W-:Y:S02]  /*16f40*/  FADD.FTZ R9, R9, R19 ;  /* 0x0000001309097221 */ /* 0x000fe40000010000 */
[----:B------:R-:W3:Y:S01]  /*16f50*/  LDL.LU R19, [R1+0x47c] ;  /* 0x00047c0001137983 */ /* 0x000ee20000300800 */
[----:B------:R-:W-:Y:S02]  /*16f60*/  FFMA.FTZ R12, R34, R18, R12 ;  /* 0x00000012220c7223 */ /* 0x000fe4000001000c */
[----:B------:R-:W-:Y:S02]  /*16f70*/  FADD.FTZ R10, R10, R18 ;  /* 0x000000120a0a7221 */ /* 0x000fe40000010000 */
[----:B------:R-:W3:Y:S01]  /*16f80*/  LDL.LU R18, [R1+0x628] ;  /* 0x0006280001127983 */ /* 0x000ee20000300800 */
[----:B------:R-:W-:Y:S02]  /*16f90*/  FFMA.FTZ R7, R35, R17, R7 ;  /* 0x0000001123077223 */ /* 0x000fe40000010007 */
[----:B------:R-:W-:-:S02]  /*16fa0*/  FADD.FTZ R9, R9, R17 ;  /* 0x0000001109097221 */ /* 0x000fc40000010000 */
[----:B------:R-:W3:Y:S01]  /*16fb0*/  LDL.LU R17, [R1+0x478] ;  /* 0x0004780001117983 */ /* 0x000ee20000300800 */
[----:B------:R-:W-:Y:S02]  /*16fc0*/  FFMA.FTZ R12, R36, R16, R12 ;  /* 0x00000010240c7223 */ /* 0x000fe4000001000c */
[----:B------:R-:W-:Y:S02]  /*16fd0*/  FADD.FTZ R10, R10, R16 ;  /* 0x000000100a0a7221 */ /* 0x000fe40000010000 */
[----:B------:R-:W3:Y:S01]  /*16fe0*/  LDL.LU R16, [R1+0x624] ;  /* 0x0006240001107983 */ /* 0x000ee20000300800 */
[----:B------:R-:W-:Y:S02]  /*16ff0*/  FFMA.FTZ R7, R37, R15, R7 ;  /* 0x0000000f25077223 */ /* 0x000fe40000010007 */
[----:B------:R-:W-:Y:S02]  /*17000*/  FADD.FTZ R9, R9, R15 ;  /* 0x0000000f09097221 */ /* 0x000fe40000010000 */
[----:B------:R-:W3:Y:S01]  /*17010*/  LDL.LU R15, [R1+0x474] ;  /* 0x00047400010f7983 */ /* 0x000ee20000300800 */
[----:B----4-:R-:W-:-:S02]  /*17020*/  FFMA.FTZ R12, R38, R22, R12 ;  /* 0x00000016260c7223 */ /* 0x010fc4000001000c */
[----:B------:R-:W-:Y:S02]  /*17030*/  FADD.FTZ R10, R10, R22 ;  /* 0x000000160a0a7221 */ /* 0x000fe40000010000 */
[----:B------:R-:W4:Y:S04]  /*17040*/  LDL.LU R22, [R1+0x458] ;  /* 0x0004580001167983 */ /* 0x000f280000300800 */
[----:B------:R-:W0:Y:S01]  /*17050*/  SHFL.DOWN PT, R8, R68, 0x2, R6 ;  /* 0x0840000044087989 */ /* 0x000e2200000e0006 */
[----:B-1----:R-:W-:-:S05]  /*17060*/  @!P1 FADD.FTZ R69, R69, R11 ;  /* 0x0000000b45459221 */ /* 0x002fca0000010000 */
[----:B------:R-:W1:Y:S01]  /*17070*/  SHFL.DOWN PT, R11, R69, 0x4, R6 ;  /* 0x08800000450b7989 */ /* 0x000e6200000e0006 */
[----:B--2---:R-:W-:Y:S02]  /*17080*/  FFMA.FTZ R7, R39, R13, R7 ;  /* 0x0000000d27077223 */ /* 0x004fe40000010007 */
[----:B------:R-:W-:Y:S02]  /*17090*/  FADD.FTZ R9, R9, R13 ;  /* 0x0000000d09097221 */ /* 0x000fe40000010000 */
[----:B---3--:R-:W-:Y:S02]  /*170a0*/  FFMA.FTZ R13, R40, R21, R12 ;  /* 0x00000015280d7223 */ /* 0x008fe4000001000c */
[----:B------:R-:W-:Y:S02]  /*170b0*/  FADD.FTZ R10, R10, R21 ;  /* 0x000000150a0a7221 */ /* 0x000fe40000010000 */
[----:B------:R-:W2:Y:S01]  /*170c0*/  LDL.LU R21, [R1+0x468] ;  /* 0x0004680001157983 */ /* 0x000ea20000300800 */
[----:B------:R-:W-:-:S02]  /*170d0*/  FFMA.FTZ R13, R42, R14, R13 ;  /* 0x0000000e2a0d7223 */ /* 0x000fc4000001000d */
[----:B------:R-:W-:Y:S02]  /*170e0*/  FADD.FTZ R10, R10, R14 ;  /* 0x0000000e0a0a7221 */ /* 0x000fe40000010000 */
[----:B------:R-:W3:Y:S01]  /*170f0*/  LDL.LU R14, [R1+0x46c] ;  /* 0x00046c00010e7983 */ /* 0x000ee20000300800 */
[----:B------:R-:W-:Y:S02]  /*17100*/  FFMA.FTZ R12, R41, R20, R7 ;  /* 0x00000014290c7223 */ /* 0x000fe40000010007 */
[----:B------:R-:W-:Y:S01]  /*17110*/  FADD.FTZ R9, R9, R20 ;  /* 0x0000001409097221 */ /* 0x000fe20000010000 */
[----:B------:R-:W2:Y:S01]  /*17120*/  LDL R41, [R1+0x80c] ;  /* 0x00080c0001297983 */ /* 0x000ea20000100800 */
[----:B------:R-:W-:-:S03]  /*17130*/  FFMA.FTZ R12, R43, R19, R12 ;  /* 0x000000132b0c7223 */ /* 0x000fc6000001000c */
[----:B------:R-:W2:Y:S01]  /*17140*/  LDL.LU R20, [R1+0x454] ;  /* 0x0004540001147983 */ /* 0x000ea20000300800 */
[----:B------:R-:W-:Y:S02]  /*17150*/  FADD.FTZ R9, R9, R19 ;  /* 0x0000001309097221 */ /* 0x000fe40000010000 */
[----:B------:R-:W-:Y:S01]  /*17160*/  FFMA.FTZ R13, R44, R18, R13 ;  /* 0x000000122c0d7223 */ /* 0x000fe2000001000d */
[----:B------:R-:W2:Y:S01]  /*17170*/  LDL.LU R19, [R1+0x464] ;  /* 0x0004640001137983 */ /* 0x000ea20000300800 */
[----:B------:R-:W-:-:S03]  /*17180*/  FADD.FTZ R10, R10, R18 ;  /* 0x000000120a0a7221 */ /* 0x000fc60000010000 */
[----:B------:R-:W2:Y:S01]  /*17190*/  LDL.LU R18, [R1+0x44c] ;  /* 0x00044c0001127983 */ /* 0x000ea20000300800 */
[----:B------:R-:W-:Y:S02]  /*171a0*/  FFMA.FTZ R12, R45, R17, R12 ;  /* 0x000000112d0c7223 */ /* 0x000fe4000001000c */
[----:B------:R-:W-:Y:S02]  /*171b0*/  FADD.FTZ R9, R9, R17 ;  /* 0x0000001109097221 */ /* 0x000fe40000010000 */
[----:B------:R-:W-:Y:S01]  /*171c0*/  FFMA.FTZ R13, R46, R16, R13 ;  /* 0x000000102e0d7223 */ /* 0x000fe2000001000d */
[----:B------:R-:W2:Y:S01]  /*171d0*/  LDL.LU R17, [R1+0x45c] ;  /* 0x00045c0001117983 */ /* 0x000ea20000300800 */
[----:B------:R-:W-:-:S03]  /*171e0*/  FADD.FTZ R10, R10, R16 ;  /* 0x000000100a0a7221 */ /* 0x000fc60000010000 */
[----:B------:R-:W2:Y:S01]  /*171f0*/  LDL.LU R16, [R1+0x448] ;  /* 0x0004480001107983 */ /* 0x000ea20000300800 */
[----:B------:R-:W-:Y:S02]  /*17200*/  FFMA.FTZ R12, R47, R15, R12 ;  /* 0x0000000f2f0c7223 */ /* 0x000fe4000001000c */
[----:B------:R-:W-:Y:S02]  /*17210*/  FADD.FTZ R9, R9, R15 ;  /* 0x0000000f09097221 */ /* 0x000fe40000010000 */
[----:B------:R-:W2:Y:S01]  /*17220*/  LDL.LU R15, [R1+0x450] ;  /* 0x00045000010f7983 */ /* 0x000ea20000300800 */
[----:B0-----:R-:W-:-:S05]  /*17230*/  @!P1 FADD.FTZ R68, R68, R8 ;  /* 0x0000000844449221 */ /* 0x001fca0000010000 */
[----:B------:R-:W0:Y:S01]  /*17240*/  SHFL.DOWN PT, R8, R68, 0x4, R6 ;  /* 0x0880000044087989 */ /* 0x000e2200000e0006 */
[----:B-1----:R-:W-:-:S05]  /*17250*/  @!P2 FADD.FTZ R69, R69, R11 ;  /* 0x0000000b4545a221 */ /* 0x002fca0000010000 */
[----:B------:R-:W1:Y:S01]  /*17260*/  SHFL.DOWN PT, R11, R69, 0x8, R6 ;  /* 0x09000000450b7989 */ /* 0x000e6200000e0006 */
[----:B0-----:R-:W-:-:S05]  /*17270*/  @!P2 FADD.FTZ R68, R68, R8 ;  /* 0x000000084444a221 */ /* 0x001fca0000010000 */
[----:B------:R-:W0:Y:S01]  /*17280*/  SHFL.DOWN PT, R8, R68, 0x8, R6 ;  /* 0x0900000044087989 */ /* 0x000e2200000e0006 */
[----:B-1----:R-:W-:Y:S02]  /*17290*/  @!P3 FADD.FTZ R69, R69, R11 ;  /* 0x0000000b4545b221 */ /* 0x002fe40000010000 */
[----:B------:R-:W-:Y:S02]  /*172a0*/  FADD.FTZ R10, R10, R26 ;  /* 0x0000001a0a0a7221 */ /* 0x000fe40000010000 */
[----:B------:R-:W-:Y:S02]  /*172b0*/  FFMA.FTZ R12, R49, R25, R12 ;  /* 0x00000019310c7223 */ /* 0x000fe4000001000c */
[----:B------:R-:W-:Y:S02]  /*172c0*/  FADD.FTZ R9, R9, R25 ;  /* 0x0000001909097221 */ /* 0x000fe40000010000 */
[----:B------:R-:W-:Y:S02]  /*172d0*/  FADD.FTZ R10, R10, R24 ;  /* 0x000000180a0a7221 */ /* 0x000fe40000010000 */
[----:B------:R-:W-:-:S02]  /*172e0*/  FFMA.FTZ R12, R51, R23, R12 ;  /* 0x00000017330c7223 */ /* 0x000fc4000001000c */
[----:B------:R-:W-:Y:S02]  /*172f0*/  FADD.FTZ R9, R9, R23 ;  /* 0x0000001709097221 */ /* 0x000fe40000010000 */
[----:B0-----:R-:W-:Y:S02]  /*17300*/  @!P3 FADD.FTZ R68, R68, R8 ;  /* 0x000000084444b221 */ /* 0x001fe40000010000 */
[----:B------:R-:W0:Y:S01]  /*17310*/  SHFL.DOWN PT, R8, R69, 0x10, R6 ;  /* 0x0a00000045087989 */ /* 0x000e2200000e0006 */
[----:B------:R-:W-:Y:S02]  /*17320*/  FFMA.FTZ R13, R48, R26, R13 ;  /* 0x0000001a300d7223 */ /* 0x000fe4000001000d */
[----:B----4-:R-:W-:Y:S02]  /*17330*/  FFMA.FTZ R12, R53, R22, R12 ;  /* 0x00000016350c7223 */ /* 0x010fe4000001000c */
[----:B------:R-:W-:Y:S02]  /*17340*/  FADD.FTZ R9, R9, R22 ;  /* 0x0000001609097221 */ /* 0x000fe40000010000 */
[----:B------:R-:W-:Y:S01]  /*17350*/  FFMA.FTZ R13, R50, R24, R13 ;  /* 0x00000018320d7223 */ /* 0x000fe2000001000d */
[----:B------:R1:W4:Y:S01]  /*17360*/  SHFL.DOWN PT, R7, R68, 0x10, R6 ;  /* 0x0a00000044077989 */ /* 0x00032200000e0006 */
[----:B0-----:R-:W-:-:S02]  /*17370*/  @!P4 FADD.FTZ R69, R69, R8 ;  /* 0x000000084545c221 */ /* 0x001fc40000010000 */
[----:B---3--:R-:W-:-:S04]  /*17380*/  FADD.FTZ R10, R10, R14 ;  /* 0x0000000e0a0a7221 */ /* 0x008fc80000010000 */
[----:B--2---:R-:W-:Y:S02]  /*17390*/  FADD.FTZ R10, R10, R21 ;  /* 0x000000150a0a7221 */ /* 0x004fe40000010000 */
[----:B------:R-:W-:Y:S02]  /*173a0*/  FFMA.FTZ R12, R55, R20, R12 ;  /* 0x00000014370c7223 */ /* 0x000fe4000001000c */
[----:B------:R-:W-:Y:S02]  /*173b0*/  FADD.FTZ R9, R9, R20 ;  /* 0x0000001409097221 */ /* 0x000fe40000010000 */
[----:B------:R-:W-:Y:S02]  /*173c0*/  FADD.FTZ R10, R10, R19 ;  /* 0x000000130a0a7221 */ /* 0x000fe40000010000 */
[----:B------:R-:W-:Y:S02]  /*173d0*/  FFMA.FTZ R13, R52, R14, R13 ;  /* 0x0000000e340d7223 */ /* 0x000fe4000001000d */
[----:B------:R-:W-:Y:S01]  /*173e0*/  FFMA.FTZ R12, R57, R18, R12 ;  /* 0x00000012390c7223 */ /* 0x000fe2000001000c */
[----:B------:R-:W2:Y:S01]  /*173f0*/  LDL R14, [R1+0x8b8] ;  /* 0x0008b800010e7983 */ /* 0x000ea20000100800 */
[----:B------:R-:W-:-:S02]  /*17400*/  FADD.FTZ R9, R9, R18 ;  /* 0x0000001209097221 */ /* 0x000fc40000010000 */
[----:B------:R-:W-:Y:S02]  /*17410*/  FADD.FTZ R10, R10, R17 ;  /* 0x000000110a0a7221 */ /* 0x000fe40000010000 */
[----:B------:R-:W-:Y:S02]  /*17420*/  FFMA.FTZ R59, R59, R16, R12 ;  /* 0x000000103b3b7223 */ /* 0x000fe4000001000c */
[----:B-1----:R-:W-:Y:S02]  /*17430*/  FADD.FTZ R6, R9, R16 ;  /* 0x0000001009067221 */ /* 0x002fe40000010000 */
[----:B------:R-:W-:Y:S02]  /*17440*/  FFMA.FTZ R8, R66, R2, R59 ;  /* 0x0000000242087223 */ /* 0x000fe4000001003b */
[----:B------:R-:W-:Y:S02]  /*17450*/  FADD.FTZ R11, R10, R15 ;  /* 0x0000000f0a0b7221 */ /* 0x000fe40000010000 */
[----:B------:R-:W-:-:S02]  /*17460*/  FADD.FTZ R10, R6, R2 ;  /* 0x00000002060a7221 */ /* 0x000fc40000010000 */
[----:B------:R0:W5:Y:S01]  /*17470*/  LDL.LU R2, [R1+0x8bc] ;  /* 0x0008bc0001027983 */ /* 0x0001620000300800 */
[----:B------:R-:W-:-:S04]  /*17480*/  FFMA.FTZ R13, R54, R21, R13 ;  /* 0x00000015360d7223 */ /* 0x000fc8000001000d */
[----:B------:R-:W-:-:S04]  /*17490*/  FFMA.FTZ R13, R56, R19, R13 ;  /* 0x00000013380d7223 */ /* 0x000fc8000001000d */
[----:B------:R-:W-:-:S04]  /*174a0*/  FFMA.FTZ R58, R58, R17, R13 ;  /* 0x000000113a3a7223 */ /* 0x000fc8000001000d */
[----:B------:R-:W-:Y:S02]  /*174b0*/  FFMA.FTZ R58, R65, R15, R58 ;  /* 0x0000000f413a7223 */ /* 0x000fe4000001003a */
[----:B------:R-:W1:Y:S01]  /*174c0*/  S2R R15, SR_LANEID ;  /* 0x00000000000f7919 */ /* 0x000e620000000000 */
[----:B------:R-:W-:Y:S01]  /*174d0*/  ISETP.NE.AND P2, PT, R41, RZ, PT ;  /* 0x000000ff2900720c */ /* 0x000fe20003f45270 */
[----:B------:R-:W-:Y:S02]  /*174e0*/  FFMA.FTZ R9, R67, R0, R58 ;  /* 0x0000000043097223 */ /* 0x000fe4000001003a */
[----:B------:R-:W-:Y:S02]  /*174f0*/  FADD.FTZ R11, R11, R0 ;  /* 0x000000000b0b7221 */ /* 0x000fe40000010000 */
[----:B----4-:R-:W-:Y:S01]  /*17500*/  @!P4 FADD.FTZ R68, R68, R7 ;  /* 0x000000074444c221 */ /* 0x010fe20000010000 */
[----:B------:R-:W-:Y:S02]  /*17510*/  MOV R6, c[0x0][0xc] ;  /* 0x0000030000067a02 */ /* 0x000fe40000000f00 */
[----:B------:R0:W-:Y:S01]  /*17520*/  STS.128 [R41.X16+0x90], R8 ;  /* 0x0000900829007388 */ /* 0x0001e2000000cc00 */
[----:B------:R-:W-:Y:S01]  /*17530*/  BSSY B0, `(.L_x_2740) ;  /* 0x0000026000007945 */ /* 0x000fe20003800000 */
[----:B-1----:R-:W-:-:S02]  /*17540*/  ISETP.NE.AND P3, PT, R15, RZ, PT ;  /* 0x000000ff0f00720c */ /* 0x002fc40003f65270 */
[----:B------:R-:W-:Y:S02]  /*17550*/  ISETP.GT.U32.AND P4, PT, R41, 0x30, PT ;  /* 0x000000302900780c */ /* 0x000fe40003f84070 */
[----:B------:R-:W-:-:S09]  /*17560*/  ISETP.GE.U32.AND P1, PT, R6, 0x2, PT ;  /* 0x000000020600780c */ /* 0x000fd20003f26070 */
[----:B--2---:R0:W-:Y:S04]  /*17570*/  @!P3 STS.64 [R14.X8+0x10], R68 ;  /* 0x000010440e00b388 */ /* 0x0041e80000008a00 */
[----:B------:R-:W-:Y:S06]  /*17580*/  BAR.SYNC.DEFER_BLOCKING 0x0 ;  /* 0x0000000000007b1d */ /* 0x000fec0000010000 */
[----:B------:R-:W-:Y:S05]  /*17590*/  @P2 BRA `(.L_x_2741) ;  /* 0x000001f000002947 */ /* 0x000fea0003800000 */
[----:B------:R-:W1:Y:S04]  /*175a0*/  LDS.64 R32, [0x18] ;  /* 0x00001800ff207984 */ /* 0x000e680000000a00 */
[----:B0-----:R-:W0:Y:S04]  /*175b0*/  LDS.128 R12, [0x20] ;  /* 0x00002000ff0c7984 */ /* 0x001e280000000c00 */
[----:B------:R-:W2:Y:S04]  /*175c0*/  LDS.128 R16, [0x30] ;  /* 0x00003000ff107984 */ /* 0x000ea80000000c00 */
[----:B------:R-:W3:Y:S04]  /*175d0*/  LDS.128 R20, [0x40] ;  /* 0x00004000ff147984 */ /* 0x000ee80000000c00 */
[----:B------:R-:W4:Y:S04]  /*175e0*/  LDS.128 R24, [0x50] ;  /* 0x00005000ff187984 */ /* 0x000f280000000c00 */
[----:B------:R-:W3:Y:S01]  /*175f0*/  LDS.128 R28, [0x60] ;  /* 0x00006000ff1c7984 */ /* 0x000ee20000000c00 */
[----:B-1----:R-:W-:-:S02]  /*17600*/  FADD.FTZ R7, R68, R32 ;  /* 0x0000002044077221 */ /* 0x002fc40000010000 */
[----:B------:R-:W-:Y:S02]  /*17610*/  FADD.FTZ R0, R69, R33 ;  /* 0x0000002145007221 */ /* 0x000fe40000010000 */
[----:B0-----:R-:W-:Y:S01]  /*17620*/  FADD.FTZ R7, R7, R12 ;  /* 0x0000000c07077221 */ /* 0x001fe20000010000 */
[----:B------:R-:W0:Y:S01]  /*17630*/  LDS.64 R68, [0x70] ;  /* 0x00007000ff447984 */ /* 0x000e220000000a00 */
        /* <DEDUP_REMOVED lines=19> */
[----:B0-----:R-:W-:Y:S02]  /*17770*/  FADD.FTZ R68, R7, R68 ;  /* 0x0000004407447221 */ /* 0x001fe40000010000 */
[----:B------:R-:W-:Y:S02]  /*17780*/  FADD.FTZ R69, R0, R69 ;  /* 0x0000004500457221 */ /* 0x000fe40000010000 */
.L_x_2741:
[----:B------:R-:W-:Y:S05]  /*17790*/  BSYNC B0 ;  /* 0x0000000000007941 */ /* 0x000fea0003800000 */
.L_x_2740:
[----:B------:R-:W-:Y:S01]  /*177a0*/  BAR.SYNC.DEFER_BLOCKING 0x0 ;  /* 0x0000000000007b1d */ /* 0x000fe20000010000 */
[----:B------:R-:W-:-:S05]  /*177b0*/  LEA R40, R41, 0x90, 0x4 ;  /* 0x0000009029287811 */ /* 0x000fca00078e20ff */
[----:B------:R-:W-:Y:S01]  /*177c0*/  BSSY B0, `(.L_x_2742) ;  /* 0x0000025000007945 */ /* 0x000fe20003800000 */
[----:B------:R-:W-:Y:S05]  /*177d0*/  @P4 BRA `(.L_x_2743) ;  /* 0x0000023000004947 */ /* 0x000fea0003800000 */
[----:B0-----:R-:W0:Y:S04]  /*177e0*/  LDS.128 R12, [R40+0x310] ;  /* 0x00031000280c7984 */ /* 0x001e280000000c00 */
        /* <DEDUP_REMOVED lines=34> */
.L_x_2743:
[----:B------:R-:W-:Y:S05]  /*17a10*/  BSYNC B0 ;  /* 0x0000000000007941 */ /* 0x000fea0003800000 */
.L_x_2742:
        /* <DEDUP_REMOVED lines=12> */
[-C--:B0-----:R-:W-:Y:S02]  /*17ae0*/  LEA R14, P4, R7, R18.reuse, 0x2 ;  /* 0x00000012070e7211 */ /* 0x081fe400078810ff */
[----:B------:R-:W-:Y:S02]  /*17af0*/  LEA R16, P5, R17, R18, 0x2 ;  /* 0x0000001211107211 */ /* 0x000fe400078a10ff */
[----:B------:R-:W-:Y:S02]  /*17b00*/  IADD3.X R13, R19, UR12, RZ, P3, !PT ;  /* 0x0000000c130d7c10 */ /* 0x000fe40009ffe4ff */
[----:B------:R-:W-:Y:S02]  /*17b10*/  LEA.HI.X R15, R7, R19, R0, 0x2, P4 ;  /* 0x00000013070f7211 */ /* 0x000fe400020f1400 */
[----:B------:R-:W-:Y:S01]  /*17b20*/  IADD3.X R17, R19, UR11, RZ, P5, !PT ;  /* 0x0000000b13117c10 */ /* 0x000fe2000affe4ff */
[----:B------:R1:W-:Y:S04]  /*17b30*/  RED.E.ADD.F32.FTZ.RN.STRONG.GPU [R12.64], R9 ;  /* 0x000000090c00798e */ /* 0x0003e8000c10e78e */
[----:B------:R1:W-:Y:S04]  /*17b40*/  RED.E.ADD.F32.FTZ.RN.STRONG.GPU [R14.64], R10 ;  /* 0x0000000a0e00798e */ /* 0x0003e8000c10e78e */
[----:B------:R1:W-:Y:S02]  /*17b50*/  RED.E.ADD.F32.FTZ.RN.STRONG.GPU [R16.64], R11 ;  /* 0x0000000b1000798e */ /* 0x0003e4000c10e78e */
.L_x_2745:
[----:B------:R-:W-:Y:S05]  /*17b60*/  BSYNC B0 ;  /* 0x0000000000007941 */ /* 0x000fea0003800000 */
.L_x_2744:
[----:B------:R-:W-:Y:S05]  /*17b70*/  @!P1 BRA `(.L_x_2746) ;  /* 0x0000129000009947 */ /* 0x000fea0003800000 */
[----:B01----:R-:W2:Y:S04]  /*17b80*/  LDL R11, [R1+0x8b0] ;  /* 0x0008b000010b7983 */ /* 0x003ea80000100800 */
        /* <DEDUP_REMOVED lines=9> */
[----:B------:R-:W0:Y:S04]  /*17c20*/  S2R R12, SR_CTAID.X ;  /* 0x00000000000c7919 */ /* 0x000e280000002500 */
[----:B------:R-:W1:Y:S01]  /*17c30*/  S2R R7, SR_LANEID ;  /* 0x0000000000077919 */ /* 0x000e620000000000 */
[----:B0-----:R-:W-:-:S04]  /*17c40*/  IMAD R13, R12, c[0x0][0x10], R10 ;  /* 0x000004000c0d7a24 */ /* 0x001fc800078e020a */
[----:B------:R-:W-:-:S05]  /*17c50*/  IMAD.WIDE.U32 R12, R13, 0x8, R8 ;  /* 0x000000080d0c7825 */ /* 0x000fca00078e0008 */
[----:B------:R0:W-:Y:S01]  /*17c60*/  STG.E.64 [R12.64], R68 ;  /* 0x000000440c007986 */ /* 0x0001e2000c101b0e */
[----:B------:R-:W-:Y:S06]  /*17c70*/  MEMBAR.ALL.GPU ;  /* 0x0000000000007992 */ /* 0x000fec000000a000 */
[----:B-1----:R-:W-:Y:S01]  /*17c80*/  VOTEU.ANY UR4, UPT, PT ;  /* 0x0000000000047886 */ /* 0x002fe200038e0100 */
[----:B------:R-:W-:Y:S01]  /*17c90*/  LOP3.LUT P1, RZ, R11, 0x2, RZ, 0xc0, !PT ;  /* 0x000000020bff7812 */ /* 0x000fe2000782c0ff */
[----:B------:R-:W-:Y:S01]  /*17ca0*/  UFLO.U32 UR8, UR4 ;  /* 0x00000004000872bd */ /* 0x000fe200080e0000 */
[----:B------:R-:W-:Y:S01]  /*17cb0*/  MOV R0, 0x1 ;  /* 0x0000000100007802 */ /* 0x000fe20000000f00 */
[----:B------:R-:W-:Y:S01]  /*17cc0*/  UPOPC UR4, UR4 ;  /* 0x00000004000472bf */ /* 0x000fe20008000000 */
[----:B------:R-:W-:-:S00]  /*17cd0*/  ERRBAR ;  /* 0x00000000000079ab */ /* 0x000fc00000000000 */
[----:B------:R-:W-:Y:S02]  /*17ce0*/  SEL R0, R0, 0xffffffff, !P1 ;  /* 0xffffffff00007807 */ /* 0x000fe40004800000 */
[----:B------:R-:W-:-:S03]  /*17cf0*/  ISETP.EQ.U32.AND P3, PT, R7, UR8, PT ;  /* 0x0000000807007c0c */ /* 0x000fc6000bf62070 */
[----:B------:R-:W-:Y:S01]  /*17d00*/  IMAD R11, R0, UR4, RZ ;  /* 0x00000004000b7c24 */ /* 0x000fe2000f8e02ff */
[----:B------:R-:W-:Y:S02]  /*17d10*/  MOV R0, 0xffffffff ;  /* 0xffffffff00007802 */ /* 0x000fe40000000f00 */
[----:B------:R-:W-:-:S03]  /*17d20*/  SEL R7, RZ, c[0x0][0xc], P1 ;  /* 0x00000300ff077a07 */ /* 0x000fc60000800000 */
[----:B------:R1:W-:Y:S01]  /*17d30*/  STL [R1], R0 ;  /* 0x0000000001007387 */ /* 0x0003e20000100800 */
[----:B------:R-:W-:Y:S02]  /*17d40*/  UMOV UR4, 0xffffffff ;  /* 0xffffffff00047882 */ /* 0x000fe40000000000 */
[----:B------:R-:W-:Y:S01]  /*17d50*/  ISETP.NE.AND P1, PT, R7, UR4, PT ;  /* 0x0000000407007c0c */ /* 0x000fe2000bf25270 */
[----:B------:R1:W-:-:S12]  /*17d60*/  @P3 RED.E.ADD.S32.STRONG.GPU [R14.64], R11 ;  /* 0x0000000b0e00398e */ /* 0x0003d8000c10e38e */
[----:B-1----:R-:W-:Y:S05]  /*17d70*/  @!P1 BRA `(.L_x_2747) ;  /* 0x0000006000009947 */ /* 0x002fea0003800000 */
.L_x_2748:
[----:B------:R-:W2:Y:S01]  /*17d80*/  LDG.E.STRONG.GPU R0, [R14.64] ;  /* 0x0000000e0e007981 */ /* 0x000ea2000c1ef900 */
[----:B------:R-:W-:Y:S01]  /*17d90*/  YIELD ;  /* 0x0000000000007946 */ /* 0x000fe20003800000 */
[----:B--2---:R-:W-:-:S05]  /*17da0*/  CCTL.IVALL ;  /* 0x00000000ff00798f */ /* 0x004fca0002000000 */
[----:B------:R1:W-:Y:S01]  /*17db0*/  STL [R1], R0 ;  /* 0x0000000001007387 */ /* 0x0003e20000100800 */
[----:B------:R-:W-:-:S13]  /*17dc0*/  ISETP.NE.AND P1, PT, R0, R7, PT ;  /* 0x000000070000720c */ /* 0x000fda0003f25270 */
[----:B-1----:R-:W-:Y:S05]  /*17dd0*/  @P1 BRA `(.L_x_2748) ;  /* 0xffffffa000001947 */ /* 0x002fea000383ffff */
.L_x_2747:
        /* <DEDUP_REMOVED lines=17> */
.L_x_2752:
[----:B------:R-:W1:Y:S01]  /*17ef0*/  S2R R6, SR_CTAID.X ;  /* 0x0000000000067919 */ /* 0x000e620000002500 */
[C---:B------:R-:W-:Y:S02]  /*17f00*/  IADD3 R15, R7.reuse, 0x1, RZ ;  /* 0x00000001070f7810 */ /* 0x040fe40007ffe0ff */
[C---:B------:R-:W-:Y:S02]  /*17f10*/  IADD3 R17, R7.reuse, 0x2, RZ ;  /* 0x0000000207117810 */ /* 0x040fe40007ffe0ff */
[C---:B------:R-:W-:Y:S02]  /*17f20*/  IADD3 R19, R7.reuse, 0x3, RZ ;  /* 0x0000000307137810 */ /* 0x040fe40007ffe0ff */
[-C--:B-1----:R-:W-:Y:S02]  /*17f30*/  ISETP.EQ.OR P3, PT, R7, R6.reuse, P2 ;  /* 0x000000060700720c */ /* 0x082fe40001762670 */
[-C--:B------:R-:W-:Y:S02]  /*17f40*/  ISETP.EQ.OR P4, PT, R15, R6.reuse, P2 ;  /* 0x000000060f00720c */ /* 0x080fe40001782670 */
[----:B------:R-:W-:-:S02]  /*17f50*/  ISETP.EQ.OR P6, PT, R17, R6, P2 ;  /* 0x000000061100720c */ /* 0x000fc400017c2670 */
[----:B------:R-:W-:-:S07]  /*17f60*/  ISETP.EQ.OR P5, PT, R19, R6, P2 ;  /* 0x000000061300720c */ /* 0x000fce00017a2670 */
[--C-:B0-----:R-:W-:Y:S02]  /*17f70*/  @!P3 IMAD R13, R7, c[0x0][0x10], R10.reuse ;  /* 0x00000400070dba24 */ /* 0x101fe400078e020a */
        /* <DEDUP_REMOVED lines=107> */
.L_x_2751:
[----:B------:R-:W-:-:S13]  /*18630*/  ISETP.GT.AND P3, PT, R0, 0x4, PT ;  /* 0x000000040000780c */ /* 0x000fda0003f64270 */
[----:B------:R-:W-:Y:S05]  /*18640*/  @!P3 BRA `(.L_x_2753) ;  /* 0x000003c00000b947 */ /* 0x000fea0003800000 */
[----:B------:R-:W1:Y:S01]  /*18650*/  S2R R6, SR_CTAID.X ;  /* 0x0000000000067919 */ /* 0x000e620000002500 */
[C---:B------:R-:W-:Y:S02]  /*18660*/  IADD3 R15, R7.reuse, 0x1, RZ ;  /* 0x00000001070f7810 */ /* 0x040fe40007ffe0ff */
[C---:B------:R-:W-:Y:S02]  /*18670*/  IADD3 R17, R7.reuse, 0x2, RZ ;  /* 0x0000000207117810 */ /* 0x040fe40007ffe0ff */
[-C--:B-1----:R-:W-:Y:S02]  /*18680*/  ISETP.EQ.OR P5, PT, R7, R6.reuse, P2 ;  /* 0x000000060700720c */ /* 0x082fe400017a2670 */
[-C--:B------:R-:W-:Y:S02]  /*18690*/  ISETP.EQ.OR P6, PT, R15, R6.reuse, P2 ;  /* 0x000000060f00720c */ /* 0x080fe400017c2670 */
[----:B------:R-:W-:-:S09]  /*186a0*/  ISETP.EQ.OR P3, PT, R17, R6, P2 ;  /* 0x000000061100720c */ /* 0x000fd20001762670 */
[--C-:B0-----:R-:W-:Y:S02]  /*186b0*/  @!P5 IMAD R13, R7, c[0x0][0x10], R10.reuse ;  /* 0x00000400070dda24 */ /* 0x101fe400078e020a */
        /* <DEDUP_REMOVED lines=15> */
[----:B------:R-:W-:Y:S02]  /*187b0*/  @!P1 IMAD R7, R11, c[0x0][0x10], R10 ;  /* 0x000004000b079a24 */ /* 0x000fe400078e020a */
        /* <DEDUP_REMOVED lines=23> */
[----:B------:R-:W-:-:S04]  /*18930*/  IADD3 R0, R0, -0x4, RZ ;  /* 0xfffffffc00007810 */ /* 0x000fc80007ffe0ff */
[----:B------:R-:W-:Y:S01]  /*18940*/  IADD3 R0, R0, -0x4, RZ ;  /* 0xfffffffc00007810 */ /* 0x000fe20007ffe0ff */
[----:B--2---:R-:W-:Y:S02]  /*18950*/  @!P1 FADD.FTZ R68, R68, R6 ;  /* 0x0000000644449221 */ /* 0x004fe40000010000 */
[----:B------:R-:W-:Y:S01]  /*18960*/  @!P1 FADD.FTZ R69, R69, R7 ;  /* 0x0000000745459221 */ /* 0x000fe20000010000 */
[----:B------:R-:W-:Y:S02]  /*18970*/  PLOP3.LUT P1, PT, PT, PT, PT, 0x8, 0x0 ;  /* 0x000000000000781c */ /* 0x000fe40003f2e170 */
[----:B------:R-:W-:Y:S01]  /*18980*/  IADD3 R7, R21, 0x4, RZ ;  /* 0x0000000415077810 */ /* 0x000fe20007ffe0ff */
        /* <DEDUP_REMOVED lines=8> */
.L_x_2753:
[----:B------:R-:W-:-:S13]  /*18a10*/  ISETP.NE.OR P1, PT, R0, RZ, P1 ;  /* 0x000000ff0000720c */ /* 0x000fda0000f25670 */
[----:B------:R-:W-:Y:S05]  /*18a20*/  @!P1 BRA `(.L_x_2749) ;  /* 0x0000020000009947 */ /* 0x000fea0003800000 */
.L_x_2750:
        /* <DEDUP_REMOVED lines=32> */
.L_x_2749:
[----:B------:R-:W-:-:S04]  /*18c30*/  MOV R0, c[0x0][0xc] ;  /* 0x0000030000007a02 */ /* 0x000fc80000000f00 */
[----:B------:R-:W-:-:S13]  /*18c40*/  LOP3.LUT P1, R0, R0, 0x3, RZ, 0xc0, !PT ;  /* 0x0000000300007812 */ /* 0x000fda000782c0ff */
[----:B------:R-:W-:Y:S05]  /*18c50*/  @!P1 BRA `(.L_x_2746) ;  /* 0x000001b000009947 */ /* 0x000fea0003800000 */
[----:B------:R-:W1:Y:S01]  /*18c60*/  S2R R6, SR_CTAID.X ;  /* 0x0000000000067919 */ /* 0x000e620000002500 */
[----:B------:R-:W-:Y:S01]  /*18c70*/  BSSY B0, `(.L_x_2754) ;  /* 0x0000009000007945 */ /* 0x000fe20003800000 */
[----:B------:R-:W-:Y:S02]  /*18c80*/  ISETP.NE.AND P3, PT, R0, 0x1, PT ;  /* 0x000000010000780c */ /* 0x000fe40003f65270 */
[----:B-1----:R-:W-:-:S13]  /*18c90*/  ISETP.EQ.OR P1, PT, R7, R6, P2 ;  /* 0x000000060700720c */ /* 0x002fda0001722670 */
[----:B------:R-:W-:Y:S05]  /*18ca0*/  @P1 BRA `(.L_x_2755) ;  /* 0x0000005000001947 */ /* 0x000fea0003800000 */
[----:B0-----:R-:W-:-:S04]  /*18cb0*/  IMAD R13, R7, c[0x0][0x10], R10 ;  /* 0x00000400070d7a24 */ /* 0x001fc800078e020a */
[----:B------:R-:W-:-:S06]  /*18cc0*/  IMAD.WIDE.U32 R12, R13, 0x8, R8 ;  /* 0x000000080d0c7825 */ /* 0x000fcc00078e0008 */
[----:B------:R-:W2:Y:S02]  /*18cd0*/  LDG.E.64 R12, [R12.64] ;  /* 0x0000000e0c0c7981 */ /* 0x000ea4000c1e1b00 */
[----:B--2---:R-:W-:Y:S02]  /*18ce0*/  FADD.FTZ R68, R68, R12 ;  /* 0x0000000c44447221 */ /* 0x004fe40000010000 */
[----:B------:R-:W-:Y:S02]  /*18cf0*/  FADD.FTZ R69, R69, R13 ;  /* 0x0000000d45457221 */ /* 0x000fe40000010000 */
.L_x_2755:
[----:B------:R-:W-:Y:S05]  /*18d00*/  BSYNC B0 ;  /* 0x0000000000007941 */ /* 0x000fea0003800000 */
.L_x_2754:
        /* <DEDUP_REMOVED lines=12> */
[----:B0-2---:R-:W-:Y:S02]  /*18dd0*/  @!P3 FADD.FTZ R68, R68, R6 ;  /* 0x000000064444b221 */ /* 0x005fe40000010000 */
[----:B------:R-:W-:Y:S02]  /*18de0*/  @!P3 FADD.FTZ R69, R69, R7 ;  /* 0x000000074545b221 */ /* 0x000fe40000010000 */
[----:B---3--:R-:W-:-:S02]  /*18df0*/  @!P1 FADD.FTZ R68, R68, R8 ;  /* 0x0000000844449221 */ /* 0x008fc40000010000 */
[----:B------:R-:W-:-:S05]  /*18e00*/  @!P1 FADD.FTZ R69, R69, R9 ;  /* 0x0000000945459221 */ /* 0x000fca0000010000 */
.L_x_2746:
[----:B------:R-:W-:Y:S01]  /*18e10*/  @!P2 STS.64 [0x80], R68 ;  /* 0x00008044ff00a388 */ /* 0x000fe20000000a00 */
[----:B-1----:R-:W-:-:S03]  /*18e20*/  HFMA2.MMA R17, -RZ, RZ, 0, 0 ;  /* 0x00000000ff117435 */ /* 0x002fc600000001ff */
[----:B------:R-:W-:Y:S01]  /*18e30*/  BAR.SYNC.DEFER_BLOCKING 0x0 ;  /* 0x0000000000007b1d */ /* 0x000fe20000010000 */
[----:B------:R-:W-:-:S05]  /*18e40*/  ISETP.NE.AND P3, PT, RZ, UR19, PT ;  /* 0x00000013ff007c0c */ /* 0x000fca000bf65270 */
[----:B------:R-:W1:Y:S02]  /*18e50*/  LDS.64 R6, [0x80] ;  /* 0x00008000ff067984 */ /* 0x000e640000000a00 */
[----:B-1----:R-:W-:Y:S02]  /*18e60*/  FMUL.FTZ R0, R6, c[0x0][0x20c] ;  /* 0x0000830006007a20 */ /* 0x002fe40000410000 */
[----:B------:R-:W-:Y:S02]  /*18e70*/  FMUL.FTZ R7, R7, c[0x0][0x20c] ;  /* 0x0000830007077a20 */ /* 0x000fe40000410000 */
.L_x_2761:
[----:B------:R-:W-:-:S05]  /*18e80*/  LEA R16, R17, UR10, 0x3 ;  /* 0x0000000a11107c11 */ /* 0x000fca000f8e18ff */
[----:B0-----:R-:W2:Y:S04]  /*18e90*/  LDL.128 R12, [R16+0x10] ;  /* 0x00001000100c7983 */ /* 0x001ea80000100c00 */
[----:B------:R0:W3:Y:S01]  /*18ea0*/  LDL.128 R8, [R16+0x210] ;  /* 0x0002100010087983 */ /* 0x0000e20000100c00 */
[----:B------:R-:W-:Y:S01]  /*18eb0*/  BSSY B0, `(.L_x_2756) ;  /* 0x0000037000007945 */ /* 0x000fe20003800000 */
[----:B--2---:R-:W-:Y:S02]  /*18ec0*/  FADD.FTZ R12, R12, -UR9 ;  /* 0x800000090c0c7e21 */ /* 0x004fe40008010000 */
[----:B------:R-:W-:Y:S02]  /*18ed0*/  FADD.FTZ R13, R13, -UR9 ;  /* 0x800000090d0d7e21 */ /* 0x000fe40008010000 */
[----:B------:R-:W-:-:S02]  /*18ee0*/  FMUL.FTZ R23, R12, UR5 ;  /* 0x000000050c177c20 */ /* 0x000fc40008410000 */
[----:B------:R-:W-:Y:S02]  /*18ef0*/  FMUL.FTZ R22, R13, UR5 ;  /* 0x000000050d167c20 */ /* 0x000fe40008410000 */
[----:B-----5:R-:W-:Y:S02]  /*18f00*/  @P3 FFMA.FTZ R6, R23, R4, R2 ;  /* 0x0000000417063223 */ /* 0x020fe40000010002 */
[----:B------:R-:W-:Y:S02]  /*18f10*/  @P3 FFMA.FTZ R12, R22, R5, R3 ;  /* 0x00000005160c3223 */ /* 0x000fe40000010003 */
[----:B------:R-:W-:Y:S02]  /*18f20*/  @P3 FMUL.FTZ R13, R6, -1.4426950216293334961 ;  /* 0xbfb8aa3b060d3820 */ /* 0x000fe40000410000 */
[----:B------:R-:W-:Y:S02]  /*18f30*/  @P3 FMUL.FTZ R18, R12, -1.4426950216293334961 ;  /* 0xbfb8aa3b0c123820 */ /* 0x000fe40000410000 */
[----:B------:R-:W-:-:S02]  /*18f40*/  FADD.FTZ R14, R14, -UR9 ;  /* 0x800000090e0e7e21 */ /* 0x000fc40008010000 */
[----:B------:R-:W0:Y:S01]  /*18f50*/  @P3 MUFU.EX2 R13, R13 ;  /* 0x0000000d000d3308 */ /* 0x000e220000000800 */
[----:B------:R-:W-:-:S07]  /*18f60*/  FADD.FTZ R15, R15, -UR9 ;  /* 0x800000090f0f7e21 */ /* 0x000fce0008010000 */
[----:B------:R-:W1:Y:S01]  /*18f70*/  @P3 MUFU.EX2 R18, R18 ;  /* 0x0000001200123308 */ /* 0x000e620000000800 */
[----:B0-----:R-:W-:-:S07]  /*18f80*/  @P3 FADD.FTZ R16, R13, 1 ;  /* 0x3f8000000d103421 */ /* 0x001fce0000010000 */
[----:B------:R-:W0:Y:S01]  /*18f90*/  @P3 MUFU.RCP R19, R16 ;  /* 0x0000001000133308 */ /* 0x000e220000001000 */
[----:B-1----:R-:W-:Y:S02]  /*18fa0*/  @P3 FADD.FTZ R20, R18, 1 ;  /* 0x3f80000012143421 */ /* 0x002fe40000010000 */
[----:B------:R-:W-:-:S05]  /*18fb0*/  FMUL.FTZ R18, R15, UR5 ;  /* 0x000000050f127c20 */ /* 0x000fca0008410000 */
[----:B------:R-:W1:Y:S01]  /*18fc0*/  @P3 MUFU.RCP R20, R20 ;  /* 0x0000001400143308 */ /* 0x000e620000001000 */
[----:B0-----:R-:W-:Y:S02]  /*18fd0*/  @P3 FADD.FTZ R21, -R19, 1 ;  /* 0x3f80000013153421 */ /* 0x001fe40000010100 */
[----:B---3--:R-:W-:Y:S02]  /*18fe0*/  @P3 FMUL.FTZ R19, R8, R19 ;  /* 0x0000001308133220 */ /* 0x008fe40000410000 */
[----:B------:R-:W-:Y:S01]  /*18ff0*/  @P3 FFMA.FTZ R6, R6, R21, 1 ;  /* 0x3f80000006063423 */ /* 0x000fe20000010015 */
[----:B------:R-:W-:-:S03]  /*19000*/  LEA R21, R17, R64, 0x3 ;  /* 0x0000004011157211 */ /* 0x000fc600078e18ff */
[----:B------:R-:W-:Y:S01]  /*19010*/  @P3 FMUL.FTZ R8, R19, R6 ;  /* 0x0000000613083220 */ /* 0x000fe20000410000 */
[C---:B------:R-:W-:Y:S01]  /*19020*/  ISETP.GE.U32.AND P1, PT, R21.reuse, c[0x0][0x1e0], PT ;  /* 0x0000780015007a0c */ /* 0x040fe20003f26070 */
[----:B-1----:R-:W-:Y:S01]  /*19030*/  @P3 FADD.FTZ R13, -R20, 1 ;  /* 0x3f800000140d3421 */ /* 0x002fe20000010100 */
[----:B------:R-:W-:Y:S01]  /*19040*/  SHF.R.S32.HI R16, RZ, 0x1f, R21 ;  /* 0x0000001fff107819 */ /* 0x000fe20000011415 */
[----:B------:R-:W-:Y:S01]  /*19050*/  FFMA.FTZ R19, R0, R23, R7 ;  /* 0x0000001700137223 */ /* 0x000fe20000010007 */
[----:B------:R-:W-:Y:S01]  /*19060*/  IADD3 R6, R21, 0x8, RZ ;  /* 0x0000000815067810 */ /* 0x000fe20007ffe0ff */
[----:B------:R-:W-:Y:S01]  /*19070*/  @P3 FFMA.FTZ R13, R12, R13, 1 ;  /* 0x3f8000000c0d3423 */ /* 0x000fe2000001000d */
[----:B------:R-:W-:Y:S01]  /*19080*/  ISETP.GE.OR.EX P1, PT, R16, c[0x0][0x1e4], P0, P1 ;  /* 0x0000790010007a0c */ /* 0x000fe20000726710 */
[----:B------:R-:W-:Y:S01]  /*19090*/  @P3 FMUL.FTZ R20, R9, R20 ;  /* 0x0000001409143220 */ /* 0x000fe20000410000 */
[----:B------:R-:W-:Y:S01]  /*190a0*/  ISETP.GE.U32.AND P2, PT, R6, c[0x0][0x1e0], PT ;  /* 0x0000780006007a0c */ /* 0x000fe20003f46070 */
[----:B------:R-:W-:Y:S01]  /*190b0*/  FFMA.FTZ R19, R8, R4, -R19 ;  /* 0x0000000408137223 */ /* 0x000fe20000010813 */
[----:B------:R-:W-:Y:S01]  /*190c0*/  SHF.R.S32.HI R24, RZ, 0x1f, R6 ;  /* 0x0000001fff187819 */ /* 0x000fe20000011406 */
[----:B------:R-:W-:Y:S01]  /*190d0*/  @P3 FMUL.FTZ R9, R20, R13 ;  /* 0x0000000d14093220 */ /* 0x000fe20000410000 */
[----:B------:R-:W-:Y:S01]  /*190e0*/  MOV R13, R10 ;  /* 0x0000000a000d7202 */ /* 0x000fe20000000f00 */
[----:B------:R-:W-:Y:S01]  /*190f0*/  FMUL.FTZ R23, R14, UR5 ;  /* 0x000000050e177c20 */ /* 0x000fe20008410000 */
[----:B------:R-:W-:Y:S01]  /*19100*/  ISETP.GE.OR.EX P2, PT, R24, c[0x0][0x1e4], P0, P2 ;  /* 0x0000790018007a0c */ /* 0x000fe20000746720 */
[C-C-:B------:R-:W-:Y:S01]  /*19110*/  FFMA.FTZ R8, R0.reuse, R22, R7.reuse ;  /* 0x0000001600087223 */ /* 0x140fe20000010007 */
[----:B------:R-:W-:Y:S01]  /*19120*/  MOV R12, R11 ;  /* 0x0000000b000c7202 */ /* 0x000fe20000000f00 */
[----:B------:R-:W-:-:S02]  /*19130*/  FFMA.FTZ R20, R0, R23, R7 ;  /* 0x0000001700147223 */ /* 0x000fc40000010007 */
[----:B------:R-:W-:Y:S02]  /*19140*/  FFMA.FTZ R22, R0, R18, R7 ;  /* 0x0000001200167223 */ /* 0x000fe40000010007 */
        /* <DEDUP_REMOVED lines=11> */
[----:B------:R-:W-:-:S05]  /*19200*/  LEA.HI.X R11, R8, c[0x0][0x164], R9, 0x2, P1 ;  /* 0x00005900080b7a11 */ /* 0x000fca00008f1409 */
[----:B------:R0:W-:Y:S04]  /*19210*/  STG.E.64 [R10.64], R14 ;  /* 0x0000000e0a007986 */ /* 0x0001e8000c101b0e */
.L_x_2757:
[----:B------:R-:W-:Y:S05]  /*19220*/  BSYNC B0 ;  /* 0x0000000000007941 */ /* 0x000fea0003800000 */
.L_x_2756:
[----:B------:R-:W-:Y:S05]  /*19230*/  @!P3 BRA `(.L_x_2758) ;  /* 0x000001200000b947 */ /* 0x000fea0003800000 */
        /* <DEDUP_REMOVED lines=18> */
.L_x_2758:
[----:B------:R-:W-:Y:S01]  /*19360*/  BSSY B0, `(.L_x_2759) ;  /* 0x000000f000007945 */ /* 0x000fe20003800000 */
[----:B------:R-:W-:Y:S02]  /*19370*/  FFMA.FTZ R20, R13, R4, -R20 ;  /* 0x000000040d147223 */ /* 0x000fe40000010814 */
[----:B------:R-:W-:Y:S01]  /*19380*/  FFMA.FTZ R21, R12, R5, -R22 ;  /* 0x000000050c157223 */ /* 0x000fe20000010816 */
[----:B------:R-:W-:Y:S05]  /*19390*/  @P2 BRA `(.L_x_2760) ;  /* 0x000000b000002947 */ /* 0x000fea0003800000 */
[----:B------:R-:W-:Y:S01]  /*193a0*/  MOV R8, R60 ;  /* 0x0000003c00087202 */ /* 0x000fe20000000f00 */
[----:B0-----:R-:W-:Y:S01]  /*193b0*/  IMAD R11, R24, c[0x0][0x1d8], RZ ;  /* 0x00007600180b7a24 */ /* 0x001fe200078e02ff */
[----:B------:R-:W-:Y:S01]  /*193c0*/  MOV R9, R63 ;  /* 0x0000003f00097202 */ /* 0x000fe20000000f00 */
[----:B------:R-:W-:Y:S02]  /*193d0*/  FMUL.FTZ R20, R20, UR5 ;  /* 0x0000000514147c20 */ /* 0x000fe40008410000 */
[----:B------:R-:W-:-:S02]  /*193e0*/  IMAD R11, R6, c[0x0][0x1dc], R11 ;  /* 0x00007700060b7a24 */ /* 0x000fc400078e020b */
[----:B------:R-:W-:-:S04]  /*193f0*/  IMAD.WIDE.U32 R8, R6, c[0x0][0x1d8], R8 ;  /* 0x0000760006087a25 */ /* 0x000fc800078e0008 */
[----:B------:R-:W-:Y:S01]  /*19400*/  FMUL.FTZ R21, R21, UR5 ;  /* 0x0000000515157c20 */ /* 0x000fe20008410000 */
[----:B------:R-:W-:Y:S02]  /*19410*/  IADD3 R9, R9, R11, RZ ;  /* 0x0000000b09097210 */ /* 0x000fe40007ffe0ff */
[----:B------:R-:W-:-:S04]  /*19420*/  LEA R10, P1, R8, c[0x0][0x160], 0x2 ;  /* 0x00005800080a7a11 */ /* 0x000fc800078210ff */
[----:B------:R-:W-:-:S05]  /*19430*/  LEA.HI.X R11, R8, c[0x0][0x164], R9, 0x2, P1 ;  /* 0x00005900080b7a11 */ /* 0x000fca00008f1409 */
[----:B------:R0:W-:Y:S04]  /*19440*/  STG.E.64 [R10.64], R20 ;  /* 0x000000140a007986 */ /* 0x0001e8000c101b0e */
.L_x_2760:
[----:B------:R-:W-:Y:S05]  /*19450*/  BSYNC B0 ;  /* 0x0000000000007941 */ /* 0x000fea0003800000 */
.L_x_2759:
[----:B------:R-:W-:-:S04]  /*19460*/  IADD3 R17, R17, 0x2, RZ ;  /* 0x0000000211117810 */ /* 0x000fc80007ffe0ff */
[----:B------:R-:W-:-:S13]  /*19470*/  ISETP.NE.AND P1, PT, R17, 0x40, PT ;  /* 0x000000401100780c */ /* 0x000fda0003f25270 */
        /* <DEDUP_REMOVED lines=10> */
.L_x_2673:
[----:B--234-:R-:W2:Y:S01]  /*19520*/  LDL R2, [R1+0x80c] ;  /* 0x00080c0001027983 */ /* 0x01cea20000100800 */
[----:B-1----:R-:W-:Y:S01]  /*19530*/  MOV R6, c[0x0][0xc] ;  /* 0x0000030000067a02 */ /* 0x002fe20000000f00 */
[----:B------:R-:W-:Y:S01]  /*19540*/  HFMA2.MMA R25, -RZ, RZ, 0, 2.384185791015625e-07 ;  /* 0x00000004ff197435 */ /* 0x000fe200000001ff */
        /* <DEDUP_REMOVED lines=16> */
.L_x_2764:
[----:B------:R-:W-:Y:S05]  /*19650*/  BSYNC B0 ;  /* 0x0000000000007941 */ /* 0x000fea0003800000 */
.L_x_2763:
[----:B------:R-:W2:Y:S01]  /*19660*/  S2R R7, SR_CTAID.X ;  /* 0x0000000000077919 */ /* 0x000ea20000002500 */
[----:B------:R-:W3:Y:S01]  /*19670*/  S2UR UR4, SR_CTAID.Y ;  /* 0x00000000000479c3 */ /* 0x000ee20000002600 */
[----:B-1----:R-:W-:Y:S02]  /*19680*/  IADD3 R5, R6, -0x1, RZ ;  /* 0xffffffff06057810 */ /* 0x002fe40007ffe0ff */
[----:B------:R-:W-:Y:S02]  /*19690*/  IADD3 R0, R4, -0x1, RZ ;  /* 0xffffffff04007810 */ /* 0x000fe40007ffe0ff */
[----:B--2---:R-:W-:-:S04]  /*196a0*/  ISETP.NE.AND P0, PT, R7, R5, PT ;  /* 0x000000050700720c */ /* 0x004fc80003f05270 */
[----:B---3--:R-:W-:-:S13]  /*196b0*/  ISETP.NE.OR P0, PT, R0, UR4, P0 ;  /* 0x0000000400007c0c */ /* 0x008fda0008705670 */
[----:B------:R-:W-:Y:S05]  /*196c0*/  @P0 EXIT ;  /* 0x000000000000094d */ /* 0x000fea0003800000 */
[----:B------:R-:W-:Y:S05]  /*196d0*/  @P1 BRA `(.L_x_2765) ;  /* 0x0000008000001947 */ /* 0x000fea0003800000 */
[----:B------:R-:W-:-:S05]  /*196e0*/  IMAD R0, R6, c[0x0][0x10], RZ ;  /* 0x0000040006007a24 */ /* 0x000fca00078e02ff */
[----:B------:R-:W-:-:S13]  /*196f0*/  ISETP.NE.AND P0, PT, R0, -0x1, PT ;  /* 0xffffffff0000780c */ /* 0x000fda0003f05270 */
[----:B------:R-:W-:Y:S05]  /*19700*/  @!P0 BRA `(.L_x_2765) ;  /* 0x0000005000008947 */ /* 0x000fea0003800000 */
.L_x_2766:
[----:B------:R-:W2:Y:S01]  /*19710*/  LDG.E.STRONG.GPU R5, [R2.64] ;  /* 0x0000000e02057981 */ /* 0x000ea2000c1ef900 */
[----:B------:R-:W-:Y:S01]  /*19720*/  YIELD ;  /* 0x0000000000007946 */ /* 0x000fe20003800000 */
[----:B--2---:R-:W-:Y:S01]  /*19730*/  ISETP.NE.AND P0, PT, R5, R0, PT ;  /* 0x000000000500720c */ /* 0x004fe20003f05270 */
[----:B------:R-:W-:-:S12]  /*19740*/  CCTL.IVALL ;  /* 0x00000000ff00798f */ /* 0x000fd80002000000 */
[----:B------:R-:W-:Y:S05]  /*19750*/  @P0 BRA `(.L_x_2766) ;  /* 0xffffffb000000947 */ /* 0x000fea000383ffff */
.L_x_2765:
[----:B------:R-:W-:Y:S02]  /*19760*/  WARPSYNC 0xffffffff ;  /* 0xffffffff00007948 */ /* 0x000fe40003800000 */
[----:B------:R-:W2:Y:S01]  /*19770*/  LDL R4, [R1+0x80c] ;  /* 0x00080c0001047983 */ /* 0x000ea20000100800 */
[----:B------:R-:W-:-:S03]  /*19780*/  MOV R19, c[0x0][0x1dc] ;  /* 0x0000770000137a02 */ /* 0x000fc60000000f00 */
[----:B------:R-:W-:Y:S01]  /*19790*/  BAR.SYNC.DEFER_BLOCKING 0x0 ;  /* 0x0000000000007b1d */ /* 0x000fe20000010000 */
[----:B------:R-:W-:-:S04]  /*197a0*/  LEA.HI R0, P0, R19, c[0x0][0x1d8], RZ, 0x1 ;  /* 0x0000760013007a11 */ /* 0x000fc800078108ff */
[----:B------:R-:W-:-:S04]  /*197b0*/  IADD3.X R3, RZ, c[0x0][0x1dc], RZ, P0, !PT ;  /* 0x00007700ff037a10 */ /* 0x000fc800007fe4ff */
[--C-:B------:R-:W-:Y:S02]  /*197c0*/  SHF.R.S64 R27, R0, 0x1, R3.reuse ;  /* 0x00000001001b7819 */ /* 0x100fe40000001003 */
[----:B0-----:R-:W-:Y:S02]  /*197d0*/  SHF.R.S32.HI R20, RZ, 0x1, R3 ;  /* 0x00000001ff147819 */ /* 0x001fe40000011403 */
        /* <DEDUP_REMOVED lines=19> */
.L_x_2767:
        /* <DEDUP_REMOVED lines=25> */
.L_x_2768:
        /* <DEDUP_REMOVED lines=14> */
.L_x_5633:


//--------------------- .text._Z35group_norm_nhwc_bwd_one_pass_kernelI11Fp32IOBf16WLi64ELi98ELi392EEv26Group_norm_nhwc_bwd_params --------------------------
	.section	.text._Z35group_norm_nhwc_bwd_one_pass_kernelI11Fp32IOBf16WLi64ELi98ELi392EEv26Group_norm_nhwc_bwd_params,"ax",@progbits
	.sectioninfo	@"SHI_REGISTERS=72"
	.align	128
        .global         _Z35group_norm_nhwc_bwd_one_pass_kernelI11Fp32IOBf16WLi64ELi98ELi392EEv26Group_norm_nhwc_bwd_params
        .type           _Z35group_norm_nhwc_bwd_one_pass_kernelI11Fp32IOBf16WLi64ELi98ELi392EEv26Group_norm_nhwc_bwd_params,@function
        .size           _Z35group_norm_nhwc_bwd_one_pass_kernelI11Fp32IOBf16WLi64ELi98ELi392EEv26Group_norm_nhwc_bwd_params,(.L_x_5634 - _Z35group_norm_nhwc_bwd_one_pass_kernelI11Fp32IOBf16WLi64ELi98ELi392EEv26Group_norm_nhwc_bwd_params)
        .other          _Z35group_norm_nhwc_bwd_one_pass_kernelI11Fp32IOBf16WLi64ELi98ELi392EEv26Group_norm_nhwc_bwd_params,@"STO_CUDA_ENTRY STV_DEFAULT"
_Z35group_norm_nhwc_bwd_one_pass_kernelI11Fp32IOBf16WLi64ELi98ELi392EEv26Group_norm_nhwc_bwd_params:
.text._Z35group_norm_nhwc_bwd_one_pass_kernelI11Fp32IOBf16WLi64ELi98ELi392EEv26Group_norm_nhwc_bwd_params:
        /* <DEDUP_REMOVED lines=20> */
[----:B------:R-:W-:Y:S01]  /*0140*/  IMAD R63, R35, -0x31, R0 ;  /* 0xffffffcf233f7824 */ /* 0x000fe200078e0200 */
[----:B------:R-:W-:Y:S01]  /*0150*/  ULEA.HI UR11, UP0, UR13, UR12, URZ, 0x1 ;  /* 0x0000000c0d0b7291 */ /* 0x000fe2000f81083f */
[----:B------:R-:W-:Y:S01]  /*0160*/  LEA.HI R3, R3, R0, RZ, 0x5 ;  /* 0x0000000003037211 */ /* 0x000fe200078f28ff */
[----:B------:R-:W-:-:S02]  /*0170*/  UIADD3 UR8, UR5, UR8, URZ ;  /* 0x0000000805087290 */ /* 0x000fc4000fffe03f */
[----:B------:R-:W-:Y:S01]  /*0180*/  UIADD3.X UR9, URZ, UR13, URZ, UP0, !UPT ;  /* 0x0000000d3f097290 */ /* 0x000fe200087fe43f */
[----:B------:R-:W-:Y:S01]  /*0190*/  SHF.R.S32.HI R64, RZ, 0x5, R3 ;  /* 0x00000005ff407819 */ /* 0x000fe20000011403 */
[----:B------:R-:W-:Y:S01]  /*01a0*/  ULEA.HI UR10, UP0, UR8, UR4, URZ, 0x1 ;  /* 0x00000004080a7291 */ /* 0x000fe2000f81083f */
[----:B------:R-:W-:Y:S01]  /*01b0*/  SHF.L.U32 R63, R63, 0x1, RZ ;  /* 0x000000013f3f7819 */ /* 0x000fe200000006ff */
[----:B------:R-:W-:Y:S02]  /*01c0*/  USHF.R.S64 UR11, UR11, 0x1, UR9 ;  /* 0x000000010b0b7899 */ /* 0x000fe40008001009 */
[----:B------:R-:W-:Y:S01]  /*01d0*/  UIADD3.X UR8, URZ, UR8, URZ, UP0, !UPT ;  /* 0x000000083f087290 */ /* 0x000fe200087fe43f */
[----:B0-----:R-:W-:Y:S01]  /*01e0*/  IMAD R35, R44, c[0x0][0x1fc], R35 ;  /* 0x00007f002c237a24 */ /* 0x001fe200078e0223 */
[----:B------:R-:W-:Y:S02]  /*01f0*/  USHF.R.S32.HI UR9, URZ, 0x1, UR9 ;  /* 0x000000013f097899 */ /* 0x000fe40008011409 */
[----:B------:R-:W-:-:S02]  /*0200*/  USHF.R.S64 UR10, UR10, 0x1, UR8 ;  /* 0x000000010a0a7899 */ /* 0x000fc40008001008 */
[C---:B------:R-:W-:Y:S01]  /*0210*/  IADD3 R6, R35.reuse, 0x8, RZ ;  /* 0x0000000823067810 */ /* 0x040fe20007ffe0ff */
[----:B------:R-:W-:Y:S01]  /*0220*/  USHF.R.S32.HI UR8, URZ, 0x1, UR8 ;  /* 0x000000013f087899 */ /* 0x000fe20008011408 */
[C---:B------:R-:W-:Y:S01]  /*0230*/  IADD3 R5, R35.reuse, 0x10, RZ ;  /* 0x0000001023057810 */ /* 0x040fe20007ffe0ff */
[----:B------:R-:W-:Y:S01]  /*0240*/  USHF.L.U64.HI UR9, UR11, 0x2, UR9 ;  /* 0x000000020b097899 */ /* 0x000fe20008010209 */
[C---:B------:R-:W-:Y:S01]  /*0250*/  IADD3 R4, R35.reuse, 0x18, RZ ;  /* 0x0000001823047810 */ /* 0x040fe20007ffe0ff */
[----:B------:R-:W-:Y:S01]  /*0260*/  USHF.L.U64.HI UR8, UR10, 0x2, UR8 ;  /* 0x000000020a087899 */ /* 0x000fe20008010208 */
[----:B------:R-:W-:Y:S01]  /*0270*/  IADD3 R2, R35, 0x20, RZ ;  /* 0x0000002023027810 */ /* 0x000fe20007ffe0ff */
[----:B------:R-:W-:Y:S01]  /*0280*/  ULDC.U8 UR16, c[0x0][0x1f4] ;  /* 0x00007d0000107ab9 */ /* 0x000fe20000000000 */
[----:B------:R-:W-:Y:S02]  /*0290*/  ISETP.LT.U32.AND P4, PT, R6, c[0x0][0x1e0], PT ;  /* 0x0000780006007a0c */ /* 0x000fe40003f81070 */
[----:B------:R-:W-:-:S02]  /*02a0*/  ISETP.LT.U32.AND P3, PT, R5, c[0x0][0x1e0], PT ;  /* 0x0000780005007a0c */ /* 0x000fc40003f61070 */
[----:B------:R-:W-:Y:S02]  /*02b0*/  ISETP.LT.U32.AND P2, PT, R4, c[0x0][0x1e0], PT ;  /* 0x0000780004007a0c */ /* 0x000fe40003f41070 */
[----:B------:R-:W-:Y:S02]  /*02c0*/  ISETP.LT.U32.AND P5, PT, R35, c[0x0][0x1e0], PT ;  /* 0x0000780023007a0c */ /* 0x000fe40003fa1070 */
[----:B------:R-:W-:Y:S02]  /*02d0*/  SHF.R.S32.HI R7, RZ, 0x1f, R35 ;  /* 0x0000001fff077819 */ /* 0x000fe40000011423 */
[----:B------:R-:W-:Y:S02]  /*02e0*/  ISETP.LT.U32.AND P0, PT, R2, c[0x0][0x1e0], PT ;  /* 0x0000780002007a0c */ /* 0x000fe40003f01070 */
[----:B------:R-:W-:Y:S02]  /*02f0*/  SHF.R.S32.HI R6, RZ, 0x1f, R6 ;  /* 0x0000001fff067819 */ /* 0x000fe40000011406 */
[----:B------:R-:W-:-:S02]  /*0300*/  SHF.R.S32.HI R5, RZ, 0x1f, R5 ;  /* 0x0000001fff057819 */ /* 0x000fc40000011405 */
[----:B------:R-:W-:Y:S02]  /*0310*/  SHF.R.S32.HI R4, RZ, 0x1f, R4 ;  /* 0x0000001fff047819 */ /* 0x000fe40000011404 */
[----:B------:R-:W-:Y:S02]  /*0320*/  SHF.R.S32.HI R2, RZ, 0x1f, R2 ;  /* 0x0000001fff027819 */ /* 0x000fe40000011402 */
[----:B------:R-:W-:Y:S02]  /*0330*/  ISETP.LT.AND.EX P5, PT, R7, c[0x0][0x1e4], !P1, P5 ;  /* 0x0000790007007a0c */ /* 0x000fe40004fa1350 */
[----:B------:R-:W-:Y:S02]  /*0340*/  ISETP.LT.AND.EX P4, PT, R6, c[0x0][0x1e4], !P1, P4 ;  /* 0x0000790006007a0c */ /* 0x000fe40004f81340 */
[----:B------:R-:W-:Y:S02]  /*0350*/  ISETP.LT.AND.EX P3, PT, R5, c[0x0][0x1e4], !P1, P3 ;  /* 0x0000790005007a0c */ /* 0x000fe40004f61330 */
[----:B------:R-:W-:-:S02]  /*0360*/  ISETP.LT.AND.EX P2, PT, R4, c[0x0][0x1e4], !P1, P2 ;  /* 0x0000790004007a0c */ /* 0x000fc40004f41320 */
[----:B------:R-:W-:Y:S02]  /*0370*/  ISETP.LT.AND.EX P1, PT, R2, c[0x0][0x1e4], !P1, P0 ;  /* 0x0000790002007a0c */ /* 0x000fe40004f21300 */
[C---:B------:R-:W-:Y:S02]  /*0380*/  IADD3 R67, R35.reuse, 0x28, RZ ;  /* 0x0000002823437810 */ /* 0x040fe40007ffe0ff */
[C---:B------:R-:W-:Y:S02]  /*0390*/  IADD3 R66, R35.reuse, 0x30, RZ ;  /* 0x0000003023427810 */ /* 0x040fe40007ffe0ff */
[----:B------:R-:W-:Y:S02]  /*03a0*/  IADD3 R65, R35, 0x38, RZ ;  /* 0x0000003823417810 */ /* 0x000fe40007ffe0ff */
.L_x_2820:
[----:B-1----:R-:W-:Y:S01]  /*03b0*/  IABS R5, c[0x0][0x1f0] ;  /* 0x00007c0000057a13 */ /* 0x002fe20000000000 */
[----:B------:R-:W-:Y:S01]  /*03c0*/  ULDC UR4, c[0x0][0x1f0] ;  /* 0x00007c0000047ab9 */ /* 0x000fe20000000800 */
[C---:B0-----:R-:W-:Y:S01]  /*03d0*/  IADD3 R10, R35.reuse, 0x10, RZ ;  /* 0x00000010230a7810 */ /* 0x041fe20007ffe0ff */
[----:B------:R-:W-:Y:S01]  /*03e0*/  ULOP3.LUT UR4, UR7, UR4, URZ, 0x3c, !UPT ;  /* 0x0000000407047292 */ /* 0x000fe2000f8e3c3f */
[----:B------:R-:W0:Y:S01]  /*03f0*/  I2F.RP R4, R5 ;  /* 0x0000000500047306 */ /* 0x000e220000209400 */
[----:B------:R-:W-:Y:S01]  /*0400*/  SHF.R.S32.HI R12, RZ, 0x1f, R35 ;  /* 0x0000001fff0c7819 */ /* 0x000fe20000011423 */
[----:B------:R-:W-:Y:S01]  /*0410*/  UMOV UR12, 0x8 ;  /* 0x00000008000c7882 */ /* 0x000fe20000000000 */
[----:B------:R-:W-:-:S02]  /*0420*/  IADD3 R11, R35, 0x8, RZ ;  /* 0x00000008230b7810 */ /* 0x000fc40007ffe0ff */
[----:B------:R-:W-:Y:S02]  /*0430*/  SHF.R.S32.HI R10, RZ, 0x1f, R10 ;  /* 0x0000001fff0a7819 */ /* 0x000fe4000001140a */
[----:B------:R-:W-:Y:S02]  /*0440*/  SHF.R.S32.HI R11, RZ, 0x1f, R11 ;  /* 0x0000001fff0b7819 */ /* 0x000fe4000001140b */
[C---:B------:R-:W-:Y:S02]  /*0450*/  IADD3 R14, R35.reuse, 0x8, RZ ;  /* 0x00000008230e7810 */ /* 0x040fe40007ffe0ff */
[C---:B------:R-:W-:Y:S02]  /*0460*/  IADD3 R16, R35.reuse, 0x18, RZ ;  /* 0x0000001823107810 */ /* 0x040fe40007ffe0ff */
[C---:B------:R-:W-:Y:S02]  /*0470*/  IADD3 R22, R35.reuse, 0x20, RZ ;  /* 0x0000002023167810 */ /* 0x040fe40007ffe0ff */
[----:B------:R-:W-:Y:S01]  /*0480*/  SHF.R.S32.HI R16, RZ, 0x1f, R16 ;  /* 0x0000001fff107819 */ /* 0x000fe20000011410 */
[----:B0-----:R-:W0:Y:S01]  /*0490*/  MUFU.RCP R4, R4 ;  /* 0x0000000400047308 */ /* 0x001e220000001000 */
[----:B------:R-:W-:-:S02]  /*04a0*/  IADD3 R23, R35, 0x18, RZ ;  /* 0x0000001823177810 */ /* 0x000fc40007ffe0ff */
[----:B------:R-:W-:Y:S02]  /*04b0*/  SHF.R.S32.HI R69, RZ, 0x1f, R66 ;  /* 0x0000001fff457819 */ /* 0x000fe40000011442 */
[----:B0-----:R-:W-:-:S04]  /*04c0*/  IADD3 R2, R4, 0xffffffe, RZ ;  /* 0x0ffffffe04027810 */ /* 0x001fc80007ffe0ff */
        /* <DEDUP_REMOVED lines=8> */
[----:B------:R-:W-:-:S05]  /*0550*/  IMAD R4, R5, R4, R6 ;  /* 0x0000000405047224 */ /* 0x000fca00078e0206 */
[----:B------:R-:W-:-:S13]  /*0560*/  ISETP.GT.U32.AND P0, PT, R5, R4, PT ;  /* 0x000000040500720c */ /* 0x000fda0003f04070 */
        /* <DEDUP_REMOVED lines=13> */
[----:B------:R-:W-:-:S04]  /*0640*/  ISETP.NE.AND P0, PT, RZ, c[0x0][0x1f0], PT ;  /* 0x00007c00ff007a0c */ /* 0x000fc80003f05270 */
[----:B------:R-:W-:Y:S01]  /*0650*/  SEL R56, R5, R4, !P0 ;  /* 0x0000000405387207 */ /* 0x000fe20004000000 */
[----:B------:R-:W-:Y:S01]  /*0660*/  @P3 IMAD R4, R10, c[0x0][0x1d8], RZ ;  /* 0x000076000a043a24 */ /* 0x000fe200078e02ff */
[----:B------:R-:W-:-:S03]  /*0670*/  @!P6 IADD3 R3, -R3, RZ, RZ ;  /* 0x000000ff0303e210 */ /* 0x000fc60007ffe1ff */
[----:B------:R-:W-:Y:S01]  /*0680*/  IMAD R42, R56, 0x62, RZ ;  /* 0x00000062382a7824 */ /* 0x000fe200078e02ff */
[----:B------:R-:W-:Y:S02]  /*0690*/  SEL R3, R5, R3, !P0 ;  /* 0x0000000305037207 */ /* 0x000fe40004000000 */
[----:B------:R-:W-:Y:S02]  /*06a0*/  SHF.R.S32.HI R5, RZ, 0x1f, R63 ;  /* 0x0000001fff057819 */ /* 0x000fe4000001143f */
[----:B------:R-:W-:Y:S02]  /*06b0*/  IADD3 R6, P0, R63, R42, RZ ;  /* 0x0000002a3f067210 */ /* 0x000fe40007f1e0ff */
[----:B------:R-:W-:Y:S02]  /*06c0*/  SHF.R.S32.HI R2, RZ, 0x1f, R3 ;  /* 0x0000001fff027819 */ /* 0x000fe40000011403 */
[----:B------:R-:W-:Y:S02]  /*06d0*/  LEA.HI.X.SX32 R7, R42, R5, 0x1, P0 ;  /* 0x000000052a077211 */ /* 0x000fe400000f0eff */
[----:B------:R-:W-:Y:S01]  /*06e0*/  ISETP.GE.U32.AND P0, PT, R67, c[0x0][0x1e0], PT ;  /* 0x0000780043007a0c */ /* 0x000fe20003f06070 */
[----:B------:R-:W-:-:S02]  /*06f0*/  IMAD R2, R2, c[0x0][0x1e8], RZ ;  /* 0x00007a0002027a24 */ /* 0x000fc400078e02ff */
[----:B------:R-:W-:-:S04]  /*0700*/  IMAD.WIDE.U32 R6, R3, c[0x0][0x1e8], R6 ;  /* 0x00007a0003067a25 */ /* 0x000fc800078e0006 */
[----:B------:R-:W-:Y:S01]  /*0710*/  IMAD R9, R3, c[0x0][0x1ec], R2 ;  /* 0x00007b0003097a24 */ /* 0x000fe200078e0202 */
[-C--:B------:R-:W-:Y:S01]  /*0720*/  @P5 MOV R8, R6.reuse ;  /* 0x0000000600085202 */ /* 0x080fe20000000f00 */
[----:B------:R-:W-:Y:S01]  /*0730*/  @P5 IMAD R2, R12, c[0x0][0x1d8], RZ ;  /* 0x000076000c025a24 */ /* 0x000fe200078e02ff */
[----:B------:R-:W-:Y:S01]  /*0740*/  IADD3 R12, R35, 0x10, RZ ;  /* 0x00000010230c7810 */ /* 0x000fe20007ffe0ff */
[----:B------:R-:W-:Y:S01]  /*0750*/  @P4 IMAD R3, R11, c[0x0][0x1d8], RZ ;  /* 0x000076000b034a24 */ /* 0x000fe200078e02ff */
[----:B------:R-:W-:Y:S01]  /*0760*/  IADD3 R9, R7, R9, RZ ;  /* 0x0000000907097210 */ /* 0x000fe20007ffe0ff */
[C---:B------:R-:W-:Y:S01]  /*0770*/  @P5 IMAD R13, R35.reuse, c[0x0][0x1dc], R2 ;  /* 0x00007700230d5a24 */ /* 0x040fe200078e0202 */
[-C--:B------:R-:W-:Y:S01]  /*0780*/  @P3 MOV R2, R6.reuse ;  /* 0x0000000600023202 */ /* 0x080fe20000000f00 */
[----:B------:R-:W-:Y:S01]  /*0790*/  @P3 IMAD R17, R12, c[0x0][0x1dc], R4 ;  /* 0x000077000c113a24 */ /* 0x000fe200078e0204 */
[----:B------:R-:W-:Y:S01]  /*07a0*/  @P4 MOV R4, R6 ;  /* 0x0000000600044202 */ /* 0x000fe20000000f00 */
[----:B------:R-:W-:Y:S01]  /*07b0*/  @P5 IMAD.WIDE.U32 R10, R35, c[0x0][0x1d8], R8 ;  /* 0x00007600230a5a25 */ /* 0x000fe200078e0008 */
[----:B------:R-:W-:-:S03]  /*07c0*/  @P4 MOV R5, R9 ;  /* 0x0000000900054202 */ /* 0x000fc60000000f00 */
[C---:B------:R-:W-:Y:S01]  /*07d0*/  @P4 IMAD R15, R14.reuse, c[0x0][0x1dc], R3 ;  /* 0x000077000e0f4a24 */ /* 0x040fe200078e0203 */
[----:B------:R-:W-:Y:S01]  /*07e0*/  @P3 MOV R3, R9 ;  /* 0x0000000900033202 */ /* 0x000fe20000000f00 */
[----:B------:R-:W-:Y:S01]  /*07f0*/  @P4 IMAD.WIDE.U32 R4, R14, c[0x0][0x1d8], R4 ;  /* 0x000076000e044a25 */ /* 0x000fe200078e0004 */
[----:B------:R-:W-:Y:S02]  /*0800*/  @P5 IADD3 R11, R11, R13, RZ ;  /* 0x0000000d0b0b5210 */ /* 0x000fe40007ffe0ff */
[----:B------:R-:W-:Y:S01]  /*0810*/  @P5 SHF.L.U32 R14, R10, 0x2, RZ ;  /* 0x000000020a0e5819 */ /* 0x000fe200000006ff */
[----:B------:R-:W-:Y:S01]  /*0820*/  @P3 IMAD.WIDE.U32 R2, R12, c[0x0][0x1d8], R2 ;  /* 0x000076000c023a25 */ /* 0x000fe200078e0002 */
[----:B------:R-:W-:Y:S02]  /*0830*/  @P5 SHF.L.U64.HI R10, R10, 0x2, R11 ;  /* 0x000000020a0a5819 */ /* 0x000fe4000001020b */
[----:B------:R-:W-:Y:S02]  /*0840*/  @P5 IADD3 R38, P6, R14, c[0x0][0x180], RZ ;  /* 0x000060000e265a10 */ /* 0x000fe40007fde0ff */
[----:B------:R-:W-:-:S02]  /*0850*/  IADD3 R12, R35, 0x20, RZ ;  /* 0x00000020230c7810 */ /* 0x000fc40007ffe0ff */
[----:B------:R-:W-:Y:S02]  /*0860*/  @P3 IADD3 R11, R3, R17, RZ ;  /* 0x00000011030b3210 */ /* 0x000fe40007ffe0ff */
[----:B------:R-:W-:Y:S02]  /*0870*/  @P5 IADD3.X R39, R10, c[0x0][0x184], RZ, P6, !PT ;  /* 0x000061000a275a10 */ /* 0x000fe400037fe4ff */
[----:B------:R-:W-:Y:S02]  /*0880*/  @P4 IADD3 R5, R5, R15, RZ ;  /* 0x0000000f05054210 */ /* 0x000fe40007ffe0ff */
[----:B------:R-:W-:Y:S02]  /*0890*/  SHF.R.S32.HI R12, RZ, 0x1f, R12 ;  /* 0x0000001fff0c7819 */ /* 0x000fe4000001140c */
[----:B------:R-:W-:Y:S02]  /*08a0*/  @P5 IADD3 R14, P6, R14, c[0x0][0x178], RZ ;  /* 0x00005e000e0e5a10 */ /* 0x000fe40007fde0ff */
[----:B------:R-:W-:-:S02]  /*08b0*/  @P4 SHF.L.U32 R18, R4, 0x2, RZ ;  /* 0x0000000204124819 */ /* 0x000fc400000006ff */
[C---:B------:R-:W-:Y:S02]  /*08c0*/  @P3 SHF.L.U32 R20, R2.reuse, 0x2, RZ ;  /* 0x0000000202143819 */ /* 0x040fe400000006ff */
[----:B------:R-:W-:Y:S01]  /*08d0*/  @P3 SHF.L.U64.HI R11, R2, 0x2, R11 ;  /* 0x00000002020b3819 */ /* 0x000fe2000001020b */
[----:B------:R-:W-:Y:S01]  /*08e0*/  @P2 IMAD R2, R16, c[0x0][0x1d8], RZ ;  /* 0x0000760010022a24 */ /* 0x000fe200078e02ff */
[----:B------:R-:W-:Y:S01]  /*08f0*/  @P4 SHF.L.U64.HI R3, R4, 0x2, R5 ;  /* 0x0000000204034819 */ /* 0x000fe20000010205 */
[----:B------:R-:W-:Y:S01]  /*0900*/  @P1 IMAD R4, R12, c[0x0][0x1d8], RZ ;  /* 0x000076000c041a24 */ /* 0x000fe200078e02ff */
[----:B------:R-:W-:Y:S01]  /*0910*/  @P5 IADD3.X R15, R10, c[0x0][0x17c], RZ, P6, !PT ;  /* 0x00005f000a0f5a10 */ /* 0x000fe200037fe4ff */
[----:B------:R-:W-:Y:S01]  /*0920*/  @P2 IMAD R13, R23, c[0x0][0x1dc], R2 ;  /* 0x00007700170d2a24 */ /* 0x000fe200078e0202 */
[----:B------:R-:W-:Y:S01]  /*0930*/  @P4 IADD3 R16, P6, R18, c[0x0][0x180], RZ ;  /* 0x0000600012104a10 */ /* 0x000fe20007fde0ff */
[----:B------:R-:W-:Y:S01]  /*0940*/  @P1 IMAD R21, R22, c[0x0][0x1dc], R4 ;  /* 0x0000770016151a24 */ /* 0x000fe200078e0204 */
[----:B------:R-:W-:-:S02]  /*0950*/  @P2 MOV R4, R6 ;  /* 0x0000000600042202 */ /* 0x000fc40000000f00 */
[C---:B------:R-:W-:Y:S02]  /*0960*/  @P4 IADD3.X R17, R3.reuse, c[0x0][0x184], RZ, P6, !PT ;  /* 0x0000610003114a10 */ /* 0x040fe400037fe4ff */
[----:B------:R-:W-:Y:S02]  /*0970*/  @P4 IADD3 R18, P6, R18, c[0x0][0x178], RZ ;  /* 0x00005e0012124a10 */ /* 0x000fe40007fde0ff */
[----:B------:R-:W-:Y:S02]  /*0980*/  @P2 MOV R5, R9 ;  /* 0x0000000900052202 */ /* 0x000fe40000000f00 */
[----:B------:R-:W-:Y:S02]  /*0990*/  SHF.R.S32.HI R12, RZ, 0x1f, R67 ;  /* 0x0000001fff0c7819 */ /* 0x000fe40000011443 */
[----:B------:R-:W-:Y:S01]  /*09a0*/  @P4 IADD3.X R19, R3, c[0x0][0x17c], RZ, P6, !PT ;  /* 0x00005f0003134a10 */ /* 0x000fe200037fe4ff */
[----:B------:R-:W-:Y:S01]  /*09b0*/  @P2 IMAD.WIDE.U32 R4, R23, c[0x0][0x1d8], R4 ;  /* 0x0000760017042a25 */ /* 0x000fe200078e0004 */
[----:B------:R-:W-:-:S02]  /*09c0*/  @P1 MOV R2, R6 ;  /* 0x0000000600021202 */ /* 0x000fc40000000f00 */
[----:B------:R-:W-:Y:S02]  /*09d0*/  @P1 MOV R3, R9 ;  /* 0x0000000900031202 */ /* 0x000fe40000000f00 */
[----:B------:R-:W-:Y:S02]  /*09e0*/  ISETP.GE.AND.EX P0, PT, R12, c[0x0][0x1e4], PT, P0 ;  /* 0x000079000c007a0c */ /* 0x000fe40003f06300 */
[----:B------:R-:W-:Y:S01]  /*09f0*/  @P3 IADD3 R36, P6, R20, c[0x0][0x180], RZ ;  /* 0x0000600014243a10 */ /* 0x000fe20007fde0ff */
[----:B------:R-:W-:Y:S01]  /*0a00*/  @P1 IMAD.WIDE.U32 R2, R22, c[0x0][0x1d8], R2 ;  /* 0x0000760016021a25 */ /* 0x000fe200078e0002 */
[----:B------:R-:W-:Y:S02]  /*0a10*/  ISETP.GT.U32.OR P0, PT, R0, 0x187, P0 ;  /* 0x000001870000780c */ /* 0x000fe40000704470 */
[----:B------:R-:W-:Y:S02]  /*0a20*/  @P2 IADD3 R5, R5, R13, RZ ;  /* 0x0000000d05052210 */ /* 0x000fe40007ffe0ff */
[----:B------:R-:W-:-:S02]  /*0a30*/  @P3 IADD3.X R37, R11, c[0x0][0x184], RZ, P6, !PT ;  /* 0x000061000b253a10 */ /* 0x000fc400037fe4ff */
[----:B------:R-:W-:Y:S02]  /*0a40*/  @P3 IADD3 R20, P6, R20, c[0x0][0x178], RZ ;  /* 0x00005e0014143a10 */ /* 0x000fe40007fde0ff */
[C---:B------:R-:W-:Y:S02]  /*0a50*/  @P2 SHF.L.U32 R30, R4.reuse, 0x2, RZ ;  /* 0x00000002041e2819 */ /* 0x040fe400000006ff */
[----:B------:R-:W-:Y:S02]  /*0a60*/  @P2 SHF.L.U64.HI R10, R4, 0x2, R5 ;  /* 0x00000002040a2819 */ /* 0x000fe40000010205 */
[----:B------:R-:W-:Y:S01]  /*0a70*/  @P1 IADD3 R5, R3, R21, RZ ;  /* 0x0000001503051210 */ /* 0x000fe20007ffe0ff */
[----:B------:R-:W-:Y:S01]  /*0a80*/  @!P0 IMAD R12, R12, c[0x0][0x1d8], RZ ;  /* 0x000076000c0c8a24 */ /* 0x000fe200078e02ff */
[----:B------:R-:W-:Y:S02]  /*0a90*/  @P3 IADD3.X R21, R11, c[0x0][0x17c], RZ, P6, !PT ;  /* 0x00005f000b153a10 */ /* 0x000fe400037fe4ff */
[----:B------:R-:W-:Y:S01]  /*0aa0*/  @P2 IADD3 R26, P6, R30, c[0x0][0x180], RZ ;  /* 0x000060001e1a2a10 */ /* 0x000fe20007fde0ff */
[----:B------:R-:W-:Y:S01]  /*0ab0*/  @!P0 IMAD R11, R67, c[0x0][0x1dc], R12 ;  /* 0x00007700430b8a24 */ /* 0x000fe200078e020c */
[----:B------:R-:W-:-:S02]  /*0ac0*/  @P1 SHF.L.U32 R4, R2, 0x2, RZ ;  /* 0x0000000202041819 */ /* 0x000fc400000006ff */
[----:B------:R-:W-:Y:S02]  /*0ad0*/  @P2 IADD3.X R27, R10, c[0x0][0x184], RZ, P6, !PT ;  /* 0x000061000a1b2a10 */ /* 0x000fe400037fe4ff */
[----:B------:R-:W-:Y:S02]  /*0ae0*/  @P1 SHF.L.U64.HI R5, R2, 0x2, R5 ;  /* 0x0000000202051819 */ /* 0x000fe40000010205 */
[----:B------:R-:W-:Y:S02]  /*0af0*/  @P2 IADD3 R30, P6, R30, c[0x0][0x178], RZ ;  /* 0x00005e001e1e2a10 */ /* 0x000fe40007fde0ff */
[----:B------:R-:W-:Y:S02]  /*0b00*/  @!P0 MOV R2, R6 ;  /* 0x0000000600028202 */ /* 0x000fe40000000f00 */
[----:B------:R-:W-:Y:S02]  /*0b10*/  @!P0 MOV R3, R9 ;  /* 0x0000000900038202 */ /* 0x000fe40000000f00 */
[----:B------:R-:W-:-:S02]  /*0b20*/  @P2 IADD3.X R31, R10, c[0x0][0x17c], RZ, P6, !PT ;  /* 0x00005f000a1f2a10 */ /* 0x000fc400037fe4ff */
[----:B------:R-:W-:Y:S01]  /*0b30*/  @P1 IADD3 R22, P6, R4, c[0x0][0x180], RZ ;  /* 0x0000600004161a10 */ /* 0x000fe20007fde0ff */
[----:B------:R-:W-:-:S03]  /*0b40*/  @!P0 IMAD.WIDE.U32 R2, R67, c[0x0][0x1d8], R2 ;  /* 0x0000760043028a25 */ /* 0x000fc600078e0002 */
[----:B------:R-:W-:Y:S02]  /*0b50*/  @P1 IADD3.X R23, R5, c[0x0][0x184], RZ, P6, !PT ;  /* 0x0000610005171a10 */ /* 0x000fe400037fe4ff */
[----:B------:R-:W-:Y:S02]  /*0b60*/  @P1 IADD3 R4, P6, R4, c[0x0][0x178], RZ ;  /* 0x00005e0004041a10 */ /* 0x000fe40007fde0ff */
[----:B------:R-:W-:Y:S02]  /*0b70*/  @!P0 IADD3 R3, R3, R11, RZ ;  /* 0x0000000b03038210 */ /* 0x000fe40007ffe0ff */
[C---:B------:R-:W-:Y:S02]  /*0b80*/  @!P0 SHF.L.U32 R24, R2.reuse, 0x2, RZ ;  /* 0x0000000202188819 */ /* 0x040fe400000006ff */
[----:B------:R-:W-:Y:S02]  /*0b90*/  @P1 IADD3.X R5, R5, c[0x0][0x17c], RZ, P6, !PT ;  /* 0x00005f0005051a10 */ /* 0x000fe400037fe4ff */
[----:B------:R-:W-:-:S02]  /*0ba0*/  @!P0 SHF.L.U64.HI R2, R2, 0x2, R3 ;  /* 0x0000000202028819 */ /* 0x000fc40000010203 */
[----:B------:R-:W-:Y:S02]  /*0bb0*/  @!P0 IADD3 R12, P6, R24, c[0x0][0x180], RZ ;  /* 0x00006000180c8a10 */ /* 0x000fe40007fde0ff */
[----:B------:R-:W-:Y:S02]  /*0bc0*/  MOV R3, UR5 ;  /* 0x0000000500037c02 */ /* 0x000fe40008000f00 */
[----:B------:R-:W-:Y:S02]  /*0bd0*/  @!P0 IADD3.X R13, R2, c[0x0][0x184], RZ, P6, !PT ;  /* 0x00006100020d8a10 */ /* 0x000fe400037fe4ff */
[----:B------:R-:W-:-:S04]  /*0be0*/  @!P0 IADD3 R24, P6, R24, c[0x0][0x178], RZ ;  /* 0x00005e0018188a10 */ /* 0x000fc80007fde0ff */
[----:B------:R-:W-:Y:S02]  /*0bf0*/  @!P0 IADD3.X R25, R2, c[0x0][0x17c], RZ, P6, !PT ;  /* 0x00005f0002198a10 */ /* 0x000fe400037fe4ff */
[----:B------:R-:W-:Y:S02]  /*0c00*/  MOV R2, UR4 ;  /* 0x0000000400027c02 */ /* 0x000fe40008000f00 */
[----:B------:R-:W-:-:S04]  /*0c10*/  ISETP.GE.U32.AND P6, PT, R66, c[0x0][0x1e0], PT ;  /* 0x0000780042007a0c */ /* 0x000fc80003fc6070 */
[----:B------:R-:W2:Y:S01]  /*0c20*/  LDG.E.64 R2, [R2.64] ;  /* 0x0000000e02027981 */ /* 0x000ea2000c1e1b00 */
        /* <DEDUP_REMOVED lines=15> */
[C---:B------:R-:W-:Y:S02]  /*0d20*/  @!P6 IADD3.X R25, R40.reuse, c[0x0][0x184], RZ, P0, !PT ;  /* 0x000061002819ea10 */ /* 0x040fe400007fe4ff */
        /* <DEDUP_REMOVED lines=28> */
[----:B------:R-:W-:-:S04]  /*0ef0*/  @!P0 IADD3 R48, P6, R50, c[0x0][0x180], RZ ;  /* 0x0000600032308a10 */ /* 0x000fc80007fde0ff */
[C---:B------:R-:W-:Y:S02]  /*0f00*/  @!P0 IADD3.X R49, R43.reuse, c[0x0][0x184], RZ, P6, !PT ;  /* 0x000061002b318a10 */ /* 0x040fe400037fe4ff */
[----:B------:R-:W-:Y:S01]  /*0f10*/  @!P0 IADD3 R50, P6, R50, c[0x0][0x178], RZ ;  /* 0x00005e0032328a10 */ /* 0x000fe20007fde0ff */
[----:B-1----:R-:W-:Y:S01]  /*0f20*/  CS2R R32, SRZ ;  /* 0x0000000000207805 */ /* 0x002fe2000001ff00 */
[----:B---3--:R-:W-:Y:S02]  /*0f30*/  CS2R R24, SRZ ;  /* 0x0000000000187805 */ /* 0x008fe4000001ff00 */
[----:B------:R-:W-:-:S04]  /*0f40*/  @!P0 IADD3.X R51, R43, c[0x0][0x17c], RZ, P6, !PT ;  /* 0x00005f002b338a10 */ /* 0x000fc800037fe4ff */
[----:B------:R1:W5:Y:S04]  /*0f50*/  @!P0 LDG.E.64 R24, [R48.64] ;  /* 0x0000000e30188981 */ /* 0x000368000c1e1b00 */
[----:B------:R1:W5:Y:S01]  /*0f60*/  @!P0 LDG.E.64 R32, [R50.64] ;  /* 0x0000000e32208981 */ /* 0x000362000c1e1b00 */
[----:B0-----:R-:W-:-:S06]  /*0f70*/  CS2R R12, SRZ ;  /* 0x00000000000c7805 */ /* 0x001fcc000001ff00 */
[----:B------:R0:W5:Y:S01]  /*0f80*/  @P5 LDG.E.64 R12, [R14.64] ;  /* 0x0000000e0e0c5981 */ /* 0x000162000c1e1b00 */
[----:B------:R-:W-:Y:S01]  /*0f90*/  UMOV UR12, 0x3f800000 ;  /* 0x3f800000000c7882 */ /* 0x000fe20000000000 */
[----:B0-----:R-:W-:-:S06]  /*0fa0*/  CS2R R14, SRZ ;  /* 0x00000000000e7805 */ /* 0x001fcc000001ff00 */
[----:B------:R0:W5:Y:S02]  /*0fb0*/  @P4 LDG.E.64 R14, [R18.64] ;  /* 0x0000000e120e4981 */ /* 0x000164000c1e1b00 */
[----:B0-----:R-:W-:-:S06]  /*0fc0*/  CS2R R18, SRZ ;  /* 0x0000000000127805 */ /* 0x001fcc000001ff00 */
[----:B------:R0:W5:Y:S01]  /*0fd0*/  @P2 LDG.E.64 R18, [R30.64] ;  /* 0x0000000e1e122981 */ /* 0x000162000c1e1b00 */
        /* <DEDUP_REMOVED lines=9> */
[----:B------:R-:W-:Y:S01]  /*1070*/  PLOP3.LUT P0, PT, PT, PT, UP0, 0x80, 0x0 ;  /* 0x000000000000781c */ /* 0x000fe20003f0f008 */
[----:B0-----:R-:W-:Y:S01]  /*1080*/  CS2R R30, SRZ ;  /* 0x00000000001e7805 */ /* 0x001fe2000001ff00 */
[----:B------:R-:W-:Y:S05]  /*1090*/  BSSY B0, `(.L_x_2770) ;  /* 0x0000018000007945 */ /* 0x000fea0003800000 */
[----:B------:R0:W5:Y:S06]  /*10a0*/  @P1 LDG.E.64 R30, [R22.64] ;  /* 0x0000000e161e1981 */ /* 0x00016c000c1e1b00 */
[----:B--2---:R1:W2:Y:S01]  /*10b0*/  @P0 R2UR UR12, R43 ;  /* 0x000000002b0c03c2 */ /* 0x0042a200000e0000 */
[----:B------:R-:W-:Y:S01]  /*10c0*/  ISETP.GT.U32.AND P0, PT, R0, 0x187, PT ;  /* 0x000001870000780c */ /* 0x000fe20003f04070 */
[----:B0-----:R-:W-:Y:S01]  /*10d0*/  CS2R R22, SRZ ;  /* 0x0000000000167805 */ /* 0x001fe2000001ff00 */
[----:B------:R-:W-:-:S05]  /*10e0*/  CS2R R2, SRZ ;  /* 0x0000000000027805 */ /* 0x000fca000001ff00 */
[----:B------:R0:W5:Y:S02]  /*10f0*/  @P1 LDG.E.64 R22, [R4.64] ;  /* 0x0000000e04161981 */ /* 0x000164000c1e1b00 */
[----:B0-----:R-:W-:-:S04]  /*1100*/  CS2R R4, SRZ ;  /* 0x0000000000047805 */ /* 0x001fc8000001ff00 */
[----:B------:R-:W-:Y:S05]  /*1110*/  @P0 BRA `(.L_x_2771) ;  /* 0x000000f000000947 */ /* 0x000fea0003800000 */
[----:B-1----:R-:W-:Y:S01]  /*1120*/  ISETP.NE.AND P0, PT, RZ, UR16, PT ;  /* 0x00000010ff007c0c */ /* 0x002fe2000bf05270 */
[----:B------:R-:W-:Y:S01]  /*1130*/  HFMA2.MMA R48, -RZ, RZ, 0, 1.1920928955078125e-07 ;  /* 0x00000002ff307435 */ /* 0x000fe200000001ff */
[----:B------:R-:W-:-:S04]  /*1140*/  IADD3 R49, R63, R42, RZ ;  /* 0x0000002a3f317210 */ /* 0x000fc80007ffe0ff */
[----:B------:R-:W-:-:S07]  /*1150*/  SHF.R.S32.HI R2, RZ, 0x1f, R49 ;  /* 0x0000001fff027819 */ /* 0x000fce0000011431 */
[----:B------:R-:W-:-:S04]  /*1160*/  @P0 LEA R42, P6, R49, c[0x0][0x190], 0x1 ;  /* 0x00006400312a0a11 */ /* 0x000fc800078c08ff */
[C---:B------:R-:W-:Y:S01]  /*1170*/  @P0 LEA.HI.X R43, R49.reuse, c[0x0][0x194], R2, 0x1, P6 ;  /* 0x00006500312b0a11 */ /* 0x040fe200030f0c02 */
[----:B------:R-:W-:-:S04]  /*1180*/  IMAD.WIDE R48, R49, R48, c[0x0][0x188] ;  /* 0x0000620031307625 */ /* 0x000fc800078e0230 */
[----:B------:R-:W3:Y:S04]  /*1190*/  @P0 LDG.E.U16 R45, [R42.64] ;  /* 0x0000000e2a2d0981 */ /* 0x000ee8000c1e1500 */
[----:B------:R-:W4:Y:S04]  /*11a0*/  @P0 LDG.E.U16 R50, [R42.64+0x2] ;  /* 0x0000020e2a320981 */ /* 0x000f28000c1e1500 */
[----:B--2---:R-:W2:Y:S04]  /*11b0*/  LDG.E.U16 R2, [R48.64] ;  /* 0x0000000e30027981 */ /* 0x004ea8000c1e1500 */
[----:B------:R-:W2:Y:S01]  /*11c0*/  LDG.E.U16 R5, [R48.64+0x2] ;  /* 0x0000020e30057981 */ /* 0x000ea2000c1e1500 */
[----:B---3--:R-:W-:-:S02]  /*11d0*/  @P0 PRMT R3, RZ, 0x5410, R45 ;  /* 0x00005410ff030816 */ /* 0x008fc4000000002d */
[----:B----4-:R-:W-:Y:S02]  /*11e0*/  @P0 PRMT R4, RZ, 0x5410, R50 ;  /* 0x00005410ff040816 */ /* 0x010fe40000000032 */
[----:B--2---:R-:W-:Y:S02]  /*11f0*/  PRMT R2, RZ, 0x5410, R2 ;  /* 0x00005410ff027816 */ /* 0x004fe40000000002 */
[----:B------:R-:W-:Y:S02]  /*1200*/  PRMT R5, RZ, 0x5410, R5 ;  /* 0x00005410ff057816 */ /* 0x000fe40000000005 */
.L_x_2771:
[----:B-1----:R-:W-:Y:S05]  /*1210*/  BSYNC B0 ;  /* 0x0000000000007941 */ /* 0x002fea0003800000 */
.L_x_2770:
[----:B------:R-:W-:Y:S01]  /*1220*/  ISETP.NE.AND P0, PT, RZ, UR16, PT ;  /* 0x00000010ff007c0c */ /* 0x000fe2000bf05270 */
[----:B-----5:R-:W-:Y:S01]  /*1230*/  FADD.FTZ R46, R46, -UR4 ;  /* 0x800000042e2e7e21 */ /* 0x020fe20008010000 */
[----:B------:R-:W-:Y:S01]  /*1240*/  LOP3.LUT R34, R34, 0xfffffffd, RZ, 0xc0, !PT ;  /* 0xfffffffd22227812 */ /* 0x000fe200078ec0ff */
[----:B------:R-:W-:Y:S01]  /*1250*/  FADD.FTZ R47, R47, -UR4 ;  /* 0x800000042f2f7e21 */ /* 0x000fe20008010000 */
[----:B------:R-:W-:Y:S01]  /*1260*/  MOV R43, R12 ;  /* 0x0000000c002b7202 */ /* 0x000fe20000000f00 */
[----:B--2---:R-:W-:Y:S01]  /*1270*/  FMUL.FTZ R59, R46, UR12 ;  /* 0x0000000c2e3b7c20 */ /* 0x004fe20008410000 */
[----:B------:R-:W-:Y:S01]  /*1280*/  MOV R42, R13 ;  /* 0x0000000d002a7202 */ /* 0x000fe20000000f00 */
[----:B------:R-:W-:-:S06]  /*1290*/  FMUL.FTZ R58, R47, UR12 ;  /* 0x0000000c2f3a7c20 */ /* 0x000fcc0008410000 */
        /* <DEDUP_REMOVED lines=15> */
[----:B-1----:R-:W-:-:S04]  /*1390*/  FADD.FTZ R45, -R43, 1 ;  /* 0x3f8000002b2d7421 */ /* 0x002fc80000010100 */
[----:B------:R-:W-:Y:S02]  /*13a0*/  FFMA.FTZ R45, R46, R45, 1 ;  /* 0x3f8000002e2d7423 */ /* 0x000fe4000001002d */
[----:B------:R-:W-:Y:S02]  /*13b0*/  FMUL.FTZ R46, R13, R43 ;  /* 0x0000002b0d2e7220 */ /* 0x000fe40000410000 */
[----:B------:R-:W-:Y:S02]  /*13c0*/  FMUL.FTZ R43, R42, R47 ;  /* 0x0000002f2a2b7220 */ /* 0x000fe40000410000 */
[----:B------:R-:W-:Y:S02]  /*13d0*/  FMUL.FTZ R42, R46, R45 ;  /* 0x0000002d2e2a7220 */ /* 0x000fe40000410000 */
.L_x_2772:
[----:B------:R-:W-:Y:S02]  /*13e0*/  FMUL.FTZ R46, R43, R2 ;  /* 0x000000022b2e7220 */ /* 0x000fe40000410000 */
[----:B------:R-:W-:Y:S02]  /*13f0*/  FMUL.FTZ R45, R42, R5 ;  /* 0x000000052a2d7220 */ /* 0x000fe40000410000 */
[----:B------:R-:W-:-:S02]  /*1400*/  FFMA.FTZ R47, R59, R46, RZ ;  /* 0x0000002e3b2f7223 */ /* 0x000fc400000100ff */
[----:B------:R-:W-:Y:S02]  /*1410*/  FADD.FTZ R46, RZ, R46 ;  /* 0x0000002eff2e7221 */ /* 0x000fe40000010000 */
[----:B------:R-:W-:Y:S02]  /*1420*/  FADD.FTZ R40, R40, -UR4 ;  /* 0x8000000428287e21 */ /* 0x000fe40008010000 */
[----:B------:R-:W-:Y:S01]  /*1430*/  FADD.FTZ R55, R41, -UR4 ;  /* 0x8000000429377e21 */ /* 0x000fe20008010000 */
[----:B------:R-:W-:Y:S01]  /*1440*/  MOV R41, R14 ;  /* 0x0000000e00297202 */ /* 0x000fe20000000f00 */
[----:B------:R-:W-:Y:S02]  /*1450*/  FFMA.FTZ R47, R58, R45, R47 ;  /* 0x0000002d3a2f7223 */ /* 0x000fe4000001002f */
[----:B------:R-:W-:Y:S01]  /*1460*/  FADD.FTZ R45, R45, R46 ;  /* 0x0000002e2d2d7221 */ /* 0x000fe20000010000 */
[----:B------:R-:W-:Y:S01]  /*1470*/  MOV R46, R15 ;  /* 0x0000000f002e7202 */ /* 0x000fe20000000f00 */
        /* <DEDUP_REMOVED lines=21> */
.L_x_2773:
[----:B------:R-:W-:Y:S02]  /*15d0*/  FFMA.FTZ R40, R59, R43, RZ ;  /* 0x0000002b3b287223 */ /* 0x000fe400000100ff */
[----:B------:R-:W-:Y:S02]  /*15e0*/  FADD.FTZ R48, RZ, R43 ;  /* 0x0000002bff307221 */ /* 0x000fe40000010000 */
[----:B------:R-:W-:-:S02]  /*15f0*/  FMUL.FTZ R43, R41, R2 ;  /* 0x00000002292b7220 */ /* 0x000fc40000410000 */
[C---:B------:R-:W-:Y:S02]  /*1600*/  FFMA.FTZ R40, R57.reuse, R41, R40 ;  /* 0x0000002939287223 */ /* 0x040fe40000010028 */
[----:B------:R-:W-:Y:S02]  /*1610*/  FFMA.FTZ R47, R57, R43, R47 ;  /* 0x0000002b392f7223 */ /* 0x000fe4000001002f */
[----:B------:R-:W-:Y:S02]  /*1620*/  FADD.FTZ R45, R45, R43 ;  /* 0x0000002b2d2d7221 */ /* 0x000fe40000010000 */
[----:B------:R-:W-:Y:S02]  /*1630*/  FADD.FTZ R41, R48, R41 ;  /* 0x0000002930297221 */ /* 0x000fe40000010000 */
[----:B------:R-:W-:Y:S02]  /*1640*/  FFMA.FTZ R43, R58, R42, RZ ;  /* 0x0000002a3a2b7223 */ /* 0x000fe400000100ff */
[----:B------:R-:W-:-:S02]  /*1650*/  FADD.FTZ R48, RZ, R42 ;  /* 0x0000002aff307221 */ /* 0x000fc40000010000 */
[----:B------:R-:W-:Y:S02]  /*1660*/  FFMA.FTZ R42, R55, R46, R43 ;  /* 0x0000002e372a7223 */ /* 0x000fe4000001002b */
[----:B------:R-:W-:Y:S02]  /*1670*/  FADD.FTZ R43, R48, R46 ;  /* 0x0000002e302b7221 */ /* 0x000fe40000010000 */
[----:B------:R-:W-:Y:S02]  /*1680*/  FMUL.FTZ R46, R46, R5 ;  /* 0x000000052e2e7220 */ /* 0x000fe40000410000 */
[----:B------:R-:W-:Y:S02]  /*1690*/  FADD.FTZ R54, R38, -UR4 ;  /* 0x8000000426367e21 */ /* 0x000fe40008010000 */
[----:B------:R-:W-:Y:S02]  /*16a0*/  FADD.FTZ R53, R39, -UR4 ;  /* 0x8000000427357e21 */ /* 0x000fe40008010000 */
[----:B------:R-:W-:-:S02]  /*16b0*/  FFMA.FTZ R38, R55, R46, R47 ;  /* 0x0000002e37267223 */ /* 0x000fc4000001002f */
[----:B------:R-:W-:Y:S01]  /*16c0*/  FADD.FTZ R39, R46, R45 ;  /* 0x0000002d2e277221 */ /* 0x000fe20000010000 */
[----:B------:R-:W-:Y:S01]  /*16d0*/  MOV R45, R16 ;  /* 0x00000010002d7202 */ /* 0x000fe20000000f00 */
[----:B------:R-:W-:Y:S01]  /*16e0*/  FMUL.FTZ R54, R54, UR12 ;  /* 0x0000000c36367c20 */ /* 0x000fe20008410000 */
[----:B------:R-:W-:Y:S01]  /*16f0*/  MOV R46, R17 ;  /* 0x00000011002e7202 */ /* 0x000fe20000000f00 */
        /* <DEDUP_REMOVED lines=20> */
.L_x_2774:
        /* <DEDUP_REMOVED lines=35> */
.L_x_2775:
        /* <DEDUP_REMOVED lines=35> */
.L_x_2776:
[----:B------:R-:W-:Y:S01]  /*1ca0*/  FMUL.FTZ R38, R36, R2 ;  /* 0x0000000224267220 */ /* 0x000fe20000410000 */
[----:B------:R-:W-:Y:S01]  /*1cb0*/  MOV R39, R10 ;  /* 0x0000000a00277202 */ /* 0x000fe20000000f00 */
[----:B------:R-:W-:Y:S02]  /*1cc0*/  FADD.FTZ R41, R41, R36 ;  /* 0x0000002429297221 */ /* 0x000fe40000010000 */
[C---:B------:R-:W-:Y:S02]  /*1cd0*/  FFMA.FTZ R40, R50.reuse, R36, R40 ;  /* 0x0000002432287223 */ /* 0x040fe40000010028 */
[----:B------:R-:W-:Y:S02]  /*1ce0*/  FFMA.FTZ R36, R50, R38, R30 ;  /* 0x0000002632247223 */ /* 0x000fe4000001001e */
[----:B------:R-:W-:-:S02]  /*1cf0*/  FADD.FTZ R30, R43, R37 ;  /* 0x000000252b1e7221 */ /* 0x000fc40000010000 */
[----:B------:R-:W-:Y:S02]  /*1d00*/  FFMA.FTZ R42, R49, R37, R42 ;  /* 0x00000025312a7223 */ /* 0x000fe4000001002a */
[----:B------:R-:W-:Y:S02]  /*1d10*/  FMUL.FTZ R37, R37, R5 ;  /* 0x0000000525257220 */ /* 0x000fe40000410000 */
[----:B------:R-:W-:Y:S02]  /*1d20*/  FADD.FTZ R31, R31, R38 ;  /* 0x000000261f1f7221 */ /* 0x000fe40000010000 */
[----:B------:R-:W-:Y:S02]  /*1d30*/  FADD.FTZ R28, R28, -UR4 ;  /* 0x800000041c1c7e21 */ /* 0x000fe40008010000 */
[----:B------:R-:W-:Y:S02]  /*1d40*/  FADD.FTZ R47, R29, -UR4 ;  /* 0x800000041d2f7e21 */ /* 0x000fe40008010000 */
[----:B------:R-:W-:-:S02]  /*1d50*/  FFMA.FTZ R29, R49, R37, R36 ;  /* 0x00000025311d7223 */ /* 0x000fc40000010024 */
[----:B------:R-:W-:Y:S01]  /*1d60*/  FADD.FTZ R36, R37, R31 ;  /* 0x0000001f25247221 */ /* 0x000fe20000010000 */
[----:B------:R-:W-:Y:S01]  /*1d70*/  MOV R31, R11 ;  /* 0x0000000b001f7202 */ /* 0x000fe20000000f00 */
        /* <DEDUP_REMOVED lines=21> */
.L_x_2777:
[----:B------:R-:W-:Y:S02]  /*1ed0*/  FMUL.FTZ R37, R39, R2 ;  /* 0x0000000227257220 */ /* 0x000fe40000410000 */
[----:B------:R-:W-:Y:S02]  /*1ee0*/  FADD.FTZ R27, R27, -UR4 ;  /* 0x800000041b1b7e21 */ /* 0x000fe40008010000 */
[----:B------:R-:W-:Y:S02]  /*1ef0*/  FFMA.FTZ R38, R48, R37, R29 ;  /* 0x0000002530267223 */ /* 0x000fe4000001001d */
[----:B------:R-:W-:Y:S02]  /*1f00*/  FADD.FTZ R36, R36, R37 ;  /* 0x0000002524247221 */ /* 0x000fe40000010000 */
[----:B------:R-:W-:-:S02]  /*1f10*/  FMUL.FTZ R37, R31, R5 ;  /* 0x000000051f257220 */ /* 0x000fc40000410000 */
[----:B------:R-:W-:Y:S02]  /*1f20*/  FADD.FTZ R26, R26, -UR4 ;  /* 0x800000041a1a7e21 */ /* 0x000fe40008010000 */
[----:B------:R-:W-:Y:S02]  /*1f30*/  FADD.FTZ R41, R41, R39 ;  /* 0x0000002729297221 */ /* 0x000fe40000010000 */
[----:B------:R-:W-:Y:S01]  /*1f40*/  FFMA.FTZ R28, R48, R39, R40 ;  /* 0x00000027301c7223 */ /* 0x000fe20000010028 */
[----:B------:R-:W-:Y:S01]  /*1f50*/  MOV R39, R20 ;  /* 0x0000001400277202 */ /* 0x000fe20000000f00 */
        /* <DEDUP_REMOVED lines=26> */
.L_x_2778:
[----:B------:R-:W-:Y:S02]  /*2100*/  FMUL.FTZ R37, R39, R2 ;  /* 0x0000000227257220 */ /* 0x000fe40000410000 */
[----:B------:R-:W-:Y:S02]  /*2110*/  FMUL.FTZ R38, R27, R5 ;  /* 0x000000051b267220 */ /* 0x000fe40000410000 */
[----:B------:R-:W-:Y:S02]  /*2120*/  FFMA.FTZ R31, R46, R37, R31 ;  /* 0x000000252e1f7223 */ /* 0x000fe4000001001f */
[----:B------:R-:W-:Y:S02]  /*2130*/  FADD.FTZ R24, R24, -UR4 ;  /* 0x8000000418187e21 */ /* 0x000fe40008010000 */
[----:B------:R-:W-:-:S02]  /*2140*/  FADD.FTZ R36, R36, R37 ;  /* 0x0000002524247221 */ /* 0x000fc40000010000 */
[----:B------:R-:W-:Y:S02]  /*2150*/  FADD.FTZ R25, R25, -UR4 ;  /* 0x8000000419197e21 */ /* 0x000fe40008010000 */
[----:B------:R-:W-:Y:S01]  /*2160*/  FFMA.FTZ R37, R45, R38, R31 ;  /* 0x000000262d257223 */ /* 0x000fe2000001001f */
[----:B------:R-:W-:Y:S01]  /*2170*/  MOV R31, R32 ;  /* 0x00000020001f7202 */ /* 0x000fe20000000f00 */
[----:B------:R-:W-:Y:S01]  /*2180*/  FMUL.FTZ R61, R24, UR12 ;  /* 0x0000000c183d7c20 */ /* 0x000fe20008410000 */
[----:B------:R-:W-:Y:S01]  /*2190*/  MOV R24, R33 ;  /* 0x0000002100187202 */ /* 0x000fe20000000f00 */
[----:B------:R-:W-:Y:S02]  /*21a0*/  FADD.FTZ R26, R41, R39 ;  /* 0x00000027291a7221 */ /* 0x000fe40000010000 */
        /* <DEDUP_REMOVED lines=22> */
.L_x_2779:
[----:B------:R-:W-:Y:S01]  /*2310*/  FMUL.FTZ R38, R31, R2 ;  /* 0x000000021f267220 */ /* 0x000fe20000410000 */
[----:B------:R-:W0:Y:S01]  /*2320*/  S2R R39, SR_LANEID ;  /* 0x0000000000277919 */ /* 0x000e220000000000 */
[----:B------:R-:W-:Y:S01]  /*2330*/  ISETP.GT.AND P0, PT, R0, 0x17f, PT ;  /* 0x0000017f0000780c */ /* 0x000fe20003f04270 */
[----:B------:R-:W-:Y:S01]  /*2340*/  FADD.FTZ R30, R30, R27 ;  /* 0x0000001b1e1e7221 */ /* 0x000fe20000010000 */
[----:B------:R-:W-:Y:S01]  /*2350*/  BSSY B0, `(.L_x_2780) ;  /* 0x0000050000007945 */ /* 0x000fe20003800000 */
[----:B------:R-:W-:Y:S02]  /*2360*/  FFMA.FTZ R25, R61, R38, R37 ;  /* 0x000000263d197223 */ /* 0x000fe40000010025 */
[----:B------:R-:W-:Y:S01]  /*2370*/  FADD.FTZ R37, R36, R38 ;  /* 0x0000002624257221 */ /* 0x000fe20000010000 */
[----:B------:R-:W-:Y:S01]  /*2380*/  MOV R38, 0xffffffe0 ;  /* 0xffffffe000267802 */ /* 0x000fe20000000f00 */
[----:B------:R-:W-:Y:S02]  /*2390*/  FMUL.FTZ R36, R24, R5 ;  /* 0x0000000518247220 */ /* 0x000fe40000410000 */
[----:B------:R-:W-:-:S02]  /*23a0*/  FFMA.FTZ R29, R45, R27, R29 ;  /* 0x0000001b2d1d7223 */ /* 0x000fc4000001001d */
[----:B------:R-:W-:Y:S02]  /*23b0*/  IMAD R38, R64, R38, 0x187 ;  /* 0x0000018740267424 */ /* 0x000fe400078e0226 */
[----:B------:R-:W-:Y:S02]  /*23c0*/  FADD.FTZ R37, R36, R37 ;  /* 0x0000002524257221 */ /* 0x000fe40000010000 */
[----:B------:R-:W-:Y:S01]  /*23d0*/  FFMA.FTZ R36, R60, R36, R25 ;  /* 0x000000243c247223 */ /* 0x000fe20000010019 */
[----:B------:R-:W-:Y:S01]  /*23e0*/  SEL R38, R38, 0x1f, P0 ;  /* 0x0000001f26267807 */ /* 0x000fe20000000000 */
[----:B------:R-:W-:Y:S02]  /*23f0*/  FADD.FTZ R27, R30, R24 ;  /* 0x000000181e1b7221 */ /* 0x000fe40000010000 */
[----:B------:R-:W-:Y:S02]  /*2400*/  FADD.FTZ R26, R26, R31 ;  /* 0x0000001f1a1a7221 */ /* 0x000fe40000010000 */
[----:B------:R-:W1:Y:S01]  /*2410*/  SHFL.DOWN PT, R25, R37, 0x1, R38 ;  /* 0x0820000025197989 */ /* 0x000e6200000e0026 */
[----:B0-----:R-:W-:-:S13]  /*2420*/  ISETP.GE.AND P0, PT, R39, R38, PT ;  /* 0x000000262700720c */ /* 0x001fda0003f06270 */
        /* <DEDUP_REMOVED lines=26> */
[----:B------:R-:W-:Y:S02]  /*25d0*/  FFMA.FTZ R25, R60, R24, R29 ;  /* 0x000000183c197223 */ /* 0x000fe4000001001d */
[----:B-1----:R-:W-:Y:S01]  /*25e0*/  @!P0 FADD.FTZ R37, R37, R38 ;  /* 0x0000002625258221 */ /* 0x002fe20000010000 */
[----:B------:R-:W-:Y:S01]  /*25f0*/  ISETP.NE.AND P0, PT, R39, RZ, PT ;  /* 0x000000ff2700720c */ /* 0x000fe20003f05270 */
[----:B------:R-:W-:-:S05]  /*2600*/  FFMA.FTZ R24, R61, R31, R28 ;  /* 0x0000001f3d187223 */ /* 0x000fca000001001c */
[----:B------:R0:W-:Y:S07]  /*2610*/  STS.128 [R0.X16+0x90], R24 ;  /* 0x0000901800007388 */ /* 0x0001ee000000cc00 */
        /* <DEDUP_REMOVED lines=8> */
[----:B-1----:R-:W-:Y:S01]  /*26a0*/  FADD.FTZ R28, R28, R40 ;  /* 0x000000281c1c7221 */ /* 0x002fe20000010000 */
[----:B------:R-:W-:Y:S01]  /*26b0*/  LDS.128 R36, [0x50] ;  /* 0x00005000ff247984 */ /* 0x000fe20000000c00 */
[----:B------:R-:W-:-:S02]  /*26c0*/  FADD.FTZ R41, R29, R41 ;  /* 0x000000291d297221 */ /* 0x000fc40000010000 */
[----:B------:R-:W-:Y:S02]  /*26d0*/  FADD.FTZ R42, R28, R42 ;  /* 0x0000002a1c2a7221 */ /* 0x000fe40000010000 */
[----:B------:R-:W0:Y:S01]  /*26e0*/  LDS.128 R28, [0x30] ;  /* 0x00003000ff1c7984 */ /* 0x000e220000000c00 */
[----:B------:R-:W-:Y:S02]  /*26f0*/  FADD.FTZ R41, R41, R43 ;  /* 0x0000002b29297221 */ /* 0x000fe40000010000 */
[----:B0-----:R-:W-:Y:S02]  /*2700*/  FADD.FTZ R28, R42, R28 ;  /* 0x0000001c2a1c7221 */ /* 0x001fe40000010000 */
[----:B------:R-:W-:Y:S02]  /*2710*/  FADD.FTZ R29, R41, R29 ;  /* 0x0000001d291d7221 */ /* 0x000fe40000010000 */
[----:B------:R-:W0:Y:S01]  /*2720*/  LDS.128 R40, [0x40] ;  /* 0x00004000ff287984 */ /* 0x000e220000000c00 */
[----:B------:R-:W-:-:S02]  /*2730*/  FADD.FTZ R30, R28, R30 ;  /* 0x0000001e1c1e7221 */ /* 0x000fc40000010000 */
[----:B------:R-:W-:Y:S02]  /*2740*/  FADD.FTZ R29, R29, R31 ;  /* 0x0000001f1d1d7221 */ /* 0x000fe40000010000 */
[----:B0-----:R-:W-:Y:S02]  /*2750*/  FADD.FTZ R30, R30, R40 ;  /* 0x000000281e1e7221 */ /* 0x001fe40000010000 */
[----:B------:R-:W-:Y:S02]  /*2760*/  FADD.FTZ R41, R29, R41 ;  /* 0x000000291d297221 */ /* 0x000fe40000010000 */
[----:B------:R-:W-:Y:S02]  /*2770*/  FADD.FTZ R42, R30, R42 ;  /* 0x0000002a1e2a7221 */ /* 0x000fe40000010000 */
[----:B------:R-:W-:Y:S01]  /*2780*/  FADD.FTZ R41, R41, R43 ;  /* 0x0000002b29297221 */ /* 0x000fe20000010000 */
[----:B------:R-:W0:Y:S01]  /*2790*/  LDS.128 R28, [0x60] ;  /* 0x00006000ff1c7984 */ /* 0x000e220000000c00 */
[----:B------:R-:W-:-:S02]  /*27a0*/  FADD.FTZ R36, R42, R36 ;  /* 0x000000242a247221 */ /* 0x000fc40000010000 */
[----:B------:R-:W-:Y:S02]  /*27b0*/  FADD.FTZ R37, R41, R37 ;  /* 0x0000002529257221 */ /* 0x000fe40000010000 */
[----:B------:R-:W-:Y:S02]  /*27c0*/  FADD.FTZ R38, R36, R38 ;  /* 0x0000002624267221 */ /* 0x000fe40000010000 */
[----:B------:R-:W-:Y:S02]  /*27d0*/  FADD.FTZ R39, R37, R39 ;  /* 0x0000002725277221 */ /* 0x000fe40000010000 */
[----:B------:R-:W1:Y:S01]  /*27e0*/  LDS.64 R36, [0x70] ;  /* 0x00007000ff247984 */ /* 0x000e620000000a00 */
[----:B0-----:R-:W-:Y:S02]  /*27f0*/  FADD.FTZ R28, R38, R28 ;  /* 0x0000001c261c7221 */ /* 0x001fe40000010000 */
[----:B------:R-:W-:Y:S02]  /*2800*/  FADD.FTZ R29, R39, R29 ;  /* 0x0000001d271d7221 */ /* 0x000fe40000010000 */
[----:B------:R-:W-:-:S02]  /*2810*/  FADD.FTZ R28, R28, R30 ;  /* 0x0000001e1c1c7221 */ /* 0x000fc40000010000 */
[----:B------:R-:W-:Y:S02]  /*2820*/  FADD.FTZ R29, R29, R31 ;  /* 0x0000001f1d1d7221 */ /* 0x000fe40000010000 */
[----:B-1----:R-:W-:Y:S02]  /*2830*/  FADD.FTZ R36, R28, R36 ;  /* 0x000000241c247221 */ /* 0x002fe40000010000 */
[----:B------:R-:W-:Y:S02]  /*2840*/  FADD.FTZ R37, R29, R37 ;  /* 0x000000251d257221 */ /* 0x000fe40000010000 */
.L_x_2781:
[----:B0-----:R-:W-:Y:S05]  /*2850*/  BSYNC B0 ;  /* 0x0000000000007941 */ /* 0x001fea0003800000 */
.L_x_2780:
[----:B------:R-:W-:Y:S01]  /*2860*/  BAR.SYNC.DEFER_BLOCKING 0x0 ;  /* 0x0000000000007b1d */ /* 0x000fe20000010000 */
[----:B------:R-:W-:Y:S02]  /*2870*/  ISETP.GT.U32.AND P6, PT, R0, 0x30, PT ;  /* 0x000000300000780c */ /* 0x000fe40003fc4070 */
        /* <DEDUP_REMOVED lines=40> */
.L_x_2783:
[----:B------:R-:W-:Y:S05]  /*2b00*/  BSYNC B0 ;  /* 0x0000000000007941 */ /* 0x000fea0003800000 */
.L_x_2782:
        /* <DEDUP_REMOVED lines=19> */
.L_x_2785:
[----:B------:R-:W-:Y:S05]  /*2c40*/  BSYNC B0 ;  /* 0x0000000000007941 */ /* 0x000fea0003800000 */
.L_x_2784:
[----:B------:R-:W-:Y:S02]  /*2c50*/  ULDC UR5, c[0x0][0xc] ;  /* 0x0000030000057ab9 */ /* 0x000fe40000000800 */
[----:B------:R-:W-:-:S06]  /*2c60*/  UISETP.GE.U32.AND UP0, UPT, UR5, 0x2, UPT ;  /* 0x000000020500788c */ /* 0x000fcc000bf06070 */
[----:B------:R-:W-:-:S13]  /*2c70*/  PLOP3.LUT P6, PT, PT, PT, UP0, 0x40, 0x0 ;  /* 0x000000000000781c */ /* 0x000fda0003fce808 */
[----:B------:R-:W-:Y:S05]  /*2c80*/  @P6 BRA `(.L_x_2786) ;  /* 0x0000130000006947 */ /* 0x000fea0003800000 */
[----:B------:R-:W1:Y:S01]  /*2c90*/  S2R R24, SR_CTAID.Y ;  /* 0x0000000000187919 */ /* 0x000e620000002600 */
[----:B0-----:R-:W-:-:S05]  /*2ca0*/  LOP3.LUT R25, R62, 0x1, RZ, 0xc0, !PT ;  /* 0x000000013e197812 */ /* 0x001fca00078ec0ff */
[----:B------:R-:W-:-:S04]  /*2cb0*/  IMAD R25, R25, c[0x0][0x10], RZ ;  /* 0x0000040019197a24 */ /* 0x000fc800078e02ff */
[----:B------:R-:W-:-:S05]  /*2cc0*/  IMAD R26, R25, c[0x0][0xc], RZ ;  /* 0x00000300191a7a24 */ /* 0x000fca00078e02ff */
[----:B------:R-:W-:-:S05]  /*2cd0*/  SHF.L.U32 R26, R26, 0x1, RZ ;  /* 0x000000011a1a7819 */ /* 0x000fca00000006ff */
[----:B------:R-:W-:Y:S01]  /*2ce0*/  IMAD.WIDE R26, R26, R40, c[0x0][0x1b0] ;  /* 0x00006c001a1a7625 */ /* 0x000fe200078e0228 */
[----:B-1----:R-:W-:-:S05]  /*2cf0*/  IADD3 R29, R25, R24, RZ ;  /* 0x00000018191d7210 */ /* 0x002fca0007ffe0ff */
[----:B------:R-:W-:Y:S01]  /*2d00*/  IMAD.WIDE.U32 R28, R29, R40, c[0x0][0x1a8] ;  /* 0x00006a001d1c7625 */ /* 0x000fe200078e0028 */
[----:B------:R-:W-:Y:S05]  /*2d10*/  @P0 BRA `(.L_x_2787) ;  /* 0x0000019000000947 */ /* 0x000fea0003800000 */
[----:B------:R-:W-:Y:S01]  /*2d20*/  IMAD R30, R44, c[0x0][0x10], R24 ;  /* 0x000004002c1e7a24 */ /* 0x000fe200078e0218 */
[----:B------:R-:W0:Y:S03]  /*2d30*/  S2R R38, SR_LANEID ;  /* 0x0000000000267919 */ /* 0x000e260000000000 */
[----:B------:R-:W-:-:S05]  /*2d40*/  IMAD.WIDE.U32 R30, R30, 0x8, R26 ;  /* 0x000000081e1e7825 */ /* 0x000fca00078e001a */
[----:B------:R1:W-:Y:S01]  /*2d50*/  STG.E.64 [R30.64], R36 ;  /* 0x000000241e007986 */ /* 0x0003e2000c101b0e */
[----:B------:R-:W-:Y:S06]  /*2d60*/  MEMBAR.ALL.GPU ;  /* 0x0000000000007992 */ /* 0x000fec000000a000 */
[----:B------:R-:W-:Y:S01]  /*2d70*/  VOTEU.ANY UR4, UPT, PT ;  /* 0x0000000000047886 */ /* 0x000fe200038e0100 */
[----:B-1----:R-:W-:Y:S01]  /*2d80*/  HFMA2.MMA R30, -RZ, RZ, 0, 5.9604644775390625e-08 ;  /* 0x00000001ff1e7435 */ /* 0x002fe200000001ff */
[----:B------:R-:W-:Y:S01]  /*2d90*/  UPOPC UR13, UR4 ;  /* 0x00000004000d72bf */ /* 0x000fe20008000000 */
[----:B------:R-:W-:Y:S01]  /*2da0*/  P2R R25, PR, RZ, 0x1 ;  /* 0x00000001ff197803 */ /* 0x000fe20000000000 */
[----:B------:R-:W-:Y:S01]  /*2db0*/  UFLO.U32 UR4, UR4 ;  /* 0x00000004000472bd */ /* 0x000fe200080e0000 */
[----:B------:R-:W-:Y:S01]  /*2dc0*/  LOP3.LUT P6, RZ, R62, 0x2, RZ, 0xc0, !PT ;  /* 0x000000023eff7812 */ /* 0x000fe200078cc0ff */
[----:B------:R-:W-:-:S00]  /*2dd0*/  ERRBAR ;  /* 0x00000000000079ab */ /* 0x000fc00000000000 */
[----:B0-----:R-:W-:Y:S02]  /*2de0*/  ISETP.EQ.U32.AND P0, PT, R38, UR4, PT ;  /* 0x0000000426007c0c */ /* 0x001fe4000bf02070 */
[----:B------:R-:W-:-:S05]  /*2df0*/  SEL R30, R30, 0xffffffff, !P6 ;  /* 0xffffffff1e1e7807 */ /* 0x000fca0007000000 */
[----:B------:R-:W-:-:S06]  /*2e00*/  IMAD R30, R30, UR13, RZ ;  /* 0x0000000d1e1e7c24 */ /* 0x000fcc000f8e02ff */
[----:B------:R0:W-:Y:S01]  /*2e10*/  @P0 RED.E.ADD.S32.STRONG.GPU [R28.64], R30 ;  /* 0x0000001e1c00098e */ /* 0x0001e2000c10e38e */
[----:B------:R-:W-:Y:S02]  /*2e20*/  ISETP.NE.AND P0, PT, R25, RZ, PT ;  /* 0x000000ff1900720c */ /* 0x000fe40003f05270 */
[----:B------:R-:W-:-:S04]  /*2e30*/  SEL R25, RZ, c[0x0][0xc], P6 ;  /* 0x00000300ff197a07 */ /* 0x000fc80003000000 */
[----:B------:R-:W-:-:S13]  /*2e40*/  ISETP.NE.AND P6, PT, R25, -0x1, PT ;  /* 0xffffffff1900780c */ /* 0x000fda0003fc5270 */
[----:B0-----:R-:W-:Y:S05]  /*2e50*/  @!P6 BRA `(.L_x_2787) ;  /* 0x000000500000e947 */ /* 0x001fea0003800000 */
.L_x_2788:
[----:B------:R-:W2:Y:S01]  /*2e60*/  LDG.E.STRONG.GPU R30, [R28.64] ;  /* 0x0000000e1c1e7981 */ /* 0x000ea2000c1ef900 */
[----:B------:R-:W-:Y:S01]  /*2e70*/  YIELD ;  /* 0x0000000000007946 */ /* 0x000fe20003800000 */
[----:B--2---:R-:W-:Y:S01]  /*2e80*/  ISETP.NE.AND P6, PT, R30, R25, PT ;  /* 0x000000191e00720c */ /* 0x004fe20003fc5270 */
[----:B------:R-:W-:-:S12]  /*2e90*/  CCTL.IVALL ;  /* 0x00000000ff00798f */ /* 0x000fd80002000000 */
[----:B------:R-:W-:Y:S05]  /*2ea0*/  @P6 BRA `(.L_x_2788) ;  /* 0xffffffb000006947 */ /* 0x000fea000383ffff */
.L_x_2787:
[----:B------:R-:W-:Y:S01]  /*2eb0*/  ISETP.NE.AND P6, PT, RZ, c[0x0][0xc], PT ;  /* 0x00000300ff007a0c */ /* 0x000fe20003fc5270 */
[----:B------:R-:W-:Y:S01]  /*2ec0*/  WARPSYNC 0xffffffff ;  /* 0xffffffff00007948 */ /* 0x000fe20003800000 */
[----:B------:R-:W-:Y:S11]  /*2ed0*/  BAR.SYNC.DEFER_BLOCKING 0x0 ;  /* 0x0000000000007b1d */ /* 0x000ff60000010000 */
[----:B------:R-:W-:Y:S05]  /*2ee0*/  @!P6 BRA `(.L_x_2786) ;  /* 0x000010a00000e947 */ /* 0x000fea0003800000 */
[----:B------:R-:W-:Y:S01]  /*2ef0*/  UIADD3 UR4, UR5, -0x1, URZ ;  /* 0xffffffff05047890 */ /* 0x000fe2000fffe03f */
[----:B------:R-:W-:-:S03]  /*2f00*/  MOV R25, RZ ;  /* 0x000000ff00197202 */ /* 0x000fc60000000f00 */
[----:B------:R-:W-:-:S06]  /*2f10*/  UISETP.GE.U32.AND UP0, UPT, UR4, 0x3, UPT ;  /* 0x000000030400788c */ /* 0x000fcc000bf06070 */
[----:B------:R-:W-:-:S13]  /*2f20*/  PLOP3.LUT P6, PT, PT, PT, UP0, 0x40, 0x0 ;  /* 0x000000000000781c */ /* 0x000fda0003fce808 */
[----:B------:R-:W-:Y:S05]  /*2f30*/  @P6 BRA `(.L_x_2789) ;  /* 0x00000e8000006947 */ /* 0x000fea0003800000 */
[----:B------:R-:W-:Y:S01]  /*2f40*/  ULOP3.LUT UR4, UR5, 0x3, URZ, 0xc0, !UPT ;  /* 0x0000000305047892 */ /* 0x000fe2000f8ec03f */
[----:B------:R-:W-:Y:S02]  /*2f50*/  HFMA2.MMA R25, -RZ, RZ, 0, 0 ;  /* 0x00000000ff197435 */ /* 0x000fe400000001ff */
        /* <DEDUP_REMOVED lines=15> */
.L_x_2792:
        /* <DEDUP_REMOVED lines=116> */
.L_x_2791:
        /* <DEDUP_REMOVED lines=64> */
.L_x_2793:
[----:B------:R-:W-:-:S04]  /*3b90*/  LOP3.LUT P6, RZ, R34, 0x1, RZ, 0xc0, !PT ;  /* 0x0000000122ff7812 */ /* 0x000fc800078cc0ff */
[----:B------:R-:W-:-:S13]  /*3ba0*/  ISETP.NE.OR P6, PT, RZ, UR4, P6 ;  /* 0x00000004ff007c0c */ /* 0x000fda000b7c5670 */
[----:B------:R-:W-:Y:S05]  /*3bb0*/  @!P6 BRA `(.L_x_2789) ;  /* 0x000002000000e947 */ /* 0x000fea0003800000 */
.L_x_2790:
        /* <DEDUP_REMOVED lines=32> */
.L_x_2789:
        /* <DEDUP_REMOVED lines=11> */
.L_x_2795:
[----:B------:R-:W-:Y:S05]  /*3e70*/  BSYNC B0 ;  /* 0x0000000000007941 */ /* 0x000fea0003800000 */
.L_x_2794:
        /* <DEDUP_REMOVED lines=17> */
.L_x_2786:
        /* <DEDUP_REMOVED lines=25> */
.L_x_2796:
        /* <DEDUP_REMOVED lines=18> */
.L_x_2798:
[----:B------:R-:W-:Y:S05]  /*4240*/  BSYNC B0 ;  /* 0x0000000000007941 */ /* 0x000fea0003800000 */
.L_x_2797:
        /* <DEDUP_REMOVED lines=19> */
.L_x_2799:
[----:B------:R-:W-:Y:S01]  /*4380*/  BSSY B0, `(.L_x_2800) ;  /* 0x0000014000007945 */ /* 0x000fe20003800000 */
[----:B------:R-:W-:Y:S05]  /*4390*/  @!P4 BRA `(.L_x_2801) ;  /* 0x000001200000c947 */ /* 0x000fea0003800000 */
[----:B0-----:R-:W-:Y:S01]  /*43a0*/  IADD3 R12, R35, 0x8, RZ ;  /* 0x00000008230c7810 */ /* 0x001fe20007ffe0ff */
[-CC-:B------:R-:W-:Y:S01]  /*43b0*/  FFMA.FTZ R57, R57, R28.reuse, R29.reuse ;  /* 0x0000001c39397223 */ /* 0x180fe2000001001d */
[----:B------:R-:W-:Y:S01]  /*43c0*/  IADD3 R25, R35, 0x8, RZ ;  /* 0x0000000823197810 */ /* 0x000fe20007ffe0ff */
[----:B------:R-:W-:Y:S01]  /*43d0*/  FFMA.FTZ R26, R55, R28, R29 ;  /* 0x0000001c371a7223 */ /* 0x000fe2000001001d */
[----:B------:R-:W-:Y:S02]  /*43e0*/  SHF.R.S32.HI R12, RZ, 0x1f, R12 ;  /* 0x0000001fff0c7819 */ /* 0x000fe4000001140c */
[----:B------:R-:W-:-:S03]  /*43f0*/  MOV R13, R9 ;  /* 0x00000009000d7202 */ /* 0x000fc60000000f00 */
[----:B------:R-:W-:Y:S01]  /*4400*/  IMAD R24, R12, c[0x0][0x1d8], RZ ;  /* 0x000076000c187a24 */ /* 0x000fe200078e02ff */
[----:B------:R-:W-:-:S05]  /*4410*/  MOV R12, R6 ;  /* 0x00000006000c7202 */ /* 0x000fca0000000f00 */
[----:B------:R-:W-:-:S04]  /*4420*/  IMAD.WIDE.U32 R12, R25, c[0x0][0x1d8], R12 ;  /* 0x00007600190c7a25 */ /* 0x000fc800078e000c */
[----:B------:R-:W-:Y:S02]  /*4430*/  IMAD R25, R25, c[0x0][0x1dc], R24 ;  /* 0x0000770019197a24 */ /* 0x000fe400078e0218 */
[----:B------:R-:W-:Y:S01]  /*4440*/  FFMA.FTZ R24, R2, R14, -R57 ;  /* 0x0000000e02187223 */ /* 0x000fe20000010839 */
[----:B------:R-:W-:Y:S02]  /*4450*/  LEA R14, P0, R12, c[0x0][0x160], 0x2 ;  /* 0x000058000c0e7a11 */ /* 0x000fe400078010ff */
[----:B------:R-:W-:Y:S01]  /*4460*/  IADD3 R13, R13, R25, RZ ;  /* 0x000000190d0d7210 */ /* 0x000fe20007ffe0ff */
[----:B------:R-:W-:Y:S02]  /*4470*/  FFMA.FTZ R25, R5, R15, -R26 ;  /* 0x0000000f05197223 */ /* 0x000fe4000001081a */
[----:B------:R-:W-:Y:S01]  /*4480*/  FMUL.FTZ R24, R24, UR12 ;  /* 0x0000000c18187c20 */ /* 0x000fe20008410000 */
[----:B------:R-:W-:Y:S01]  /*4490*/  LEA.HI.X R15, R12, c[0x0][0x164], R13, 0x2, P0 ;  /* 0x000059000c0f7a11 */ /* 0x000fe200000f140d */
[----:B------:R-:W-:-:S05]  /*44a0*/  FMUL.FTZ R25, R25, UR12 ;  /* 0x0000000c19197c20 */ /* 0x000fca0008410000 */
[----:B------:R0:W-:Y:S02]  /*44b0*/  STG.E.64 [R14.64], R24 ;  /* 0x000000180e007986 */ /* 0x0001e4000c101b0e */
.L_x_2801:
[----:B------:R-:W-:Y:S05]  /*44c0*/  BSYNC B0 ;  /* 0x0000000000007941 */ /* 0x000fea0003800000 */
.L_x_2800:
        /* <DEDUP_REMOVED lines=19> */
.L_x_2802:
[----:B------:R-:W-:Y:S01]  /*4600*/  BSSY B0, `(.L_x_2803) ;  /* 0x0000014000007945 */ /* 0x000fe20003800000 */
[----:B------:R-:W-:Y:S05]  /*4610*/  @!P3 BRA `(.L_x_2804) ;  /* 0x000001200000b947 */ /* 0x000fea0003800000 */
[C---:B0-----:R-:W-:Y:S01]  /*4620*/  IADD3 R12, R35.reuse, 0x10, RZ ;  /* 0x00000010230c7810 */ /* 0x041fe20007ffe0ff */
[----:B------:R-:W-:Y:S01]  /*4630*/  FFMA.FTZ R15, R54, R28, R29 ;  /* 0x0000001c360f7223 */ /* 0x000fe2000001001d */
[----:B------:R-:W-:Y:S02]  /*4640*/  IADD3 R24, R35, 0x10, RZ ;  /* 0x0000001023187810 */ /* 0x000fe40007ffe0ff */
[----:B------:R-:W-:Y:S01]  /*4650*/  SHF.R.S32.HI R12, RZ, 0x1f, R12 ;  /* 0x0000001fff0c7819 */ /* 0x000fe2000001140c */
[----:B------:R-:W-:Y:S01]  /*4660*/  FFMA.FTZ R16, R2, R16, -R15 ;  /* 0x0000001002107223 */ /* 0x000fe2000001080f */
[----:B------:R-:W-:-:S03]  /*4670*/  MOV R13, R9 ;  /* 0x00000009000d7202 */ /* 0x000fc60000000f00 */
[----:B------:R-:W-:Y:S01]  /*4680*/  IMAD R14, R12, c[0x0][0x1d8], RZ ;  /* 0x000076000c0e7a24 */ /* 0x000fe200078e02ff */
[----:B------:R-:W-:Y:S01]  /*4690*/  MOV R12, R6 ;  /* 0x00000006000c7202 */ /* 0x000fe20000000f00 */
[----:B------:R-:W-:Y:S02]  /*46a0*/  FMUL.FTZ R16, R16, UR12 ;  /* 0x0000000c10107c20 */ /* 0x000fe40008410000 */
[C---:B------:R-:W-:Y:S02]  /*46b0*/  IMAD R25, R24.reuse, c[0x0][0x1dc], R14 ;  /* 0x0000770018197a24 */ /* 0x040fe400078e020e */
[----:B------:R-:W-:-:S04]  /*46c0*/  IMAD.WIDE.U32 R12, R24, c[0x0][0x1d8], R12 ;  /* 0x00007600180c7a25 */ /* 0x000fc800078e000c */
[----:B------:R-:W-:Y:S01]  /*46d0*/  FFMA.FTZ R24, R53, R28, R29 ;  /* 0x0000001c35187223 */ /* 0x000fe2000001001d */
[----:B------:R-:W-:Y:S02]  /*46e0*/  IADD3 R25, R13, R25, RZ ;  /* 0x000000190d197210 */ /* 0x000fe40007ffe0ff */
[----:B------:R-:W-:Y:S01]  /*46f0*/  LEA R14, P0, R12, c[0x0][0x160], 0x2 ;  /* 0x000058000c0e7a11 */ /* 0x000fe200078010ff */
[----:B------:R-:W-:-:S03]  /*4700*/  FFMA.FTZ R17, R5, R17, -R24 ;  /* 0x0000001105117223 */ /* 0x000fc60000010818 */
[----:B------:R-:W-:Y:S01]  /*4710*/  LEA.HI.X R15, R12, c[0x0][0x164], R25, 0x2, P0 ;  /* 0x000059000c0f7a11 */ /* 0x000fe200000f1419 */
[----:B------:R-:W-:-:S05]  /*4720*/  FMUL.FTZ R17, R17, UR12 ;  /* 0x0000000c11117c20 */ /* 0x000fca0008410000 */
[----:B------:R0:W-:Y:S03]  /*4730*/  STG.E.64 [R14.64], R16 ;  /* 0x000000100e007986 */ /* 0x0001e6000c101b0e */
.L_x_2804:
[----:B------:R-:W-:Y:S05]  /*4740*/  BSYNC B0 ;  /* 0x0000000000007941 */ /* 0x000fea0003800000 */
.L_x_2803:
        /* <DEDUP_REMOVED lines=19> */
.L_x_2805:
        /* <DEDUP_REMOVED lines=9> */
[----:B------:R-:W-:-:S03]  /*4910*/  MOV R12, R6 ;  /* 0x00000006000c7202 */ /* 0x000fc60000000f00 */
[C---:B------:R-:W-:Y:S02]  /*4920*/  IMAD R17, R16.reuse, c[0x0][0x1dc], R14 ;  /* 0x0000770010117a24 */ /* 0x040fe400078e020e */
[----:B------:R-:W-:-:S04]  /*4930*/  IMAD.WIDE.U32 R12, R16, c[0x0][0x1d8], R12 ;  /* 0x00007600100c7a25 */ /* 0x000fc800078e000c */
[----:B------:R-:W-:Y:S01]  /*4940*/  FFMA.FTZ R16, R51, R28, R29 ;  /* 0x0000001c33107223 */ /* 0x000fe2000001001d */
[----:B------:R-:W-:Y:S02]  /*4950*/  IADD3 R13, R13, R17, RZ ;  /* 0x000000110d0d7210 */ /* 0x000fe40007ffe0ff */
[C---:B------:R-:W-:Y:S01]  /*4960*/  LEA R14, P0, R12.reuse, c[0x0][0x160], 0x2 ;  /* 0x000058000c0e7a11 */ /* 0x040fe200078010ff */
[----:B------:R-:W-:Y:S02]  /*4970*/  FFMA.FTZ R17, R5, R19, -R16 ;  /* 0x0000001305117223 */ /* 0x000fe40000010810 */
[----:B------:R-:W-:Y:S01]  /*4980*/  FMUL.FTZ R16, R15, UR12 ;  /* 0x0000000c0f107c20 */ /* 0x000fe20008410000 */
[----:B------:R-:W-:Y:S01]  /*4990*/  LEA.HI.X R15, R12, c[0x0][0x164], R13, 0x2, P0 ;  /* 0x000059000c0f7a11 */ /* 0x000fe200000f140d */
[----:B------:R-:W-:-:S05]  /*49a0*/  FMUL.FTZ R17, R17, UR12 ;  /* 0x0000000c11117c20 */ /* 0x000fca0008410000 */
[----:B------:R0:W-:Y:S03]  /*49b0*/  STG.E.64 [R14.64], R16 ;  /* 0x000000100e007986 */ /* 0x0001e6000c101b0e */
.L_x_2807:
[----:B------:R-:W-:Y:S05]  /*49c0*/  BSYNC B0 ;  /* 0x0000000000007941 */ /* 0x000fea0003800000 */
.L_x_2806:
        /* <DEDUP_REMOVED lines=19> */
.L_x_2808:
        /* <DEDUP_REMOVED lines=20> */
.L_x_2810:
[----:B------:R-:W-:Y:S05]  /*4c40*/  BSYNC B0 ;  /* 0x0000000000007941 */ /* 0x000fea0003800000 */
.L_x_2809:
[----:B------:R-:W-:Y:S02]  /*4c50*/  SHF.R.S32.HI R23, RZ, 0x1f, R67 ;  /* 0x0000001fff177819 */ /* 0x000fe40000011443 */
        /* <DEDUP_REMOVED lines=22> */
.L_x_2811:
        /* <DEDUP_REMOVED lines=17> */
.L_x_2813:
[----:B------:R-:W-:Y:S05]  /*4ed0*/  BSYNC B0 ;  /* 0x0000000000007941 */ /* 0x000fea0003800000 */
.L_x_2812:
        /* <DEDUP_REMOVED lines=22> */
.L_x_2814:
        /* <DEDUP_REMOVED lines=17> */
.L_x_2816:
[----:B------:R-:W-:Y:S05]  /*5150*/  BSYNC B0 ;  /* 0x0000000000007941 */ /* 0x000fea0003800000 */
.L_x_2815:
        /* <DEDUP_REMOVED lines=22> */
.L_x_2817:
[----:B------:R-:W-:Y:S01]  /*52c0*/  BSSY B0, `(.L_x_2818) ;  /* 0x0000010000007945 */ /* 0x000fe20003800000 */
[----:B------:R-:W-:Y:S05]  /*52d0*/  @P0 BRA `(.L_x_2819) ;  /* 0x000000e000000947 */ /* 0x000fea0003800000 */
[----:B------:R-:W-:Y:S01]  /*52e0*/  MOV R7, R9 ;  /* 0x0000000900077202 */ /* 0x000fe20000000f00 */
[----:B------:R-:W-:Y:S02]  /*52f0*/  IMAD R68, R68, c[0x0][0x1d8], RZ ;  /* 0x0000760044447a24 */ /* 0x000fe400078e02ff */
[----:B------:R-:W-:Y:S02]  /*5300*/  FFMA.FTZ R61, R61, R28, R29 ;  /* 0x0000001c3d3d7223 */ /* 0x000fe4000001001d */
[----:B------:R-:W-:-:S04]  /*5310*/  IMAD.WIDE.U32 R6, R65, c[0x0][0x1d8], R6 ;  /* 0x0000760041067a25 */ /* 0x000fc800078e0006 */
[----:B------:R-:W-:Y:S02]  /*5320*/  IMAD R3, R65, c[0x0][0x1dc], R68 ;  /* 0x0000770041037a24 */ /* 0x000fe400078e0244 */
[----:B------:R-:W-:Y:S02]  /*5330*/  FFMA.FTZ R28, R60, R28, R29 ;  /* 0x0000001c3c1c7223 */ /* 0x000fe4000001001d */
[----:B------:R-:W-:Y:S01]  /*5340*/  FFMA.FTZ R61, R2, R32, -R61 ;  /* 0x00000020023d7223 */ /* 0x000fe2000001083d */
[----:B------:R-:W-:Y:S01]  /*5350*/  IADD3 R3, R7, R3, RZ ;  /* 0x0000000307037210 */ /* 0x000fe20007ffe0ff */
[----:B------:R-:W-:Y:S01]  /*5360*/  FFMA.FTZ R28, R5, R33, -R28 ;  /* 0x00000021051c7223 */ /* 0x000fe2000001081c */
[----:B------:R-:W-:Y:S01]  /*5370*/  LEA R2, P0, R6, c[0x0][0x160], 0x2 ;  /* 0x0000580006027a11 */ /* 0x000fe200078010ff */
[----:B------:R-:W-:Y:S02]  /*5380*/  FMUL.FTZ R4, R61, UR12 ;  /* 0x0000000c3d047c20 */ /* 0x000fe40008410000 */
[----:B------:R-:W-:Y:S01]  /*5390*/  FMUL.FTZ R5, R28, UR12 ;  /* 0x0000000c1c057c20 */ /* 0x000fe20008410000 */
[----:B------:R-:W-:-:S05]  /*53a0*/  LEA.HI.X R3, R6, c[0x0][0x164], R3, 0x2, P0 ;  /* 0x0000590006037a11 */ /* 0x000fca00000f1403 */
[----:B------:R1:W-:Y:S04]  /*53b0*/  STG.E.64 [R2.64], R4 ;  /* 0x0000000402007986 */ /* 0x0003e8000c101b0e */
.L_x_2819:
[----:B------:R-:W-:Y:S05]  /*53c0*/  BSYNC B0 ;  /* 0x0000000000007941 */ /* 0x000fea0003800000 */
.L_x_2818:
[----:B------:R-:W-:Y:S01]  /*53d0*/  ULDC UR4, c[0x0][0x10] ;  /* 0x0000040000047ab9 */ /* 0x000fe20000000800 */
[----:B------:R-:W-:Y:S01]  /*53e0*/  IADD3 R62, R62, 0x1, RZ ;  /* 0x000000013e3e7810 */ /* 0x000fe20007ffe0ff */
[----:B------:R-:W-:-:S04]  /*53f0*/  UIADD3 UR7, UR7, UR4, URZ ;  /* 0x0000000407077290 */ /* 0x000fc8000fffe03f */
[----:B------:R-:W-:-:S06]  /*5400*/  UISETP.GE.AND UP0, UPT, UR7, UR6, UPT ;  /* 0x000000060700728c */ /* 0x000fcc000bf06270 */
[----:B------:R-:W-:-:S13]  /*5410*/  PLOP3.LUT P0, PT, PT, PT, UP0, 0x80, 0x0 ;  /* 0x000000000000781c */ /* 0x000fda0003f0f008 */
[----:B------:R-:W-:Y:S01]  /*5420*/  @P0 CALL.REL.NOINC `(.L_x_2769) ;  /* 0x0000001000000944 */ /* 0x000fe20003c00000 */
[----:B------:R-:W-:Y:S05]  /*5430*/  BRA `(.L_x_2820) ;  /* 0xffffaf7000007947 */ /* 0x000fea000383ffff */
.L_x_2769:
[----:B-1----:R-:W-:Y:S01]  /*5440*/  ISETP.NE.AND P1, PT, R0, RZ, PT ;  /* 0x000000ff0000720c */ /* 0x002fe20003f25270 */
[----:B------:R-:W-:Y:S01]  /*5450*/  HFMA2.MMA R3, -RZ, RZ, 0, 2.384185791015625e-07 ;  /* 0x00000004ff037435 */ /* 0x000fe200000001ff */
        /* <DEDUP_REMOVED lines=16> */
.L_x_2822:
[----:B------:R-:W-:Y:S05]  /*5560*/  BSYNC B0 ;  /* 0x0000000000007941 */ /* 0x000fea0003800000 */
.L_x_2821:
[----:B------:R-:W2:Y:S01]  /*5570*/  S2UR UR4, SR_CTAID.X ;  /* 0x00000000000479c3 */ /* 0x000ea20000002500 */
[----:B-1----:R-:W-:Y:S02]  /*5580*/  IADD3 R5, R6, -0x1, RZ ;  /* 0xffffffff06057810 */ /* 0x002fe40007ffe0ff */
[----:B------:R-:W-:-:S05]  /*5590*/  IADD3 R4, R4, -0x1, RZ ;  /* 0xffffffff04047810 */ /* 0x000fca0007ffe0ff */
[----:B------:R-:W1:Y:S01]  /*55a0*/  S2UR UR5, SR_CTAID.Y ;  /* 0x00000000000579c3 */ /* 0x000e620000002600 */
[----:B--2---:R-:W-:-:S04]  /*55b0*/  ISETP.NE.AND P0, PT, R5, UR4, PT ;  /* 0x0000000405007c0c */ /* 0x004fc8000bf05270 */
[----:B-1----:R-:W-:-:S13]  /*55c0*/  ISETP.NE.OR P0, PT, R4, UR5, P0 ;  /* 0x0000000504007c0c */ /* 0x002fda0008705670 */
[----:B------:R-:W-:Y:S05]  /*55d0*/  @P0 EXIT ;  /* 0x000000000000094d */ /* 0x000fea0003800000 */
[----:B------:R-:W-:Y:S05]  /*55e0*/  @P1 BRA `(.L_x_2823) ;  /* 0x0000008000001947 */ /* 0x000fea0003800000 */
[----:B------:R-:W-:-:S05]  /*55f0*/  IMAD R4, R6, c[0x0][0x10], RZ ;  /* 0x0000040006047a24 */ /* 0x000fca00078e02ff */
[----:B------:R-:W-:-:S13]  /*5600*/  ISETP.NE.AND P0, PT, R4, -0x1, PT ;  /* 0xffffffff0400780c */ /* 0x000fda0003f05270 */
[----:B------:R-:W-:Y:S05]  /*5610*/  @!P0 BRA `(.L_x_2823) ;  /* 0x0000005000008947 */ /* 0x000fea0003800000 */
.L_x_2824:
[----:B------:R-:W2:Y:S01]  /*5620*/  LDG.E.STRONG.GPU R5, [R2.64] ;  /* 0x0000000e02057981 */ /* 0x000ea2000c1ef900 */
[----:B------:R-:W-:Y:S01]  /*5630*/  YIELD ;  /* 0x0000000000007946 */ /* 0x000fe20003800000 */
[----:B--2---:R-:W-:Y:S01]  /*5640*/  ISETP.NE.AND P0, PT, R5, R4, PT ;  /* 0x000000040500720c */ /* 0x004fe20003f05270 */
[----:B------:R-:W-:-:S12]  /*5650*/  CCTL.IVALL ;  /* 0x00000000ff00798f */ /* 0x000fd80002000000 */
[----:B------:R-:W-:Y:S05]  /*5660*/  @P0 BRA `(.L_x_2824) ;  /* 0xffffffb000000947 */ /* 0x000fea000383ffff */
.L_x_2823:
        /* <DEDUP_REMOVED lines=25> */
.L_x_2825:
        /* <DEDUP_REMOVED lines=26> */
.L_x_2826:
        /* <DEDUP_REMOVED lines=14> */
.L_x_5634:


//--------------------- .text._Z35group_norm_nhwc_bwd_one_pass_kernelI11Fp32IOBf16WLi128ELi98ELi392EEv26Group_norm_nhwc_bwd_params --------------------------
	.section	.text._Z35group_norm_nhwc_bwd_one_pass_kernelI11Fp32IOBf16WLi128ELi98ELi392EEv26Group_norm_nhwc_bwd_params,"ax",@progbits
	.sectioninfo	@"SHI_REGISTERS=128"
	.align	128
        .global         _Z35group_norm_nhwc_bwd_one_pass_kernelI11Fp32IOBf16WLi128ELi98ELi392EEv26Group_norm_nhwc_bwd_params
        .type           _Z35group_norm_nhwc_bwd_one_pass_kernelI11Fp32IOBf16WLi128ELi98ELi392EEv26Group_norm_nhwc_bwd_params,@function
        .size           _Z35group_norm_nhwc_bwd_one_pass_kernelI11Fp32IOBf16WLi128ELi98ELi392EEv26Group_norm_nhwc_bwd_params,(.L_x_5635 - _Z35group_norm_nhwc_bwd_one_pass_kernelI11Fp32IOBf16WLi128ELi98ELi392EEv26Group_norm_nhwc_bwd_params)
        .other          _Z35group_norm_nhwc_bwd_one_pass_kernelI11Fp32IOBf16WLi128ELi98ELi392EEv26Group_norm_nhwc_bwd_params,@"STO_CUDA_ENTRY STV_DEFAULT"
_Z35group_norm_nhwc_bwd_one_pass_kernelI11Fp32IOBf16WLi128ELi98ELi392EEv26Group_norm_nhwc_bwd_params:
.text._Z35group_norm_nhwc_bwd_one_pass_kernelI11Fp32IOBf16WLi128ELi98ELi392EEv26Group_norm_nhwc_bwd_params:
        /* <DEDUP_REMOVED lines=11> */
[----:B------:R-:W-:Y:S01]  /*00b0*/  ISETP.GE.U32.AND P1, PT, R9, 0x188, PT ;  /* 0x000001880900780c */ /* 0x000fe20003f26070 */
[----:B------:R-:W-:Y:S01]  /*00c0*/  UMOV UR7, 0x3 ;  /* 0x0000000300077882 */ /* 0x000fe20000000000 */
[----:B------:R-:W-:Y:S01]  /*00d0*/  LOP3.LUT R5, R5, 0xffffff7f, RZ, 0xc0, !PT ;  /* 0xffffff7f05057812 */ /* 0x000fe200078ec0ff */
[----:B------:R-:W-:Y:S01]  /*00e0*/  ULDC.64 UR8, c[0x0][0x1d8] ;  /* 0x0000760000087ab9 */ /* 0x000fe20000000a00 */
[----:B------:R-:W-:Y:S01]  /*00f0*/  SHF.R.U32.HI R3, RZ, 0x4, R3 ;  /* 0x00000004ff037819 */ /* 0x000fe20000011603 */
[----:B------:R-:W-:Y:S01]  /*0100*/  ULEA.HI UR11, UP0, UR9, UR8, URZ, 0x1 ;  /* 0x00000008090b7291 */ /* 0x000fe2000f81083f */
[----:B------:R-:W-:Y:S01]  /*0110*/  SHF.R.S32.HI R0, RZ, 0x1f, R9 ;  /* 0x0000001fff007819 */ /* 0x000fe20000011409 */
        /* <DEDUP_REMOVED lines=96> */
.L_x_2910:
        /* <DEDUP_REMOVED lines=201> */
[----:B------:R-:W-:Y:S01]  /*13b0*/  @P2 IMAD.WIDE.U32 R2, R106, c[0x0][0x1d8], R2 ;  /* 0x000076006a022a25 */ /* 0x000fe200078e0002 */
[----:B------:R-:W-:-:S04]  /*13c0*/  ISETP.NE.AND P3, PT, R16, RZ, PT ;  /* 0x000000ff1000720c */ /* 0x000fc80003f65270 */
        /* <DEDUP_REMOVED lines=18> */
[----:B------:R-:W-:Y:S02]  /*14f0*/  @P1 IADD3 R30, P0, R30, c[0x0][0x178], RZ ;  /* 0x00005e001e1e1a10 */ /* 0x000fe40007f1e0ff */
[----:B------:R-:W-:Y:S02]  /*1500*/  @P6 MOV R3, R61 ;  /* 0x0000003d00036202 */ /* 0x000fe40000000f00 */
[----:B------:R-:W-:Y:S02]  /*1510*/  @P1 IADD3.X R31, R2, c[0x0][0x17c], RZ, P0, !PT ;  /* 0x00005f00021f1a10 */ /* 0x000fe400007fe4ff */
[----:B------:R-:W-:Y:S01]  /*1520*/  ISETP.NE.AND P1, PT, R0, RZ, PT ;  /* 0x000000ff0000720c */ /* 0x000fe20003f25270 */
[----:B------:R-:W-:Y:S01]  /*1530*/  @P6 IMAD R0, R115, c[0x0][0x1d8], RZ ;  /* 0x0000760073006a24 */ /* 0x000fe200078e02ff */
[----:B------:R-:W-:-:S03]  /*1540*/  @P6 MOV R2, R62 ;  /* 0x0000003e00026202 */ /* 0x000fc60000000f00 */
[C---:B------:R-:W-:Y:S02]  /*1550*/  @P6 IMAD R21, R103.reuse, c[0x0][0x1dc], R0 ;  /* 0x0000770067156a24 */ /* 0x040fe400078e0200 */
        /* <DEDUP_REMOVED lines=56> */
[----:B------:R-:W-:Y:S02]  /*18e0*/  @P2 IADD3 R72, P0, R72, c[0x0][0x178], RZ ;  /* 0x00005e0048482a10 */ /* 0x000fe40007f1e0ff */
[----:B------:R-:W-:Y:S01]  /*18f0*/  P2R R0, PR, RZ, 0x40 ;  /* 0x00000040ff007803 */ /* 0x000fe20000000000 */
[----:B------:R-:W-:Y:S01]  /*1900*/  @P1 IMAD R51, R98, c[0x0][0x1dc], R3 ;  /* 0x0000770062331a24 */ /* 0x000fe200078e0203 */
[----:B------:R-:W-:Y:S02]  /*1910*/  LOP3.LUT P6, RZ, R5, 0x8, RZ, 0xc0, !PT ;  /* 0x0000000805ff7812 */ /* 0x000fe400078cc0ff */
[----:B------:R-:W-:Y:S02]  /*1920*/  @P2 IADD3.X R73, R2, c[0x0][0x17c], RZ, P0, !PT ;  /* 0x00005f0002492a10 */ /* 0x000fe400007fe4ff */
[----:B------:R-:W-:-:S02]  /*1930*/  @P1 MOV R2, R62 ;  /* 0x0000003e00021202 */ /* 0x000fc40000000f00 */
[----:B------:R-:W-:Y:S02]  /*1940*/  @P1 MOV R3, R61 ;  /* 0x0000003d00031202 */ /* 0x000fe40000000f00 */
[----:B------:R-:W-:Y:S02]  /*1950*/  P2R R4, PR, RZ, 0x40 ;  /* 0x00000040ff047803 */ /* 0x000fe40000000000 */
[----:B------:R-:W-:Y:S01]  /*1960*/  LOP3.LUT P6, RZ, R5, 0x10, RZ, 0xc0, !PT ;  /* 0x0000001005ff7812 */ /* 0x000fe200078cc0ff */
[----:B------:R-:W-:-:S03]  /*1970*/  @P1 IMAD.WIDE.U32 R2, R98, c[0x0][0x1d8], R2 ;  /* 0x0000760062021a25 */ /* 0x000fc600078e0002 */
[----:B------:R-:W-:Y:S02]  /*1980*/  P2R R79, PR, RZ, 0x40 ;  /* 0x00000040ff4f7803 */ /* 0x000fe40000000000 */
[----:B------:R-:W-:Y:S02]  /*1990*/  LOP3.LUT P6, RZ, R5, 0x20, RZ, 0xc0, !PT ;  /* 0x0000002005ff7812 */ /* 0x000fe400078cc0ff */
[----:B------:R-:W-:Y:S02]  /*19a0*/  @P1 IADD3 R3, R3, R51, RZ ;  /* 0x0000003303031210 */ /* 0x000fe40007ffe0ff */
[----:B------:R-:W-:Y:S02]  /*19b0*/  @P1 SHF.L.U32 R80, R2, 0x2, RZ ;  /* 0x0000000202501819 */ /* 0x000fe400000006ff */
[----:B------:R-:W-:Y:S02]  /*19c0*/  P2R R84, PR, RZ, 0x40 ;  /* 0x00000040ff547803 */ /* 0x000fe40000000000 */
[----:B------:R-:W-:-:S02]  /*19d0*/  LOP3.LUT P6, RZ, R5, 0x40, RZ, 0xc0, !PT ;  /* 0x0000004005ff7812 */ /* 0x000fc400078cc0ff */
[----:B------:R-:W-:Y:S02]  /*19e0*/  @P1 SHF.L.U64.HI R50, R2, 0x2, R3 ;  /* 0x0000000202321819 */ /* 0x000fe40000010203 */
[----:B------:R-:W-:Y:S02]  /*19f0*/  @P1 IADD3 R2, P0, R80, c[0x0][0x180], RZ ;  /* 0x0000600050021a10 */ /* 0x000fe40007f1e0ff */
[----:B------:R-:W-:Y:S02]  /*1a00*/  P2R R85, PR, RZ, 0x40 ;  /* 0x00000040ff557803 */ /* 0x000fe40000000000 */
[----:B------:R-:W-:Y:S02]  /*1a10*/  LOP3.LUT P6, RZ, R5, 0x80, RZ, 0xc0, !PT ;  /* 0x0000008005ff7812 */ /* 0x000fe400078cc0ff */
[----:B------:R-:W-:Y:S02]  /*1a20*/  @P1 IADD3.X R3, R50, c[0x0][0x184], RZ, P0, !PT ;  /* 0x0000610032031a10 */ /* 0x000fe400007fe4ff */
[----:B------:R-:W-:Y:S01]  /*1a30*/  @P1 IADD3 R80, P0, R80, c[0x0][0x178], RZ ;  /* 0x00005e0050501a10 */ /* 0x000fe20007f1e0ff */
[----:B------:R-:W-:-:S03]  /*1a40*/  CS2R R82, SRZ ;  /* 0x0000000000527805 */ /* 0x000fc6000001ff00 */
[----:B------:R-:W-:Y:S02]  /*1a50*/  @P1 IADD3.X R81, R50, c[0x0][0x17c], RZ, P0, !PT ;  /* 0x00005f0032511a10 */ /* 0x000fe400007fe4ff */
[----:B------:R-:W-:-:S03]  /*1a60*/  CS2R R50, SRZ ;  /* 0x0000000000327805 */ /* 0x000fc6000001ff00 */
[----:B------:R0:W2:Y:S04]  /*1a70*/  @P6 LDG.E.64 R82, [R48.64] ;  /* 0x0000000c30526981 */ /* 0x0000a8000c1e1b00 */
[----:B------:R3:W5:Y:S01]  /*1a80*/  @P6 LDG.E.64 R50, [R76.64] ;  /* 0x0000000c4c326981 */ /* 0x000762000c1e1b00 */
[----:B------:R-:W-:Y:S01]  /*1a90*/  ISETP.NE.AND P6, PT, R85, RZ, PT ;  /* 0x000000ff5500720c */ /* 0x000fe20003fc5270 */
[----:B0-----:R-:W-:Y:S01]  /*1aa0*/  CS2R R48, SRZ ;  /* 0x0000000000307805 */ /* 0x001fe2000001ff00 */
[----:B---3--:R-:W-:-:S11]  /*1ab0*/  CS2R R76, SRZ ;  /* 0x00000000004c7805 */ /* 0x008fd6000001ff00 */
[----:B------:R0:W5:Y:S04]  /*1ac0*/  @P6 LDG.E.64 R48, [R74.64] ;  /* 0x0000000c4a306981 */ /* 0x000168000c1e1b00 */
        /* <DEDUP_REMOVED lines=11> */
[----:B------:R-:W-:Y:S02]  /*1b80*/  ISETP.NE.AND P6, PT, R4, RZ, PT ;  /* 0x000000ff0400720c */ /* 0x000fe40003fc5270 */
[----:B------:R-:W-:Y:S01]  /*1b90*/  LOP3.LUT P0, RZ, R5, 0x4, RZ, 0xc0, !PT ;  /* 0x0000000405ff7812 */ /* 0x000fe2000780c0ff */
[----:B0-----:R-:W-:Y:S01]  /*1ba0*/  CS2R R14, SRZ ;  /* 0x00000000000e7805 */ /* 0x001fe2000001ff00 */
[----:B---3--:R-:W-:-:S09]  /*1bb0*/  CS2R R34, SRZ ;  /* 0x0000000000227805 */ /* 0x008fd2000001ff00 */
[----:B------:R0:W5:Y:S04]  /*1bc0*/  @P6 LDG.E.64 R14, [R16.64] ;  /* 0x0000000c100e6981 */ /* 0x000168000c1e1b00 */
[----:B------:R3:W5:Y:S01]  /*1bd0*/  @P6 LDG.E.64 R34, [R32.64] ;  /* 0x0000000c20226981 */ /* 0x000762000c1e1b00 */
[----:B------:R-:W-:Y:S01]  /*1be0*/  ISETP.NE.AND P6, PT, R0, RZ, PT ;  /* 0x000000ff0000720c */ /* 0x000fe20003fc5270 */
[----:B0-----:R-:W-:-:S06]  /*1bf0*/  CS2R R16, SRZ ;  /* 0x0000000000107805 */ /* 0x001fcc000001ff00 */
[----:B------:R0:W5:Y:S02]  /*1c00*/  @P0 LDG.E.64 R16, [R18.64] ;  /* 0x0000000c12100981 */ /* 0x000164000c1e1b00 */
        /* <DEDUP_REMOVED lines=11> */
[----:B------:R0:W5:Y:S01]  /*1cc0*/  @P1 LDG.E.64 R20, [R80.64] ;  /* 0x0000000c50141981 */ /* 0x000162000c1e1b00 */
[----:B---3--:R-:W-:-:S06]  /*1cd0*/  CS2R R32, SRZ ;  /* 0x0000000000207805 */ /* 0x008fcc000001ff00 */
[----:B------:R3:W5:Y:S02]  /*1ce0*/  @P0 LDG.E.64 R32, [R30.64] ;  /* 0x0000000c1e200981 */ /* 0x000764000c1e1b00 */
[----:B---3--:R-:W-:-:S06]  /*1cf0*/  CS2R R30, SRZ ;  /* 0x00000000001e7805 */ /* 0x008fcc000001ff00 */
[----:B------:R3:W5:Y:S02]  /*1d00*/  @P6 LDG.E.64 R30, [R64.64] ;  /* 0x0000000c401e6981 */ /* 0x000764000c1e1b00 */
[----:B---3--:R-:W-:-:S06]  /*1d10*/  CS2R R64, SRZ ;  /* 0x0000000000407805 */ /* 0x008fcc000001ff00 */
[----:B------:R3:W5:Y:S02]  /*1d20*/  @P5 LDG.E.64 R64, [R26.64] ;  /* 0x0000000c1a405981 */ /* 0x000764000c1e1b00 */
[----:B---3--:R-:W-:-:S06]  /*1d30*/  CS2R R26, SRZ ;  /* 0x00000000001a7805 */ /* 0x008fcc000001ff00 */
[----:B------:R3:W5:Y:S01]  /*1d40*/  @P4 LDG.E.64 R26, [R68.64] ;  /* 0x0000000c441a4981 */ /* 0x000762000c1e1b00 */
[----:B------:R-:W-:Y:S01]  /*1d50*/  ISETP.GT.U32.AND P0, PT, R9, 0x187, PT ;  /* 0x000001870900780c */ /* 0x000fe20003f04070 */
[----:B---3--:R-:W-:-:S06]  /*1d60*/  CS2R R68, SRZ ;  /* 0x0000000000447805 */ /* 0x008fcc000001ff00 */
[----:B------:R3:W5:Y:S02]  /*1d70*/  @P3 LDG.E.64 R68, [R22.64] ;  /* 0x0000000c16443981 */ /* 0x000764000c1e1b00 */
[----:B---3--:R-:W-:Y:S01]  /*1d80*/  CS2R R22, SRZ ;  /* 0x0000000000167805 */ /* 0x008fe2000001ff00 */
[----:B------:R-:W-:Y:S05]  /*1d90*/  BSSY B0, `(.L_x_2828) ;  /* 0x000001a000007945 */ /* 0x000fea0003800000 */
[----:B------:R3:W5:Y:S01]  /*1da0*/  @P2 LDG.E.64 R22, [R72.64] ;  /* 0x0000000c48162981 */ /* 0x000762000c1e1b00 */
[----:B------:R-:W-:Y:S02]  /*1db0*/  MOV R4, RZ ;  /* 0x000000ff00047202 */ /* 0x000fe40000000f00 */
[----:B------:R-:W-:Y:S01]  /*1dc0*/  MOV R0, RZ ;  /* 0x000000ff00007202 */ /* 0x000fe20000000f00 */
[----:B---3--:R-:W-:-:S06]  /*1dd0*/  CS2R R72, SRZ ;  /* 0x0000000000487805 */ /* 0x008fcc000001ff00 */
[----:B------:R3:W5:Y:S02]  /*1de0*/  @P1 LDG.E.64 R72, [R2.64] ;  /* 0x0000000c02481981 */ /* 0x000764000c1e1b00 */
[----:B---3--:R-:W-:Y:S02]  /*1df0*/  MOV R3, RZ ;  /* 0x000000ff00037202 */ /* 0x008fe40000000f00 */
[----:B------:R-:W-:Y:S01]  /*1e00*/  MOV R2, RZ ;  /* 0x000000ff00027202 */ /* 0x000fe20000000f00 */
[----:B--2---:R-:W-:Y:S02]  /*1e10*/  FADD.FTZ R82, R82, -UR4 ;  /* 0x8000000452527e21 */ /* 0x004fe40008010000 */
[----:B------:R-:W-:Y:S01]  /*1e20*/  FADD.FTZ R83, R83, -UR4 ;  /* 0x8000000453537e21 */ /* 0x000fe20008010000 */
[----:B------:R-:W-:Y:S05]  /*1e30*/  @P0 BRA `(.L_x_2829) ;  /* 0x000000f000000947 */ /* 0x000fea0003800000 */
[----:B01----:R-:W-:Y:S02]  /*1e40*/  ISETP.NE.AND P0, PT, RZ, UR16, PT ;  /* 0x00000010ff007c0c */ /* 0x003fe4000bf05270 */
[----:B------:R-:W-:-:S04]  /*1e50*/  IADD3 R81, R92, R78, RZ ;  /* 0x0000004e5c517210 */ /* 0x000fc80007ffe0ff */
[----:B------:R-:W-:-:S07]  /*1e60*/  SHF.R.S32.HI R0, RZ, 0x1f, R81 ;  /* 0x0000001fff007819 */ /* 0x000fce0000011451 */
[----:B------:R-:W-:-:S04]  /*1e70*/  @P0 LEA R78, P6, R81, c[0x0][0x190], 0x1 ;  /* 0x00006400514e0a11 */ /* 0x000fc800078c08ff */
[----:B------:R-:W-:-:S05]  /*1e80*/  @P0 LEA.HI.X R79, R81, c[0x0][0x194], R0, 0x1, P6 ;  /* 0x00006500514f0a11 */ /* 0x000fca00030f0c00 */
[----:B------:R-:W2:Y:S04]  /*1e90*/  @P0 LDG.E.U16 R0, [R78.64+0x2] ;  /* 0x0000020c4e000981 */ /* 0x000ea8000c1e1500 */
[----:B------:R-:W3:Y:S01]  /*1ea0*/  @P0 LDG.E.U16 R4, [R78.64] ;  /* 0x0000000c4e040981 */ /* 0x000ee2000c1e1500 */
[----:B--2---:R-:W-:Y:S01]  /*1eb0*/  @P0 PRMT R2, RZ, 0x5410, R0 ;  /* 0x00005410ff020816 */ /* 0x004fe20000000000 */
[----:B------:R-:W-:Y:S01]  /*1ec0*/  HFMA2.MMA R0, -RZ, RZ, 0, 1.1920928955078125e-07 ;  /* 0x00000002ff007435 */ /* 0x000fe200000001ff */
[----:B---3--:R-:W-:-:S09]  /*1ed0*/  @P0 PRMT R3, RZ, 0x5410, R4 ;  /* 0x00005410ff030816 */ /* 0x008fd20000000004 */
[----:B------:R-:W-:-:S05]  /*1ee0*/  IMAD.WIDE R78, R81, R0, c[0x0][0x188] ;  /* 0x00006200514e7625 */ /* 0x000fca00078e0200 */
[----:B------:R-:W2:Y:S04]  /*1ef0*/  LDG.E.U16 R4, [R78.64] ;  /* 0x0000000c4e047981 */ /* 0x000ea8000c1e1500 */
[----:B------:R-:W3:Y:S01]  /*1f00*/  LDG.E.U16 R0, [R78.64+0x2] ;  /* 0x0000020c4e007981 */ /* 0x000ee2000c1e1500 */
[----:B--2---:R-:W-:Y:S02]  /*1f10*/  PRMT R4, RZ, 0x5410, R4 ;  /* 0x00005410ff047816 */ /* 0x004fe40000000004 */
[----:B---3--:R-:W-:Y:S02]  /*1f20*/  PRMT R0, RZ, 0x5410, R0 ;  /* 0x00005410ff007816 */ /* 0x008fe40000000000 */
.L_x_2829:
[----:B01----:R-:W-:Y:S05]  /*1f30*/  BSYNC B0 ;  /* 0x0000000000007941 */ /* 0x003fea0003800000 */
.L_x_2828:
[----:B------:R-:W-:Y:S01]  /*1f40*/  ISETP.NE.AND P0, PT, RZ, UR16, PT ;  /* 0x00000010ff007c0c */ /* 0x000fe2000bf05270 */
[----:B------:R-:W-:Y:S01]  /*1f50*/  FMUL.FTZ R87, R82, UR14 ;  /* 0x0000000e52577c20 */ /* 0x000fe20008410000 */
[----:B------:R-:W-:Y:S01]  /*1f60*/  LOP3.LUT R5, R5, 0xfffffeff, RZ, 0xc0, !PT ;  /* 0xfffffeff05057812 */ /* 0x000fe200078ec0ff */
[----:B------:R-:W-:Y:S01]  /*1f70*/  FMUL.FTZ R86, R83, UR14 ;  /* 0x0000000e53567c20 */ /* 0x000fe20008410000 */
[----:B-----5:R-:W-:-:S02]  /*1f80*/  MOV R82, R50 ;  /* 0x0000003200527202 */ /* 0x020fc40000000f00 */
        /* <DEDUP_REMOVED lines=21> */
.L_x_2830:
        /* <DEDUP_REMOVED lines=31> */
.L_x_2831:
[----:B------:R-:W-:Y:S01]  /*22d0*/  FFMA.FTZ R76, R87, R82, RZ ;  /* 0x00000052574c7223 */ /* 0x000fe200000100ff */
[----:B------:R-:W-:Y:S01]  /*22e0*/  MOV R90, R38 ;  /* 0x00000026005a7202 */ /* 0x000fe20000000f00 */
        /* <DEDUP_REMOVED lines=14> */
[----:B------:R-:W-:Y:S02]  /*23d0*/  FADD.FTZ R81, R82, R89 ;  /* 0x0000005952517221 */ /* 0x000fe40000010000 */
        /* <DEDUP_REMOVED lines=22> */
.L_x_2832:
[----:B------:R-:W-:Y:S02]  /*2540*/  FADD.FTZ R77, R77, R90 ;  /* 0x0000005a4d4d7221 */ /* 0x000fe40000010000 */
[C---:B------:R-:W-:Y:S02]  /*2550*/  FFMA.FTZ R76, R83.reuse, R90, R76 ;  /* 0x0000005a534c7223 */ /* 0x040fe4000001004c */
[----:B------:R-:W-:Y:S02]  /*2560*/  FMUL.FTZ R90, R90, R4 ;  /* 0x000000045a5a7220 */ /* 0x000fe40000410000 */
[----:B------:R-:W-:Y:S02]  /*2570*/  FMUL.FTZ R75, R74, R0 ;  /* 0x000000004a4b7220 */ /* 0x000fe40000410000 */
[----:B------:R-:W-:Y:S02]  /*2580*/  FFMA.FTZ R80, R83, R90, R80 ;  /* 0x0000005a53507223 */ /* 0x000fe40000010050 */
[----:B------:R-:W-:Y:S01]  /*2590*/  FADD.FTZ R81, R81, R90 ;  /* 0x0000005a51517221 */ /* 0x000fe20000010000 */
[----:B------:R-:W-:Y:S01]  /*25a0*/  MOV R90, R36 ;  /* 0x00000024005a7202 */ /* 0x000fe20000000f00 */
[----:B------:R-:W-:-:S02]  /*25b0*/  FADD.FTZ R12, R12, -UR4 ;  /* 0x800000040c0c7e21 */ /* 0x000fc40008010000 */
[----:B------:R-:W-:Y:S02]  /*25c0*/  FADD.FTZ R13, R13, -UR4 ;  /* 0x800000040d0d7e21 */ /* 0x000fe40008010000 */
[----:B------:R-:W-:Y:S02]  /*25d0*/  FADD.FTZ R79, R79, R74 ;  /* 0x0000004a4f4f7221 */ /* 0x000fe40000010000 */
[C---:B------:R-:W-:Y:S01]  /*25e0*/  FFMA.FTZ R78, R82.reuse, R74, R78 ;  /* 0x0000004a524e7223 */ /* 0x040fe2000001004e */
[----:B------:R-:W-:Y:S01]  /*25f0*/  MOV R74, R37 ;  /* 0x00000025004a7202 */ /* 0x000fe20000000f00 */
[----:B------:R-:W-:Y:S02]  /*2600*/  FFMA.FTZ R80, R82, R75, R80 ;  /* 0x0000004b52507223 */ /* 0x000fe40000010050 */
[----:B------:R-:W-:Y:S02]  /*2610*/  FADD.FTZ R81, R75, R81 ;  /* 0x000000514b517221 */ /* 0x000fe40000010000 */
        /* <DEDUP_REMOVED lines=21> */
.L_x_2833:
        /* <DEDUP_REMOVED lines=35> */
.L_x_2834:
        /* <DEDUP_REMOVED lines=35> */
.L_x_2835:
        /* <DEDUP_REMOVED lines=35> */
.L_x_2836:
        /* <DEDUP_REMOVED lines=35> */
.L_x_2837:
        /* <DEDUP_REMOVED lines=35> */
.L_x_2838:
        /* <DEDUP_REMOVED lines=35> */
.L_x_2839:
        /* <DEDUP_REMOVED lines=35> */
.L_x_2840:
        /* <DEDUP_REMOVED lines=35> */
.L_x_2841:
        /* <DEDUP_REMOVED lines=35> */
.L_x_2842:
        /* <DEDUP_REMOVED lines=35> */
.L_x_2843:
        /* <DEDUP_REMOVED lines=35> */
.L_x_2844:
        /* <DEDUP_REMOVED lines=35> */
.L_x_2845:
        /* <DEDUP_REMOVED lines=81> */
.L_x_2847:
[----:B-1----:R-:W-:Y:S05]  /*46c0*/  BSYNC B0 ;  /* 0x0000000000007941 */ /* 0x002fea0003800000 */
.L_x_2846:
        /* <DEDUP_REMOVED lines=42> */
.L_x_2849:
[----:B------:R-:W-:Y:S05]  /*4970*/  BSYNC B0 ;  /* 0x0000000000007941 */ /* 0x000fea0003800000 */
.L_x_2848:
        /* <DEDUP_REMOVED lines=19> */
.L_x_2851:
[----:B------:R-:W-:Y:S05]  /*4ab0*/  BSYNC B0 ;  /* 0x0000000000007941 */ /* 0x000fea0003800000 */
.L_x_2850:
[----:B0-----:R-:W-:-:S04]  /*4ac0*/  MOV R40, 0x2 ;  /* 0x0000000200287802 */ /* 0x001fc80000000f00 */
[----:B------:R-:W-:-:S13]  /*4ad0*/  ISETP.LE.U32.AND P6, PT, R40, c[0x0][0xc], PT ;  /* 0x0000030028007a0c */ /* 0x000fda0003fc3070 */
        /* <DEDUP_REMOVED lines=15> */
[----:B------:R-:W-:Y:S01]  /*4bd0*/  VOTEU.ANY UR4, UPT, PT ;  /* 0x0000000000047886 */ /* 0x000fe200038e0100 */
[----:B-1----:R-:W-:Y:S01]  /*4be0*/  HFMA2.MMA R44, -RZ, RZ, 0, 5.9604644775390625e-08 ;  /* 0x00000001ff2c7435 */ /* 0x002fe200000001ff */
[----:B------:R-:W-:Y:S01]  /*4bf0*/  UPOPC UR15, UR4 ;  /* 0x00000004000f72bf */ /* 0x000fe20008000000 */
[----:B------:R-:W-:Y:S01]  /*4c00*/  LOP3.LUT P6, RZ, R91, 0x2, RZ, 0xc0, !PT ;  /* 0x000000025bff7812 */ /* 0x000fe200078cc0ff */
[----:B------:R-:W-:Y:S01]  /*4c10*/  UFLO.U32 UR4, UR4 ;  /* 0x00000004000472bd */ /* 0x000fe200080e0000 */
[----:B------:R-:W-:Y:S01]  /*4c20*/  P2R R46, PR, RZ, 0x1 ;  /* 0x00000001ff2e7803 */ /* 0x000fe20000000000 */
[----:B------:R-:W-:-:S00]  /*4c30*/  ERRBAR ;  /* 0x00000000000079ab */ /* 0x000fc00000000000 */
[----:B0-----:R-:W-:Y:S02]  /*4c40*/  ISETP.EQ.U32.AND P0, PT, R47, UR4, PT ;  /* 0x000000042f007c0c */ /* 0x001fe4000bf02070 */
[----:B------:R-:W-:Y:S02]  /*4c50*/  SEL R47, RZ, c[0x0][0xc], P6 ;  /* 0x00000300ff2f7a07 */ /* 0x000fe40003000000 */
[----:B------:R-:W-:Y:S02]  /*4c60*/  SEL R44, R44, 0xffffffff, !P6 ;  /* 0xffffffff2c2c7807 */ /* 0x000fe40007000000 */
[----:B------:R-:W-:-:S03]  /*4c70*/  ISETP.NE.AND P6, PT, R47, -0x1, PT ;  /* 0xffffffff2f00780c */ /* 0x000fc60003fc5270 */
[----:B------:R-:W-:-:S05]  /*4c80*/  IMAD R45, R44, UR15, RZ ;  /* 0x0000000f2c2d7c24 */ /* 0x000fca000f8e02ff */
[----:B------:R0:W-:Y:S01]  /*4c90*/  @P0 RED.E.ADD.S32.STRONG.GPU [R40.64], R45 ;  /* 0x0000002d2800098e */ /* 0x0001e2000c10e38c */
[----:B------:R-:W-:-:S04]  /*4ca0*/  ISETP.NE.AND P0, PT, R46, RZ, PT ;  /* 0x000000ff2e00720c */ /* 0x000fc80003f05270 */
[----:B------:R-:W-:Y:S05]  /*4cb0*/  @!P6 BRA `(.L_x_2853) ;  /* 0x000000500000e947 */ /* 0x000fea0003800000 */
.L_x_2854:
[----:B------:R-:W2:Y:S01]  /*4cc0*/  LDG.E.STRONG.GPU R44, [R40.64] ;  /* 0x0000000c282c7981 */ /* 0x000ea2000c1ef900 */
[----:B------:R-:W-:Y:S01]  /*4cd0*/  YIELD ;  /* 0x0000000000007946 */ /* 0x000fe20003800000 */
[----:B--2---:R-:W-:Y:S01]  /*4ce0*/  ISETP.NE.AND P6, PT, R44, R47, PT ;  /* 0x0000002f2c00720c */ /* 0x004fe20003fc5270 */
[----:B------:R-:W-:-:S12]  /*4cf0*/  CCTL.IVALL ;  /* 0x00000000ff00798f */ /* 0x000fd80002000000 */
[----:B------:R-:W-:Y:S05]  /*4d00*/  @P6 BRA `(.L_x_2854) ;  /* 0xffffffb000006947 */ /* 0x000fea000383ffff */
.L_x_2853:
[----:B------:R-:W-:Y:S01]  /*4d10*/  ISETP.NE.AND P6, PT, RZ, c[0x0][0xc], PT ;  /* 0x00000300ff007a0c */ /* 0x000fe20003fc5270 */
[----:B------:R-:W-:Y:S01]  /*4d20*/  WARPSYNC 0xffffffff ;  /* 0xffffffff00007948 */ /* 0x000fe20003800000 */
[----:B------:R-:W-:Y:S11]  /*4d30*/  BAR.SYNC.DEFER_BLOCKING 0x0 ;  /* 0x0000000000007b1d */ /* 0x000ff60000010000 */
[----:B------:R-:W-:Y:S05]  /*4d40*/  @!P6 BRA `(.L_x_2852) ;  /* 0x000010000000e947 */ /* 0x000fea0003800000 */
[----:B0-----:R-:W-:Y:S01]  /*4d50*/  MOV R41, 0x1 ;  /* 0x0000000100297802 */ /* 0x001fe20000000f00 */
[----:B------:R-:W-:-:S03]  /*4d60*/  HFMA2.MMA R40, -RZ, RZ, 0, 0 ;  /* 0x00000000ff287435 */ /* 0x000fc600000001ff */
[----:B------:R-:W-:-:S04]  /*4d70*/  IADD3 R41, -R41, c[0x0][0xc], RZ ;  /* 0x0000030029297a10 */ /* 0x000fc80007ffe1ff */
[----:B------:R-:W-:-:S13]  /*4d80*/  ISETP.GE.U32.AND P6, PT, R41, 0x3, PT ;  /* 0x000000032900780c */ /* 0x000fda0003fc6070 */
[----:B------:R-:W-:Y:S05]  /*4d90*/  @!P6 BRA `(.L_x_2855) ;  /* 0x00000dd00000e947 */ /* 0x000fea0003800000 */
[----:B------:R-:W-:Y:S01]  /*4da0*/  ISETP.LT.AND P6, PT, RZ, UR5, PT ;  /* 0x00000005ff007c0c */ /* 0x000fe2000bfc1270 */
[----:B------:R-:W-:Y:S01]  /*4db0*/  UMOV UR4, UR5 ;  /* 0x0000000500047c82 */ /* 0x000fe20008000000 */
[----:B------:R-:W-:-:S11]  /*4dc0*/  MOV R40, RZ ;  /* 0x000000ff00287202 */ /* 0x000fd60000000f00 */
[----:B------:R-:W-:Y:S05]  /*4dd0*/  @!P6 BRA `(.L_x_2856) ;  /* 0x00000ba00000e947 */ /* 0x000fea0003800000 */
[----:B------:R-:W-:Y:S02]  /*4de0*/  UISETP.GT.AND UP1, UPT, UR4, 0xc, UPT ;  /* 0x0000000c0400788c */ /* 0x000fe4000bf24270 */
[----:B------:R-:W-:-:S04]  /*4df0*/  UPLOP3.LUT UP0, UPT, UPT, UPT, UPT, 0x80, 0x0 ;  /* 0x000000000000789c */ /* 0x000fc80003f0f070 */
[----:B------:R-:W-:-:S13]  /*4e00*/  PLOP3.LUT P6, PT, PT, PT, UP1, 0x40, 0x0 ;  /* 0x000000000000781c */ /* 0x000fda0003fce818 */
[----:B------:R-:W-:Y:S05]  /*4e10*/  @P6 BRA `(.L_x_2857) ;  /* 0x0000075000006947 */ /* 0x000fea0003800000 */
[----:B------:R-:W-:Y:S02]  /*4e20*/  UPLOP3.LUT UP0, UPT, UPT, UPT, UPT, 0x40, 0x0 ;  /* 0x000000000000789c */ /* 0x000fe40003f0e870 */
.L_x_2858:
        /* <DEDUP_REMOVED lines=116> */
.L_x_2857:
        /* <DEDUP_REMOVED lines=62> */
.L_x_2859:
[----:B------:R-:W-:-:S06]  /*5950*/  UISETP.NE.OR UP0, UPT, UR4, URZ, UP0 ;  /* 0x0000003f0400728c */ /* 0x000fcc0008705670 */
[----:B------:R-:W-:-:S13]  /*5960*/  PLOP3.LUT P6, PT, PT, PT, UP0, 0x80, 0x0 ;  /* 0x000000000000781c */ /* 0x000fda0003fcf008 */
[----:B------:R-:W-:Y:S05]  /*5970*/  @!P6 BRA `(.L_x_2855) ;  /* 0x000001f00000e947 */ /* 0x000fea0003800000 */
.L_x_2856:
        /* <DEDUP_REMOVED lines=31> */
.L_x_2855:
        /* <DEDUP_REMOVED lines=10> */
.L_x_2861:
[----:B------:R-:W-:Y:S05]  /*5c10*/  BSYNC B0 ;  /* 0x0000000000007941 */ /* 0x000fea0003800000 */
.L_x_2860:
        /* <DEDUP_REMOVED lines=19> */
.L_x_2852:
[----:B------:R-:W-:Y:S04]  /*5d50*/  @!P0 STS.64 [0x80], R72 ;  /* 0x00008048ff008388 */ /* 0x000fe80000000a00 */
[----:B------:R-:W-:Y:S01]  /*5d60*/  BAR.SYNC.DEFER_BLOCKING 0x0 ;  /* 0x0000000000007b1d */ /* 0x000fe20000010000 */
[----:B------:R-:W-:Y:S01]  /*5d70*/  ISETP.NE.AND P6, PT, RZ, UR16, PT ;  /* 0x00000010ff007c0c */ /* 0x000fe2000bfc5270 */
[----:B------:R-:W-:-:S05]  /*5d80*/  IMAD.WIDE.U32 R42, R9, 0x5397829d, RZ ;  /* 0x5397829d092a7825 */ /* 0x000fca00078e00ff */
[----:B------:R-:W-:-:S05]  /*5d90*/  SHF.R.U32.HI R43, RZ, 0x4, R43 ;  /* 0x00000004ff2b7819 */ /* 0x000fca000001162b */
[----:B------:R-:W-:Y:S01]  /*5da0*/  IMAD R44, R10, c[0x0][0x1fc], R43 ;  /* 0x00007f000a2c7a24 */ /* 0x000fe200078e022b */
[----:B0-----:R-:W0:Y:S02]  /*5db0*/  LDS.64 R40, [0x80] ;  /* 0x00008000ff287984 */ /* 0x001e240000000a00 */
        /* <DEDUP_REMOVED lines=22> */
.L_x_2862:
        /* <DEDUP_REMOVED lines=18> */
.L_x_2864:
[----:B------:R-:W-:Y:S05]  /*6040*/  BSYNC B0 ;  /* 0x0000000000007941 */ /* 0x000fea0003800000 */
.L_x_2863:
        /* <DEDUP_REMOVED lines=22> */
.L_x_2865:
        /* <DEDUP_REMOVED lines=18> */
.L_x_2867:
[----:B------:R-:W-:Y:S05]  /*62d0*/  BSYNC B0 ;  /* 0x0000000000007941 */ /* 0x000fea0003800000 */
.L_x_2866:
        /* <DEDUP_REMOVED lines=20> */
.L_x_2868:
        /* <DEDUP_REMOVED lines=18> */
.L_x_2870:
[----:B------:R-:W-:Y:S05]  /*6540*/  BSYNC B0 ;  /* 0x0000000000007941 */ /* 0x000fea0003800000 */
.L_x_2869:
        /* <DEDUP_REMOVED lines=20> */
.L_x_2871:
        /* <DEDUP_REMOVED lines=9> */
[----:B------:R-:W-:Y:S01]  /*6720*/  FFMA.FTZ R13, R0, R37, -R13 ;  /* 0x00000025000d7223 */ /* 0x000fe2000001080d */
[----:B------:R-:W-:Y:S01]  /*6730*/  IADD3 R41, R39, R41, RZ ;  /* 0x0000002927297210 */ /* 0x000fe20007ffe0ff */
[----:B------:R-:W-:Y:S01]  /*6740*/  FFMA.FTZ R39, R12, UR4, R45 ;  /* 0x000000040c277c23 */ /* 0x000fe2000801002d */
[----:B------:R-:W-:Y:S01]  /*6750*/  LEA R40, P0, R38, c[0x0][0x160], 0x2 ;  /* 0x0000580026287a11 */ /* 0x000fe200078010ff */
[----:B------:R-:W-:Y:S02]  /*6760*/  FMUL.FTZ R13, R13, UR14 ;  /* 0x0000000e0d0d7c20 */ /* 0x000fe40008410000 */
[----:B------:R-:W-:Y:S01]  /*6770*/  FFMA.FTZ R12, R4, R36, -R39 ;  /* 0x00000024040c7223 */ /* 0x000fe20000010827 */
[----:B------:R-:W-:-:S03]  /*6780*/  LEA.HI.X R41, R38, c[0x0][0x164], R41, 0x2, P0 ;  /* 0x0000590026297a11 */ /* 0x000fc600000f1429 */
[----:B------:R-:W-:-:S05]  /*6790*/  FMUL.FTZ R12, R12, UR14 ;  /* 0x0000000e0c0c7c20 */ /* 0x000fca0008410000 */
[----:B------:R0:W-:Y:S02]  /*67a0*/  STG.E.64 [R40.64], R12 ;  /* 0x0000000c28007986 */ /* 0x0001e4000c101b0c */
.L_x_2873:
[----:B------:R-:W-:Y:S05]  /*67b0*/  BSYNC B0 ;  /* 0x0000000000007941 */ /* 0x000fea0003800000 */
.L_x_2872:
        /* <DEDUP_REMOVED lines=20> */
.L_x_2874:
        /* <DEDUP_REMOVED lines=18> */
.L_x_2876:
[----:B------:R-:W-:Y:S05]  /*6a20*/  BSYNC B0 ;  /* 0x0000000000007941 */ /* 0x000fea0003800000 */
.L_x_2875:
        /* <DEDUP_REMOVED lines=20> */
.L_x_2877:
        /* <DEDUP_REMOVED lines=18> */
.L_x_2879:
[----:B------:R-:W-:Y:S05]  /*6c90*/  BSYNC B0 ;  /* 0x0000000000007941 */ /* 0x000fea0003800000 */
.L_x_2878:
        /* <DEDUP_REMOVED lines=20> */
.L_x_2880:
        /* <DEDUP_REMOVED lines=18> */
.L_x_2882:
[----:B------:R-:W-:Y:S05]  /*6f00*/  BSYNC B0 ;  /* 0x0000000000007941 */ /* 0x000fea0003800000 */
.L_x_2881:
        /* <DEDUP_REMOVED lines=20> */
.L_x_2883:
        /* <DEDUP_REMOVED lines=17> */
.L_x_2885:
[----:B------:R-:W-:Y:S05]  /*7160*/  BSYNC B0 ;  /* 0x0000000000007941 */ /* 0x000fea0003800000 */
.L_x_2884:
        /* <DEDUP_REMOVED lines=19> */
.L_x_2886:
        /* <DEDUP_REMOVED lines=17> */
.L_x_2888:
[----:B------:R-:W-:Y:S05]  /*73b0*/  BSYNC B0 ;  /* 0x0000000000007941 */ /* 0x000fea0003800000 */
.L_x_2887:
        /* <DEDUP_REMOVED lines=19> */
.L_x_2889:
        /* <DEDUP_REMOVED lines=17> */
.L_x_2891:
[----:B------:R-:W-:Y:S05]  /*7600*/  BSYNC B0 ;  /* 0x0000000000007941 */ /* 0x000fea0003800000 */
.L_x_2890:
        /* <DEDUP_REMOVED lines=19> */
.L_x_2892:
        /* <DEDUP_REMOVED lines=17> */
.L_x_2894:
[----:B------:R-:W-:Y:S05]  /*7850*/  BSYNC B0 ;  /* 0x0000000000007941 */ /* 0x000fea0003800000 */
.L_x_2893:
        /* <DEDUP_REMOVED lines=19> */
.L_x_2895:
        /* <DEDUP_REMOVED lines=17> */
.L_x_2897:
[----:B------:R-:W-:Y:S05]  /*7aa0*/  BSYNC B0 ;  /* 0x0000000000007941 */ /* 0x000fea0003800000 */
.L_x_2896:
        /* <DEDUP_REMOVED lines=19> */
.L_x_2898:
        /* <DEDUP_REMOVED lines=22> */
.L_x_2900:
[----:B------:R-:W-:Y:S05]  /*7d40*/  BSYNC B0 ;  /* 0x0000000000007941 */ /* 0x000fea0003800000 */
.L_x_2899:
        /* <DEDUP_REMOVED lines=19> */
.L_x_2901:
        /* <DEDUP_REMOVED lines=16> */
[----:B------:R-:W-:-:S03]  /*7f80*/  LEA R12, P0, R14, c[0x0][0x160], 0x2 ;  /* 0x000058000e0c7a11 */ /* 0x000fc600078010ff */
[----:B------:R-:W-:Y:S01]  /*7f90*/  FFMA.FTZ R15, R4, R56, -R15 ;  /* 0x00000038040f7223 */ /* 0x000fe2000001080f */
[----:B------:R-:W-:-:S03]  /*7fa0*/  LEA.HI.X R13, R14, c[0x0][0x164], R13, 0x2, P0 ;  /* 0x000059000e0d7a11 */ /* 0x000fc600000f140d */
[----:B------:R-:W-:Y:S02]  /*7fb0*/  FMUL.FTZ R14, R15, UR14 ;  /* 0x0000000e0f0e7c20 */ /* 0x000fe40008410000 */
[----:B------:R-:W-:-:S05]  /*7fc0*/  FMUL.FTZ R15, R79, UR14 ;  /* 0x0000000e4f0f7c20 */ /* 0x000fca0008410000 */
[----:B------:R0:W-:Y:S02]  /*7fd0*/  STG.E.64 [R12.64], R14 ;  /* 0x0000000e0c007986 */ /* 0x0001e4000c101b0c */
.L_x_2903:
[----:B------:R-:W-:Y:S05]  /*7fe0*/  BSYNC B0 ;  /* 0x0000000000007941 */ /* 0x000fea0003800000 */
.L_x_2902:
        /* <DEDUP_REMOVED lines=19> */
.L_x_2904:
        /* <DEDUP_REMOVED lines=22> */
.L_x_2906:
[----:B------:R-:W-:Y:S05]  /*8280*/  BSYNC B0 ;  /* 0x0000000000007941 */ /* 0x000fea0003800000 */
.L_x_2905:
        /* <DEDUP_REMOVED lines=19> */
.L_x_2907:
[----:B------:R-:W-:Y:S01]  /*83c0*/  ISETP.GE.U32.AND P0, PT, R44, c[0x0][0x1e0], PT ;  /* 0x000078002c007a0c */ /* 0x000fe20003f06070 */
[----:B------:R-:W-:Y:S03]  /*83d0*/  BSSY B0, `(.L_x_2908) ;  /* 0x0000012000007945 */ /* 0x000fe60003800000 */
[----:B------:R-:W-:-:S04]  /*83e0*/  ISETP.GE.AND.EX P0, PT, R19, c[0x0][0x1e4], PT, P0 ;  /* 0x0000790013007a0c */ /* 0x000fc80003f06300 */
[----:B------:R-:W-:-:S13]  /*83f0*/  ISETP.LT.U32.AND P0, PT, R9, 0x188, !P0 ;  /* 0x000001880900780c */ /* 0x000fda0004701070 */
[----:B------:R-:W-:Y:S05]  /*8400*/  @!P0 BRA `(.L_x_2909) ;  /* 0x000000e000008947 */ /* 0x000fea0003800000 */
[----:B------:R-:W-:Y:S01]  /*8410*/  MOV R60, R62 ;  /* 0x0000003e003c7202 */ /* 0x000fe20000000f00 */
[----:B------:R-:W-:Y:S02]  /*8420*/  IMAD R3, R121, c[0x0][0x1d8], RZ ;  /* 0x0000760079037a24 */ /* 0x000fe400078e02ff */
[----:B01----:R-:W-:Y:S02]  /*8430*/  FFMA.FTZ R13, R90, UR4, R45 ;  /* 0x000000045a0d7c23 */ /* 0x003fe4000801002d */
        /* <DEDUP_REMOVED lines=11> */
.L_x_2909:
[----:B------:R-:W-:Y:S05]  /*84f0*/  BSYNC B0 ;  /* 0x0000000000007941 */ /* 0x000fea0003800000 */
.L_x_2908:
[----:B------:R-:W-:Y:S02]  /*8500*/  IADD3 R6, R6, c[0x0][0x10], RZ ;  /* 0x0000040006067a10 */ /* 0x000fe40007ffe0ff */
[----:B------:R-:W-:Y:S02]  /*8510*/  IADD3 R91, R91, 0x1, RZ ;  /* 0x000000015b5b7810 */ /* 0x000fe40007ffe0ff */
[----:B------:R-:W-:-:S13]  /*8520*/  ISETP.GE.AND P0, PT, R6, UR6, PT ;  /* 0x0000000606007c0c */ /* 0x000fda000bf06270 */
[----:B------:R-:W-:Y:S01]  /*8530*/  @P0 CALL.REL.NOINC `(.L_x_2827) ;  /* 0x0000001000000944 */ /* 0x000fe20003c00000 */
[----:B------:R-:W-:Y:S05]  /*8540*/  BRA `(.L_x_2910) ;  /* 0xffff81d000007947 */ /* 0x000fea000383ffff */
.L_x_2827:
[----:B-12---:R-:W-:Y:S01]  /*8550*/  HFMA2.MMA R0, -RZ, RZ, 0, 5.9604644775390625e-08 ;  /* 0x00000001ff007435 */ /* 0x006fe200000001ff */
[----:B------:R-:W-:Y:S01]  /*8560*/  ISETP.NE.AND P1, PT, R9, RZ, PT ;  /* 0x000000ff0900720c */ /* 0x000fe20003f25270 */
[----:B0-----:R-:W-:Y:S01]  /*8570*/  HFMA2.MMA R3, -RZ, RZ, 0, 2.384185791015625e-07 ;  /* 0x00000004ff037435 */ /* 0x001fe200000001ff */
        /* <DEDUP_REMOVED lines=15> */
.L_x_2912:
[----:B------:R-:W-:Y:S05]  /*8670*/  BSYNC B0 ;  /* 0x0000000000007941 */ /* 0x000fea0003800000 */
.L_x_2911:
[----:B------:R-:W-:Y:S01]  /*8680*/  UMOV UR4, 0x1 ;  /* 0x0000000100047882 */ /* 0x000fe20000000000 */
[----:B------:R-:W-:Y:S01]  /*8690*/  IADD3 R0, R4, -0x1, RZ ;  /* 0xffffffff04007810 */ /* 0x000fe20007ffe0ff */
        /* <DEDUP_REMOVED lines=9> */
.L_x_2914:
[----:B0-----:R-:W2:Y:S01]  /*8730*/  LDG.E.STRONG.GPU R5, [R2.64] ;  /* 0x0000000c02057981 */ /* 0x001ea2000c1ef900 */
[----:B------:R-:W-:Y:S01]  /*8740*/  YIELD ;  /* 0x0000000000007946 */ /* 0x000fe20003800000 */
[----:B--2---:R-:W-:Y:S01]  /*8750*/  ISETP.NE.AND P0, PT, R5, R0, PT ;  /* 0x000000000500720c */ /* 0x004fe20003f05270 */
[----:B------:R-:W-:-:S12]  /*8760*/  CCTL.IVALL ;  /* 0x00000000ff00798f */ /* 0x000fd80002000000 */
[----:B------:R-:W-:Y:S05]  /*8770*/  @P0 BRA `(.L_x_2914) ;  /* 0xffffffb000000947 */ /* 0x000fea000383ffff */
.L_x_2913:
[----:B------:R-:W-:Y:S02]  /*8780*/  WARPSYNC 0xffffffff ;  /* 0xffffffff00007948 */ /* 0x000fe40003800000 */
[----:B------:R-:W-:Y:S01]  /*8790*/  MOV R21, c[0x0][0x1dc] ;  /* 0x0000770000157a02 */ /* 0x000fe20000000f00 */
[----:B------:R-:W-:Y:S03]  /*87a0*/  BAR.SYNC.DEFER_BLOCKING 0x0 ;  /* 0x0000000000007b1d */ /* 0x000fe60000010000 */
[----:B------:R-:W-:-:S04]  /*87b0*/  LEA.HI R0, P0, R21, c[0x0][0x1d8], RZ, 0x1 ;  /* 0x0000760015007a11 */ /* 0x000fc800078108ff */
[----:B0-----:R-:W-:-:S04]  /*87c0*/  IADD3.X R3, RZ, c[0x0][0x1dc], RZ, P0, !PT ;  /* 0x00007700ff037a10 */ /* 0x001fc800007fe4ff */
        /* <DEDUP_REMOVED lines=20> */
.L_x_2915:
        /* <DEDUP_REMOVED lines=9> */
[----:B------:R-:W2:Y:S04]  /*89a0*/  LDG.E R11, [R10.64] ;  /* 0x0000000c0a0b7981 */ /* 0x000ea8000c1e1900 */
[----:B------:R-:W3:Y:S04]  /*89b0*/  LDG.E R12, [R12.64] ;  /* 0x0000000c0c0c7981 */ /* 0x000ee8000c1e1900 */
[----:B------:R-:W3:Y:S01]  /*89c0*/  LDG.E R15, [R14.64] ;  /* 0x0000000c0e0f7981 */ /* 0x000ee2000c1e1900 */
[----:B0-----:R-:W-:Y:S01]  /*89d0*/  HFMA2.MMA R5, -RZ, RZ, 0, 1.1920928955078125e-07 ;  /* 0x00000002ff057435 */ /* 0x001fe200000001ff */
[----:B------:R-:W-:-:S02]  /*89e0*/  SHF.L.U32 R4, R9, 0x1, RZ ;  /* 0x0000000109047819 */ /* 0x000fc400000006ff */
[----:B------:R-:W-:-:S07]  /*89f0*/  IADD3 R9, R9, 0x188, RZ ;  /* 0x0000018809097810 */ /* 0x000fce0007ffe0ff */
[----:B------:R-:W-:-:S04]  /*8a00*/  IMAD.WIDE R2, R4, R5, c[0x0][0x168] ;  /* 0x00005a0004027625 */ /* 0x000fc800078e0205 */
[----:B------:R-:W-:Y:S01]  /*8a10*/  IMAD.WIDE R4, R4, R5, c[0x0][0x170] ;  /* 0x00005c0004047625 */ /* 0x000fe200078e0205 */
[----:B------:R-:W-:Y:S02]  /*8a20*/  ISETP.GT.U32.AND P0, PT, R16, R9, PT ;  /* 0x000000091000720c */ /* 0x000fe40003f04070 */
[----:B------:R-:W-:-:S04]  /*8a30*/  SHF.R.S32.HI R8, RZ, 0x1f, R9 ;  /* 0x0000001fff087819 */ /* 0x000fc80000011409 */
[----:B------:R-:W-:Y:S02]  /*8a40*/  ISETP.GT.AND.EX P0, PT, R27, R8, PT, P0 ;  /* 0x000000081b00720c */ /* 0x000fe40003f04300 */
[----:B--2---:R-:W-:Y:S02]  /*8a50*/  F2FP.BF16.PACK_AB R17, R11, R0 ;  /* 0x000000000b11723e */ /* 0x004fe400000010ff */
[----:B---3--:R-:W-:-:S03]  /*8a60*/  F2FP.BF16.PACK_AB R19, R15, R12 ;  /* 0x0000000c0f13723e */ /* 0x008fc600000010ff */
[----:B------:R0:W-:Y:S04]  /*8a70*/  STG.E [R2.64], R17 ;  /* 0x0000001102007986 */ /* 0x0001e8000c10190c */
[----:B------:R0:W-:Y:S02]  /*8a80*/  STG.E [R4.64], R19 ;  /* 0x0000001304007986 */ /* 0x0001e4000c10190c */
[----:B------:R-:W-:Y:S05]  /*8a90*/  @P0 BRA `(.L_x_2915) ;  /* 0xfffffe7000000947 */ /* 0x000fea000383ffff */
[----:B------:R-:W-:Y:S05]  /*8aa0*/  EXIT ;  /* 0x000000000000794d */ /* 0x000fea0003800000 */
.L_x_2916:
        /* <DEDUP_REMOVED lines=13> */
.L_x_5635:


//--------------------- .text._Z35group_norm_nhwc_bwd_one_pass_kernelI11Fp32IOBf16WLi256ELi98ELi392EEv26Group_norm_nhwc_bwd_params --------------------------
	.section	.text._Z35group_norm_nhwc_bwd_one_pass_kernelI11Fp32IOBf16WLi256ELi98ELi392EEv26Group_norm_nhwc_bwd_params,"ax",@progbits
	.sectioninfo	@"SHI_REGISTERS=128"
	.align	128
        .global         _Z35group_norm_nhwc_bwd_one_pass_kernelI11Fp32IOBf16WLi256ELi98ELi392EEv26Group_norm_nhwc_bwd_params
        .type           _Z35group_norm_nhwc_bwd_one_pass_kernelI11Fp32IOBf16WLi256ELi98ELi392EEv26Group_norm_nhwc_bwd_params,@function
        .size           _Z35group_norm_nhwc_bwd_one_pass_kernelI11Fp32IOBf16WLi256ELi98ELi392EEv26Group_norm_nhwc_bwd_params,(.L_x_5636 - _Z35group_norm_nhwc_bwd_one_pass_kernelI11Fp32IOBf16WLi256ELi98ELi392EEv26Group_norm_nhwc_bwd_params)
        .other          _Z35group_norm_nhwc_bwd_one_pass_kernelI11Fp32IOBf16WLi256ELi98ELi392EEv26Group_norm_nhwc_bwd_params,@"STO_CUDA_ENTRY STV_DEFAULT"
_Z35group_norm_nhwc_bwd_one_pass_kernelI11Fp32IOBf16WLi256ELi98ELi392EEv26Group_norm_nhwc_bwd_params:
.text._Z35group_norm_nhwc_bwd_one_pass_kernelI11Fp32IOBf16WLi256ELi98ELi392EEv26Group_norm_nhwc_bwd_params:
        /* <DEDUP_REMOVED lines=75> */
.L_x_3064:
[----:B--2---:R-:W2:Y:S01]  /*04b0*/  LDL R7, [R1+0xac] ;  /* 0x0000ac0001077983 */ /* 0x004ea20000100800 */
[----:B------:R-:W-:Y:S01]  /*04c0*/  IABS R5, c[0x0][0x1f0] ;  /* 0x00007c0000057a13 */ /* 0x000fe20000000000 */
[----:B----4-:R-:W-:Y:S01]  /*04d0*/  UMOV UR6, URZ ;  /* 0x0000003f00067c82 */ /* 0x010fe20008000000 */
[----:B------:R-:W-:Y:S01]  /*04e0*/  IABS R6, UR9 ;  /* 0x0000000900067c13 */ /* 0x000fe20008000000 */
[----:B------:R-:W-:Y:S01]  /*04f0*/  UISETP.GE.AND UP4, UPT, UR9, URZ, UPT ;  /* 0x0000003f0900728c */ /* 0x000fe2000bf86270 */
[----:B01----:R0:W1:Y:S01]  /*0500*/  R2UR UR16, R5 ;  /* 0x00000000051073c2 */ /* 0x00306200000e0000 */
[----:B------:R-:W-:Y:S01]  /*0510*/  ULDC UR15, c[0x0][0x1f0] ;  /* 0x00007c00000f7ab9 */ /* 0x000fe20000000800 */
[C---:B------:R-:W-:Y:S01]  /*0520*/  IADD3 R8, R2.reuse, 0x8, RZ ;  /* 0x0000000802087810 */ /* 0x040fe20007ffe0ff */
[----:B------:R-:W-:Y:S01]  /*0530*/  UISETP.NE.AND UP0, UPT, URZ, UR15, UPT ;  /* 0x0000000f3f00728c */ /* 0x000fe2000bf05270 */
[----:B------:R-:W-:Y:S01]  /*0540*/  IADD3 R10, R2, 0x18, RZ ;  /* 0x00000018020a7810 */ /* 0x000fe20007ffe0ff */
[----:B------:R-:W-:Y:S01]  /*0550*/  CS2R R16, SRZ ;  /* 0x0000000000107805 */ /* 0x000fe2000001ff00 */
[----:B------:R-:W-:-:S02]  /*0560*/  ISETP.GE.U32.AND P2, PT, R8, c[0x0][0x1e0], PT ;  /* 0x0000780008007a0c */ /* 0x000fc40003f46070 */
[----:B------:R3:W4:Y:S01]  /*0570*/  R2UR UR14, R6 ;  /* 0x00000000060e73c2 */ /* 0x00072200000e0000 */
[----:B0-----:R-:W-:Y:S02]  /*0580*/  SHF.R.S32.HI R5, RZ, 0x1f, R8 ;  /* 0x0000001fff057819 */ /* 0x001fe40000011408 */
[----:B------:R-:W-:Y:S02]  /*0590*/  IADD3 R12, R2, 0x10, RZ ;  /* 0x00000010020c7810 */ /* 0x000fe40007ffe0ff */
[----:B------:R-:W-:Y:S02]  /*05a0*/  ISETP.GE.AND.EX P2, PT, R5, c[0x0][0x1e4], PT, P2 ;  /* 0x0000790005007a0c */ /* 0x000fe40003f46320 */
[----:B------:R-:W-:Y:S02]  /*05b0*/  ISETP.GE.U32.AND P6, PT, R10, c[0x0][0x1e0], PT ;  /* 0x000078000a007a0c */ /* 0x000fe40003fc6070 */
[----:B---3--:R-:W-:Y:S02]  /*05c0*/  SHF.R.S32.HI R6, RZ, 0x1f, R10 ;  /* 0x0000001fff067819 */ /* 0x008fe4000001140a */
[----:B------:R-:W-:-:S02]  /*05d0*/  ISETP.GT.U32.OR P2, PT, R0, 0x187, P2 ;  /* 0x000001870000780c */ /* 0x000fc40001744470 */
[----:B------:R-:W-:Y:S02]  /*05e0*/  ISETP.GE.U32.AND P3, PT, R12, c[0x0][0x1e0], PT ;  /* 0x000078000c007a0c */ /* 0x000fe40003f66070 */
[----:B------:R-:W-:Y:S01]  /*05f0*/  ISETP.GE.AND.EX P6, PT, R6, c[0x0][0x1e4], PT, P6 ;  /* 0x0000790006007a0c */ /* 0x000fe20003fc6360 */
[----:B-1----:R-:W0:Y:S01]  /*0600*/  I2F.RP R3, UR16 ;  /* 0x0000001000037d06 */ /* 0x002e220008209400 */
[----:B------:R-:W-:Y:S02]  /*0610*/  IADD3 R15, R2, 0x28, RZ ;  /* 0x00000028020f7810 */ /* 0x000fe40007ffe0ff */
[----:B------:R-:W-:Y:S02]  /*0620*/  ISETP.GT.U32.OR P6, PT, R0, 0x187, P6 ;  /* 0x000001870000780c */ /* 0x000fe400037c4470 */
[----:B------:R-:W-:-:S03]  /*0630*/  IADD3 R19, R2, 0x20, RZ ;  /* 0x0000002002137810 */ /* 0x000fc60007ffe0ff */
[----:B0-----:R-:W0:Y:S08]  /*0640*/  MUFU.RCP R3, R3 ;  /* 0x0000000300037308 */ /* 0x001e300000001000 */
[----:B------:R-:W-:-:S04]  /*0650*/  @!P6 IMAD R6, R6, c[0x0][0x1d8], RZ ;  /* 0x000076000606ea24 */ /* 0x000fc800078e02ff */
[----:B------:R-:W-:Y:S01]  /*0660*/  @!P6 IMAD R13, R10, c[0x0][0x1dc], R6 ;  /* 0x000077000a0dea24 */ /* 0x000fe200078e0206 */
[----:B0-----:R-:W-:-:S06]  /*0670*/  IADD3 R4, R3, 0xffffffe, RZ ;  /* 0x0ffffffe03047810 */ /* 0x001fcc0007ffe0ff */
[----:B------:R-:W0:Y:S02]  /*0680*/  F2I.FTZ.U32.TRUNC.NTZ R4, R4 ;  /* 0x0000000400047305 */ /* 0x000e24000021f000 */
[----:B0-----:R-:W0:Y:S02]  /*0690*/  R2UR UR7, R4 ;  /* 0x00000000040773c2 */ /* 0x001e2400000e0000 */
[----:B0-----:R-:W-:-:S04]  /*06a0*/  UIADD3 UR5, URZ, -UR7, URZ ;  /* 0x800000073f057290 */ /* 0x001fc8000fffe03f */
[----:B------:R-:W-:-:S04]  /*06b0*/  UIMAD UR5, UR5, UR16, URZ ;  /* 0x00000010050572a4 */ /* 0x000fc8000f8e023f */
[----:B------:R-:W-:-:S04]  /*06c0*/  UIMAD.WIDE.U32 UR6, UR7, UR5, UR6 ;  /* 0x00000005070672a5 */ /* 0x000fc8000f8e0006 */
[----:B----4-:R-:W-:-:S04]  /*06d0*/  UIMAD.WIDE.U32 UR6, UR7, UR14, URZ ;  /* 0x0000000e070672a5 */ /* 0x010fc8000f8e003f */
        /* <DEDUP_REMOVED lines=15> */
[----:B------:R-:W-:-:S05]  /*07d0*/  UIMAD UR17, UR16, 0x62, URZ ;  /* 0x00000062101178a4 */ /* 0x000fca000f8e023f */
[----:B------:R-:W-:Y:S01]  /*07e0*/  @!UP2 UIADD3 UR7, -UR7, URZ, URZ ;  /* 0x0000003f0707a290 */ /* 0x000fe2000fffe13f */
[----:B------:R-:W-:-:S03]  /*07f0*/  MOV R4, UR17 ;  /* 0x0000001100047c02 */ /* 0x000fc60008000f00 */
[----:B------:R-:W-:-:S03]  /*0800*/  USEL UR7, UR14, UR7, !UP0 ;  /* 0x000000070e077287 */ /* 0x000fc6000c000000 */
[----:B------:R-:W-:Y:S02]  /*0810*/  ULDC.64 UR14, c[0x0][0x1e8] ;  /* 0x00007a00000e7ab9 */ /* 0x000fe40000000a00 */
[----:B------:R-:W-:-:S04]  /*0820*/  USHF.R.S32.HI UR5, URZ, 0x1f, UR7 ;  /* 0x0000001f3f057899 */ /* 0x000fc80008011407 */
[----:B------:R-:W-:-:S04]  /*0830*/  UIMAD UR5, UR5, UR14, URZ ;  /* 0x0000000e050572a4 */ /* 0x000fc8000f8e023f */
[----:B------:R-:W-:Y:S01]  /*0840*/  UIMAD UR5, UR7, UR15, UR5 ;  /* 0x0000000f070572a4 */ /* 0x000fe2000f8e0205 */
[----:B--2---:R-:W-:Y:S02]  /*0850*/  SHF.R.S32.HI R3, RZ, 0x1f, R7 ;  /* 0x0000001fff037819 */ /* 0x004fe40000011407 */
[----:B------:R-:W-:Y:S02]  /*0860*/  IADD3 R80, P0, R7, UR17, RZ ;  /* 0x0000001107507c10 */ /* 0x000fe4000ff1e0ff */
[----:B------:R-:W-:Y:S02]  /*0870*/  SHF.R.S32.HI R7, RZ, 0x1f, R12 ;  /* 0x0000001fff077819 */ /* 0x000fe4000001140c */
[----:B------:R-:W-:Y:S02]  /*0880*/  LEA.HI.X.SX32 R81, R4, R3, 0x1, P0 ;  /* 0x0000000304517211 */ /* 0x000fe400000f0eff */
[----:B------:R-:W-:Y:S02]  /*0890*/  MOV R3, UR7 ;  /* 0x0000000700037c02 */ /* 0x000fe40008000f00 */
[----:B------:R-:W-:-:S03]  /*08a0*/  ISETP.GE.AND.EX P3, PT, R7, c[0x0][0x1e4], PT, P3 ;  /* 0x0000790007007a0c */ /* 0x000fc60003f66330 */
[----:B------:R-:W-:Y:S01]  /*08b0*/  IMAD.WIDE.U32 R80, R3, c[0x0][0x1e8], R80 ;  /* 0x00007a0003507a25 */ /* 0x000fe200078e0050 */
[----:B------:R-:W-:-:S03]  /*08c0*/  ISETP.GT.U32.OR P3, PT, R0, 0x187, P3 ;  /* 0x000001870000780c */ /* 0x000fc60001f64470 */
[----:B------:R-:W-:Y:S01]  /*08d0*/  @!P2 IMAD R3, R5, c[0x0][0x1d8], RZ ;  /* 0x000076000503aa24 */ /* 0x000fe200078e02ff */
[----:B------:R-:W-:Y:S02]  /*08e0*/  IADD3 R79, R81, UR5, RZ ;  /* 0x00000005514f7c10 */ /* 0x000fe4000fffe0ff */
[----:B------:R-:W-:Y:S01]  /*08f0*/  @!P2 MOV R78, R80 ;  /* 0x00000050004ea202 */ /* 0x000fe20000000f00 */
[----:B------:R-:W-:Y:S01]  /*0900*/  @!P2 IMAD R3, R8, c[0x0][0x1dc], R3 ;  /* 0x000077000803aa24 */ /* 0x000fe200078e0203 */
[----:B------:R-:W-:-:S03]  /*0910*/  @!P6 MOV R9, R79 ;  /* 0x0000004f0009e202 */ /* 0x000fc60000000f00 */
[----:B------:R-:W-:Y:S01]  /*0920*/  @!P2 IMAD.WIDE.U32 R4, R8, c[0x0][0x1d8], R78 ;  /* 0x000076000804aa25 */ /* 0x000fe200078e004e */
[-C--:B------:R-:W-:Y:S02]  /*0930*/  @!P6 MOV R8, R80.reuse ;  /* 0x000000500008e202 */ /* 0x080fe40000000f00 */
[----:B------:R-:W-:Y:S02]  /*0940*/  @!P3 MOV R6, R80 ;  /* 0x000000500006b202 */ /* 0x000fe40000000f00 */
[----:B------:R-:W-:Y:S01]  /*0950*/  @!P2 IADD3 R3, R5, R3, RZ ;  /* 0x000000030503a210 */ /* 0x000fe20007ffe0ff */
[----:B------:R-:W-:Y:S01]  /*0960*/  @!P3 IMAD R5, R7, c[0x0][0x1d8], RZ ;  /* 0x000076000705ba24 */ /* 0x000fe200078e02ff */
[----:B------:R-:W-:Y:S01]  /*0970*/  @!P3 MOV R7, R79 ;  /* 0x0000004f0007b202 */ /* 0x000fe20000000f00 */
[----:B------:R-:W-:Y:S01]  /*0980*/  @!P6 IMAD.WIDE.U32 R8, R10, c[0x0][0x1d8], R8 ;  /* 0x000076000a08ea25 */ /* 0x000fe200078e0008 */
[C---:B------:R-:W-:Y:S02]  /*0990*/  @!P2 SHF.L.U32 R11, R4.reuse, 0x2, RZ ;  /* 0x00000002040ba819 */ /* 0x040fe400000006ff */
[----:B------:R-:W-:Y:S01]  /*09a0*/  @!P2 SHF.L.U64.HI R14, R4, 0x2, R3 ;  /* 0x00000002040ea819 */ /* 0x000fe20000010203 */
[C---:B------:R-:W-:Y:S01]  /*09b0*/  @!P3 IMAD R5, R12.reuse, c[0x0][0x1dc], R5 ;  /* 0x000077000c05ba24 */ /* 0x040fe200078e0205 */
[----:B------:R-:W-:Y:S01]  /*09c0*/  @!P2 IADD3 R4, P0, R11, c[0x0][0x180], RZ ;  /* 0x000060000b04aa10 */ /* 0x000fe20007f1e0ff */
[----:B------:R-:W-:Y:S01]  /*09d0*/  @!P3 IMAD.WIDE.U32 R6, R12, c[0x0][0x1d8], R6 ;  /* 0x000076000c06ba25 */ /* 0x000fe200078e0006 */
[----:B------:R-:W-:-:S02]  /*09e0*/  ISETP.GE.U32.AND P4, PT, R15, c[0x0][0x1e0], PT ;  /* 0x000078000f007a0c */ /* 0x000fc40003f86070 */
[----:B------:R-:W-:Y:S02]  /*09f0*/  @!P6 IADD3 R13, R9, R13, RZ ;  /* 0x0000000d090de210 */ /* 0x000fe40007ffe0ff */
[----:B------:R-:W-:Y:S02]  /*0a00*/  @!P3 IADD3 R7, R7, R5, RZ ;  /* 0x000000050707b210 */ /* 0x000fe40007ffe0ff */
[----:B------:R-:W-:Y:S02]  /*0a10*/  @!P2 IADD3.X R5, R14, c[0x0][0x184], RZ, P0, !PT ;  /* 0x000061000e05aa10 */ /* 0x000fe400007fe4ff */
[----:B------:R-:W-:Y:S02]  /*0a20*/  ISETP.GE.U32.AND P5, PT, R19, c[0x0][0x1e0], PT ;  /* 0x0000780013007a0c */ /* 0x000fe40003fa6070 */
[----:B------:R-:W-:Y:S01]  /*0a30*/  SHF.R.S32.HI R20, RZ, 0x1f, R19 ;  /* 0x0000001fff147819 */ /* 0x000fe20000011413 */
[----:B------:R0:W2:Y:S01]  /*0a40*/  @!P2 LDG.E.64 R16, [R4.64] ;  /* 0x000000120410a981 */ /* 0x0000a2000c1e1b00 */
[----:B------:R-:W-:-:S02]  /*0a50*/  @!P6 SHF.L.U32 R12, R8, 0x2, RZ ;  /* 0x00000002080ce819 */ /* 0x000fc400000006ff */
[----:B------:R-:W-:Y:S02]  /*0a60*/  @!P6 SHF.L.U64.HI R13, R8, 0x2, R13 ;  /* 0x00000002080de819 */ /* 0x000fe4000001020d */
[----:B------:R-:W-:Y:S02]  /*0a70*/  ISETP.GE.AND.EX P5, PT, R20, c[0x0][0x1e4], PT, P5 ;  /* 0x0000790014007a0c */ /* 0x000fe40003fa6350 */
[----:B------:R-:W-:Y:S01]  /*0a80*/  @!P2 IADD3 R8, P0, R11, c[0x0][0x178], RZ ;  /* 0x00005e000b08aa10 */ /* 0x000fe20007f1e0ff */
[----:B------:R-:W-:Y:S01]  /*0a90*/  CS2R R76, SRZ ;  /* 0x00000000004c7805 */ /* 0x000fe2000001ff00 */
[----:B------:R-:W-:Y:S02]  /*0aa0*/  ISETP.GT.U32.OR P5, PT, R0, 0x187, P5 ;  /* 0x000001870000780c */ /* 0x000fe40002fa4470 */
[----:B------:R-:W-:Y:S02]  /*0ab0*/  @!P2 IADD3.X R9, R14, c[0x0][0x17c], RZ, P0, !PT ;  /* 0x00005f000e09aa10 */ /* 0x000fe400007fe4ff */
[----:B------:R-:W-:-:S02]  /*0ac0*/  @!P3 SHF.L.U32 R3, R6, 0x2, RZ ;  /* 0x000000020603b819 */ /* 0x000fc400000006ff */
[----:B------:R-:W-:Y:S01]  /*0ad0*/  @!P3 SHF.L.U64.HI R10, R6, 0x2, R7 ;  /* 0x00000002060ab819 */ /* 0x000fe20000010207 */
[----:B------:R1:W3:Y:S01]  /*0ae0*/  @!P2 LDG.E.64 R76, [R8.64] ;  /* 0x00000012084ca981 */ /* 0x0002e2000c1e1b00 */
[C---:B------:R-:W-:Y:S02]  /*0af0*/  @!P3 IADD3 R6, P0, R3.reuse, c[0x0][0x180], RZ ;  /* 0x000060000306ba10 */ /* 0x040fe40007f1e0ff */
[----:B0-----:R-:W-:Y:S01]  /*0b00*/  @!P3 IADD3 R4, P2, R3, c[0x0][0x178], RZ ;  /* 0x00005e000304ba10 */ /* 0x001fe20007f5e0ff */
[----:B------:R-:W-:Y:S01]  /*0b10*/  CS2R R24, SRZ ;  /* 0x0000000000187805 */ /* 0x000fe2000001ff00 */
[----:B------:R-:W-:Y:S01]  /*0b20*/  IADD3 R18, R2, 0x30, RZ ;  /* 0x0000003002127810 */ /* 0x000fe20007ffe0ff */
[----:B------:R-:W-:Y:S01]  /*0b30*/  CS2R R74, SRZ ;  /* 0x00000000004a7805 */ /* 0x000fe2000001ff00 */
[C---:B------:R-:W-:Y:S02]  /*0b40*/  @!P3 IADD3.X R7, R10.reuse, c[0x0][0x184], RZ, P0, !PT ;  /* 0x000061000a07ba10 */ /* 0x040fe400007fe4ff */
[----:B------:R-:W-:Y:S01]  /*0b50*/  @!P3 IADD3.X R5, R10, c[0x0][0x17c], RZ, P2, !PT ;  /* 0x00005f000a05ba10 */ /* 0x000fe200017fe4ff */
[----:B------:R-:W-:Y:S01]  /*0b60*/  @!P5 IMAD R3, R20, c[0x0][0x1d8], RZ ;  /* 0x000076001403da24 */ /* 0x000fe200078e02ff */
[----:B-1----:R-:W-:Y:S01]  /*0b70*/  @!P5 MOV R8, R80 ;  /* 0x000000500008d202 */ /* 0x002fe20000000f00 */
[----:B------:R0:W4:Y:S01]  /*0b80*/  @!P3 LDG.E.64 R24, [R6.64] ;  /* 0x000000120618b981 */ /* 0x000122000c1e1b00 */
[----:B------:R-:W-:-:S02]  /*0b90*/  @!P5 MOV R9, R79 ;  /* 0x0000004f0009d202 */ /* 0x000fc40000000f00 */
[----:B------:R-:W-:Y:S01]  /*0ba0*/  ISETP.GE.U32.AND P0, PT, R18, c[0x0][0x1e0], PT ;  /* 0x0000780012007a0c */ /* 0x000fe20003f06070 */
[----:B------:R1:W3:Y:S01]  /*0bb0*/  @!P3 LDG.E.64 R74, [R4.64] ;  /* 0x00000012044ab981 */ /* 0x0002e2000c1e1b00 */
[----:B------:R-:W-:Y:S01]  /*0bc0*/  SHF.R.S32.HI R22, RZ, 0x1f, R18 ;  /* 0x0000001fff167819 */ /* 0x000fe20000011412 */
[C---:B------:R-:W-:Y:S02]  /*0bd0*/  @!P5 IMAD R3, R19.reuse, c[0x0][0x1dc], R3 ;  /* 0x000077001303da24 */ /* 0x040fe400078e0203 */
[----:B------:R-:W-:Y:S01]  /*0be0*/  @!P5 IMAD.WIDE.U32 R8, R19, c[0x0][0x1d8], R8 ;  /* 0x000076001308da25 */ /* 0x000fe200078e0008 */
[----:B------:R-:W-:Y:S02]  /*0bf0*/  ISETP.GE.AND.EX P0, PT, R22, c[0x0][0x1e4], PT, P0 ;  /* 0x0000790016007a0c */ /* 0x000fe40003f06300 */
[----:B0-----:R-:W-:Y:S02]  /*0c00*/  @!P6 IADD3 R6, P3, R12, c[0x0][0x180], RZ ;  /* 0x000060000c06ea10 */ /* 0x001fe40007f7e0ff */
[----:B------:R-:W-:-:S02]  /*0c10*/  ISETP.GT.U32.OR P0, PT, R0, 0x187, P0 ;  /* 0x000001870000780c */ /* 0x000fc40000704470 */
[C---:B------:R-:W-:Y:S02]  /*0c20*/  @!P6 IADD3.X R7, R13.reuse, c[0x0][0x184], RZ, P3, !PT ;  /* 0x000061000d07ea10 */ /* 0x040fe40001ffe4ff */
[----:B-1----:R-:W-:Y:S02]  /*0c30*/  @!P6 IADD3 R4, P3, R12, c[0x0][0x178], RZ ;  /* 0x00005e000c04ea10 */ /* 0x002fe40007f7e0ff */
[----:B------:R-:W-:Y:S02]  /*0c40*/  @!P5 SHF.L.U32 R14, R8, 0x2, RZ ;  /* 0x00000002080ed819 */ /* 0x000fe400000006ff */
[----:B------:R-:W-:Y:S02]  /*0c50*/  @!P6 IADD3.X R5, R13, c[0x0][0x17c], RZ, P3, !PT ;  /* 0x00005f000d05ea10 */ /* 0x000fe40001ffe4ff */
[----:B------:R-:W-:Y:S01]  /*0c60*/  @!P5 IADD3 R12, P3, R14, c[0x0][0x180], RZ ;  /* 0x000060000e0cda10 */ /* 0x000fe20007f7e0ff */
[----:B------:R-:W-:Y:S01]  /*0c70*/  CS2R R72, SRZ ;  /* 0x0000000000487805 */ /* 0x000fe2000001ff00 */
[----:B------:R-:W-:Y:S01]  /*0c80*/  CS2R R124, SRZ ;  /* 0x00000000007c7805 */ /* 0x000fe2000001ff00 */
[----:B------:R-:W-:-:S04]  /*0c90*/  CS2R R70, SRZ ;  /* 0x0000000000467805 */ /* 0x000fc8000001ff00 */
[----:B------:R-:W3:Y:S04]  /*0ca0*/  @!P6 LDG.E.64 R72, [R4.64] ;  /* 0x000000120448e981 */ /* 0x000ee8000c1e1b00 */
[----:B--2---:R0:W-:Y:S02]  /*0cb0*/  STL.64 [R1+0x10], R16 ;  /* 0x0000101001007387 */ /* 0x0041e40000100a00 */
[----:B0-----:R-:W-:-:S04]  /*0cc0*/  SHF.R.S32.HI R17, RZ, 0x1f, R15 ;  /* 0x0000001fff117819 */ /* 0x001fc8000001140f */
[----:B------:R-:W-:-:S04]  /*0cd0*/  ISETP.GE.AND.EX P4, PT, R17, c[0x0][0x1e4], PT, P4 ;  /* 0x0000790011007a0c */ /* 0x000fc80003f86340 */
[----:B------:R-:W-:-:S13]  /*0ce0*/  ISETP.GT.U32.OR P4, PT, R0, 0x187, P4 ;  /* 0x000001870000780c */ /* 0x000fda0002784470 */
[----:B------:R-:W-:Y:S01]  /*0cf0*/  @!P4 IMAD R10, R17, c[0x0][0x1d8], RZ ;  /* 0x00007600110aca24 */ /* 0x000fe200078e02ff */
[----:B------:R-:W-:-:S03]  /*0d00*/  @!P4 MOV R11, R79 ;  /* 0x0000004f000bc202 */ /* 0x000fc60000000f00 */
[----:B------:R-:W-:Y:S01]  /*0d10*/  @!P4 IMAD R17, R15, c[0x0][0x1dc], R10 ;  /* 0x000077000f11ca24 */ /* 0x000fe200078e020a */
[----:B------:R-:W-:-:S05]  /*0d20*/  @!P4 MOV R10, R80 ;  /* 0x00000050000ac202 */ /* 0x000fca0000000f00 */
[----:B------:R-:W-:Y:S01]  /*0d30*/  @!P4 IMAD.WIDE.U32 R10, R15, c[0x0][0x1d8], R10 ;  /* 0x000076000f0aca25 */ /* 0x000fe200078e000a */
[----:B------:R-:W-:-:S04]  /*0d40*/  @!P5 IADD3 R15, R9, R3, RZ ;  /* 0x00000003090fd210 */ /* 0x000fc80007ffe0ff */
[----:B------:R-:W-:Y:S02]  /*0d50*/  @!P5 SHF.L.U64.HI R15, R8, 0x2, R15 ;  /* 0x00000002080fd819 */ /* 0x000fe4000001020f */
[----:B------:R-:W-:Y:S02]  /*0d60*/  @!P4 IADD3 R3, R11, R17, RZ ;  /* 0x000000110b03c210 */ /* 0x000fe40007ffe0ff */
[C---:B------:R-:W-:Y:S02]  /*0d70*/  @!P5 IADD3.X R13, R15.reuse, c[0x0][0x184], RZ, P3, !PT ;  /* 0x000061000f0dda10 */ /* 0x040fe40001ffe4ff */
[----:B------:R-:W-:Y:S02]  /*0d80*/  @!P5 IADD3 R14, P3, R14, c[0x0][0x178], RZ ;  /* 0x00005e000e0eda10 */ /* 0x000fe40007f7e0ff */
[----:B------:R-:W-:Y:S01]  /*0d90*/  @!P4 SHF.L.U64.HI R20, R10, 0x2, R3 ;  /* 0x000000020a14c819 */ /* 0x000fe20000010203 */
[----:B------:R-:W-:Y:S01]  /*0da0*/  @!P0 IMAD R3, R22, c[0x0][0x1d8], RZ ;  /* 0x0000760016038a24 */ /* 0x000fe200078e02ff */
[----:B------:R-:W-:Y:S01]  /*0db0*/  @!P5 IADD3.X R15, R15, c[0x0][0x17c], RZ, P3, !PT ;  /* 0x00005f000f0fda10 */ /* 0x000fe20001ffe4ff */
[----:B------:R-:W-:Y:S01]  /*0dc0*/  CS2R R22, SRZ ;  /* 0x0000000000167805 */ /* 0x000fe2000001ff00 */
[----:B------:R-:W2:Y:S04]  /*0dd0*/  @!P5 LDG.E.64 R124, [R12.64] ;  /* 0x000000120c7cd981 */ /* 0x000ea8000c1e1b00 */
[----:B------:R-:W2:Y:S04]  /*0de0*/  @!P5 LDG.E.64 R70, [R14.64] ;  /* 0x000000120e46d981 */ /* 0x000ea8000c1e1b00 */
[----:B------:R0:W2:Y:S01]  /*0df0*/  @!P6 LDG.E.64 R22, [R6.64] ;  /* 0x000000120616e981 */ /* 0x0000a2000c1e1b00 */
[----:B------:R-:W-:-:S04]  /*0e00*/  IADD3 R16, R2, 0x38, RZ ;  /* 0x0000003802107810 */ /* 0x000fc80007ffe0ff */
[----:B------:R-:W-:Y:S02]  /*0e10*/  ISETP.GE.U32.AND P2, PT, R16, c[0x0][0x1e0], PT ;  /* 0x0000780010007a0c */ /* 0x000fe40003f46070 */
[----:B------:R-:W-:-:S04]  /*0e20*/  SHF.R.S32.HI R21, RZ, 0x1f, R16 ;  /* 0x0000001fff157819 */ /* 0x000fc80000011410 */
[----:B------:R-:W-:-:S04]  /*0e30*/  ISETP.GE.AND.EX P2, PT, R21, c[0x0][0x1e4], PT, P2 ;  /* 0x0000790015007a0c */ /* 0x000fc80003f46320 */
[----:B------:R-:W-:Y:S02]  /*0e40*/  ISETP.GT.U32.OR P2, PT, R0, 0x187, P2 ;  /* 0x000001870000780c */ /* 0x000fe40001744470 */
[----:B------:R-:W-:Y:S02]  /*0e50*/  @!P4 SHF.L.U32 R19, R10, 0x2, RZ ;  /* 0x000000020a13c819 */ /* 0x000fe400000006ff */
[----:B------:R-:W-:Y:S02]  /*0e60*/  @!P0 MOV R10, R80 ;  /* 0x00000050000a8202 */ /* 0x000fe40000000f00 */
[----:B------:R-:W-:-:S07]  /*0e70*/  @!P0 MOV R11, R79 ;  /* 0x0000004f000b8202 */ /* 0x000fce0000000f00 */
[----:B------:R-:W-:Y:S01]  /*0e80*/  @!P2 IMAD R8, R21, c[0x0][0x1d8], RZ ;  /* 0x000076001508aa24 */ /* 0x000fe200078e02ff */
[----:B------:R-:W-:-:S03]  /*0e90*/  @!P2 MOV R9, R79 ;  /* 0x0000004f0009a202 */ /* 0x000fc60000000f00 */
[----:B------:R-:W-:Y:S01]  /*0ea0*/  @!P2 IMAD R21, R16, c[0x0][0x1dc], R8 ;  /* 0x000077001015aa24 */ /* 0x000fe200078e0208 */
[----:B------:R-:W-:Y:S01]  /*0eb0*/  @!P2 MOV R8, R80 ;  /* 0x000000500008a202 */ /* 0x000fe20000000f00 */
[C---:B------:R-:W-:Y:S02]  /*0ec0*/  @!P0 IMAD R3, R18.reuse, c[0x0][0x1dc], R3 ;  /* 0x0000770012038a24 */ /* 0x040fe400078e0203 */
[----:B------:R-:W-:-:S04]  /*0ed0*/  @!P0 IMAD.WIDE.U32 R10, R18, c[0x0][0x1d8], R10 ;  /* 0x00007600120a8a25 */ /* 0x000fc800078e000a */
[----:B------:R-:W-:Y:S01]  /*0ee0*/  @!P2 IMAD.WIDE.U32 R8, R16, c[0x0][0x1d8], R8 ;  /* 0x000076001008aa25 */ /* 0x000fe200078e0008 */
[----:B------:R-:W-:Y:S02]  /*0ef0*/  @!P0 IADD3 R3, R11, R3, RZ ;  /* 0x000000030b038210 */ /* 0x000fe40007ffe0ff */
[----:B0-----:R-:W-:Y:S02]  /*0f00*/  @!P4 IADD3 R6, P3, R19, c[0x0][0x180], RZ ;  /* 0x000060001306ca10 */ /* 0x001fe40007f7e0ff */
[----:B------:R-:W-:Y:S02]  /*0f10*/  @!P2 IADD3 R9, R9, R21, RZ ;  /* 0x000000150909a210 */ /* 0x000fe40007ffe0ff */
[----:B------:R-:W-:Y:S02]  /*0f20*/  IADD3 R28, R2, 0x40, RZ ;  /* 0x00000040021c7810 */ /* 0x000fe40007ffe0ff */
[----:B------:R-:W-:Y:S02]  /*0f30*/  @!P0 SHF.L.U64.HI R18, R10, 0x2, R3 ;  /* 0x000000020a128819 */ /* 0x000fe40000010203 */
[----:B------:R-:W-:-:S02]  /*0f40*/  @!P2 SHF.L.U32 R3, R8, 0x2, RZ ;  /* 0x000000020803a819 */ /* 0x000fc400000006ff */
[----:B------:R-:W-:Y:S02]  /*0f50*/  @!P2 SHF.L.U64.HI R16, R8, 0x2, R9 ;  /* 0x000000020810a819 */ /* 0x000fe40000010209 */
[----:B------:R-:W-:Y:S02]  /*0f60*/  @!P4 IADD3 R8, P5, R19, c[0x0][0x178], RZ ;  /* 0x00005e001308ca10 */ /* 0x000fe40007fbe0ff */
[----:B------:R-:W-:Y:S02]  /*0f70*/  @!P4 IADD3.X R7, R20, c[0x0][0x184], RZ, P3, !PT ;  /* 0x000061001407ca10 */ /* 0x000fe40001ffe4ff */
[----:B------:R-:W-:Y:S02]  /*0f80*/  ISETP.GE.U32.AND P3, PT, R28, c[0x0][0x1e0], PT ;  /* 0x000078001c007a0c */ /* 0x000fe40003f66070 */
[----:B------:R-:W-:Y:S01]  /*0f90*/  SHF.R.S32.HI R21, RZ, 0x1f, R28 ;  /* 0x0000001fff157819 */ /* 0x000fe2000001141c */
[----:B------:R-:W-:Y:S01]  /*0fa0*/  CS2R R122, SRZ ;  /* 0x00000000007a7805 */ /* 0x000fe2000001ff00 */
[----:B------:R-:W-:Y:S01]  /*0fb0*/  CS2R R68, SRZ ;  /* 0x0000000000447805 */ /* 0x000fe2000001ff00 */
[----:B---3--:R-:W-:Y:S01]  /*0fc0*/  STL [R1+0xb8], R76 ;  /* 0x0000b84c01007387 */ /* 0x008fe20000100800 */
[----:B------:R-:W-:-:S02]  /*0fd0*/  @!P4 IADD3.X R9, R20, c[0x0][0x17c], RZ, P5, !PT ;  /* 0x00005f001409ca10 */ /* 0x000fc40002ffe4ff */
[----:B------:R-:W-:Y:S01]  /*0fe0*/  ISETP.GE.AND.EX P3, PT, R21, c[0x0][0x1e4], PT, P3 ;  /* 0x0000790015007a0c */ /* 0x000fe20003f66330 */
[----:B------:R-:W-:Y:S01]  /*0ff0*/  STL [R1+0xb4], R77 ;  /* 0x0000b44d01007387 */ /* 0x000fe20000100800 */
[----:B------:R-:W-:-:S03]  /*1000*/  @!P0 SHF.L.U32 R17, R10, 0x2, RZ ;  /* 0x000000020a118819 */ /* 0x000fc600000006ff */
[----:B------:R-:W-:Y:S01]  /*1010*/  STL.64 [R1+0xc0], R74 ;  /* 0x0000c04a01007387 */ /* 0x000fe20000100a00 */
[----:B------:R-:W-:-:S03]  /*1020*/  ISETP.GT.U32.OR P3, PT, R0, 0x187, P3 ;  /* 0x000001870000780c */ /* 0x000fc60001f64470 */
[----:B----4-:R0:W-:Y:S01]  /*1030*/  STL.64 [R1+0x8], R24 ;  /* 0x0000081801007387 */ /* 0x0101e20000100a00 */
[----:B------:R-:W-:-:S03]  /*1040*/  @!P0 IADD3 R10, P6, R17, c[0x0][0x180], RZ ;  /* 0x00006000110a8a10 */ /* 0x000fc60007fde0ff */
[----:B------:R-:W-:Y:S04]  /*1050*/  STL.64 [R1+0xc8], R72 ;  /* 0x0000c84801007387 */ /* 0x000fe80000100a00 */
[----:B-----5:R1:W5:Y:S04]  /*1060*/  @!P4 LDG.E.64 R122, [R6.64] ;  /* 0x00000012067ac981 */ /* 0x020368000c1e1b00 */
[----:B------:R3:W5:Y:S01]  /*1070*/  @!P4 LDG.E.64 R68, [R8.64] ;  /* 0x000000120844c981 */ /* 0x000762000c1e1b00 */
[----:B------:R-:W-:Y:S01]  /*1080*/  @!P0 IADD3 R4, P4, R17, c[0x0][0x178], RZ ;  /* 0x00005e0011048a10 */ /* 0x000fe20007f9e0ff */
[----:B------:R-:W-:Y:S01]  /*1090*/  CS2R R120, SRZ ;  /* 0x0000000000787805 */ /* 0x000fe2000001ff00 */
[----:B0-----:R-:W-:Y:S01]  /*10a0*/  IADD3 R24, R2, 0x48, RZ ;  /* 0x0000004802187810 */ /* 0x001fe20007ffe0ff */
[----:B------:R-:W-:Y:S01]  /*10b0*/  CS2R R66, SRZ ;  /* 0x0000000000427805 */ /* 0x000fe2000001ff00 */
[----:B------:R-:W-:-:S02]  /*10c0*/  @!P0 IADD3.X R11, R18, c[0x0][0x184], RZ, P6, !PT ;  /* 0x00006100120b8a10 */ /* 0x000fc400037fe4ff */
[----:B------:R-:W-:Y:S02]  /*10d0*/  @!P0 IADD3.X R5, R18, c[0x0][0x17c], RZ, P4, !PT ;  /* 0x00005f0012058a10 */ /* 0x000fe400027fe4ff */
[----:B------:R-:W-:Y:S01]  /*10e0*/  ISETP.GE.U32.AND P5, PT, R24, c[0x0][0x1e0], PT ;  /* 0x0000780018007a0c */ /* 0x000fe20003fa6070 */
[----:B------:R0:W5:Y:S01]  /*10f0*/  @!P0 LDG.E.64 R120, [R10.64] ;  /* 0x000000120a788981 */ /* 0x000162000c1e1b00 */
[----:B------:R-:W-:-:S03]  /*1100*/  SHF.R.S32.HI R27, RZ, 0x1f, R24 ;  /* 0x0000001fff1b7819 */ /* 0x000fc60000011418 */
[----:B------:R4:W5:Y:S01]  /*1110*/  @!P0 LDG.E.64 R66, [R4.64] ;  /* 0x0000001204428981 */ /* 0x000962000c1e1b00 */
[----:B------:R-:W-:Y:S01]  /*1120*/  ISETP.GE.AND.EX P5, PT, R27, c[0x0][0x1e4], PT, P5 ;  /* 0x000079001b007a0c */ /* 0x000fe20003fa6350 */
[----:B-1----:R-:W-:Y:S01]  /*1130*/  @!P3 IMAD R7, R21, c[0x0][0x1d8], RZ ;  /* 0x000076001507ba24 */ /* 0x002fe200078e02ff */
[----:B---3--:R-:W-:Y:S02]  /*1140*/  @!P3 MOV R8, R80 ;  /* 0x000000500008b202 */ /* 0x008fe40000000f00 */
[----:B------:R-:W-:Y:S02]  /*1150*/  @!P3 MOV R9, R79 ;  /* 0x0000004f0009b202 */ /* 0x000fe40000000f00 */
[----:B------:R-:W-:-:S03]  /*1160*/  ISETP.GT.U32.OR P5, PT, R0, 0x187, P5 ;  /* 0x000001870000780c */ /* 0x000fc60002fa4470 */
[----:B------:R-:W-:Y:S01]  /*1170*/  @!P3 IMAD.WIDE.U32 R8, R28, c[0x0][0x1d8], R8 ;  /* 0x000076001c08ba25 */ /* 0x000fe200078e0008 */
[----:B------:R-:W-:-:S04]  /*1180*/  IADD3 R21, R2, 0x60, RZ ;  /* 0x0000006002157810 */ /* 0x000fc80007ffe0ff */
[----:B------:R-:W-:-:S05]  /*1190*/  SHF.R.S32.HI R18, RZ, 0x1f, R21 ;  /* 0x0000001fff127819 */ /* 0x000fca0000011415 */
[----:B0-----:R-:W-:Y:S02]  /*11a0*/  @!P5 MOV R10, R80 ;  /* 0x00000050000ad202 */ /* 0x001fe40000000f00 */
[----:B------:R-:W-:-:S05]  /*11b0*/  @!P5 MOV R11, R79 ;  /* 0x0000004f000bd202 */ /* 0x000fca0000000f00 */
[----:B------:R-:W-:Y:S01]  /*11c0*/  @!P5 IMAD.WIDE.U32 R10, R24, c[0x0][0x1d8], R10 ;  /* 0x00007600180ada25 */ /* 0x000fe200078e000a */
[----:B------:R-:W-:Y:S01]  /*11d0*/  CS2R R56, SRZ ;  /* 0x0000000000387805 */ /* 0x000fe2000001ff00 */
        /* <DEDUP_REMOVED lines=13> */
[----:B--2---:R-:W-:Y:S04]  /*12b0*/  STL [R1+0xd0], R125 ;  /* 0x0000d07d01007387 */ /* 0x004fe80000100800 */
[----:B------:R-:W-:Y:S04]  /*12c0*/  STL.64 [R1+0xd8], R70 ;  /* 0x0000d84601007387 */ /* 0x000fe80000100a00 */
[----:B------:R0:W-:Y:S02]  /*12d0*/  STL.64 [R1], R22 ;  /* 0x0000001601007387 */ /* 0x0001e40000100a00 */
[----:B0-----:R-:W-:-:S02]  /*12e0*/  IADD3 R23, R2, 0x50, RZ ;  /* 0x0000005002177810 */ /* 0x001fc40007ffe0ff */
[----:B------:R-:W-:Y:S02]  /*12f0*/  IADD3 R22, R2, 0x58, RZ ;  /* 0x0000005802167810 */ /* 0x000fe40007ffe0ff */
[----:B------:R-:W-:Y:S02]  /*1300*/  ISETP.GE.U32.AND P6, PT, R23, c[0x0][0x1e0], PT ;  /* 0x0000780017007a0c */ /* 0x000fe40003fc6070 */
[----:B------:R-:W-:Y:S02]  /*1310*/  ISETP.GE.U32.AND P4, PT, R22, c[0x0][0x1e0], PT ;  /* 0x0000780016007a0c */ /* 0x000fe40003f86070 */
[----:B------:R-:W-:Y:S02]  /*1320*/  SHF.R.S32.HI R26, RZ, 0x1f, R23 ;  /* 0x0000001fff1a7819 */ /* 0x000fe40000011417 */
[----:B------:R-:W-:Y:S02]  /*1330*/  SHF.R.S32.HI R25, RZ, 0x1f, R22 ;  /* 0x0000001fff197819 */ /* 0x000fe40000011416 */
[----:B------:R-:W-:-:S02]  /*1340*/  ISETP.GE.AND.EX P6, PT, R26, c[0x0][0x1e4], PT, P6 ;  /* 0x000079001a007a0c */ /* 0x000fc40003fc6360 */
[----:B------:R-:W-:Y:S02]  /*1350*/  ISETP.GE.AND.EX P0, PT, R25, c[0x0][0x1e4], PT, P4 ;  /* 0x0000790019007a0c */ /* 0x000fe40003f06340 */
[C---:B----4-:R-:W-:Y:S02]  /*1360*/  @!P2 IADD3 R4, P4, R3.reuse, c[0x0][0x180], RZ ;  /* 0x000060000304aa10 */ /* 0x050fe40007f9e0ff */
[----:B------:R-:W-:Y:S02]  /*1370*/  ISETP.GT.U32.OR P6, PT, R0, 0x187, P6 ;  /* 0x000001870000780c */ /* 0x000fe400037c4470 */
[----:B------:R-:W-:Y:S02]  /*1380*/  @!P2 IADD3.X R5, R16, c[0x0][0x184], RZ, P4, !PT ;  /* 0x000061001005aa10 */ /* 0x000fe400027fe4ff */
[----:B------:R-:W-:Y:S01]  /*1390*/  @!P2 IADD3 R6, P4, R3, c[0x0][0x178], RZ ;  /* 0x00005e000306aa10 */ /* 0x000fe20007f9e0ff */
[----:B------:R-:W-:Y:S01]  /*13a0*/  @!P3 IMAD R3, R28, c[0x0][0x1dc], R7 ;  /* 0x000077001c03ba24 */ /* 0x000fe200078e0207 */
[----:B------:R-:W-:Y:S01]  /*13b0*/  ISETP.GT.U32.OR P0, PT, R0, 0x187, P0 ;  /* 0x000001870000780c */ /* 0x000fe20000704470 */
[----:B------:R0:W5:Y:S03]  /*13c0*/  @!P2 LDG.E.64 R56, [R4.64] ;  /* 0x000000120438a981 */ /* 0x000166000c1e1b00 */
[----:B------:R-:W-:-:S02]  /*13d0*/  @!P3 IADD3 R3, R9, R3, RZ ;  /* 0x000000030903b210 */ /* 0x000fc40007ffe0ff */
[----:B------:R-:W-:Y:S01]  /*13e0*/  @!P2 IADD3.X R7, R16, c[0x0][0x17c], RZ, P4, !PT ;  /* 0x00005f001007aa10 */ /* 0x000fe200027fe4ff */
[----:B------:R-:W-:Y:S01]  /*13f0*/  @!P6 IMAD R9, R26, c[0x0][0x1d8], RZ ;  /* 0x000076001a09ea24 */ /* 0x000fe200078e02ff */
[----:B------:R-:W-:Y:S02]  /*1400*/  ISETP.GE.U32.AND P4, PT, R21, c[0x0][0x1e0], PT ;  /* 0x0000780015007a0c */ /* 0x000fe40003f86070 */
[C---:B------:R-:W-:Y:S02]  /*1410*/  @!P3 SHF.L.U32 R16, R8.reuse, 0x2, RZ ;  /* 0x000000020810b819 */ /* 0x040fe400000006ff */
[----:B------:R-:W-:Y:S01]  /*1420*/  @!P3 SHF.L.U64.HI R3, R8, 0x2, R3 ;  /* 0x000000020803b819 */ /* 0x000fe20000010203 */
[----:B------:R-:W-:Y:S01]  /*1430*/  @!P5 IMAD R8, R27, c[0x0][0x1d8], RZ ;  /* 0x000076001b08da24 */ /* 0x000fe200078e02ff */
[----:B------:R-:W-:Y:S01]  /*1440*/  ISETP.GE.AND.EX P4, PT, R18, c[0x0][0x1e4], PT, P4 ;  /* 0x0000790012007a0c */ /* 0x000fe20003f86340 */
[----:B------:R-:W-:Y:S01]  /*1450*/  @!P6 IMAD R17, R23, c[0x0][0x1dc], R9 ;  /* 0x000077001711ea24 */ /* 0x000fe200078e0209 */
[-C--:B------:R-:W-:Y:S01]  /*1460*/  @!P6 MOV R12, R80.reuse ;  /* 0x00000050000ce202 */ /* 0x080fe20000000f00 */
[----:B------:R-:W-:Y:S01]  /*1470*/  @!P5 IMAD R15, R24, c[0x0][0x1dc], R8 ;  /* 0x00007700180fda24 */ /* 0x000fe200078e0208 */
[-C--:B------:R-:W-:Y:S01]  /*1480*/  @!P6 MOV R13, R79.reuse ;  /* 0x0000004f000de202 */ /* 0x080fe20000000f00 */
[----:B------:R-:W-:Y:S01]  /*1490*/  @!P0 IMAD R14, R25, c[0x0][0x1d8], RZ ;  /* 0x00007600190e8a24 */ /* 0x000fe200078e02ff */
[----:B------:R-:W-:Y:S01]  /*14a0*/  @!P0 MOV R8, R80 ;  /* 0x0000005000088202 */ /* 0x000fe20000000f00 */
[----:B------:R1:W5:Y:S01]  /*14b0*/  @!P2 LDG.E.64 R64, [R6.64] ;  /* 0x000000120640a981 */ /* 0x000362000c1e1b00 */
[----:B------:R-:W-:-:S02]  /*14c0*/  @!P0 MOV R9, R79 ;  /* 0x0000004f00098202 */ /* 0x000fc40000000f00 */
[----:B------:R-:W-:Y:S01]  /*14d0*/  ISETP.GT.U32.OR P4, PT, R0, 0x187, P4 ;  /* 0x000001870000780c */ /* 0x000fe20002784470 */
[----:B------:R-:W-:Y:S01]  /*14e0*/  @!P6 IMAD.WIDE.U32 R12, R23, c[0x0][0x1d8], R12 ;  /* 0x00007600170cea25 */ /* 0x000fe200078e000c */
[----:B------:R-:W-:-:S03]  /*14f0*/  @!P5 IADD3 R15, R11, R15, RZ ;  /* 0x0000000f0b0fd210 */ /* 0x000fc60007ffe0ff */
[C---:B------:R-:W-:Y:S02]  /*1500*/  @!P0 IMAD R19, R22.reuse, c[0x0][0x1dc], R14 ;  /* 0x0000770016138a24 */ /* 0x040fe400078e020e */
[----:B------:R-:W-:Y:S01]  /*1510*/  @!P0 IMAD.WIDE.U32 R8, R22, c[0x0][0x1d8], R8 ;  /* 0x0000760016088a25 */ /* 0x000fe200078e0008 */
[----:B------:R-:W-:Y:S02]  /*1520*/  @!P6 IADD3 R11, R13, R17, RZ ;  /* 0x000000110d0be210 */ /* 0x000fe40007ffe0ff */
[----:B------:R-:W-:Y:S02]  /*1530*/  @!P6 SHF.L.U32 R14, R12, 0x2, RZ ;  /* 0x000000020c0ee819 */ /* 0x000fe400000006ff */
[----:B------:R-:W-:Y:S02]  /*1540*/  @!P0 IADD3 R9, R9, R19, RZ ;  /* 0x0000001309098210 */ /* 0x000fe40007ffe0ff */
[C---:B------:R-:W-:Y:S02]  /*1550*/  @!P5 SHF.L.U32 R17, R10.reuse, 0x2, RZ ;  /* 0x000000020a11d819 */ /* 0x040fe400000006ff */
[----:B------:R-:W-:-:S02]  /*1560*/  @!P5 SHF.L.U64.HI R15, R10, 0x2, R15 ;  /* 0x000000020a0fd819 */ /* 0x000fc4000001020f */
[----:B------:R-:W-:Y:S02]  /*1570*/  @!P6 SHF.L.U64.HI R12, R12, 0x2, R11 ;  /* 0x000000020c0ce819 */ /* 0x000fe4000001020b */
[C---:B------:R-:W-:Y:S02]  /*1580*/  @!P0 SHF.L.U32 R11, R8.reuse, 0x2, RZ ;  /* 0x00000002080b8819 */ /* 0x040fe400000006ff */
[----:B------:R-:W-:Y:S01]  /*1590*/  @!P0 SHF.L.U64.HI R10, R8, 0x2, R9 ;  /* 0x00000002080a8819 */ /* 0x000fe20000010209 */
[----:B------:R-:W-:Y:S01]  /*15a0*/  @!P4 IMAD R8, R18, c[0x0][0x1d8], RZ ;  /* 0x000076001208ca24 */ /* 0x000fe200078e02ff */
[----:B0-----:R-:W-:Y:S02]  /*15b0*/  @!P3 IADD3 R4, P2, R16, c[0x0][0x180], RZ ;  /* 0x000060001004ba10 */ /* 0x001fe40007f5e0ff */
[----:B------:R-:W-:Y:S01]  /*15c0*/  @!P4 MOV R9, R79 ;  /* 0x0000004f0009c202 */ /* 0x000fe20000000f00 */
[----:B------:R-:W-:Y:S01]  /*15d0*/  @!P4 IMAD R13, R21, c[0x0][0x1dc], R8 ;  /* 0x00007700150dca24 */ /* 0x000fe200078e0208 */
[----:B------:R-:W-:-:S02]  /*15e0*/  @!P3 IADD3.X R5, R3, c[0x0][0x184], RZ, P2, !PT ;  /* 0x000061000305ba10 */ /* 0x000fc400017fe4ff */
[----:B------:R-:W-:Y:S02]  /*15f0*/  @!P4 MOV R8, R80 ;  /* 0x000000500008c202 */ /* 0x000fe40000000f00 */
[----:B-1----:R-:W-:Y:S01]  /*1600*/  @!P3 IADD3 R6, P2, R16, c[0x0][0x178], RZ ;  /* 0x00005e001006ba10 */ /* 0x002fe20007f5e0ff */
[----:B------:R0:W5:Y:S02]  /*1610*/  @!P3 LDG.E.64 R58, [R4.64] ;  /* 0x00000012043ab981 */ /* 0x000164000c1e1b00 */
[----:B------:R-:W-:Y:S01]  /*1620*/  @!P4 IMAD.WIDE.U32 R8, R21, c[0x0][0x1d8], R8 ;  /* 0x000076001508ca25 */ /* 0x000fe200078e0008 */
[----:B------:R-:W-:-:S04]  /*1630*/  @!P3 IADD3.X R7, R3, c[0x0][0x17c], RZ, P2, !PT ;  /* 0x00005f000307ba10 */ /* 0x000fc800017fe4ff */
[----:B------:R-:W-:Y:S01]  /*1640*/  @!P4 IADD3 R13, R9, R13, RZ ;  /* 0x0000000d090dc210 */ /* 0x000fe20007ffe0ff */
[----:B------:R1:W5:Y:S01]  /*1650*/  @!P3 LDG.E.64 R54, [R6.64] ;  /* 0x000000120636b981 */ /* 0x000362000c1e1b00 */
[----:B0-----:R-:W-:Y:S02]  /*1660*/  @!P5 IADD3 R4, P3, R17, c[0x0][0x180], RZ ;  /* 0x000060001104da10 */ /* 0x001fe40007f7e0ff */
[C---:B------:R-:W-:Y:S02]  /*1670*/  @!P4 SHF.L.U32 R3, R8.reuse, 0x2, RZ ;  /* 0x000000020803c819 */ /* 0x040fe400000006ff */
[----:B------:R-:W-:Y:S02]  /*1680*/  @!P4 SHF.L.U64.HI R13, R8, 0x2, R13 ;  /* 0x00000002080dc819 */ /* 0x000fe4000001020d */
[----:B------:R-:W-:Y:S02]  /*1690*/  @!P5 IADD3.X R5, R15, c[0x0][0x184], RZ, P3, !PT ;  /* 0x000061000f05da10 */ /* 0x000fe40001ffe4ff */
[----:B-1----:R-:W-:-:S02]  /*16a0*/  @!P5 IADD3 R6, P2, R17, c[0x0][0x178], RZ ;  /* 0x00005e001106da10 */ /* 0x002fc40007f5e0ff */
[----:B------:R-:W-:Y:S01]  /*16b0*/  @!P6 IADD3 R8, P3, R14, c[0x0][0x180], RZ ;  /* 0x000060000e08ea10 */ /* 0x000fe20007f7e0ff */
[----:B------:R0:W5:Y:S01]  /*16c0*/  @!P5 LDG.E.64 R60, [R4.64] ;  /* 0x00000012043cd981 */ /* 0x000162000c1e1b00 */
[C---:B------:R-:W-:Y:S02]  /*16d0*/  IADD3 R23, R2.reuse, 0x68, RZ ;  /* 0x0000006802177810 */ /* 0x040fe40007ffe0ff */
[----:B------:R-:W-:Y:S02]  /*16e0*/  IADD3 R22, R2, 0x70, RZ ;  /* 0x0000007002167810 */ /* 0x000fe40007ffe0ff */
[----:B------:R-:W-:Y:S02]  /*16f0*/  @!P5 IADD3.X R7, R15, c[0x0][0x17c], RZ, P2, !PT ;  /* 0x00005f000f07da10 */ /* 0x000fe400017fe4ff */
[----:B------:R-:W-:Y:S02]  /*1700*/  @!P6 IADD3.X R9, R12, c[0x0][0x184], RZ, P3, !PT ;  /* 0x000061000c09ea10 */ /* 0x000fe40001ffe4ff */
[----:B------:R-:W-:Y:S01]  /*1710*/  ISETP.GE.U32.AND P3, PT, R23, c[0x0][0x1e0], PT ;  /* 0x0000780017007a0c */ /* 0x000fe20003f66070 */
[----:B------:R1:W5:Y:S01]  /*1720*/  @!P5 LDG.E.64 R52, [R6.64] ;  /* 0x000000120634d981 */ /* 0x000362000c1e1b00 */
[----:B------:R-:W-:-:S02]  /*1730*/  ISETP.GE.U32.AND P2, PT, R22, c[0x0][0x1e0], PT ;  /* 0x0000780016007a0c */ /* 0x000fc40003f46070 */
[----:B------:R-:W-:Y:S01]  /*1740*/  SHF.R.S32.HI R25, RZ, 0x1f, R23 ;  /* 0x0000001fff197819 */ /* 0x000fe20000011417 */
[----:B------:R2:W5:Y:S01]  /*1750*/  @!P6 LDG.E.64 R62, [R8.64] ;  /* 0x00000012083ee981 */ /* 0x000562000c1e1b00 */
[----:B------:R-:W-:Y:S02]  /*1760*/  SHF.R.S32.HI R24, RZ, 0x1f, R22 ;  /* 0x0000001fff187819 */ /* 0x000fe40000011416 */
[----:B------:R-:W-:Y:S02]  /*1770*/  ISETP.GE.AND.EX P3, PT, R25, c[0x0][0x1e4], PT, P3 ;  /* 0x0000790019007a0c */ /* 0x000fe40003f66330 */
[----:B------:R-:W-:Y:S02]  /*1780*/  ISETP.GE.AND.EX P2, PT, R24, c[0x0][0x1e4], PT, P2 ;  /* 0x0000790018007a0c */ /* 0x000fe40003f46320 */
[----:B-1----:R-:W-:Y:S02]  /*1790*/  @!P6 IADD3 R6, P5, R14, c[0x0][0x178], RZ ;  /* 0x00005e000e06ea10 */ /* 0x002fe40007fbe0ff */
[----:B------:R-:W-:-:S02]  /*17a0*/  ISETP.GT.U32.OR P3, PT, R0, 0x187, P3 ;  /* 0x000001870000780c */ /* 0x000fc40001f64470 */
[----:B------:R-:W-:Y:S02]  /*17b0*/  ISETP.GT.U32.OR P2, PT, R0, 0x187, P2 ;  /* 0x000001870000780c */ /* 0x000fe40001744470 */
[----:B------:R-:W-:Y:S02]  /*17c0*/  @!P6 IADD3.X R7, R12, c[0x0][0x17c], RZ, P5, !PT ;  /* 0x00005f000c07ea10 */ /* 0x000fe40002ffe4ff */
[----:B0-----:R-:W-:Y:S02]  /*17d0*/  @!P0 IADD3 R4, P5, R11, c[0x0][0x180], RZ ;  /* 0x000060000b048a10 */ /* 0x001fe40007fbe0ff */
[----:B------:R-:W-:Y:S01]  /*17e0*/  IADD3 R19, R2, 0x78, RZ ;  /* 0x0000007802137810 */ /* 0x000fe20007ffe0ff */
[----:B------:R0:W5:Y:S01]  /*17f0*/  @!P6 LDG.E.64 R50, [R6.64] ;  /* 0x000000120632e981 */ /* 0x000162000c1e1b00 */
[----:B------:R-:W-:Y:S02]  /*1800*/  @!P0 IADD3.X R5, R10, c[0x0][0x184], RZ, P5, !PT ;  /* 0x000061000a058a10 */ /* 0x000fe40002ffe4ff */
[----:B------:R-:W-:-:S02]  /*1810*/  IADD3 R18, R2, 0x80, RZ ;  /* 0x0000008002127810 */ /* 0x000fc40007ffe0ff */
[----:B------:R-:W-:Y:S01]  /*1820*/  ISETP.GE.U32.AND P5, PT, R19, c[0x0][0x1e0], PT ;  /* 0x0000780013007a0c */ /* 0x000fe20003fa6070 */
[----:B--2---:R-:W-:Y:S01]  /*1830*/  @!P3 IMAD R8, R25, c[0x0][0x1d8], RZ ;  /* 0x000076001908ba24 */ /* 0x004fe200078e02ff */
[----:B------:R-:W-:Y:S01]  /*1840*/  SHF.R.S32.HI R21, RZ, 0x1f, R19 ;  /* 0x0000001fff157819 */ /* 0x000fe20000011413 */
[----:B------:R-:W-:Y:S01]  /*1850*/  @!P2 IMAD R9, R24, c[0x0][0x1d8], RZ ;  /* 0x000076001809aa24 */ /* 0x000fe200078e02ff */
[----:B0-----:R-:W-:Y:S01]  /*1860*/  @!P0 IADD3 R6, P6, R11, c[0x0][0x178], RZ ;  /* 0x00005e000b068a10 */ /* 0x001fe20007fde0ff */
[----:B------:R0:W5:Y:S01]  /*1870*/  @!P0 LDG.E.64 R84, [R4.64] ;  /* 0x0000001204548981 */ /* 0x000162000c1e1b00 */
[----:B------:R-:W-:Y:S02]  /*1880*/  SHF.R.S32.HI R20, RZ, 0x1f, R18 ;  /* 0x0000001fff147819 */ /* 0x000fe40000011412 */
[----:B------:R-:W-:Y:S02]  /*1890*/  @!P0 IADD3.X R7, R10, c[0x0][0x17c], RZ, P6, !PT ;  /* 0x00005f000a078a10 */ /* 0x000fe400037fe4ff */
[----:B------:R-:W-:-:S02]  /*18a0*/  ISETP.GE.U32.AND P6, PT, R18, c[0x0][0x1e0], PT ;  /* 0x0000780012007a0c */ /* 0x000fc40003fc6070 */
[----:B------:R-:W-:Y:S01]  /*18b0*/  ISETP.GE.AND.EX P5, PT, R21, c[0x0][0x1e4], PT, P5 ;  /* 0x0000790015007a0c */ /* 0x000fe20003fa6350 */
[----:B------:R-:W-:Y:S01]  /*18c0*/  @!P3 IMAD R15, R23, c[0x0][0x1dc], R8 ;  /* 0x00007700170fba24 */ /* 0x000fe200078e0208 */
[----:B------:R-:W-:Y:S01]  /*18d0*/  ISETP.GE.AND.EX P6, PT, R20, c[0x0][0x1e4], PT, P6 ;  /* 0x0000790014007a0c */ /* 0x000fe20003fc6360 */
[----:B------:R-:W-:Y:S01]  /*18e0*/  @!P2 IMAD R17, R22, c[0x0][0x1dc], R9 ;  /* 0x000077001611aa24 */ /* 0x000fe200078e0209 */
[-C--:B------:R-:W-:Y:S01]  /*18f0*/  @!P3 MOV R8, R80.reuse ;  /* 0x000000500008b202 */ /* 0x080fe20000000f00 */
[----:B------:R1:W5:Y:S01]  /*1900*/  @!P0 LDG.E.64 R48, [R6.64] ;  /* 0x0000001206308981 */ /* 0x000362000c1e1b00 */
[----:B------:R-:W-:Y:S02]  /*1910*/  @!P3 MOV R9, R79 ;  /* 0x0000004f0009b202 */ /* 0x000fe40000000f00 */
[----:B------:R-:W-:Y:S02]  /*1920*/  ISETP.GT.U32.OR P5, PT, R0, 0x187, P5 ;  /* 0x000001870000780c */ /* 0x000fe40002fa4470 */
[----:B------:R-:W-:-:S02]  /*1930*/  @!P2 MOV R10, R80 ;  /* 0x00000050000aa202 */ /* 0x000fc40000000f00 */
[----:B------:R-:W-:Y:S01]  /*1940*/  @!P2 MOV R11, R79 ;  /* 0x0000004f000ba202 */ /* 0x000fe20000000f00 */
[----:B------:R-:W-:Y:S01]  /*1950*/  @!P3 IMAD.WIDE.U32 R8, R23, c[0x0][0x1d8], R8 ;  /* 0x000076001708ba25 */ /* 0x000fe200078e0008 */
[----:B------:R-:W-:-:S03]  /*1960*/  ISETP.GT.U32.OR P6, PT, R0, 0x187, P6 ;  /* 0x000001870000780c */ /* 0x000fc600037c4470 */
[----:B------:R-:W-:Y:S01]  /*1970*/  @!P2 IMAD.WIDE.U32 R10, R22, c[0x0][0x1d8], R10 ;  /* 0x00007600160aaa25 */ /* 0x000fe200078e000a */
[----:B------:R-:W-:-:S03]  /*1980*/  @!P3 IADD3 R15, R9, R15, RZ ;  /* 0x0000000f090fb210 */ /* 0x000fc60007ffe0ff */
[----:B0-----:R-:W-:Y:S02]  /*1990*/  @!P5 MOV R4, R80 ;  /* 0x000000500004d202 */ /* 0x001fe40000000f00 */
[----:B------:R-:W-:Y:S02]  /*19a0*/  @!P2 IADD3 R9, R11, R17, RZ ;  /* 0x000000110b09a210 */ /* 0x000fe40007ffe0ff */
[C---:B------:R-:W-:Y:S02]  /*19b0*/  @!P3 SHF.L.U32 R17, R8.reuse, 0x2, RZ ;  /* 0x000000020811b819 */ /* 0x040fe400000006ff */
[----:B------:R-:W-:Y:S01]  /*19c0*/  @!P3 SHF.L.U64.HI R16, R8, 0x2, R15 ;  /* 0x000000020810b819 */ /* 0x000fe2000001020f */
[----:B------:R-:W-:Y:S01]  /*19d0*/  @!P5 IMAD R8, R21, c[0x0][0x1d8], RZ ;  /* 0x000076001508da24 */ /* 0x000fe200078e02ff */
[----:B------:R-:W-:Y:S02]  /*19e0*/  @!P5 MOV R5, R79 ;  /* 0x0000004f0005d202 */ /* 0x000fe40000000f00 */
[----:B------:R-:W-:-:S02]  /*19f0*/  @!P2 SHF.L.U32 R11, R10, 0x2, RZ ;  /* 0x000000020a0ba819 */ /* 0x000fc400000006ff */
[----:B------:R-:W-:Y:S01]  /*1a00*/  @!P2 SHF.L.U64.HI R10, R10, 0x2, R9 ;  /* 0x000000020a0aa819 */ /* 0x000fe20000010209 */
[----:B------:R-:W-:Y:S01]  /*1a10*/  @!P6 IMAD R9, R20, c[0x0][0x1d8], RZ ;  /* 0x000076001409ea24 */ /* 0x000fe200078e02ff */
[----:B-1----:R-:W-:Y:S02]  /*1a20*/  @!P6 MOV R6, R80 ;  /* 0x000000500006e202 */ /* 0x002fe40000000f00 */
[----:B------:R-:W-:Y:S01]  /*1a30*/  @!P6 MOV R7, R79 ;  /* 0x0000004f0007e202 */ /* 0x000fe20000000f00 */
[C---:B------:R-:W-:Y:S02]  /*1a40*/  @!P5 IMAD R15, R19.reuse, c[0x0][0x1dc], R8 ;  /* 0x00007700130fda24 */ /* 0x040fe400078e0208 */
[----:B------:R-:W-:Y:S01]  /*1a50*/  @!P5 IMAD.WIDE.U32 R4, R19, c[0x0][0x1d8], R4 ;  /* 0x000076001304da25 */ /* 0x000fe200078e0004 */
[----:B------:R-:W-:-:S03]  /*1a60*/  @!P4 IADD3 R8, P0, R3, c[0x0][0x180], RZ ;  /* 0x000060000308ca10 */ /* 0x000fc60007f1e0ff */
[C---:B------:R-:W-:Y:S02]  /*1a70*/  @!P6 IMAD R9, R18.reuse, c[0x0][0x1dc], R9 ;  /* 0x000077001209ea24 */ /* 0x040fe400078e0209 */
[----:B------:R-:W-:Y:S01]  /*1a80*/  @!P6 IMAD.WIDE.U32 R6, R18, c[0x0][0x1d8], R6 ;  /* 0x000076001206ea25 */ /* 0x000fe200078e0006 */
[----:B------:R-:W-:Y:S02]  /*1a90*/  @!P5 IADD3 R15, R5, R15, RZ ;  /* 0x0000000f050fd210 */ /* 0x000fe40007ffe0ff */
[C---:B------:R-:W-:Y:S02]  /*1aa0*/  @!P5 SHF.L.U32 R14, R4.reuse, 0x2, RZ ;  /* 0x00000002040ed819 */ /* 0x040fe400000006ff */
[----:B------:R-:W-:Y:S02]  /*1ab0*/  @!P6 IADD3 R5, R7, R9, RZ ;  /* 0x000000090705e210 */ /* 0x000fe40007ffe0ff */
[----:B------:R-:W-:Y:S02]  /*1ac0*/  @!P5 SHF.L.U64.HI R15, R4, 0x2, R15 ;  /* 0x00000002040fd819 */ /* 0x000fe4000001020f */
[----:B------:R-:W-:-:S02]  /*1ad0*/  @!P4 IADD3.X R9, R13, c[0x0][0x184], RZ, P0, !PT ;  /* 0x000061000d09ca10 */ /* 0x000fc400007fe4ff */
[----:B------:R-:W-:Y:S02]  /*1ae0*/  @!P4 IADD3 R4, P0, R3, c[0x0][0x178], RZ ;  /* 0x00005e000304ca10 */ /* 0x000fe40007f1e0ff */
[C---:B------:R-:W-:Y:S01]  /*1af0*/  @!P6 SHF.L.U64.HI R3, R6.reuse, 0x2, R5 ;  /* 0x000000020603e819 */ /* 0x040fe20000010205 */
[----:B------:R0:W5:Y:S01]  /*1b00*/  @!P4 LDG.E.64 R86, [R8.64] ;  /* 0x000000120856c981 */ /* 0x000162000c1e1b00 */
[----:B------:R-:W-:Y:S02]  /*1b10*/  @!P6 SHF.L.U32 R12, R6, 0x2, RZ ;  /* 0x00000002060ce819 */ /* 0x000fe400000006ff */
[----:B------:R-:W-:Y:S02]  /*1b20*/  @!P4 IADD3.X R5, R13, c[0x0][0x17c], RZ, P0, !PT ;  /* 0x00005f000d05ca10 */ /* 0x000fe400007fe4ff */
[----:B------:R-:W-:-:S03]  /*1b30*/  @!P3 IADD3 R6, P0, R17, c[0x0][0x180], RZ ;  /* 0x000060001106ba10 */ /* 0x000fc60007f1e0ff */
[----:B------:R1:W5:Y:S01]  /*1b40*/  @!P4 LDG.E.64 R46, [R4.64] ;  /* 0x00000012042ec981 */ /* 0x000362000c1e1b00 */
[----:B------:R-:W-:Y:S02]  /*1b50*/  @!P3 IADD3.X R7, R16, c[0x0][0x184], RZ, P0, !PT ;  /* 0x000061001007ba10 */ /* 0x000fe400007fe4ff */
[----:B0-----:R-:W-:-:S03]  /*1b60*/  @!P3 IADD3 R8, P0, R17, c[0x0][0x178], RZ ;  /* 0x00005e001108ba10 */ /* 0x001fc60007f1e0ff */
[----:B------:R0:W5:Y:S01]  /*1b70*/  @!P3 LDG.E.64 R88, [R6.64] ;  /* 0x000000120658b981 */ /* 0x000162000c1e1b00 */
[----:B------:R-:W-:Y:S02]  /*1b80*/  @!P3 IADD3.X R9, R16, c[0x0][0x17c], RZ, P0, !PT ;  /* 0x00005f001009ba10 */ /* 0x000fe400007fe4ff */
[----:B-1----:R-:W-:-:S03]  /*1b90*/  @!P2 IADD3 R4, P0, R11, c[0x0][0x180], RZ ;  /* 0x000060000b04aa10 */ /* 0x002fc60007f1e0ff */
[----:B------:R1:W5:Y:S01]  /*1ba0*/  @!P3 LDG.E.64 R44, [R8.64] ;  /* 0x00000012082cb981 */ /* 0x000362000c1e1b00 */
[----:B------:R-:W-:Y:S01]  /*1bb0*/  CS2R R90, SRZ ;  /* 0x00000000005a7805 */ /* 0x000fe2000001ff00 */
[----:B0-----:R-:W-:Y:S01]  /*1bc0*/  @!P2 IADD3 R6, P3, R11, c[0x0][0x178], RZ ;  /* 0x00005e000b06aa10 */ /* 0x001fe20007f7e0ff */
[----:B------:R-:W-:Y:S01]  /*1bd0*/  CS2R R42, SRZ ;  /* 0x00000000002a7805 */ /* 0x000fe2000001ff00 */
[C---:B------:R-:W-:Y:S02]  /*1be0*/  @!P2 IADD3.X R5, R10.reuse, c[0x0][0x184], RZ, P0, !PT ;  /* 0x000061000a05aa10 */ /* 0x040fe400007fe4ff */
[----:B------:R-:W-:Y:S02]  /*1bf0*/  @!P2 IADD3.X R7, R10, c[0x0][0x17c], RZ, P3, !PT ;  /* 0x00005f000a07aa10 */ /* 0x000fe40001ffe4ff */
[----:B------:R-:W-:Y:S01]  /*1c00*/  IADD3 R19, R2, 0x88, RZ ;  /* 0x0000008802137810 */ /* 0x000fe20007ffe0ff */
[----:B------:R0:W5:Y:S03]  /*1c10*/  @!P2 LDG.E.64 R90, [R4.64] ;  /* 0x00000012045aa981 */ /* 0x000166000c1e1b00 */
[----:B------:R-:W-:Y:S01]  /*1c20*/  SHF.R.S32.HI R18, RZ, 0x1f, R19 ;  /* 0x0000001fff127819 */ /* 0x000fe20000011413 */
[----:B------:R2:W5:Y:S01]  /*1c30*/  @!P2 LDG.E.64 R42, [R6.64] ;  /* 0x00000012062aa981 */ /* 0x000562000c1e1b00 */
[----:B------:R-:W-:-:S02]  /*1c40*/  ISETP.GE.U32.AND P2, PT, R19, c[0x0][0x1e0], PT ;  /* 0x0000780013007a0c */ /* 0x000fc40003f46070 */
[----:B-1----:R-:W-:Y:S02]  /*1c50*/  @!P5 IADD3 R8, P4, R14, c[0x0][0x180], RZ ;  /* 0x000060000e08da10 */ /* 0x002fe40007f9e0ff */
[----:B------:R-:W-:Y:S02]  /*1c60*/  ISETP.GE.AND.EX P2, PT, R18, c[0x0][0x1e4], PT, P2 ;  /* 0x0000790012007a0c */ /* 0x000fe40003f46320 */
[C---:B------:R-:W-:Y:S02]  /*1c70*/  IADD3 R22, R2.reuse, 0x90, RZ ;  /* 0x0000009002167810 */ /* 0x040fe40007ffe0ff */
[----:B------:R-:W-:Y:S02]  /*1c80*/  IADD3 R21, R2, 0x98, RZ ;  /* 0x0000009802157810 */ /* 0x000fe40007ffe0ff */
[----:B0-----:R-:W-:Y:S02]  /*1c90*/  @!P5 IADD3 R4, P0, R14, c[0x0][0x178], RZ ;  /* 0x00005e000e04da10 */ /* 0x001fe40007f1e0ff */
[----:B------:R-:W-:Y:S01]  /*1ca0*/  ISETP.GT.U32.OR P2, PT, R0, 0x187, P2 ;  /* 0x000001870000780c */ /* 0x000fe20001744470 */
[----:B------:R-:W-:Y:S01]  /*1cb0*/  CS2R R92, SRZ ;  /* 0x00000000005c7805 */ /* 0x000fe2000001ff00 */
[----:B------:R-:W-:Y:S01]  /*1cc0*/  IADD3 R20, R2, 0xa0, RZ ;  /* 0x000000a002147810 */ /* 0x000fe20007ffe0ff */
[----:B------:R-:W-:Y:S01]  /*1cd0*/  CS2R R40, SRZ ;  /* 0x0000000000287805 */ /* 0x000fe2000001ff00 */
[----:B------:R-:W-:-:S02]  /*1ce0*/  @!P5 IADD3.X R9, R15, c[0x0][0x184], RZ, P4, !PT ;  /* 0x000061000f09da10 */ /* 0x000fc400027fe4ff */
[----:B------:R-:W-:Y:S02]  /*1cf0*/  ISETP.GE.U32.AND P3, PT, R22, c[0x0][0x1e0], PT ;  /* 0x0000780016007a0c */ /* 0x000fe40003f66070 */
[----:B------:R-:W-:Y:S01]  /*1d00*/  SHF.R.S32.HI R25, RZ, 0x1f, R22 ;  /* 0x0000001fff197819 */ /* 0x000fe20000011416 */
[----:B------:R0:W5:Y:S01]  /*1d10*/  @!P5 LDG.E.64 R92, [R8.64] ;  /* 0x00000012085cd981 */ /* 0x000162000c1e1b00 */
[----:B------:R-:W-:Y:S02]  /*1d20*/  ISETP.GE.U32.AND P4, PT, R21, c[0x0][0x1e0], PT ;  /* 0x0000780015007a0c */ /* 0x000fe40003f86070 */
[----:B------:R-:W-:Y:S02]  /*1d30*/  @!P5 IADD3.X R5, R15, c[0x0][0x17c], RZ, P0, !PT ;  /* 0x00005f000f05da10 */ /* 0x000fe400007fe4ff */
[----:B------:R-:W-:Y:S02]  /*1d40*/  SHF.R.S32.HI R24, RZ, 0x1f, R21 ;  /* 0x0000001fff187819 */ /* 0x000fe40000011415 */
[----:B------:R-:W-:Y:S01]  /*1d50*/  ISETP.GE.U32.AND P0, PT, R20, c[0x0][0x1e0], PT ;  /* 0x0000780014007a0c */ /* 0x000fe20003f06070 */
[----:B------:R1:W5:Y:S01]  /*1d60*/  @!P5 LDG.E.64 R40, [R4.64] ;  /* 0x000000120428d981 */ /* 0x000362000c1e1b00 */
[----:B------:R-:W-:-:S02]  /*1d70*/  SHF.R.S32.HI R23, RZ, 0x1f, R20 ;  /* 0x0000001fff177819 */ /* 0x000fc40000011414 */
[----:B------:R-:W-:Y:S02]  /*1d80*/  ISETP.GE.AND.EX P3, PT, R25, c[0x0][0x1e4], PT, P3 ;  /* 0x0000790019007a0c */ /* 0x000fe40003f66330 */
[----:B------:R-:W-:Y:S02]  /*1d90*/  ISETP.GE.AND.EX P4, PT, R24, c[0x0][0x1e4], PT, P4 ;  /* 0x0000790018007a0c */ /* 0x000fe40003f86340 */
[----:B------:R-:W-:Y:S02]  /*1da0*/  ISETP.GE.AND.EX P5, PT, R23, c[0x0][0x1e4], PT, P0 ;  /* 0x0000790017007a0c */ /* 0x000fe40003fa6300 */
[----:B------:R-:W-:Y:S02]  /*1db0*/  ISETP.GT.U32.OR P3, PT, R0, 0x187, P3 ;  /* 0x000001870000780c */ /* 0x000fe40001f64470 */
[----:B-1----:R-:W-:Y:S02]  /*1dc0*/  @!P6 IADD3 R4, P0, R12, c[0x0][0x180], RZ ;  /* 0x000060000c04ea10 */ /* 0x002fe40007f1e0ff */
[----:B------:R-:W-:Y:S01]  /*1dd0*/  ISETP.GT.U32.OR P4, PT, R0, 0x187, P4 ;  /* 0x000001870000780c */ /* 0x000fe20002784470 */
[----:B------:R-:W-:Y:S01]  /*1de0*/  @!P2 IMAD R10, R18, c[0x0][0x1d8], RZ ;  /* 0x00007600120aaa24 */ /* 0x000fe200078e02ff */
[----:B0-----:R-:W-:-:S02]  /*1df0*/  @!P2 MOV R8, R80 ;  /* 0x000000500008a202 */ /* 0x001fc40000000f00 */
[----:B------:R-:W-:Y:S02]  /*1e00*/  @!P2 MOV R9, R79 ;  /* 0x0000004f0009a202 */ /* 0x000fe40000000f00 */
[----:B------:R-:W-:Y:S02]  /*1e10*/  @!P6 IADD3.X R5, R3, c[0x0][0x184], RZ, P0, !PT ;  /* 0x000061000305ea10 */ /* 0x000fe400007fe4ff */
[----:B--2---:R-:W-:Y:S02]  /*1e20*/  @!P6 IADD3 R6, P0, R12, c[0x0][0x178], RZ ;  /* 0x00005e000c06ea10 */ /* 0x004fe40007f1e0ff */
[----:B------:R-:W-:Y:S02]  /*1e30*/  ISETP.GT.U32.OR P5, PT, R0, 0x187, P5 ;  /* 0x000001870000780c */ /* 0x000fe40002fa4470 */
[----:B------:R-:W-:Y:S01]  /*1e40*/  IADD3 R18, R2, 0xa8, RZ ;  /* 0x000000a802127810 */ /* 0x000fe20007ffe0ff */
[----:B------:R-:W-:Y:S01]  /*1e50*/  @!P2 IMAD R10, R19, c[0x0][0x1dc], R10 ;  /* 0x00007700130aaa24 */ /* 0x000fe200078e020a */
[----:B------:R-:W-:Y:S01]  /*1e60*/  @!P6 IADD3.X R7, R3, c[0x0][0x17c], RZ, P0, !PT ;  /* 0x00005f000307ea10 */ /* 0x000fe200007fe4ff */
[----:B------:R-:W-:Y:S01]  /*1e70*/  @!P2 IMAD.WIDE.U32 R8, R19, c[0x0][0x1d8], R8 ;  /* 0x000076001308aa25 */ /* 0x000fe200078e0008 */
[----:B------:R-:W-:-:S02]  /*1e80*/  ISETP.GE.U32.AND P0, PT, R18, c[0x0][0x1e0], PT ;  /* 0x0000780012007a0c */ /* 0x000fc40003f06070 */
[----:B------:R-:W-:Y:S01]  /*1e90*/  SHF.R.S32.HI R19, RZ, 0x1f, R18 ;  /* 0x0000001fff137819 */ /* 0x000fe20000011412 */
[----:B------:R-:W-:Y:S01]  /*1ea0*/  @!P3 IMAD R13, R25, c[0x0][0x1d8], RZ ;  /* 0x00007600190dba24 */ /* 0x000fe200078e02ff */
[----:B------:R-:W-:Y:S02]  /*1eb0*/  @!P2 IADD3 R3, R9, R10, RZ ;  /* 0x0000000a0903a210 */ /* 0x000fe40007ffe0ff */
[-C--:B------:R-:W-:Y:S02]  /*1ec0*/  @!P3 MOV R14, R80.reuse ;  /* 0x00000050000eb202 */ /* 0x080fe40000000f00 */
[----:B------:R-:W-:Y:S01]  /*1ed0*/  @!P3 MOV R15, R79 ;  /* 0x0000004f000fb202 */ /* 0x000fe20000000f00 */
[----:B------:R-:W-:Y:S01]  /*1ee0*/  @!P4 IMAD R12, R24, c[0x0][0x1d8], RZ ;  /* 0x00007600180cca24 */ /* 0x000fe200078e02ff */
[----:B------:R-:W-:Y:S02]  /*1ef0*/  ISETP.GE.AND.EX P0, PT, R19, c[0x0][0x1e4], PT, P0 ;  /* 0x0000790013007a0c */ /* 0x000fe40003f06300 */
[----:B------:R-:W-:-:S02]  /*1f00*/  @!P4 MOV R10, R80 ;  /* 0x00000050000ac202 */ /* 0x000fc40000000f00 */
[-C--:B------:R-:W-:Y:S01]  /*1f10*/  @!P4 MOV R11, R79.reuse ;  /* 0x0000004f000bc202 */ /* 0x080fe20000000f00 */
[----:B------:R-:W-:Y:S01]  /*1f20*/  @!P3 IMAD R13, R22, c[0x0][0x1dc], R13 ;  /* 0x00007700160dba24 */ /* 0x000fe200078e020d */
[----:B------:R-:W-:Y:S01]  /*1f30*/  @!P2 SHF.L.U32 R16, R8, 0x2, RZ ;  /* 0x000000020810a819 */ /* 0x000fe200000006ff */
[----:B------:R-:W-:Y:S01]  /*1f40*/  @!P3 IMAD.WIDE.U32 R14, R22, c[0x0][0x1d8], R14 ;  /* 0x00007600160eba25 */ /* 0x000fe200078e000e */
[----:B------:R-:W-:Y:S02]  /*1f50*/  @!P2 SHF.L.U64.HI R3, R8, 0x2, R3 ;  /* 0x000000020803a819 */ /* 0x000fe40000010203 */
[----:B------:R-:W-:Y:S01]  /*1f60*/  ISETP.GT.U32.OR P0, PT, R0, 0x187, P0 ;  /* 0x000001870000780c */ /* 0x000fe20000704470 */
[C---:B------:R-:W-:Y:S01]  /*1f70*/  @!P4 IMAD R12, R21.reuse, c[0x0][0x1dc], R12 ;  /* 0x00007700150cca24 */ /* 0x040fe200078e020c */
[----:B------:R-:W-:Y:S01]  /*1f80*/  @!P5 MOV R8, R80 ;  /* 0x000000500008d202 */ /* 0x000fe20000000f00 */
[----:B------:R-:W-:Y:S01]  /*1f90*/  @!P4 IMAD.WIDE.U32 R10, R21, c[0x0][0x1d8], R10 ;  /* 0x00007600150aca25 */ /* 0x000fe200078e000a */
[----:B------:R-:W-:-:S03]  /*1fa0*/  @!P5 MOV R9, R79 ;  /* 0x0000004f0009d202 */ /* 0x000fc60000000f00 */
[----:B------:R-:W-:Y:S01]  /*1fb0*/  @!P5 IMAD R17, R23, c[0x0][0x1d8], RZ ;  /* 0x000076001711da24 */ /* 0x000fe200078e02ff */
[----:B------:R-:W-:Y:S01]  /*1fc0*/  @!P3 IADD3 R13, R15, R13, RZ ;  /* 0x0000000d0f0db210 */ /* 0x000fe20007ffe0ff */
[C---:B------:R-:W-:Y:S01]  /*1fd0*/  @!P5 IMAD.WIDE.U32 R8, R20.reuse, c[0x0][0x1d8], R8 ;  /* 0x000076001408da25 */ /* 0x040fe200078e0008 */
[----:B------:R-:W-:Y:S01]  /*1fe0*/  @!P4 IADD3 R11, R11, R12, RZ ;  /* 0x0000000c0b0bc210 */ /* 0x000fe20007ffe0ff */
[----:B------:R-:W-:Y:S02]  /*1ff0*/  CS2R R94, SRZ ;  /* 0x00000000005e7805 */ /* 0x000fe4000001ff00 */
[----:B------:R-:W-:Y:S01]  /*2000*/  @!P5 IMAD R17, R20, c[0x0][0x1dc], R17 ;  /* 0x000077001411da24 */ /* 0x000fe200078e0211 */
[C---:B------:R-:W-:Y:S01]  /*2010*/  @!P3 SHF.L.U32 R15, R14.reuse, 0x2, RZ ;  /* 0x000000020e0fb819 */ /* 0x040fe200000006ff */
[----:B------:R-:W-:Y:S01]  /*2020*/  CS2R R38, SRZ ;  /* 0x0000000000267805 */ /* 0x000fe2000001ff00 */
[----:B------:R-:W-:Y:S01]  /*2030*/  @!P3 SHF.L.U64.HI R14, R14, 0x2, R13 ;  /* 0x000000020e0eb819 */ /* 0x000fe2000001020d */
[----:B------:R0:W5:Y:S01]  /*2040*/  @!P6 LDG.E.64 R94, [R4.64] ;  /* 0x00000012045ee981 */ /* 0x000162000c1e1b00 */
[----:B------:R-:W-:-:S02]  /*2050*/  @!P4 SHF.L.U32 R13, R10, 0x2, RZ ;  /* 0x000000020a0dc819 */ /* 0x000fc400000006ff */
[----:B------:R-:W-:Y:S01]  /*2060*/  @!P4 SHF.L.U64.HI R11, R10, 0x2, R11 ;  /* 0x000000020a0bc819 */ /* 0x000fe2000001020b */
[----:B------:R1:W5:Y:S01]  /*2070*/  @!P6 LDG.E.64 R38, [R6.64] ;  /* 0x000000120626e981 */ /* 0x000362000c1e1b00 */
[----:B------:R-:W-:Y:S02]  /*2080*/  @!P5 IADD3 R10, R9, R17, RZ ;  /* 0x00000011090ad210 */ /* 0x000fe40007ffe0ff */
[C---:B------:R-:W-:Y:S01]  /*2090*/  @!P5 SHF.L.U32 R12, R8.reuse, 0x2, RZ ;  /* 0x00000002080cd819 */ /* 0x040fe200000006ff */
[----:B0-----:R-:W-:Y:S01]  /*20a0*/  @!P0 IMAD R4, R19, c[0x0][0x1d8], RZ ;  /* 0x0000760013048a24 */ /* 0x001fe200078e02ff */
[----:B------:R-:W-:Y:S02]  /*20b0*/  @!P5 SHF.L.U64.HI R10, R8, 0x2, R10 ;  /* 0x00000002080ad819 */ /* 0x000fe4000001020a */
[----:B------:R-:W-:Y:S01]  /*20c0*/  @!P0 MOV R8, R80 ;  /* 0x0000005000088202 */ /* 0x000fe20000000f00 */
[----:B-1----:R-:W-:Y:S01]  /*20d0*/  @!P0 IMAD R7, R18, c[0x0][0x1dc], R4 ;  /* 0x0000770012078a24 */ /* 0x002fe200078e0204 */
[----:B------:R-:W-:-:S02]  /*20e0*/  @!P0 MOV R9, R79 ;  /* 0x0000004f00098202 */ /* 0x000fc40000000f00 */
[----:B------:R-:W-:Y:S01]  /*20f0*/  @!P2 IADD3 R4, P6, R16, c[0x0][0x180], RZ ;  /* 0x000060001004aa10 */ /* 0x000fe20007fde0ff */
[----:B------:R-:W-:Y:S02]  /*2100*/  CS2R R96, SRZ ;  /* 0x0000000000607805 */ /* 0x000fe4000001ff00 */
[----:B------:R-:W-:Y:S01]  /*2110*/  @!P0 IMAD.WIDE.U32 R8, R18, c[0x0][0x1d8], R8 ;  /* 0x0000760012088a25 */ /* 0x000fe200078e0008 */
[----:B------:R-:W-:Y:S02]  /*2120*/  @!P2 IADD3.X R5, R3, c[0x0][0x184], RZ, P6, !PT ;  /* 0x000061000305aa10 */ /* 0x000fe400037fe4ff */
[----:B------:R-:W-:Y:S01]  /*2130*/  @!P2 IADD3 R6, P6, R16, c[0x0][0x178], RZ ;  /* 0x00005e001006aa10 */ /* 0x000fe20007fde0ff */
[----:B------:R-:W-:Y:S01]  /*2140*/  CS2R R36, SRZ ;  /* 0x0000000000247805 */ /* 0x000fe2000001ff00 */
[----:B------:R-:W-:Y:S01]  /*2150*/  @!P0 IADD3 R9, R9, R7, RZ ;  /* 0x0000000709098210 */ /* 0x000fe20007ffe0ff */
[----:B------:R0:W5:Y:S01]  /*2160*/  @!P2 LDG.E.64 R96, [R4.64] ;  /* 0x000000120460a981 */ /* 0x000162000c1e1b00 */
[----:B------:R-:W-:Y:S01]  /*2170*/  @!P2 IADD3.X R7, R3, c[0x0][0x17c], RZ, P6, !PT ;  /* 0x00005f000307aa10 */ /* 0x000fe200037fe4ff */
[----:B------:R-:W-:Y:S01]  /*2180*/  CS2R R98, SRZ ;  /* 0x0000000000627805 */ /* 0x000fe2000001ff00 */
[----:B------:R-:W-:-:S02]  /*2190*/  @!P0 SHF.L.U32 R20, R8, 0x2, RZ ;  /* 0x0000000208148819 */ /* 0x000fc400000006ff */
[----:B------:R-:W-:Y:S01]  /*21a0*/  @!P0 SHF.L.U64.HI R3, R8, 0x2, R9 ;  /* 0x0000000208038819 */ /* 0x000fe20000010209 */
[----:B------:R1:W5:Y:S01]  /*21b0*/  @!P2 LDG.E.64 R36, [R6.64] ;  /* 0x000000120624a981 */ /* 0x000362000c1e1b00 */
[----:B0-----:R-:W-:-:S04]  /*21c0*/  @!P3 IADD3 R4, P6, R15, c[0x0][0x180], RZ ;  /* 0x000060000f04ba10 */ /* 0x001fc80007fde0ff */
[C---:B------:R-:W-:Y:S02]  /*21d0*/  @!P3 IADD3.X R5, R14.reuse, c[0x0][0x184], RZ, P6, !PT ;  /* 0x000061000e05ba10 */ /* 0x040fe400037fe4ff */
[----:B-1----:R-:W-:Y:S02]  /*21e0*/  @!P3 IADD3 R6, P2, R15, c[0x0][0x178], RZ ;  /* 0x00005e000f06ba10 */ /* 0x002fe40007f5e0ff */
[----:B------:R-:W-:Y:S01]  /*21f0*/  @!P4 IADD3 R8, P6, R13, c[0x0][0x180], RZ ;  /* 0x000060000d08ca10 */ /* 0x000fe20007fde0ff */
[----:B------:R-:W-:Y:S01]  /*2200*/  CS2R R34, SRZ ;  /* 0x0000000000227805 */ /* 0x000fe2000001ff00 */
[----:B------:R-:W-:Y:S01]  /*2210*/  CS2R R100, SRZ ;  /* 0x0000000000647805 */ /* 0x000fe2000001ff00 */
[----:B------:R-:W-:Y:S01]  /*2220*/  @!P3 IADD3.X R7, R14, c[0x0][0x17c], RZ, P2, !PT ;  /* 0x00005f000e07ba10 */ /* 0x000fe200017fe4ff */
[----:B------:R0:W5:Y:S01]  /*2230*/  @!P3 LDG.E.64 R98, [R4.64] ;  /* 0x000000120462b981 */ /* 0x000162000c1e1b00 */
[----:B------:R-:W-:Y:S01]  /*2240*/  @!P4 IADD3.X R9, R11, c[0x0][0x184], RZ, P6, !PT ;  /* 0x000061000b09ca10 */ /* 0x000fe200037fe4ff */
[----:B------:R-:W-:-:S02]  /*2250*/  CS2R R32, SRZ ;  /* 0x0000000000207805 */ /* 0x000fc4000001ff00 */
[----:B------:R1:W5:Y:S01]  /*2260*/  @!P3 LDG.E.64 R34, [R6.64] ;  /* 0x000000120622b981 */ /* 0x000362000c1e1b00 */
[----:B------:R-:W-:-:S03]  /*2270*/  IADD3 R25, R2, 0xb0, RZ ;  /* 0x000000b002197810 */ /* 0x000fc60007ffe0ff */
[----:B------:R2:W5:Y:S01]  /*2280*/  @!P4 LDG.E.64 R100, [R8.64] ;  /* 0x000000120864c981 */ /* 0x000562000c1e1b00 */
[----:B0-----:R-:W-:Y:S02]  /*2290*/  @!P4 IADD3 R4, P2, R13, c[0x0][0x178], RZ ;  /* 0x00005e000d04ca10 */ /* 0x001fe40007f5e0ff */
[----:B------:R-:W-:Y:S02]  /*22a0*/  IADD3 R17, R2, 0xc0, RZ ;  /* 0x000000c002117810 */ /* 0x000fe40007ffe0ff */
[----:B------:R-:W-:Y:S02]  /*22b0*/  @!P4 IADD3.X R5, R11, c[0x0][0x17c], RZ, P2, !PT ;  /* 0x00005f000b05ca10 */ /* 0x000fe400017fe4ff */
[C---:B-1----:R-:W-:Y:S02]  /*22c0*/  @!P5 IADD3 R6, P3, R12.reuse, c[0x0][0x180], RZ ;  /* 0x000060000c06da10 */ /* 0x042fe40007f7e0ff */
[----:B--2---:R-:W-:Y:S01]  /*22d0*/  @!P5 IADD3 R8, P6, R12, c[0x0][0x178], RZ ;  /* 0x00005e000c08da10 */ /* 0x004fe20007fde0ff */
[----:B------:R-:W-:Y:S01]  /*22e0*/  CS2R R102, SRZ ;  /* 0x0000000000667805 */ /* 0x000fe2000001ff00 */
[----:B------:R-:W-:Y:S01]  /*22f0*/  CS2R R30, SRZ ;  /* 0x00000000001e7805 */ /* 0x000fe2000001ff00 */
[----:B------:R-:W-:Y:S01]  /*2300*/  IADD3 R22, R2, 0xb8, RZ ;  /* 0x000000b802167810 */ /* 0x000fe20007ffe0ff */
[----:B------:R0:W5:Y:S01]  /*2310*/  @!P4 LDG.E.64 R32, [R4.64] ;  /* 0x000000120420c981 */ /* 0x000162000c1e1b00 */
[----:B------:R-:W-:-:S02]  /*2320*/  @!P5 IADD3.X R7, R10, c[0x0][0x184], RZ, P3, !PT ;  /* 0x000061000a07da10 */ /* 0x000fc40001ffe4ff */
[----:B------:R-:W-:Y:S02]  /*2330*/  @!P5 IADD3.X R9, R10, c[0x0][0x17c], RZ, P6, !PT ;  /* 0x00005f000a09da10 */ /* 0x000fe400037fe4ff */
[----:B------:R-:W-:Y:S01]  /*2340*/  ISETP.GE.U32.AND P4, PT, R25, c[0x0][0x1e0], PT ;  /* 0x0000780019007a0c */ /* 0x000fe20003f86070 */
[----:B------:R1:W5:Y:S01]  /*2350*/  @!P5 LDG.E.64 R102, [R6.64] ;  /* 0x000000120666d981 */ /* 0x000362000c1e1b00 */
[----:B------:R-:W-:Y:S02]  /*2360*/  ISETP.GE.U32.AND P2, PT, R17, c[0x0][0x1e0], PT ;  /* 0x0000780011007a0c */ /* 0x000fe40003f46070 */
[----:B------:R-:W-:Y:S01]  /*2370*/  SHF.R.S32.HI R28, RZ, 0x1f, R25 ;  /* 0x0000001fff1c7819 */ /* 0x000fe20000011419 */
[----:B------:R2:W5:Y:S01]  /*2380*/  @!P5 LDG.E.64 R30, [R8.64] ;  /* 0x00000012081ed981 */ /* 0x000562000c1e1b00 */
[----:B------:R-:W-:Y:S02]  /*2390*/  SHF.R.S32.HI R26, RZ, 0x1f, R17 ;  /* 0x0000001fff1a7819 */ /* 0x000fe40000011411 */
[----:B------:R-:W-:-:S02]  /*23a0*/  ISETP.GE.U32.AND P3, PT, R22, c[0x0][0x1e0], PT ;  /* 0x0000780016007a0c */ /* 0x000fc40003f66070 */
[----:B------:R-:W-:Y:S02]  /*23b0*/  SHF.R.S32.HI R27, RZ, 0x1f, R22 ;  /* 0x0000001fff1b7819 */ /* 0x000fe40000011416 */
[----:B------:R-:W-:Y:S02]  /*23c0*/  ISETP.GE.AND.EX P4, PT, R28, c[0x0][0x1e4], PT, P4 ;  /* 0x000079001c007a0c */ /* 0x000fe40003f86340 */
[----:B------:R-:W-:Y:S02]  /*23d0*/  ISETP.GE.AND.EX P2, PT, R26, c[0x0][0x1e4], PT, P2 ;  /* 0x000079001a007a0c */ /* 0x000fe40003f46320 */
[----:B0-----:R-:W-:Y:S02]  /*23e0*/  @!P0 IADD3 R4, P5, R20, c[0x0][0x180], RZ ;  /* 0x0000600014048a10 */ /* 0x001fe40007fbe0ff */
[----:B------:R-:W-:Y:S02]  /*23f0*/  ISETP.GE.AND.EX P3, PT, R27, c[0x0][0x1e4], PT, P3 ;  /* 0x000079001b007a0c */ /* 0x000fe40003f66330 */
[----:B------:R-:W-:-:S02]  /*2400*/  ISETP.GT.U32.OR P4, PT, R0, 0x187, P4 ;  /* 0x000001870000780c */ /* 0x000fc40002784470 */
[----:B------:R-:W-:Y:S02]  /*2410*/  ISETP.GT.U32.OR P2, PT, R0, 0x187, P2 ;  /* 0x000001870000780c */ /* 0x000fe40001744470 */
[----:B------:R-:W-:Y:S02]  /*2420*/  @!P0 IADD3.X R5, R3, c[0x0][0x184], RZ, P5, !PT ;  /* 0x0000610003058a10 */ /* 0x000fe40002ffe4ff */
[----:B------:R-:W-:Y:S02]  /*2430*/  SHF.R.S32.HI R18, RZ, 0x1f, R2 ;  /* 0x0000001fff127819 */ /* 0x000fe40000011402 */
[----:B------:R-:W-:Y:S02]  /*2440*/  @!P0 IADD3 R20, P5, R20, c[0x0][0x178], RZ ;  /* 0x00005e0014148a10 */ /* 0x000fe40007fbe0ff */
[----:B------:R-:W-:Y:S02]  /*2450*/  ISETP.GT.U32.OR P3, PT, R0, 0x187, P3 ;  /* 0x000001870000780c */ /* 0x000fe40001f64470 */
[----:B------:R-:W-:-:S02]  /*2460*/  IADD3 R24, R2, 0xc8, RZ ;  /* 0x000000c802187810 */ /* 0x000fc40007ffe0ff */
[----:B------:R-:W-:Y:S01]  /*2470*/  IADD3 R23, R2, 0xd0, RZ ;  /* 0x000000d002177810 */ /* 0x000fe20007ffe0ff */
[----:B------:R-:W-:Y:S01]  /*2480*/  @P1 IMAD R16, R18, c[0x0][0x1d8], RZ ;  /* 0x0000760012101a24 */ /* 0x000fe200078e02ff */
[----:B------:R-:W-:Y:S02]  /*2490*/  @!P0 IADD3.X R21, R3, c[0x0][0x17c], RZ, P5, !PT ;  /* 0x00005f0003158a10 */ /* 0x000fe40002ffe4ff */
[----:B------:R-:W-:Y:S02]  /*24a0*/  ISETP.GE.U32.AND P6, PT, R24, c[0x0][0x1e0], PT ;  /* 0x0000780018007a0c */ /* 0x000fe40003fc6070 */
[----:B------:R-:W-:Y:S02]  /*24b0*/  SHF.R.S32.HI R19, RZ, 0x1f, R24 ;  /* 0x0000001fff137819 */ /* 0x000fe40000011418 */
[----:B------:R-:W-:Y:S02]  /*24c0*/  ISETP.GE.U32.AND P5, PT, R23, c[0x0][0x1e0], PT ;  /* 0x0000780017007a0c */ /* 0x000fe40003fa6070 */
[----:B------:R-:W-:-:S02]  /*24d0*/  SHF.R.S32.HI R18, RZ, 0x1f, R23 ;  /* 0x0000001fff127819 */ /* 0x000fc40000011417 */
[----:B------:R-:W-:Y:S02]  /*24e0*/  ISETP.GE.AND.EX P6, PT, R19, c[0x0][0x1e4], PT, P6 ;  /* 0x0000790013007a0c */ /* 0x000fe40003fc6360 */
[----:B------:R-:W-:Y:S01]  /*24f0*/  ISETP.GE.AND.EX P5, PT, R18, c[0x0][0x1e4], PT, P5 ;  /* 0x0000790012007a0c */ /* 0x000fe20003fa6350 */
[----:B------:R-:W-:Y:S01]  /*2500*/  @!P4 IMAD R10, R28, c[0x0][0x1d8], RZ ;  /* 0x000076001c0aca24 */ /* 0x000fe200078e02ff */
[-C--:B--2---:R-:W-:Y:S01]  /*2510*/  @!P4 MOV R8, R80.reuse ;  /* 0x000000500008c202 */ /* 0x084fe20000000f00 */
[----:B------:R-:W-:Y:S01]  /*2520*/  @!P2 IMAD R3, R26, c[0x0][0x1d8], RZ ;  /* 0x000076001a03aa24 */ /* 0x000fe200078e02ff */
[-C--:B------:R-:W-:Y:S02]  /*2530*/  @!P4 MOV R9, R79.reuse ;  /* 0x0000004f0009c202 */ /* 0x080fe40000000f00 */
[----:B------:R-:W-:Y:S02]  /*2540*/  @!P2 MOV R12, R80 ;  /* 0x00000050000ca202 */ /* 0x000fe40000000f00 */
[----:B------:R-:W-:-:S02]  /*2550*/  @!P2 MOV R13, R79 ;  /* 0x0000004f000da202 */ /* 0x000fc40000000f00 */
[-C--:B------:R-:W-:Y:S02]  /*2560*/  @P1 MOV R14, R80.reuse ;  /* 0x00000050000e1202 */ /* 0x080fe40000000f00 */
[-C--:B------:R-:W-:Y:S01]  /*2570*/  @P1 MOV R15, R79.reuse ;  /* 0x0000004f000f1202 */ /* 0x080fe20000000f00 */
[----:B------:R-:W-:Y:S01]  /*2580*/  @!P3 IMAD R11, R27, c[0x0][0x1d8], RZ ;  /* 0x000076001b0bba24 */ /* 0x000fe200078e02ff */
[C---:B------:R-:W-:Y:S02]  /*2590*/  ISETP.GT.U32.OR P6, PT, R0.reuse, 0x187, P6 ;  /* 0x000001870000780c */ /* 0x040fe400037c4470 */
[----:B------:R-:W-:Y:S02]  /*25a0*/  ISETP.GT.U32.OR P5, PT, R0, 0x187, P5 ;  /* 0x000001870000780c */ /* 0x000fe40002fa4470 */
[----:B-1----:R-:W-:Y:S02]  /*25b0*/  @!P3 MOV R6, R80 ;  /* 0x000000500006b202 */ /* 0x002fe40000000f00 */
[----:B------:R-:W-:Y:S01]  /*25c0*/  @!P3 MOV R7, R79 ;  /* 0x0000004f0007b202 */ /* 0x000fe20000000f00 */
[----:B------:R-:W-:-:S02]  /*25d0*/  @!P4 IMAD R10, R25, c[0x0][0x1dc], R10 ;  /* 0x00007700190aca24 */ /* 0x000fc400078e020a */
[----:B------:R-:W-:Y:S02]  /*25e0*/  @!P2 IMAD R3, R17, c[0x0][0x1dc], R3 ;  /* 0x000077001103aa24 */ /* 0x000fe400078e0203 */
[----:B------:R-:W-:-:S04]  /*25f0*/  @!P4 IMAD.WIDE.U32 R8, R25, c[0x0][0x1d8], R8 ;  /* 0x000076001908ca25 */ /* 0x000fc800078e0008 */
[----:B------:R-:W-:-:S04]  /*2600*/  @!P2 IMAD.WIDE.U32 R12, R17, c[0x0][0x1d8], R12 ;  /* 0x00007600110caa25 */ /* 0x000fc800078e000c */
[C---:B------:R-:W-:Y:S02]  /*2610*/  @P1 IMAD R16, R2.reuse, c[0x0][0x1dc], R16 ;  /* 0x0000770002101a24 */ /* 0x040fe400078e0210 */
[----:B------:R-:W-:Y:S01]  /*2620*/  @P1 IMAD.WIDE.U32 R14, R2, c[0x0][0x1d8], R14 ;  /* 0x00007600020e1a25 */ /* 0x000fe200078e000e */
[----:B------:R-:W-:-:S03]  /*2630*/  @!P4 IADD3 R17, R9, R10, RZ ;  /* 0x0000000a0911c210 */ /* 0x000fc60007ffe0ff */
[C---:B------:R-:W-:Y:S02]  /*2640*/  @!P3 IMAD R11, R22.reuse, c[0x0][0x1dc], R11 ;  /* 0x00007700160bba24 */ /* 0x040fe400078e020b */
[----:B------:R-:W-:Y:S01]  /*2650*/  @!P3 IMAD.WIDE.U32 R6, R22, c[0x0][0x1d8], R6 ;  /* 0x000076001606ba25 */ /* 0x000fe200078e0006 */
[----:B------:R-:W-:Y:S02]  /*2660*/  @!P2 IADD3 R3, R13, R3, RZ ;  /* 0x000000030d03a210 */ /* 0x000fe40007ffe0ff */
[----:B------:R-:W-:Y:S02]  /*2670*/  @P1 IADD3 R16, R15, R16, RZ ;  /* 0x000000100f101210 */ /* 0x000fe40007ffe0ff */
[----:B------:R-:W-:Y:S02]  /*2680*/  @!P3 IADD3 R11, R7, R11, RZ ;  /* 0x0000000b070bb210 */ /* 0x000fe40007ffe0ff */
[----:B------:R-:W-:Y:S02]  /*2690*/  @!P2 SHF.L.U32 R13, R12, 0x2, RZ ;  /* 0x000000020c0da819 */ /* 0x000fe400000006ff */
[----:B------:R-:W-:-:S02]  /*26a0*/  @!P4 SHF.L.U32 R22, R8, 0x2, RZ ;  /* 0x000000020816c819 */ /* 0x000fc400000006ff */
[----:B------:R-:W-:Y:S01]  /*26b0*/  @!P4 SHF.L.U64.HI R17, R8, 0x2, R17 ;  /* 0x000000020811c819 */ /* 0x000fe20000010211 */
[----:B------:R-:W-:Y:S01]  /*26c0*/  @!P5 IMAD R8, R18, c[0x0][0x1d8], RZ ;  /* 0x000076001208da24 */ /* 0x000fe200078e02ff */
[----:B------:R-:W-:Y:S01]  /*26d0*/  @!P2 SHF.L.U64.HI R12, R12, 0x2, R3 ;  /* 0x000000020c0ca819 */ /* 0x000fe20000010203 */
[----:B------:R-:W-:Y:S01]  /*26e0*/  @!P6 IMAD R3, R19, c[0x0][0x1d8], RZ ;  /* 0x000076001303ea24 */ /* 0x000fe200078e02ff */
[----:B------:R-:W-:Y:S02]  /*26f0*/  @P1 SHF.L.U64.HI R9, R14, 0x2, R16 ;  /* 0x000000020e091819 */ /* 0x000fe40000010210 */
[C---:B------:R-:W-:Y:S02]  /*2700*/  @!P3 SHF.L.U32 R16, R6.reuse, 0x2, RZ ;  /* 0x000000020610b819 */ /* 0x040fe400000006ff */
[----:B------:R-:W-:Y:S02]  /*2710*/  @!P3 SHF.L.U64.HI R15, R6, 0x2, R11 ;  /* 0x00000002060fb819 */ /* 0x000fe4000001020b */
[----:B------:R-:W-:-:S02]  /*2720*/  @!P6 MOV R18, R80 ;  /* 0x000000500012e202 */ /* 0x000fc40000000f00 */
[-C--:B------:R-:W-:Y:S02]  /*2730*/  @!P6 MOV R19, R79.reuse ;  /* 0x0000004f0013e202 */ /* 0x080fe40000000f00 */
[----:B------:R-:W-:Y:S02]  /*2740*/  @!P5 MOV R6, R80 ;  /* 0x000000500006d202 */ /* 0x000fe40000000f00 */
[----:B------:R-:W-:Y:S01]  /*2750*/  @!P5 MOV R7, R79 ;  /* 0x0000004f0007d202 */ /* 0x000fe20000000f00 */
[----:B------:R-:W-:Y:S01]  /*2760*/  CS2R R104, SRZ ;  /* 0x0000000000687805 */ /* 0x000fe2000001ff00 */
[----:B------:R-:W-:Y:S01]  /*2770*/  CS2R R28, SRZ ;  /* 0x00000000001c7805 */ /* 0x000fe2000001ff00 */
[C---:B------:R-:W-:Y:S02]  /*2780*/  @!P6 IMAD R3, R24.reuse, c[0x0][0x1dc], R3 ;  /* 0x000077001803ea24 */ /* 0x040fe400078e0203 */
[----:B------:R-:W-:Y:S02]  /*2790*/  @!P6 IMAD.WIDE.U32 R18, R24, c[0x0][0x1d8], R18 ;  /* 0x000076001812ea25 */ /* 0x000fe400078e0012 */
[----:B------:R0:W5:Y:S02]  /*27a0*/  @!P0 LDG.E.64 R104, [R4.64] ;  /* 0x0000001204688981 */ /* 0x000164000c1e1b00 */
[----:B------:R-:W-:-:S02]  /*27b0*/  @!P5 IMAD R8, R23, c[0x0][0x1dc], R8 ;  /* 0x000077001708da24 */ /* 0x000fc400078e0208 */
[----:B------:R-:W-:Y:S01]  /*27c0*/  @!P5 IMAD.WIDE.U32 R6, R23, c[0x0][0x1d8], R6 ;  /* 0x000076001706da25 */ /* 0x000fe200078e0006 */
[----:B------:R1:W5:Y:S01]  /*27d0*/  @!P0 LDG.E.64 R28, [R20.64] ;  /* 0x00000012141c8981 */ /* 0x000362000c1e1b00 */
[----:B------:R-:W-:Y:S02]  /*27e0*/  @P1 SHF.L.U32 R10, R14, 0x2, RZ ;  /* 0x000000020e0a1819 */ /* 0x000fe400000006ff */
[----:B0-----:R-:W-:Y:S02]  /*27f0*/  @!P6 IADD3 R5, R19, R3, RZ ;  /* 0x000000031305e210 */ /* 0x001fe40007ffe0ff */
[----:B------:R-:W-:Y:S02]  /*2800*/  @!P5 IADD3 R3, R7, R8, RZ ;  /* 0x000000080703d210 */ /* 0x000fe40007ffe0ff */
[----:B------:R-:W-:Y:S02]  /*2810*/  @!P4 IADD3 R4, P0, R22, c[0x0][0x180], RZ ;  /* 0x000060001604ca10 */ /* 0x000fe40007f1e0ff */
[----:B------:R-:W-:-:S02]  /*2820*/  @!P6 SHF.L.U64.HI R8, R18, 0x2, R5 ;  /* 0x000000021208e819 */ /* 0x000fc40000010205 */
[C---:B------:R-:W-:Y:S02]  /*2830*/  @!P5 SHF.L.U32 R14, R6.reuse, 0x2, RZ ;  /* 0x00000002060ed819 */ /* 0x040fe400000006ff */
[----:B------:R-:W-:Y:S02]  /*2840*/  @!P5 SHF.L.U64.HI R3, R6, 0x2, R3 ;  /* 0x000000020603d819 */ /* 0x000fe40000010203 */
[C---:B------:R-:W-:Y:S02]  /*2850*/  @!P4 IADD3.X R5, R17.reuse, c[0x0][0x184], RZ, P0, !PT ;  /* 0x000061001105ca10 */ /* 0x040fe400007fe4ff */
[----:B------:R-:W-:Y:S01]  /*2860*/  @!P4 IADD3 R6, P0, R22, c[0x0][0x178], RZ ;  /* 0x00005e001606ca10 */ /* 0x000fe20007f1e0ff */
[----:B------:R-:W-:Y:S01]  /*2870*/  CS2R R106, SRZ ;  /* 0x00000000006a7805 */ /* 0x000fe2000001ff00 */
[----:B------:R-:W-:Y:S02]  /*2880*/  CS2R R26, SRZ ;  /* 0x00000000001a7805 */ /* 0x000fe4000001ff00 */
[----:B------:R-:W-:-:S03]  /*2890*/  @!P4 IADD3.X R7, R17, c[0x0][0x17c], RZ, P0, !PT ;  /* 0x00005f001107ca10 */ /* 0x000fc600007fe4ff */
[----:B------:R0:W5:Y:S04]  /*28a0*/  @!P4 LDG.E.64 R106, [R4.64] ;  /* 0x00000012046ac981 */ /* 0x000168000c1e1b00 */
[----:B------:R2:W5:Y:S01]  /*28b0*/  @!P4 LDG.E.64 R26, [R6.64] ;  /* 0x00000012061ac981 */ /* 0x000562000c1e1b00 */
[----:B------:R-:W-:Y:S01]  /*28c0*/  CS2R R108, SRZ ;  /* 0x00000000006c7805 */ /* 0x000fe2000001ff00 */
[----:B------:R-:W-:Y:S01]  /*28d0*/  CS2R R24, SRZ ;  /* 0x0000000000187805 */ /* 0x000fe2000001ff00 */
[C---:B0-----:R-:W-:Y:S02]  /*28e0*/  @!P3 IADD3 R4, P0, R16.reuse, c[0x0][0x180], RZ ;  /* 0x000060001004ba10 */ /* 0x041fe40007f1e0ff */
[----:B--2---:R-:W-:Y:S02]  /*28f0*/  @!P3 IADD3 R6, P4, R16, c[0x0][0x178], RZ ;  /* 0x00005e001006ba10 */ /* 0x004fe40007f9e0ff */
[----:B------:R-:W-:-:S02]  /*2900*/  @!P3 IADD3.X R5, R15, c[0x0][0x184], RZ, P0, !PT ;  /* 0x000061000f05ba10 */ /* 0x000fc400007fe4ff */
        /* <DEDUP_REMOVED lines=8> */
[----:B------:R-:W-:Y:S02]  /*2990*/  @!P2 IADD3.X R7, R12, c[0x0][0x17c], RZ, P3, !PT ;  /* 0x00005f000c07aa10 */ /* 0x000fe40001ffe4ff */
[----:B------:R-:W-:Y:S01]  /*29a0*/  @!P6 SHF.L.U32 R11, R18, 0x2, RZ ;  /* 0x00000002120be819 */ /* 0x000fe200000006ff */
[----:B------:R0:W5:Y:S04]  /*29b0*/  @!P2 LDG.E.64 R110, [R4.64] ;  /* 0x00000012046ea981 */ /* 0x000168000c1e1b00 */
[----:B------:R2:W5:Y:S01]  /*29c0*/  @!P2 LDG.E.64 R22, [R6.64] ;  /* 0x000000120616a981 */ /* 0x000562000c1e1b00 */
[----:B------:R-:W-:Y:S01]  /*29d0*/  CS2R R112, SRZ ;  /* 0x0000000000707805 */ /* 0x000fe2000001ff00 */
[----:B-1----:R-:W-:Y:S01]  /*29e0*/  CS2R R20, SRZ ;  /* 0x0000000000147805 */ /* 0x002fe2000001ff00 */
[----:B------:R-:W-:Y:S01]  /*29f0*/  UMOV UR5, 0x8 ;  /* 0x0000000800057882 */ /* 0x000fe20000000000 */
[C---:B0-----:R-:W-:Y:S01]  /*2a00*/  @!P6 IADD3 R4, P0, R11.reuse, c[0x0][0x180], RZ ;  /* 0x000060000b04ea10 */ /* 0x041fe20007f1e0ff */
[----:B------:R-:W-:Y:S01]  /*2a10*/  ULDC.64 UR6, c[0x0][0x198] ;  /* 0x0000660000067ab9 */ /* 0x000fe20000000a00 */
[----:B--2---:R-:W-:Y:S01]  /*2a20*/  @!P6 IADD3 R6, P2, R11, c[0x0][0x178], RZ ;  /* 0x00005e000b06ea10 */ /* 0x004fe20007f5e0ff */
[----:B------:R-:W-:Y:S01]  /*2a30*/  UIMAD.WIDE UR6, UR9, UR5, UR6 ;  /* 0x00000005090672a5 */ /* 0x000fe2000f8e0206 */
[----:B------:R-:W-:-:S02]  /*2a40*/  @!P6 IADD3.X R5, R8, c[0x0][0x184], RZ, P0, !PT ;  /* 0x000061000805ea10 */ /* 0x000fc400007fe4ff */
[----:B------:R-:W-:Y:S02]  /*2a50*/  @!P6 IADD3.X R7, R8, c[0x0][0x17c], RZ, P2, !PT ;  /* 0x00005f000807ea10 */ /* 0x000fe400017fe4ff */
[----:B------:R-:W-:Y:S01]  /*2a60*/  @P1 IADD3 R12, P0, R10, c[0x0][0x180], RZ ;  /* 0x000060000a0c1a10 */ /* 0x000fe20007f1e0ff */
[----:B------:R0:W5:Y:S01]  /*2a70*/  @!P6 LDG.E.64 R112, [R4.64] ;  /* 0x000000120470e981 */ /* 0x000162000c1e1b00 */
[----:B------:R-:W-:Y:S02]  /*2a80*/  MOV R15, UR7 ;  /* 0x00000007000f7c02 */ /* 0x000fe40008000f00 */
[----:B------:R-:W-:Y:S01]  /*2a90*/  @P1 IADD3.X R13, R9, c[0x0][0x184], RZ, P0, !PT ;  /* 0x00006100090d1a10 */ /* 0x000fe200007fe4ff */
[----:B------:R1:W5:Y:S01]  /*2aa0*/  @!P6 LDG.E.64 R20, [R6.64] ;  /* 0x000000120614e981 */ /* 0x000362000c1e1b00 */
[C---:B------:R-:W-:Y:S02]  /*2ab0*/  @!P5 IADD3 R8, P0, R14.reuse, c[0x0][0x180], RZ ;  /* 0x000060000e08da10 */ /* 0x040fe40007f1e0ff */
[----:B-1----:R-:W-:-:S02]  /*2ac0*/  @!P5 IADD3 R6, P6, R14, c[0x0][0x178], RZ ;  /* 0x00005e000e06da10 */ /* 0x002fc40007fde0ff */
        /* <DEDUP_REMOVED lines=10> */
[----:B------:R-:W-:Y:S02]  /*2b70*/  SHF.R.S32.HI R82, RZ, 0x1f, R73 ;  /* 0x0000001fff527819 */ /* 0x000fe40000011449 */
[----:B------:R-:W-:-:S02]  /*2b80*/  IADD3 R70, R2, 0xf8, RZ ;  /* 0x000000f802467810 */ /* 0x000fc40007ffe0ff */
[----:B------:R-:W-:Y:S02]  /*2b90*/  IADD3 R72, R2, 0xe8, RZ ;  /* 0x000000e802487810 */ /* 0x000fe40007ffe0ff */
[----:B------:R-:W-:Y:S02]  /*2ba0*/  @!P5 IADD3.X R7, R3, c[0x0][0x17c], RZ, P6, !PT ;  /* 0x00005f000307da10 */ /* 0x000fe400037fe4ff */
[----:B------:R-:W-:Y:S02]  /*2bb0*/  ISETP.GE.AND.EX P4, PT, R82, c[0x0][0x1e4], PT, P4 ;  /* 0x0000790052007a0c */ /* 0x000fe40003f86340 */
[----:B------:R-:W-:Y:S02]  /*2bc0*/  @P1 IADD3.X R11, R9, c[0x0][0x17c], RZ, P2, !PT ;  /* 0x00005f00090b1a10 */ /* 0x000fe400017fe4ff */
[----:B------:R-:W-:Y:S02]  /*2bd0*/  IADD3 R71, R2, 0xf0, RZ ;  /* 0x000000f002477810 */ /* 0x000fe40007ffe0ff */
[----:B------:R-:W-:-:S02]  /*2be0*/  ISETP.GE.U32.AND P6, PT, R70, c[0x0][0x1e0], PT ;  /* 0x0000780046007a0c */ /* 0x000fc40003fc6070 */
[----:B------:R-:W-:Y:S02]  /*2bf0*/  SHF.R.S32.HI R74, RZ, 0x1f, R70 ;  /* 0x0000001fff4a7819 */ /* 0x000fe40000011446 */
[----:B------:R-:W-:Y:S01]  /*2c00*/  @!P5 IADD3.X R9, R3, c[0x0][0x184], RZ, P0, !PT ;  /* 0x000061000309da10 */ /* 0x000fe200007fe4ff */
[----:B------:R-:W-:Y:S01]  /*2c10*/  @!P3 IMAD R3, R77, c[0x0][0x1d8], RZ ;  /* 0x000076004d03ba24 */ /* 0x000fe200078e02ff */
[----:B0-----:R-:W-:Y:S02]  /*2c20*/  @!P3 MOV R4, R80 ;  /* 0x000000500004b202 */ /* 0x001fe40000000f00 */
[----:B------:R-:W-:Y:S02]  /*2c30*/  @!P3 MOV R5, R79 ;  /* 0x0000004f0005b202 */ /* 0x000fe40000000f00 */
[----:B------:R-:W-:Y:S02]  /*2c40*/  ISETP.GE.U32.AND P2, PT, R72, c[0x0][0x1e0], PT ;  /* 0x0000780048007a0c */ /* 0x000fe40003f46070 */
[----:B------:R-:W-:-:S02]  /*2c50*/  SHF.R.S32.HI R114, RZ, 0x1f, R72 ;  /* 0x0000001fff727819 */ /* 0x000fc40000011448 */
[----:B------:R-:W-:Y:S02]  /*2c60*/  ISETP.GT.U32.OR P4, PT, R0, 0x187, P4 ;  /* 0x000001870000780c */ /* 0x000fe40002784470 */
[----:B------:R-:W-:Y:S02]  /*2c70*/  ISETP.GE.U32.AND P0, PT, R71, c[0x0][0x1e0], PT ;  /* 0x0000780047007a0c */ /* 0x000fe40003f06070 */
[----:B------:R-:W-:Y:S02]  /*2c80*/  SHF.R.S32.HI R75, RZ, 0x1f, R71 ;  /* 0x0000001fff4b7819 */ /* 0x000fe40000011447 */
[----:B------:R-:W-:Y:S01]  /*2c90*/  ISETP.GE.AND.EX P6, PT, R74, c[0x0][0x1e4], PT, P6 ;  /* 0x000079004a007a0c */ /* 0x000fe20003fc6360 */
[----:B------:R-:W-:Y:S01]  /*2ca0*/  @!P3 IMAD R3, R76, c[0x0][0x1dc], R3 ;  /* 0x000077004c03ba24 */ /* 0x000fe200078e0203 */
[----:B------:R-:W-:Y:S01]  /*2cb0*/  ISETP.GE.AND.EX P2, PT, R114, c[0x0][0x1e4], PT, P2 ;  /* 0x0000790072007a0c */ /* 0x000fe20003f46320 */
[----:B------:R-:W-:Y:S01]  /*2cc0*/  @!P3 IMAD.WIDE.U32 R4, R76, c[0x0][0x1d8], R4 ;  /* 0x000076004c04ba25 */ /* 0x000fe200078e0004 */
[----:B------:R-:W-:-:S02]  /*2cd0*/  ISETP.GE.AND.EX P0, PT, R75, c[0x0][0x1e4], PT, P0 ;  /* 0x000079004b007a0c */ /* 0x000fc40003f06300 */
[C---:B------:R-:W-:Y:S02]  /*2ce0*/  ISETP.GT.U32.OR P6, PT, R0.reuse, 0x187, P6 ;  /* 0x000001870000780c */ /* 0x040fe400037c4470 */
[C---:B------:R-:W-:Y:S02]  /*2cf0*/  ISETP.GT.U32.OR P2, PT, R0.reuse, 0x187, P2 ;  /* 0x000001870000780c */ /* 0x040fe40001744470 */
[----:B------:R-:W-:Y:S02]  /*2d00*/  @!P3 IADD3 R83, R5, R3, RZ ;  /* 0x000000030553b210 */ /* 0x000fe40007ffe0ff */
[----:B------:R-:W-:Y:S02]  /*2d10*/  ISETP.GT.U32.OR P0, PT, R0, 0x187, P0 ;  /* 0x000001870000780c */ /* 0x000fe40000704470 */
[C---:B------:R-:W-:Y:S02]  /*2d20*/  @!P3 SHF.L.U32 R3, R4.reuse, 0x2, RZ ;  /* 0x000000020403b819 */ /* 0x040fe400000006ff */
[----:B------:R-:W-:Y:S01]  /*2d30*/  @!P3 SHF.L.U64.HI R83, R4, 0x2, R83 ;  /* 0x000000020453b819 */ /* 0x000fe20000010253 */
[----:B------:R-:W-:Y:S01]  /*2d40*/  @!P4 IMAD R82, R82, c[0x0][0x1d8], RZ ;  /* 0x000076005252ca24 */ /* 0x000fe200078e02ff */
[----:B------:R-:W-:-:S02]  /*2d50*/  @!P4 MOV R4, R80 ;  /* 0x000000500004c202 */ /* 0x000fc40000000f00 */
[-C--:B------:R-:W-:Y:S01]  /*2d60*/  @!P4 MOV R5, R79.reuse ;  /* 0x0000004f0005c202 */ /* 0x080fe20000000f00 */
[C---:B------:R-:W-:Y:S01]  /*2d70*/  @!P4 IMAD R82, R73.reuse, c[0x0][0x1dc], R82 ;  /* 0x000077004952ca24 */ /* 0x040fe200078e0252 */
[-C--:B------:R-:W-:Y:S01]  /*2d80*/  @!P6 MOV R18, R80.reuse ;  /* 0x000000500012e202 */ /* 0x080fe20000000f00 */
[----:B------:R-:W-:Y:S01]  /*2d90*/  @!P6 IMAD R116, R74, c[0x0][0x1d8], RZ ;  /* 0x000076004a74ea24 */ /* 0x000fe200078e02ff */
[-C--:B------:R-:W-:Y:S01]  /*2da0*/  @!P6 MOV R19, R79.reuse ;  /* 0x0000004f0013e202 */ /* 0x080fe20000000f00 */
[----:B------:R-:W-:Y:S01]  /*2db0*/  @!P4 IMAD.WIDE.U32 R4, R73, c[0x0][0x1d8], R4 ;  /* 0x000076004904ca25 */ /* 0x000fe200078e0004 */
[----:B------:R-:W-:Y:S02]  /*2dc0*/  @!P0 MOV R16, R80 ;  /* 0x0000005000108202 */ /* 0x000fe40000000f00 */
[----:B------:R-:W-:Y:S01]  /*2dd0*/  @!P0 MOV R17, R79 ;  /* 0x0000004f00118202 */ /* 0x000fe20000000f00 */
[----:B------:R-:W-:Y:S01]  /*2de0*/  @!P2 IMAD R114, R114, c[0x0][0x1d8], RZ ;  /* 0x000076007272aa24 */ /* 0x000fe200078e02ff */
[----:B------:R-:W-:Y:S01]  /*2df0*/  @!P4 IADD3 R5, R5, R82, RZ ;  /* 0x000000520505c210 */ /* 0x000fe20007ffe0ff */
[----:B------:R-:W-:-:S02]  /*2e00*/  @!P0 IMAD R115, R75, c[0x0][0x1d8], RZ ;  /* 0x000076004b738a24 */ /* 0x000fc400078e02ff */
[C---:B------:R-:W-:Y:S02]  /*2e10*/  @!P6 IMAD R116, R70.reuse, c[0x0][0x1dc], R116 ;  /* 0x000077004674ea24 */ /* 0x040fe400078e0274 */
[----:B------:R-:W-:Y:S01]  /*2e20*/  @!P6 IMAD.WIDE.U32 R18, R70, c[0x0][0x1d8], R18 ;  /* 0x000076004612ea25 */ /* 0x000fe200078e0012 */
[----:B------:R-:W-:-:S03]  /*2e30*/  @!P4 SHF.L.U32 R82, R4, 0x2, RZ ;  /* 0x000000020452c819 */ /* 0x000fc600000006ff */
[----:B------:R-:W-:Y:S02]  /*2e40*/  @!P2 IMAD R114, R72, c[0x0][0x1dc], R114 ;  /* 0x000077004872aa24 */ /* 0x000fe400078e0272 */
[C---:B------:R-:W-:Y:S02]  /*2e50*/  @!P0 IMAD R115, R71.reuse, c[0x0][0x1dc], R115 ;  /* 0x0000770047738a24 */ /* 0x040fe400078e0273 */
[----:B------:R-:W-:Y:S01]  /*2e60*/  @!P0 IMAD.WIDE.U32 R16, R71, c[0x0][0x1d8], R16 ;  /* 0x0000760047108a25 */ /* 0x000fe200078e0010 */
[----:B------:R-:W-:-:S04]  /*2e70*/  @!P6 SHF.L.U32 R74, R18, 0x2, RZ ;  /* 0x00000002124ae819 */ /* 0x000fc800000006ff */
[----:B------:R-:W-:Y:S02]  /*2e80*/  @!P0 SHF.L.U32 R71, R16, 0x2, RZ ;  /* 0x0000000210478819 */ /* 0x000fe400000006ff */
[----:B--2---:R-:W-:Y:S02]  /*2e90*/  MOV R76, R14 ;  /* 0x0000000e004c7202 */ /* 0x004fe40000000f00 */
[----:B------:R-:W-:Y:S02]  /*2ea0*/  MOV R77, R15 ;  /* 0x0000000f004d7202 */ /* 0x000fe40000000f00 */
[----:B------:R-:W-:Y:S02]  /*2eb0*/  @!P2 MOV R14, R80 ;  /* 0x00000050000ea202 */ /* 0x000fe40000000f00 */
[----:B------:R-:W-:-:S05]  /*2ec0*/  @!P2 MOV R15, R79 ;  /* 0x0000004f000fa202 */ /* 0x000fca0000000f00 */
[----:B------:R-:W-:Y:S01]  /*2ed0*/  @!P2 IMAD.WIDE.U32 R14, R72, c[0x0][0x1d8], R14 ;  /* 0x00007600480eaa25 */ /* 0x000fe200078e000e */
[----:B------:R-:W-:Y:S02]  /*2ee0*/  @!P4 SHF.L.U64.HI R72, R4, 0x2, R5 ;  /* 0x000000020448c819 */ /* 0x000fe40000010205 */
[----:B------:R-:W-:Y:S02]  /*2ef0*/  @!P6 IADD3 R4, R19, R116, RZ ;  /* 0x000000741304e210 */ /* 0x000fe40007ffe0ff */
[----:B------:R-:W-:Y:S02]  /*2f00*/  @!P2 IADD3 R15, R15, R114, RZ ;  /* 0x000000720f0fa210 */ /* 0x000fe40007ffe0ff */
[----:B------:R-:W-:Y:S02]  /*2f10*/  @!P0 IADD3 R5, R17, R115, RZ ;  /* 0x0000007311058210 */ /* 0x000fe40007ffe0ff */
[----:B------:R-:W-:Y:S01]  /*2f20*/  @!P6 SHF.L.U64.HI R125, R18, 0x2, R4 ;  /* 0x00000002127de819 */ /* 0x000fe20000010204 */
[----:B------:R-:W-:Y:S01]  /*2f30*/  CS2R R114, SRZ ;  /* 0x0000000000727805 */ /* 0x000fe2000001ff00 */
[----:B------:R-:W-:-:S05]  /*2f40*/  CS2R R18, SRZ ;  /* 0x0000000000127805 */ /* 0x000fca000001ff00 */
[----:B------:R0:W5:Y:S04]  /*2f50*/  @!P5 LDG.E.64 R114, [R8.64] ;  /* 0x000000120872d981 */ /* 0x000168000c1e1b00 */
[----:B------:R1:W5:Y:S01]  /*2f60*/  @!P5 LDG.E.64 R18, [R6.64] ;  /* 0x000000120612d981 */ /* 0x000362000c1e1b00 */
[----:B------:R-:W-:Y:S02]  /*2f70*/  @!P0 SHF.L.U64.HI R75, R16, 0x2, R5 ;  /* 0x00000002104b8819 */ /* 0x000fe40000010205 */
[----:B------:R-:W-:Y:S01]  /*2f80*/  CS2R R16, SRZ ;  /* 0x0000000000107805 */ /* 0x000fe2000001ff00 */
[C---:B------:R-:W-:Y:S01]  /*2f90*/  @!P2 SHF.L.U32 R70, R14.reuse, 0x2, RZ ;  /* 0x000000020e46a819 */ /* 0x040fe200000006ff */
[----:B------:R-:W-:Y:S01]  /*2fa0*/  CS2R R116, SRZ ;  /* 0x0000000000747805 */ /* 0x000fe2000001ff00 */
[----:B------:R-:W-:-:S02]  /*2fb0*/  @!P2 SHF.L.U64.HI R73, R14, 0x2, R15 ;  /* 0x000000020e49a819 */ /* 0x000fc4000001020f */
[----:B-1----:R-:W-:Y:S01]  /*2fc0*/  @!P3 IADD3 R6, P5, R3, c[0x0][0x180], RZ ;  /* 0x000060000306ba10 */ /* 0x002fe20007fbe0ff */
[----:B------:R1:W5:Y:S03]  /*2fd0*/  @P1 LDG.E.64 R16, [R10.64] ;  /* 0x000000120a101981 */ /* 0x000366000c1e1b00 */
[----:B------:R-:W-:Y:S02]  /*2fe0*/  @!P3 IADD3.X R7, R83, c[0x0][0x184], RZ, P5, !PT ;  /* 0x000061005307ba10 */ /* 0x000fe40002ffe4ff */
[----:B0-----:R-:W-:Y:S01]  /*2ff0*/  @!P3 IADD3 R8, P5, R3, c[0x0][0x178], RZ ;  /* 0x00005e000308ba10 */ /* 0x001fe20007fbe0ff */
[----:B------:R-:W-:Y:S02]  /*3000*/  CS2R R14, SRZ ;  /* 0x00000000000e7805 */ /* 0x000fe4000001ff00 */
[----:B------:R0:W5:Y:S01]  /*3010*/  @!P3 LDG.E.64 R116, [R6.64] ;  /* 0x000000120674b981 */ /* 0x000162000c1e1b00 */
[----:B------:R-:W-:-:S02]  /*3020*/  @!P3 IADD3.X R9, R83, c[0x0][0x17c], RZ, P5, !PT ;  /* 0x00005f005309ba10 */ /* 0x000fc40002ffe4ff */
[----:B-1----:R-:W-:-:S03]  /*3030*/  @!P4 IADD3 R10, P5, R82, c[0x0][0x180], RZ ;  /* 0x00006000520aca10 */ /* 0x002fc60007fbe0ff */
[----:B------:R1:W5:Y:S01]  /*3040*/  @!P3 LDG.E.64 R14, [R8.64] ;  /* 0x00000012080eb981 */ /* 0x000362000c1e1b00 */
[----:B------:R-:W-:Y:S02]  /*3050*/  @!P4 IADD3.X R11, R72, c[0x0][0x184], RZ, P5, !PT ;  /* 0x00006100480bca10 */ /* 0x000fe40002ffe4ff */
[----:B------:R-:W-:Y:S02]  /*3060*/  MOV R3, R73 ;  /* 0x0000004900037202 */ /* 0x000fe40000000f00 */
[----:B0-----:R-:W-:Y:S02]  /*3070*/  @!P2 IADD3 R6, P5, R70, c[0x0][0x180], RZ ;  /* 0x000060004606aa10 */ /* 0x001fe40007fbe0ff */
[----:B-1----:R-:W-:Y:S02]  /*3080*/  @!P4 IADD3 R8, P3, R82, c[0x0][0x178], RZ ;  /* 0x00005e005208ca10 */ /* 0x002fe40007f7e0ff */
[----:B------:R-:W-:Y:S02]  /*3090*/  @!P2 IADD3.X R7, R3, c[0x0][0x184], RZ, P5, !PT ;  /* 0x000061000307aa10 */ /* 0x000fe40002ffe4ff */
[----:B------:R-:W-:-:S02]  /*30a0*/  @!P4 IADD3.X R9, R72, c[0x0][0x17c], RZ, P3, !PT ;  /* 0x00005f004809ca10 */ /* 0x000fc40001ffe4ff */
[----:B------:R-:W-:-:S06]  /*30b0*/  CS2R R72, SRZ ;  /* 0x0000000000487805 */ /* 0x000fcc000001ff00 */
[----:B------:R-:W2:Y:S01]  /*30c0*/  @!P2 LDG.E.64 R72, [R6.64] ;  /* 0x000000120648a981 */ /* 0x000ea2000c1e1b00 */
[----:B------:R-:W-:Y:S01]  /*30d0*/  CS2R R4, SRZ ;  /* 0x0000000000047805 */ /* 0x000fe2000001ff00 */
[----:B------:R-:W-:-:S05]  /*30e0*/  CS2R R118, SRZ ;  /* 0x0000000000767805 */ /* 0x000fca000001ff00 */
[----:B------:R0:W3:Y:S04]  /*30f0*/  @P1 LDG.E.64 R4, [R12.64] ;  /* 0x000000120c041981 */ /* 0x0000e8000c1e1b00 */
[----:B------:R1:W5:Y:S01]  /*3100*/  @!P4 LDG.E.64 R118, [R10.64] ;  /* 0x000000120a76c981 */ /* 0x000362000c1e1b00 */
[----:B0-----:R-:W-:-:S06]  /*3110*/  CS2R R12, SRZ ;  /* 0x00000000000c7805 */ /* 0x001fcc000001ff00 */
[----:B------:R0:W5:Y:S02]  /*3120*/  @!P4 LDG.E.64 R12, [R8.64] ;  /* 0x00000012080cc981 */ /* 0x000164000c1e1b00 */
[----:B0-----:R-:W-:-:S04]  /*3130*/  MOV R9, R71 ;  /* 0x0000004700097202 */ /* 0x001fc80000000f00 */
[----:B------:R-:W-:-:S04]  /*3140*/  @!P0 IADD3 R82, P4, R9, c[0x0][0x180], RZ ;  /* 0x0000600009528a10 */ /* 0x000fc80007f9e0ff */
[----:B------:R-:W-:Y:S01]  /*3150*/  @!P0 IADD3.X R83, R75, c[0x0][0x184], RZ, P4, !PT ;  /* 0x000061004b538a10 */ /* 0x000fe200027fe4ff */
[----:B--2---:R0:W-:Y:S02]  /*3160*/  STL.64 [R1+0x60], R72 ;  /* 0x0000604801007387 */ /* 0x0041e40000100a00 */
[----:B0-----:R-:W-:-:S06]  /*3170*/  CS2R R72, SRZ ;  /* 0x0000000000487805 */ /* 0x001fcc000001ff00 */
[----:B------:R0:W2:Y:S01]  /*3180*/  @!P0 LDG.E.64 R72, [R82.64] ;  /* 0x0000001252488981 */ /* 0x0000a2000c1e1b00 */
[----:B------:R-:W-:Y:S01]  /*3190*/  @!P2 IADD3 R70, P3, R70, c[0x0][0x178], RZ ;  /* 0x00005e004646aa10 */ /* 0x000fe20007f7e0ff */
[----:B-1----:R-:W-:Y:S01]  /*31a0*/  CS2R R10, SRZ ;  /* 0x00000000000a7805 */ /* 0x002fe2000001ff00 */
[----:B------:R-:W-:Y:S02]  /*31b0*/  @!P0 IADD3 R6, P5, R9, c[0x0][0x178], RZ ;  /* 0x00005e0009068a10 */ /* 0x000fe40007fbe0ff */
[----:B------:R-:W-:Y:S01]  /*31c0*/  @!P2 IADD3.X R71, R3, c[0x0][0x17c], RZ, P3, !PT ;  /* 0x00005f000347aa10 */ /* 0x000fe20001ffe4ff */
[----:B------:R-:W-:Y:S01]  /*31d0*/  CS2R R8, SRZ ;  /* 0x0000000000087805 */ /* 0x000fe2000001ff00 */
[----:B------:R-:W-:-:S03]  /*31e0*/  @!P0 IADD3.X R7, R75, c[0x0][0x17c], RZ, P5, !PT ;  /* 0x00005f004b078a10 */ /* 0x000fc60002ffe4ff */
[----:B------:R1:W5:Y:S01]  /*31f0*/  @!P2 LDG.E.64 R10, [R70.64] ;  /* 0x00000012460aa981 */ /* 0x000362000c1e1b00 */
[----:B0-----:R-:W-:-:S03]  /*3200*/  @!P6 IADD3 R82, P2, R74, c[0x0][0x178], RZ ;  /* 0x00005e004a52ea10 */ /* 0x001fc60007f5e0ff */
[----:B------:R0:W5:Y:S04]  /*3210*/  @!P0 LDG.E.64 R8, [R6.64] ;  /* 0x0000001206088981 */ /* 0x000168000c1e1b00 */
[----:B-1----:R1:W5:Y:S01]  /*3220*/  LDL.LU.64 R70, [R1+0xd8] ;  /* 0x0000d80001467983 */ /* 0x0023620000300a00 */
[----:B------:R-:W4:Y:S02]  /*3230*/  R2UR UR6, R76 ;  /* 0x000000004c0673c2 */ /* 0x000f2400000e0000 */
[----:B----4-:R-:W-:-:S05]  /*3240*/  MOV R3, UR6 ;  /* 0x0000000600037c02 */ /* 0x010fca0008000f00 */
[----:B------:R-:W-:Y:S01]  /*3250*/  FFMA.FTZ R3, -R3, UR6, R77 ;  /* 0x0000000603037c23 */ /* 0x000fe2000801014d */
[----:B--2---:R2:W-:Y:S02]  /*3260*/  STL.64 [R1+0x70], R72 ;  /* 0x0000704801007387 */ /* 0x0045e40000100a00 */
[----:B--2---:R-:W-:Y:S02]  /*3270*/  @!P6 IADD3 R72, P0, R74, c[0x0][0x180], RZ ;  /* 0x000060004a48ea10 */ /* 0x004fe40007f1e0ff */
[----:B------:R-:W-:Y:S02]  /*3280*/  CS2R R74, SRZ ;  /* 0x00000000004a7805 */ /* 0x000fe4000001ff00 */
[----:B------:R-:W-:-:S05]  /*3290*/  @!P6 IADD3.X R73, R125, c[0x0][0x184], RZ, P0, !PT ;  /* 0x000061007d49ea10 */ /* 0x000fca00007fe4ff */
[----:B------:R2:W4:Y:S01]  /*32a0*/  @!P6 LDG.E.64 R74, [R72.64] ;  /* 0x00000012484ae981 */ /* 0x000522000c1e1b00 */
[----:B------:R-:W-:-:S13]  /*32b0*/  FSETP.GTU.FTZ.AND P0, PT, R3, RZ, PT ;  /* 0x000000ff0300720b */ /* 0x000fda0003f1c000 */
[----:B------:R-:W-:Y:S01]  /*32c0*/  VOTEU.ANY UP0, P0 ;  /* 0x00000000003f7886 */ /* 0x000fe20000000100 */
[----:B------:R-:W-:-:S13]  /*32d0*/  PLOP3.LUT P0, PT, PT, PT, UP0, 0x80, 0x0 ;  /* 0x000000000000781c */ /* 0x000fda0003f0f008 */
[----:B------:R-:W-:-:S06]  /*32e0*/  @P0 FADD.FTZ R3, R3, c[0x0][0x1a0] ;  /* 0x0000680003030621 */ /* 0x000fcc0000010000 */
[----:B------:R-:W0:Y:S02]  /*32f0*/  @P0 MUFU.RSQ R3, R3 ;  /* 0x0000000300030308 */ /* 0x000e240000001400 */
[----:B0-----:R3:W0:Y:S01]  /*3300*/  @P0 R2UR UR5, R3 ;  /* 0x00000000030503c2 */ /* 0x00162200000e0000 */
[----:B------:R-:W-:Y:S02]  /*3310*/  ISETP.GT.U32.AND P0, PT, R0, 0x187, PT ;  /* 0x000001870000780c */ /* 0x000fe40003f04070 */
[----:B------:R-:W-:Y:S02]  /*3320*/  @!P6 IADD3.X R83, R125, c[0x0][0x17c], RZ, P2, !PT ;  /* 0x00005f007d53ea10 */ /* 0x000fe400017fe4ff */
[----:B------:R1:W5:Y:S01]  /*3330*/  LDL.LU R125, [R1+0xd0] ;  /* 0x0000d000017d7983 */ /* 0x0003620000300800 */
[----:B------:R-:W-:Y:S01]  /*3340*/  CS2R R6, SRZ ;  /* 0x0000000000067805 */ /* 0x000fe2000001ff00 */
[----:B---3--:R-:W-:Y:S02]  /*3350*/  FADD.FTZ R3, R4, -UR6 ;  /* 0x8000000604037e21 */ /* 0x008fe40008010000 */
[----:B--2---:R1:W5:Y:S01]  /*3360*/  LDL.LU.64 R72, [R1+0xc8] ;  /* 0x0000c80001487983 */ /* 0x0043620000300a00 */
[----:B------:R-:W-:Y:S01]  /*3370*/  FADD.FTZ R4, R5, -UR6 ;  /* 0x8000000605047e21 */ /* 0x000fe20008010000 */
[----:B------:R-:W-:Y:S01]  /*3380*/  UMOV UR24, 0x3f800000 ;  /* 0x3f80000000187882 */ /* 0x000fe20000000000 */
[----:B------:R-:W-:Y:S01]  /*3390*/  BSSY B0, `(.L_x_2918) ;  /* 0x0000022000007945 */ /* 0x000fe20003800000 */
[----:B------:R2:W5:Y:S01]  /*33a0*/  @!P6 LDG.E.64 R6, [R82.64] ;  /* 0x000000125206e981 */ /* 0x000562000c1e1b00 */
[----:B------:R-:W-:Y:S01]  /*33b0*/  ISETP.NE.AND P5, PT, RZ, UR21, PT ;  /* 0x00000015ff007c0c */ /* 0x000fe2000bfa5270 */
[----:B0-----:R-:W-:Y:S01]  /*33c0*/  @UP0 UMOV UR24, UR5 ;  /* 0x0000000500180c82 */ /* 0x001fe20008000000 */
[----:B--2---:R-:W-:Y:S01]  /*33d0*/  MOV R82, RZ ;  /* 0x000000ff00527202 */ /* 0x004fe20000000f00 */
[----:B----4-:R0:W-:Y:S04]  /*33e0*/  STL.64 [R1+0x78], R74 ;  /* 0x0000784a01007387 */ /* 0x0101e80000100a00 */
[----:B0-----:R1:W5:Y:S04]  /*33f0*/  LDL.LU.64 R74, [R1+0xc0] ;  /* 0x0000c000014a7983 */ /* 0x0013680000300a00 */
[----:B------:R1:W5:Y:S04]  /*3400*/  LDL.LU R76, [R1+0xb8] ;  /* 0x0000b800014c7983 */ /* 0x0003680000300800 */
[----:B------:R1:W5:Y:S04]  /*3410*/  LDL.LU R77, [R1+0xb4] ;  /* 0x0000b400014d7983 */ /* 0x0003680000300800 */
[----:B------:R0:W-:Y:S04]  /*3420*/  STL [R1+0x28], R3 ;  /* 0x0000280301007387 */ /* 0x0001e80000100800 */
[----:B------:R2:W-:Y:S01]  /*3430*/  STL [R1+0x24], R4 ;  /* 0x0000240401007387 */ /* 0x0005e20000100800 */
[----:B0-----:R-:W-:Y:S01]  /*3440*/  HFMA2.MMA R3, -RZ, RZ, 0, 0 ;  /* 0x00000000ff037435 */ /* 0x001fe200000001ff */
[----:B--2---:R-:W-:Y:S01]  /*3450*/  CS2R R4, SRZ ;  /* 0x0000000000047805 */ /* 0x004fe2000001ff00 */
[----:B------:R-:W-:Y:S05]  /*3460*/  @P0 BRA `(.L_x_2919) ;  /* 0x0000014000000947 */ /* 0x000fea0003800000 */
[----:B-1----:R-:W2:Y:S01]  /*3470*/  LDL R83, [R1+0xac] ;  /* 0x0000ac0001537983 */ /* 0x002ea20000100800 */
[----:B------:R-:W-:-:S03]  /*3480*/  ISETP.NE.AND P0, PT, RZ, UR21, PT ;  /* 0x00000015ff007c0c */ /* 0x000fc6000bf05270 */
[----:B-----5:R-:W-:Y:S04]  /*3490*/  STL.64 [R1+0xc0], R6 ;  /* 0x0000c00601007387 */ /* 0x020fe80000100a00 */
[----:B------:R0:W-:Y:S02]  /*34a0*/  STL [R1+0xb4], R0 ;  /* 0x0000b40001007387 */ /* 0x0001e40000100800 */
[----:B0-----:R-:W-:Y:S02]  /*34b0*/  MOV R0, 0x2 ;  /* 0x0000000200007802 */ /* 0x001fe40000000f00 */
[----:B--2---:R-:W-:-:S04]  /*34c0*/  IADD3 R3, R83, UR17, RZ ;  /* 0x0000001153037c10 */ /* 0x004fc8000fffe0ff */
[----:B------:R-:W-:Y:S01]  /*34d0*/  SHF.R.S32.HI R83, RZ, 0x1f, R3 ;  /* 0x0000001fff537819 */ /* 0x000fe20000011403 */
[C---:B------:R-:W-:Y:S01]  /*34e0*/  IMAD.WIDE R6, R3.reuse, R0, c[0x0][0x188] ;  /* 0x0000620003067625 */ /* 0x040fe200078e0200 */
[----:B------:R-:W-:-:S04]  /*34f0*/  @P0 LEA R82, P2, R3, c[0x0][0x190], 0x1 ;  /* 0x0000640003520a11 */ /* 0x000fc800078408ff */
[----:B------:R-:W-:Y:S02]  /*3500*/  @P0 LEA.HI.X R83, R3, c[0x0][0x194], R83, 0x1, P2 ;  /* 0x0000650003530a11 */ /* 0x000fe400010f0c53 */
[----:B------:R0:W2:Y:S04]  /*3510*/  LDG.E.U16 R3, [R6.64] ;  /* 0x0000001206037981 */ /* 0x0000a8000c1e1500 */
[----:B------:R1:W3:Y:S04]  /*3520*/  @P0 LDG.E.U16 R0, [R82.64] ;  /* 0x0000001252000981 */ /* 0x0002e8000c1e1500 */
[----:B-1----:R1:W4:Y:S04]  /*3530*/  @P0 LDG.E.U16 R83, [R82.64+0x2] ;  /* 0x0000021252530981 */ /* 0x002328000c1e1500 */
[----:B-1----:R0:W4:Y:S04]  /*3540*/  LDG.E.U16 R82, [R6.64+0x2] ;  /* 0x0000021206527981 */ /* 0x002128000c1e1500 */
[----:B0-----:R0:W5:Y:S01]  /*3550*/  LDL.LU.64 R6, [R1+0xc0] ;  /* 0x0000c00001067983 */ /* 0x0011620000300a00 */
[----:B---3--:R-:W-:-:S03]  /*3560*/  @P0 PRMT R4, RZ, 0x5410, R0 ;  /* 0x00005410ff040816 */ /* 0x008fc60000000000 */
[----:B------:R0:W5:Y:S01]  /*3570*/  LDL.LU R0, [R1+0xb4] ;  /* 0x0000b40001007983 */ /* 0x0001620000300800 */
[----:B--2---:R-:W-:Y:S02]  /*3580*/  PRMT R3, RZ, 0x5410, R3 ;  /* 0x00005410ff037816 */ /* 0x004fe40000000003 */
[----:B----4-:R-:W-:Y:S02]  /*3590*/  @P0 PRMT R5, RZ, 0x5410, R83 ;  /* 0x00005410ff050816 */ /* 0x010fe40000000053 */
[----:B------:R-:W-:Y:S02]  /*35a0*/  PRMT R82, RZ, 0x5410, R82 ;  /* 0x00005410ff527816 */ /* 0x000fe40000000052 */
.L_x_2919:
[----:B01----:R-:W-:Y:S05]  /*35b0*/  BSYNC B0 ;  /* 0x0000000000007941 */ /* 0x003fea0003800000 */
.L_x_2918:
[----:B------:R0:W-:Y:S04]  /*35c0*/  STL [R1+0xb8], R2 ;  /* 0x0000b80201007387 */ /* 0x0001e80000100800 */
[----:B0-----:R-:W2:Y:S04]  /*35d0*/  LDL.LU R2, [R1+0x28] ;  /* 0x0000280001027983 */ /* 0x001ea80000300800 */
[----:B-----5:R0:W-:Y:S04]  /*35e0*/  STL [R1+0xb4], R0 ;  /* 0x0000b40001007387 */ /* 0x0201e80000100800 */
[----:B0-----:R-:W3:Y:S01]  /*35f0*/  LDL.LU R0, [R1+0x24] ;  /* 0x0000240001007983 */ /* 0x001ee20000300800 */
[----:B------:R-:W-:-:S03]  /*3600*/  MOV R83, R17 ;  /* 0x0000001100537202 */ /* 0x000fc60000000f00 */
[----:B------:R-:W-:Y:S01]  /*3610*/  STL [R1+0x18], R16 ;  /* 0x0000181001007387 */ /* 0x000fe20000100800 */
[----:B--2---:R-:W-:-:S05]  /*3620*/  FMUL.FTZ R2, R2, UR24 ;  /* 0x0000001802027c20 */ /* 0x004fca0008410000 */
[----:B------:R0:W-:Y:S01]  /*3630*/  STL [R1+0x8c], R2 ;  /* 0x00008c0201007387 */ /* 0x0001e20000100800 */
[----:B---3--:R-:W-:-:S03]  /*3640*/  FMUL.FTZ R0, R0, UR24 ;  /* 0x0000001800007c20 */ /* 0x008fc60008410000 */
        /* <DEDUP_REMOVED lines=31> */
.L_x_2920:
[----:B------:R2:W-:Y:S04]  /*3840*/  STL [R1+0xcc], R7 ;  /* 0x0000cc0701007387 */ /* 0x0005e80000100800 */
[----:B--2---:R-:W2:Y:S04]  /*3850*/  LDL R7, [R1+0x8c] ;  /* 0x00008c0001077983 */ /* 0x004ea80000100800 */
[----:B-----5:R3:W-:Y:S04]  /*3860*/  STL [R1+0xc8], R6 ;  /* 0x0000c80601007387 */ /* 0x0207e80000100800 */
[----:B---3--:R-:W3:Y:S04]  /*3870*/  LDL R6, [R1+0x90] ;  /* 0x0000900001067983 */ /* 0x008ee80000100800 */
[----:B------:R4:W-:Y:S04]  /*3880*/  STL [R1+0xc4], R5 ;  /* 0x0000c40501007387 */ /* 0x0009e80000100800 */
[----:B----4-:R-:W4:Y:S04]  /*3890*/  LDL R5, [R1+0x18] ;  /* 0x0000180001057983 */ /* 0x010f280000100800 */
[----:B------:R-:W-:Y:S04]  /*38a0*/  STL [R1+0xc0], R4 ;  /* 0x0000c00401007387 */ /* 0x000fe80000100800 */
        /* <DEDUP_REMOVED lines=57> */
.L_x_2921:
        /* <DEDUP_REMOVED lines=89> */
.L_x_2922:
        /* <DEDUP_REMOVED lines=85> */
.L_x_2923:
        /* <DEDUP_REMOVED lines=77> */
.L_x_2924:
        /* <DEDUP_REMOVED lines=47> */
[----:B--2--5:R-:W-:-:S04]  /*4ee0*/  FFMA.FTZ R83, R123, R3, R4 ;  /* 0x000000037b537223 */ /* 0x024fc80000010004 */
        /* <DEDUP_REMOVED lines=17> */
.L_x_2925:
        /* <DEDUP_REMOVED lines=16> */
[----:B------:R-:W-:Y:S02]  /*5100*/  FADD.FTZ R121, R121, -UR6 ;  /* 0x8000000679797e21 */ /* 0x000fe40008010000 */
        /* <DEDUP_REMOVED lines=17> */
[----:B------:R0:W5:Y:S04]  /*5220*/  LDL.LU R0, [R1+0xb4] ;  /* 0x0000b40001007983 */ /* 0x0001680000300800 */
[----:B------:R2:W-:Y:S04]  /*5230*/  STL [R1+0x4], R122 ;  /* 0x0000047a01007387 */ /* 0x0005e80000100800 */
[----:B------:R3:W-:Y:S04]  /*5240*/  STL [R1+0x68], R120 ;  /* 0x0000687801007387 */ /* 0x0007e80000100800 */
[----:B------:R0:W-:Y:S01]  /*5250*/  STL [R1+0x5c], R123 ;  /* 0x00005c7b01007387 */ /* 0x0001e20000100800 */
[----:B--2---:R-:W-:-:S02]  /*5260*/  MOV R122, R66 ;  /* 0x00000042007a7202 */ /* 0x004fc40000000f00 */
        /* <DEDUP_REMOVED lines=21> */
.L_x_2926:
[----:B-----5:R2:W-:Y:S04]  /*53c0*/  STL [R1+0xc0], R4 ;  /* 0x0000c00401007387 */ /* 0x0205e80000100800 */
[----:B--2---:R-:W2:Y:S04]  /*53d0*/  LDL.LU R4, [R1+0xc] ;  /* 0x00000c0001047983 */ /* 0x004ea80000300800 */
[----:B------:R3:W-:Y:S04]  /*53e0*/  STL [R1+0xb8], R2 ;  /* 0x0000b80201007387 */ /* 0x0007e80000100800 */
[----:B---3--:R-:W3:Y:S01]  /*53f0*/  LDL R2, [R1+0x68] ;  /* 0x0000680001027983 */ /* 0x008ee20000100800 */
[----:B------:R-:W-:-:S03]  /*5400*/  FMUL.FTZ R121, R122, R3 ;  /* 0x000000037a797220 */ /* 0x000fc60000410000 */
[----:B------:R4:W-:Y:S01]  /*5410*/  STL [R1+0xb4], R0 ;  /* 0x0000b40001007387 */ /* 0x0009e20000100800 */
[----:B------:R-:W-:-:S03]  /*5420*/  FADD.FTZ R125, R125, R121 ;  /* 0x000000797d7d7221 */ /* 0x000fc60000010000 */
[----:B----4-:R-:W4:Y:S04]  /*5430*/  LDL.LU R0, [R1+0x4] ;  /* 0x0000040001007983 */ /* 0x010f280000300800 */
[----:B0-----:R-:W4:Y:S01]  /*5440*/  LDL R123, [R1+0x5c] ;  /* 0x00005c00017b7983 */ /* 0x001f220000100800 */
[----:B--2---:R-:W-:-:S05]  /*5450*/  FADD.FTZ R4, R4, R122 ;  /* 0x0000007a04047221 */ /* 0x004fca0000010000 */
[----:B------:R0:W-:Y:S01]  /*5460*/  STL [R1], R4 ;  /* 0x0000000401007387 */ /* 0x0001e20000100800 */
[----:B---3--:R-:W-:-:S03]  /*5470*/  FFMA.FTZ R83, R2, R122, R83 ;  /* 0x0000007a02537223 */ /* 0x008fc60000010053 */
[----:B0-----:R0:W5:Y:S01]  /*5480*/  LDL.LU R4, [R1+0xc0] ;  /* 0x0000c00001047983 */ /* 0x0011620000300800 */
[----:B------:R-:W-:-:S03]  /*5490*/  FFMA.FTZ R124, R2, R121, R124 ;  /* 0x00000079027c7223 */ /* 0x000fc6000001007c */
[----:B------:R0:W5:Y:S04]  /*54a0*/  LDL.LU R2, [R1+0xb8] ;  /* 0x0000b80001027983 */ /* 0x0001680000300800 */
[----:B------:R-:W2:Y:S01]  /*54b0*/  LDL.LU R121, [R1+0x8] ;  /* 0x0000080001797983 */ /* 0x000ea20000300800 */
[----:B------:R-:W-:Y:S02]  /*54c0*/  FMUL.FTZ R122, R120, R82 ;  /* 0x00000052787a7220 */ /* 0x000fe40000410000 */
[----:B------:R-:W-:Y:S02]  /*54d0*/  FADD.FTZ R56, R56, -UR6 ;  /* 0x8000000638387e21 */ /* 0x000fe40008010000 */
[----:B------:R-:W-:Y:S02]  /*54e0*/  FADD.FTZ R57, R57, -UR6 ;  /* 0x8000000639397e21 */ /* 0x000fe40008010000 */
[----:B------:R-:W-:-:S02]  /*54f0*/  FADD.FTZ R125, R122, R125 ;  /* 0x0000007d7a7d7221 */ /* 0x000fc40000010000 */
[----:B----4-:R-:W-:Y:S02]  /*5500*/  FFMA.FTZ R124, R123, R122, R124 ;  /* 0x0000007a7b7c7223 */ /* 0x010fe4000001007c */
[----:B------:R-:W-:Y:S01]  /*5510*/  FMUL.FTZ R122, R56, UR24 ;  /* 0x00000018387a7c20 */ /* 0x000fe20008410000 */
[----:B------:R-:W-:Y:S01]  /*5520*/  MOV R56, R64 ;  /* 0x0000004000387202 */ /* 0x000fe20000000f00 */
[----:B--2---:R-:W-:Y:S02]  /*5530*/  FADD.FTZ R121, R121, R120 ;  /* 0x0000007879797221 */ /* 0x004fe40000010000 */
[----:B------:R-:W-:Y:S02]  /*5540*/  FFMA.FTZ R120, R123, R120, R0 ;  /* 0x000000787b787223 */ /* 0x000fe40000010000 */
[----:B------:R-:W-:Y:S01]  /*5550*/  FMUL.FTZ R123, R57, UR24 ;  /* 0x00000018397b7c20 */ /* 0x000fe20008410000 */
[----:B------:R0:W5:Y:S01]  /*5560*/  LDL.LU R0, [R1+0xb4] ;  /* 0x0000b40001007983 */ /* 0x0001620000300800 */
[----:B------:R-:W-:-:S03]  /*5570*/  MOV R57, R65 ;  /* 0x0000004100397202 */ /* 0x000fc60000000f00 */
[----:B------:R0:W-:Y:S04]  /*5580*/  STL [R1+0x58], R122 ;  /* 0x0000587a01007387 */ /* 0x0001e80000100800 */
[----:B------:R0:W-:Y:S01]  /*5590*/  STL [R1+0x54], R123 ;  /* 0x0000547b01007387 */ /* 0x0001e20000100800 */
[----:B------:R-:W-:Y:S05]  /*55a0*/  @!P5 BRA `(.L_x_2927) ;  /* 0x000001200000d947 */ /* 0x000fea0003800000 */
[----:B-----5:R-:W-:-:S04]  /*55b0*/  FFMA.FTZ R56, R122, R3, R4 ;  /* 0x000000037a387223 */ /* 0x020fc80000010004 */
        /* <DEDUP_REMOVED lines=17> */
.L_x_2927:
        /* <DEDUP_REMOVED lines=13> */
[----:B------:R-:W-:-:S04]  /*57a0*/  FMUL.FTZ R56, R57, R82 ;  /* 0x0000005239387220 */ /* 0x000fc80000410000 */
[----:B------:R-:W-:Y:S02]  /*57b0*/  FADD.FTZ R125, R56, R125 ;  /* 0x0000007d387d7221 */ /* 0x000fe40000010000 */
[C---:B--2---:R-:W-:Y:S02]  /*57c0*/  FFMA.FTZ R120, R122.reuse, R57, R120 ;  /* 0x000000397a787223 */ /* 0x044fe40000010078 */
[----:B------:R-:W-:Y:S01]  /*57d0*/  FFMA.FTZ R124, R122, R56, R124 ;  /* 0x000000387a7c7223 */ /* 0x000fe2000001007c */
[----:B------:R-:W-:Y:S01]  /*57e0*/  MOV R56, R55 ;  /* 0x0000003700387202 */ /* 0x000fe20000000f00 */
[----:B------:R-:W-:Y:S01]  /*57f0*/  FMUL.FTZ R57, R58, UR24 ;  /* 0x000000183a397c20 */ /* 0x000fe20008410000 */
[----:B------:R-:W-:Y:S01]  /*5800*/  MOV R58, R54 ;  /* 0x00000036003a7202 */ /* 0x000fe20000000f00 */
[----:B------:R-:W-:-:S03]  /*5810*/  FMUL.FTZ R122, R59, UR24 ;  /* 0x000000183b7a7c20 */ /* 0x000fc60008410000 */
[----:B------:R0:W-:Y:S04]  /*5820*/  STL [R1+0x50], R57 ;  /* 0x0000503901007387 */ /* 0x0001e80000100800 */
        /* <DEDUP_REMOVED lines=20> */
.L_x_2928:
        /* <DEDUP_REMOVED lines=10> */
[C---:B--2---:R-:W-:Y:S02]  /*5a10*/  FFMA.FTZ R124, R59.reuse, R57, R124 ;  /* 0x000000393b7c7223 */ /* 0x044fe4000001007c */
        /* <DEDUP_REMOVED lines=27> */
.L_x_2929:
[----:B------:R-:W-:Y:S02]  /*5bd0*/  FMUL.FTZ R57, R58, R3 ;  /* 0x000000033a397220 */ /* 0x000fe40000410000 */
[----:B------:R-:W-:Y:S02]  /*5be0*/  FADD.FTZ R62, R62, -UR6 ;  /* 0x800000063e3e7e21 */ /* 0x000fe40008010000 */
[----:B------:R-:W-:Y:S02]  /*5bf0*/  FADD.FTZ R63, R63, -UR6 ;  /* 0x800000063f3f7e21 */ /* 0x000fe40008010000 */
[C---:B------:R-:W-:Y:S02]  /*5c00*/  FFMA.FTZ R83, R60.reuse, R58, R83 ;  /* 0x0000003a3c537223 */ /* 0x040fe40000010053 */
[----:B------:R-:W-:Y:S02]  /*5c10*/  FFMA.FTZ R124, R60, R57, R124 ;  /* 0x000000393c7c7223 */ /* 0x000fe4000001007c */
[----:B------:R-:W-:-:S02]  /*5c20*/  FMUL.FTZ R61, R62, UR24 ;  /* 0x000000183e3d7c20 */ /* 0x000fc40008410000 */
[----:B0-----:R-:W-:Y:S02]  /*5c30*/  FMUL.FTZ R60, R63, UR24 ;  /* 0x000000183f3c7c20 */ /* 0x001fe40008410000 */
[----:B------:R-:W-:Y:S01]  /*5c40*/  FADD.FTZ R125, R125, R57 ;  /* 0x000000397d7d7221 */ /* 0x000fe20000010000 */
[----:B------:R0:W-:Y:S01]  /*5c50*/  STL [R1+0x20], R61 ;  /* 0x0000203d01007387 */ /* 0x0001e20000100800 */
[----:B------:R-:W-:Y:S02]  /*5c60*/  FMUL.FTZ R57, R56, R82 ;  /* 0x0000005238397220 */ /* 0x000fe40000410000 */
[----:B------:R-:W-:Y:S01]  /*5c70*/  FADD.FTZ R123, R123, R58 ;  /* 0x0000003a7b7b7221 */ /* 0x000fe20000010000 */
[----:B------:R0:W-:Y:S01]  /*5c80*/  STL [R1+0x1c], R60 ;  /* 0x00001c3c01007387 */ /* 0x0001e20000100800 */
[----:B------:R-:W-:Y:S01]  /*5c90*/  FADD.FTZ R121, R121, R56 ;  /* 0x0000003879797221 */ /* 0x000fe20000010000 */
[----:B------:R-:W-:Y:S01]  /*5ca0*/  MOV R58, R50 ;  /* 0x00000032003a7202 */ /* 0x000fe20000000f00 */
[C---:B------:R-:W-:Y:S01]  /*5cb0*/  FFMA.FTZ R120, R122.reuse, R56, R120 ;  /* 0x000000387a787223 */ /* 0x040fe20000010078 */
[----:B------:R-:W-:Y:S01]  /*5cc0*/  MOV R56, R51 ;  /* 0x0000003300387202 */ /* 0x000fe20000000f00 */
[----:B------:R-:W-:-:S02]  /*5cd0*/  FFMA.FTZ R124, R122, R57, R124 ;  /* 0x000000397a7c7223 */ /* 0x000fc4000001007c */
[----:B------:R-:W-:Y:S01]  /*5ce0*/  FADD.FTZ R125, R57, R125 ;  /* 0x0000007d397d7221 */ /* 0x000fe20000010000 */
        /* <DEDUP_REMOVED lines=19> */
.L_x_2930:
        /* <DEDUP_REMOVED lines=37> */
.L_x_2931:
        /* <DEDUP_REMOVED lines=37> */
.L_x_2932:
        /* <DEDUP_REMOVED lines=37> */
.L_x_2933:
        /* <DEDUP_REMOVED lines=37> */
.L_x_2934:
        /* <DEDUP_REMOVED lines=37> */
.L_x_2935:
        /* <DEDUP_REMOVED lines=37> */
.L_x_2936:
        /* <DEDUP_REMOVED lines=37> */
.L_x_2937:
[----:B------:R-:W-:Y:S02]  /*6e50*/  FMUL.FTZ R57, R58, R3 ;  /* 0x000000033a397220 */ /* 0x000fe40000410000 */
        /* <DEDUP_REMOVED lines=8> */
[C---:B------:R-:W-:Y:S02]  /*6ee0*/  FFMA.FTZ R124, R60.reuse, R57, R124 ;  /* 0x000000393c7c7223 */ /* 0x040fe4000001007c */
[----:B------:R-:W-:Y:S01]  /*6ef0*/  FADD.FTZ R123, R123, R58 ;  /* 0x0000003a7b7b7221 */ /* 0x000fe20000010000 */
[----:B------:R-:W-:Y:S01]  /*6f00*/  MOV R58, R35 ;  /* 0x00000023003a7202 */ /* 0x000fe20000000f00 */
        /* <DEDUP_REMOVED lines=24> */
.L_x_2938:
[----:B0-----:R-:W-:Y:S02]  /*7090*/  FMUL.FTZ R59, R60, R3 ;  /* 0x000000033c3b7220 */ /* 0x001fe40000410000 */
[----:B------:R-:W-:Y:S02]  /*70a0*/  FADD.FTZ R100, R100, -UR6 ;  /* 0x8000000664647e21 */ /* 0x000fe40008010000 */
[----:B------:R-:W-:Y:S02]  /*70b0*/  FFMA.FTZ R124, R61, R59, R124 ;  /* 0x0000003b3d7c7223 */ /* 0x000fe4000001007c */
[----:B------:R-:W-:Y:S02]  /*70c0*/  FADD.FTZ R57, R57, R59 ;  /* 0x0000003b39397221 */ /* 0x000fe40000010000 */
[----:B------:R-:W-:Y:S02]  /*70d0*/  FMUL.FTZ R59, R58, R82 ;  /* 0x000000523a3b7220 */ /* 0x000fe40000410000 */
[----:B------:R-:W-:-:S02]  /*70e0*/  FADD.FTZ R101, R101, -UR6 ;  /* 0x8000000665657e21 */ /* 0x000fc40008010000 */
[----:B------:R-:W-:Y:S02]  /*70f0*/  FADD.FTZ R121, R121, R58 ;  /* 0x0000003a79797221 */ /* 0x000fe40000010000 */
[----:B------:R-:W-:Y:S02]  /*7100*/  FFMA.FTZ R120, R125, R58, R120 ;  /* 0x0000003a7d787223 */ /* 0x000fe40000010078 */
        /* <DEDUP_REMOVED lines=27> */
.L_x_2939:
[----:B------:R-:W-:Y:S01]  /*72c0*/  FMUL.FTZ R60, R61, R3 ;  /* 0x000000033d3c7220 */ /* 0x000fe20000410000 */
[----:B------:R-:W-:Y:S01]  /*72d0*/  MOV R62, R30 ;  /* 0x0000001e003e7202 */ /* 0x000fe20000000f00 */
[----:B------:R-:W-:Y:S02]  /*72e0*/  FADD.FTZ R56, R56, R61 ;  /* 0x0000003d38387221 */ /* 0x000fe40000010000 */
[C---:B------:R-:W-:Y:S02]  /*72f0*/  FFMA.FTZ R83, R124.reuse, R61, R83 ;  /* 0x0000003d7c537223 */ /* 0x040fe40000010053 */
[----:B------:R-:W-:Y:S02]  /*7300*/  FFMA.FTZ R58, R124, R60, R58 ;  /* 0x0000003c7c3a7223 */ /* 0x000fe4000001003a */
[----:B------:R-:W-:Y:S02]  /*7310*/  FADD.FTZ R60, R57, R60 ;  /* 0x0000003c393c7221 */ /* 0x000fe40000010000 */
[----:B------:R-:W-:-:S02]  /*7320*/  FMUL.FTZ R61, R59, R82 ;  /* 0x000000523b3d7220 */ /* 0x000fc40000410000 */
[----:B------:R-:W-:Y:S02]  /*7330*/  FADD.FTZ R102, R102, -UR6 ;  /* 0x8000000666667e21 */ /* 0x000fe40008010000 */
[----:B------:R-:W-:Y:S02]  /*7340*/  FADD.FTZ R103, R103, -UR6 ;  /* 0x8000000667677e21 */ /* 0x000fe40008010000 */
        /* <DEDUP_REMOVED lines=26> */
.L_x_2940:
[----:B------:R-:W-:Y:S01]  /*74f0*/  FMUL.FTZ R61, R62, R3 ;  /* 0x000000033e3d7220 */ /* 0x000fe20000410000 */
        /* <DEDUP_REMOVED lines=34> */
.L_x_2941:
        /* <DEDUP_REMOVED lines=35> */
.L_x_2942:
        /* <DEDUP_REMOVED lines=35> */
.L_x_2943:
        /* <DEDUP_REMOVED lines=35> */
.L_x_2944:
        /* <DEDUP_REMOVED lines=35> */
.L_x_2945:
        /* <DEDUP_REMOVED lines=35> */
.L_x_2946:
        /* <DEDUP_REMOVED lines=35> */
.L_x_2947:
[----:B------:R-:W-:Y:S01]  /*8440*/  FMUL.FTZ R62, R63, R3 ;  /* 0x000000033f3e7220 */ /* 0x000fe20000410000 */
[----:B------:R-:W-:Y:S01]  /*8450*/  MOV R107, R12 ;  /* 0x0000000c006b7202 */ /* 0x000fe20000000f00 */
[----:B------:R-:W-:Y:S02]  /*8460*/  FADD.FTZ R90, R118, -UR6 ;  /* 0x80000006765a7e21 */ /* 0x000fe40008010000 */
[----:B------:R-:W-:Y:S02]  /*8470*/  FFMA.FTZ R58, R92, R62, R58 ;  /* 0x0000003e5c3a7223 */ /* 0x000fe4000001003a */
[----:B------:R-:W-:Y:S02]  /*8480*/  FADD.FTZ R60, R60, R62 ;  /* 0x0000003e3c3c7221 */ /* 0x000fe40000010000 */
[----:B------:R-:W-:Y:S02]  /*8490*/  FMUL.FTZ R62, R61, R82 ;  /* 0x000000523d3e7220 */ /* 0x000fe40000410000 */
[----:B------:R-:W-:-:S02]  /*84a0*/  FADD.FTZ R87, R119, -UR6 ;  /* 0x8000000677577e21 */ /* 0x000fc40008010000 */
[----:B------:R-:W-:Y:S02]  /*84b0*/  FFMA.FTZ R58, R91, R62, R58 ;  /* 0x0000003e5b3a7223 */ /* 0x000fe4000001003a */
[----:B------:R-:W-:Y:S02]  /*84c0*/  FADD.FTZ R110, R56, R63 ;  /* 0x0000003f386e7221 */ /* 0x000fe40000010000 */
[----:B------:R-:W-:Y:S01]  /*84d0*/  FADD.FTZ R62, R62, R60 ;  /* 0x0000003c3e3e7221 */ /* 0x000fe20000010000 */
[----:B------:R-:W-:Y:S01]  /*84e0*/  MOV R60, R13 ;  /* 0x0000000d003c7202 */ /* 0x000fe20000000f00 */
[----:B------:R-:W-:Y:S02]  /*84f0*/  FFMA.FTZ R111, R92, R63, R83 ;  /* 0x0000003f5c6f7223 */ /* 0x000fe40000010053 */
        /* <DEDUP_REMOVED lines=23> */
.L_x_2948:
        /* <DEDUP_REMOVED lines=33> */
.L_x_2949:
[----:B------:R-:W2:Y:S04]  /*8880*/  LDL.LU R83, [R1+0x70] ;  /* 0x0000700001537983 */ /* 0x000ea80000300800 */
[----:B------:R-:W3:Y:S01]  /*8890*/  LDL.LU R62, [R1+0x74] ;  /* 0x00007400013e7983 */ /* 0x000ee20000300800 */
[----:B------:R-:W-:-:S04]  /*88a0*/  FMUL.FTZ R61, R63, R3 ;  /* 0x000000033f3d7220 */ /* 0x000fc80000410000 */
[----:B------:R-:W-:Y:S02]  /*88b0*/  FFMA.FTZ R58, R86, R61, R58 ;  /* 0x0000003d563a7223 */ /* 0x000fe4000001003a */
[----:B------:R-:W-:Y:S02]  /*88c0*/  FADD.FTZ R59, R59, R61 ;  /* 0x0000003d3b3b7221 */ /* 0x000fe40000010000 */
[----:B------:R-:W-:-:S04]  /*88d0*/  FMUL.FTZ R61, R106, R82 ;  /* 0x000000526a3d7220 */ /* 0x000fc80000410000 */
        /* <DEDUP_REMOVED lines=27> */
.L_x_2950:
        /* <DEDUP_REMOVED lines=33> */
.L_x_2951:
        /* <DEDUP_REMOVED lines=96> */
.L_x_2953:
[----:B------:R-:W-:Y:S05]  /*92a0*/  BSYNC B0 ;  /* 0x0000000000007941 */ /* 0x000fea0003800000 */
.L_x_2952:
        /* <DEDUP_REMOVED lines=39> */
.L_x_2955:
[----:B------:R-:W-:Y:S05]  /*9520*/  BSYNC B0 ;  /* 0x0000000000007941 */ /* 0x000fea0003800000 */
.L_x_2954:
        /* <DEDUP_REMOVED lines=21> */
.L_x_2957:
[----:B------:R-:W-:Y:S05]  /*9680*/  BSYNC B0 ;  /* 0x0000000000007941 */ /* 0x000fea0003800000 */
.L_x_2956:
        /* <DEDUP_REMOVED lines=42> */
.L_x_2960:
[----:B------:R-:W-:Y:S02]  /*9930*/  MOV R56, UR16 ;  /* 0x0000001000387c02 */ /* 0x000fe40008000f00 */
[----:B------:R-:W-:-:S05]  /*9940*/  MOV R57, UR17 ;  /* 0x0000001100397c02 */ /* 0x000fca0008000f00 */
[----:B------:R-:W2:Y:S01]  /*9950*/  LDG.E.STRONG.GPU R56, [R56.64] ;  /* 0x0000001238387981 */ /* 0x000ea2000c1ef900 */
[----:B------:R-:W-:Y:S01]  /*9960*/  YIELD ;  /* 0x0000000000007946 */ /* 0x000fe20003800000 */
[----:B--2---:R-:W-:Y:S01]  /*9970*/  ISETP.NE.AND P0, PT, R56, R58, PT ;  /* 0x0000003a3800720c */ /* 0x004fe20003f05270 */
[----:B------:R-:W-:-:S12]  /*9980*/  CCTL.IVALL ;  /* 0x00000000ff00798f */ /* 0x000fd80002000000 */
[----:B------:R-:W-:Y:S05]  /*9990*/  @P0 BRA `(.L_x_2960) ;  /* 0xffffff9000000947 */ /* 0x000fea000383ffff */
.L_x_2959:
        /* <DEDUP_REMOVED lines=20> */
.L_x_2964:
        /* <DEDUP_REMOVED lines=154> */
.L_x_2963:
        /* <DEDUP_REMOVED lines=83> */
.L_x_2965:
[----:B01----:R-:W-:-:S13]  /*a9b0*/  ISETP.NE.OR P0, PT, RZ, UR14, P0 ;  /* 0x0000000eff007c0c */ /* 0x003fda0008705670 */
[----:B------:R-:W-:Y:S05]  /*a9c0*/  @!P0 BRA `(.L_x_2961) ;  /* 0x000002a000008947 */ /* 0x000fea0003800000 */
.L_x_2962:
        /* <DEDUP_REMOVED lines=42> */
.L_x_2961:
        /* <DEDUP_REMOVED lines=16> */
.L_x_2967:
[----:B------:R-:W-:Y:S05]  /*ad70*/  BSYNC B0 ;  /* 0x0000000000007941 */ /* 0x000fea0003800000 */
.L_x_2966:
        /* <DEDUP_REMOVED lines=24> */
.L_x_2958:
        /* <DEDUP_REMOVED lines=28> */
.L_x_2968:
[----:B------:R-:W-:Y:S01]  /*b0c0*/  BSSY B0, `(.L_x_2969) ;  /* 0x0000014000007945 */ /* 0x000fe20003800000 */
[----:B------:R-:W-:Y:S05]  /*b0d0*/  @!P1 BRA `(.L_x_2970) ;  /* 0x0000012000009947 */ /* 0x000fea0003800000 */
[----:B--23--:R-:W-:Y:S02]  /*b0e0*/  MOV R56, UR5 ;  /* 0x0000000500387c02 */ /* 0x00cfe40008000f00 */
[----:B------:R-:W-:-:S03]  /*b0f0*/  SHF.R.S32.HI R57, RZ, 0x1f, R2 ;  /* 0x0000001fff397819 */ /* 0x000fc60000011402 */
[----:B----45:R-:W-:-:S04]  /*b100*/  FFMA.FTZ R56, R58, R56, UR6 ;  /* 0x000000063a387e23 */ /* 0x030fc80008010038 */
[----:B------:R-:W-:Y:S01]  /*b110*/  FFMA.FTZ R58, R3, R16, -R56 ;  /* 0x00000010033a7223 */ /* 0x000fe20000010838 */
[----:B------:R-:W-:Y:S02]  /*b120*/  MOV R16, UR5 ;  /* 0x0000000500107c02 */ /* 0x000fe40008000f00 */
[----:B------:R-:W-:-:S03]  /*b130*/  MOV R56, R80 ;  /* 0x0000005000387202 */ /* 0x000fc60000000f00 */
[----:B------:R-:W-:-:S04]  /*b140*/  FFMA.FTZ R16, R59, R16, UR6 ;  /* 0x000000063b107e23 */ /* 0x000fc80008010010 */
        /* <DEDUP_REMOVED lines=11> */
.L_x_2970:
[----:B------:R-:W-:Y:S05]  /*b200*/  BSYNC B0 ;  /* 0x0000000000007941 */ /* 0x000fea0003800000 */
.L_x_2969:
[----:B-----5:R0:W5:Y:S04]  /*b210*/  LDL R59, [R1+0x9c] ;  /* 0x00009c00013b7983 */ /* 0x0201680000100800 */
[----:B--2---:R0:W5:Y:S01]  /*b220*/  LDL R57, [R1+0xa8] ;  /* 0x0000a80001397983 */ /* 0x0041620000100800 */
[C---:B------:R-:W-:Y:S02]  /*b230*/  IADD3 R56, R2.reuse, 0x8, RZ ;  /* 0x0000000802387810 */ /* 0x040fe40007ffe0ff */
[----:B------:R-:W-:Y:S02]  /*b240*/  IADD3 R58, R2, 0x8, RZ ;  /* 0x00000008023a7810 */ /* 0x000fe40007ffe0ff */
[----:B------:R-:W-:Y:S02]  /*b250*/  SHF.R.S32.HI R56, RZ, 0x1f, R56 ;  /* 0x0000001fff387819 */ /* 0x000fe40000011438 */
[----:B------:R-:W-:-:S04]  /*b260*/  ISETP.GE.U32.AND P0, PT, R58, c[0x0][0x1e0], PT ;  /* 0x000078003a007a0c */ /* 0x000fc80003f06070 */
[----:B------:R-:W-:-:S04]  /*b270*/  ISETP.GE.AND.EX P0, PT, R56, c[0x0][0x1e4], PT, P0 ;  /* 0x0000790038007a0c */ /* 0x000fc80003f06300 */
[----:B------:R-:W-:Y:S01]  /*b280*/  ISETP.GT.U32.OR P0, PT, R0, 0x187, P0 ;  /* 0x000001870000780c */ /* 0x000fe20000704470 */
[----:B------:R-:W-:Y:S11]  /*b290*/  @!P5 BRA `(.L_x_2971) ;  /* 0x000001200000d947 */ /* 0x000ff60003800000 */
        /* <DEDUP_REMOVED lines=18> */
.L_x_2971:
        /* <DEDUP_REMOVED lines=19> */
.L_x_2973:
[----:B------:R-:W-:Y:S05]  /*b4f0*/  BSYNC B0 ;  /* 0x0000000000007941 */ /* 0x000fea0003800000 */
.L_x_2972:
[----:B-----5:R2:W5:Y:S04]  /*b500*/  LDL R59, [R1+0x94] ;  /* 0x00009400013b7983 */ /* 0x0205680000100800 */
[----:B0-----:R2:W5:Y:S01]  /*b510*/  LDL R57, [R1+0xa0] ;  /* 0x0000a00001397983 */ /* 0x0015620000100800 */
        /* <DEDUP_REMOVED lines=25> */
.L_x_2974:
[----:B--2---:R-:W-:Y:S01]  /*b6b0*/  BSSY B0, `(.L_x_2975) ;  /* 0x0000013000007945 */ /* 0x004fe20003800000 */
        /* <DEDUP_REMOVED lines=18> */
.L_x_2976:
[----:B------:R-:W-:Y:S05]  /*b7e0*/  BSYNC B0 ;  /* 0x0000000000007941 */ /* 0x000fea0003800000 */
.L_x_2975:
[----:B------:R2:W5:Y:S04]  /*b7f0*/  LDL R75, [R1+0x98] ;  /* 0x00009800014b7983 */ /* 0x0005680000100800 */
[----:B0----5:R2:W5:Y:S01]  /*b800*/  LDL R57, [R1+0xa4] ;  /* 0x0000a40001397983 */ /* 0x0215620000100800 */
        /* <DEDUP_REMOVED lines=41> */
.L_x_2977:
[----:B--2---:R-:W-:Y:S01]  /*baa0*/  BSSY B0, `(.L_x_2978) ;  /* 0x0000013000007945 */ /* 0x004fe20003800000 */
[----:B------:R-:W-:Y:S05]  /*bab0*/  @P6 BRA `(.L_x_2979) ;  /* 0x0000011000006947 */ /* 0x000fea0003800000 */
[----:B---3--:R-:W-:Y:S02]  /*bac0*/  MOV R16, UR5 ;  /* 0x0000000500107c02 */ /* 0x008fe40008000f00 */
[----:B------:R-:W-:-:S03]  /*bad0*/  MOV R17, UR5 ;  /* 0x0000000500117c02 */ /* 0x000fc60008000f00 */
[----:B----4-:R-:W-:Y:S02]  /*bae0*/  FFMA.FTZ R16, R75, R16, UR6 ;  /* 0x000000064b107e23 */ /* 0x010fe40008010010 */
[----:B-----5:R-:W-:Y:S01]  /*baf0*/  FFMA.FTZ R17, R57, R17, UR6 ;  /* 0x0000000639117e23 */ /* 0x020fe20008010011 */
        /* <DEDUP_REMOVED lines=13> */
.L_x_2979:
[----:B------:R-:W-:Y:S05]  /*bbd0*/  BSYNC B0 ;  /* 0x0000000000007941 */ /* 0x000fea0003800000 */
.L_x_2978:
        /* <DEDUP_REMOVED lines=21> */
.L_x_2980:
        /* <DEDUP_REMOVED lines=21> */
.L_x_2982:
[----:B------:R-:W-:Y:S05]  /*be80*/  BSYNC B0 ;  /* 0x0000000000007941 */ /* 0x000fea0003800000 */
.L_x_2981:
        /* <DEDUP_REMOVED lines=21> */
.L_x_2983:
        /* <DEDUP_REMOVED lines=21> */
.L_x_2985:
[----:B------:R-:W-:Y:S05]  /*c130*/  BSYNC B0 ;  /* 0x0000000000007941 */ /* 0x000fea0003800000 */
.L_x_2984:
        /* <DEDUP_REMOVED lines=39> */
.L_x_2986:
        /* <DEDUP_REMOVED lines=19> */
.L_x_2988:
[----:B------:R-:W-:Y:S05]  /*c4e0*/  BSYNC B0 ;  /* 0x0000000000007941 */ /* 0x000fea0003800000 */
.L_x_2987:
        /* <DEDUP_REMOVED lines=21> */
.L_x_2989:
        /* <DEDUP_REMOVED lines=21> */
.L_x_2991:
[----:B------:R-:W-:Y:S05]  /*c790*/  BSYNC B0 ;  /* 0x0000000000007941 */ /* 0x000fea0003800000 */
.L_x_2990:
        /* <DEDUP_REMOVED lines=21> */
.L_x_2992:
[----:B------:R-:W-:Y:S01]  /*c8f0*/  BSSY B0, `(.L_x_2993) ;  /* 0x0000015000007945 */ /* 0x000fe20003800000 */
[----:B------:R-:W-:Y:S05]  /*c900*/  @P6 BRA `(.L_x_2994) ;  /* 0x0000013000006947 */ /* 0x000fea0003800000 */
[----:B0-----:R-:W2:Y:S04]  /*c910*/  LDL.LU R56, [R1+0x50] ;  /* 0x0000500001387983 */ /* 0x001ea80000300800 */
[----:B----4-:R-:W4:Y:S01]  /*c920*/  LDL.LU R17, [R1+0x4c] ;  /* 0x00004c0001117983 */ /* 0x010f220000300800 */
[----:B---3--:R-:W-:-:S05]  /*c930*/  MOV R16, UR5 ;  /* 0x0000000500107c02 */ /* 0x008fca0008000f00 */
[----:B--2---:R-:W-:-:S04]  /*c940*/  FFMA.FTZ R16, R56, R16, UR6 ;  /* 0x0000000638107e23 */ /* 0x004fc80008010010 */
[----:B------:R-:W-:Y:S01]  /*c950*/  FFMA.FTZ R56, R3, R54, -R16 ;  /* 0x0000003603387223 */ /* 0x000fe20000010810 */
[----:B------:R-:W-:Y:S02]  /*c960*/  MOV R16, UR5 ;  /* 0x0000000500107c02 */ /* 0x000fe40008000f00 */
[----:B------:R-:W-:-:S03]  /*c970*/  MOV R54, R80 ;  /* 0x0000005000367202 */ /* 0x000fc60000000f00 */
[----:B----4-:R-:W-:-:S04]  /*c980*/  FFMA.FTZ R16, R17, R16, UR6 ;  /* 0x0000000611107e23 */ /* 0x010fc80008010010 */
[----:B-----5:R-:W-:Y:S01]  /*c990*/  FFMA.FTZ R57, R82, R55, -R16 ;  /* 0x0000003752397223 */ /* 0x020fe20000010810 */
        /* <DEDUP_REMOVED lines=10> */
.L_x_2994:
[----:B------:R-:W-:Y:S05]  /*ca40*/  BSYNC B0 ;  /* 0x0000000000007941 */ /* 0x000fea0003800000 */
.L_x_2993:
[----:B0-----:R0:W5:Y:S04]  /*ca50*/  LDL R54, [R1+0x18] ;  /* 0x0000180001367983 */ /* 0x0011680000100800 */
        /* <DEDUP_REMOVED lines=9> */
[C---:B-----5:R-:W-:Y:S02]  /*caf0*/  IADD3 R57, R2.reuse, 0x60, RZ ;  /* 0x0000006002397810 */ /* 0x060fe40007ffe0ff */
        /* <DEDUP_REMOVED lines=28> */
.L_x_2995:
[----:B0-----:R-:W-:Y:S01]  /*ccc0*/  BSSY B0, `(.L_x_2996) ;  /* 0x0000013000007945 */ /* 0x001fe20003800000 */
[----:B------:R-:W-:Y:S05]  /*ccd0*/  @P4 BRA `(.L_x_2997) ;  /* 0x0000011000004947 */ /* 0x000fea0003800000 */
[----:B---3--:R-:W-:-:S05]  /*cce0*/  MOV R16, UR5 ;  /* 0x0000000500107c02 */ /* 0x008fca0008000f00 */
[----:B----4-:R-:W-:-:S04]  /*ccf0*/  FFMA.FTZ R16, R54, R16, UR6 ;  /* 0x0000000636107e23 */ /* 0x010fc80008010010 */
[----:B------:R-:W-:Y:S01]  /*cd00*/  FFMA.FTZ R54, R3, R52, -R16 ;  /* 0x0000003403367223 */ /* 0x000fe20000010810 */
[----:B------:R-:W-:Y:S02]  /*cd10*/  MOV R16, UR5 ;  /* 0x0000000500107c02 */ /* 0x000fe40008000f00 */
[----:B------:R-:W-:-:S03]  /*cd20*/  MOV R52, R80 ;  /* 0x0000005000347202 */ /* 0x000fc60000000f00 */
[----:B------:R-:W-:-:S04]  /*cd30*/  FFMA.FTZ R16, R55, R16, UR6 ;  /* 0x0000000637107e23 */ /* 0x000fc80008010010 */
        /* <DEDUP_REMOVED lines=11> */
.L_x_2997:
[----:B------:R-:W-:Y:S05]  /*cdf0*/  BSYNC B0 ;  /* 0x0000000000007941 */ /* 0x000fea0003800000 */
.L_x_2996:
[----:B------:R-:W-:Y:S05]  /*ce00*/  @!P5 BRA `(.L_x_2998) ;  /* 0x000001400000d947 */ /* 0x000fea0003800000 */
[----:B0-----:R-:W2:Y:S04]  /*ce10*/  LDL R16, [R1+0x20] ;  /* 0x0000200001107983 */ /* 0x001ea80000100800 */
[----:B------:R-:W5:Y:S01]  /*ce20*/  LDL R52, [R1+0x1c] ;  /* 0x00001c0001347983 */ /* 0x000f620000100800 */
        /* <DEDUP_REMOVED lines=18> */
.L_x_2998:
[----:B------:R-:W-:Y:S01]  /*cf50*/  BSSY B0, `(.L_x_2999) ;  /* 0x0000015000007945 */ /* 0x000fe20003800000 */
[----:B------:R-:W-:Y:S05]  /*cf60*/  @P2 BRA `(.L_x_3000) ;  /* 0x0000013000002947 */ /* 0x000fea0003800000 */
[----:B0-----:R-:W2:Y:S04]  /*cf70*/  LDL.LU R52, [R1+0x20] ;  /* 0x0000200001347983 */ /* 0x001ea80000300800 */
[----:B------:R-:W5:Y:S01]  /*cf80*/  LDL.LU R17, [R1+0x1c] ;  /* 0x00001c0001117983 */ /* 0x000f620000300800 */
[----:B---3--:R-:W-:-:S05]  /*cf90*/  MOV R16, UR5 ;  /* 0x0000000500107c02 */ /* 0x008fca0008000f00 */
[----:B--2-4-:R-:W-:-:S04]  /*cfa0*/  FFMA.FTZ R16, R52, R16, UR6 ;  /* 0x0000000634107e23 */ /* 0x014fc80008010010 */
[----:B------:R-:W-:Y:S01]  /*cfb0*/  FFMA.FTZ R52, R3, R50, -R16 ;  /* 0x0000003203347223 */ /* 0x000fe20000010810 */
[----:B------:R-:W-:Y:S02]  /*cfc0*/  MOV R16, UR5 ;  /* 0x0000000500107c02 */ /* 0x000fe40008000f00 */
[----:B------:R-:W-:-:S03]  /*cfd0*/  MOV R50, R80 ;  /* 0x0000005000327202 */ /* 0x000fc60000000f00 */
[----:B-----5:R-:W-:-:S04]  /*cfe0*/  FFMA.FTZ R16, R17, R16, UR6 ;  /* 0x0000000611107e23 */ /* 0x020fc80008010010 */
        /* <DEDUP_REMOVED lines=11> */
.L_x_3000:
[----:B------:R-:W-:Y:S05]  /*d0a0*/  BSYNC B0 ;  /* 0x0000000000007941 */ /* 0x000fea0003800000 */
.L_x_2999:
        /* <DEDUP_REMOVED lines=21> */
.L_x_3001:
        /* <DEDUP_REMOVED lines=21> */
.L_x_3003:
[----:B------:R-:W-:Y:S05]  /*d350*/  BSYNC B0 ;  /* 0x0000000000007941 */ /* 0x000fea0003800000 */
.L_x_3002:
        /* <DEDUP_REMOVED lines=39> */
.L_x_3004:
[----:B0-----:R-:W-:Y:S01]  /*d5d0*/  BSSY B0, `(.L_x_3005) ;  /* 0x0000013000007945 */ /* 0x001fe20003800000 */
[----:B------:R-:W-:Y:S05]  /*d5e0*/  @P0 BRA `(.L_x_3006) ;  /* 0x0000011000000947 */ /* 0x000fea0003800000 */
[----:B---3--:R-:W-:-:S05]  /*d5f0*/  MOV R16, UR5 ;  /* 0x0000000500107c02 */ /* 0x008fca0008000f00 */
[----:B----45:R-:W-:-:S04]  /*d600*/  FFMA.FTZ R16, R48, R16, UR6 ;  /* 0x0000000630107e23 */ /* 0x030fc80008010010 */
        /* <DEDUP_REMOVED lines=15> */
.L_x_3006:
[----:B------:R-:W-:Y:S05]  /*d700*/  BSYNC B0 ;  /* 0x0000000000007941 */ /* 0x000fea0003800000 */
.L_x_3005:
        /* <DEDUP_REMOVED lines=21> */
.L_x_3007:
        /* <DEDUP_REMOVED lines=21> */
.L_x_3009:
[----:B------:R-:W-:Y:S05]  /*d9b0*/  BSYNC B0 ;  /* 0x0000000000007941 */ /* 0x000fea0003800000 */
.L_x_3008:
        /* <DEDUP_REMOVED lines=21> */
.L_x_3010:
        /* <DEDUP_REMOVED lines=21> */
.L_x_3012:
[----:B------:R-:W-:Y:S05]  /*dc60*/  BSYNC B0 ;  /* 0x0000000000007941 */ /* 0x000fea0003800000 */
.L_x_3011:
[----:B0-----:R0:W5:Y:S04]  /*dc70*/  LDL R42, [R1+0x30] ;  /* 0x00003000012a7983 */ /* 0x0011680000100800 */
[----:B------:R0:W5:Y:S01]  /*dc80*/  LDL R43, [R1+0x24] ;  /* 0x00002400012b7983 */ /* 0x0001620000100800 */
[C---:B------:R-:W-:Y:S02]  /*dc90*/  IADD3 R44, R2.reuse, 0x88, RZ ;  /* 0x00000088022c7810 */ /* 0x040fe40007ffe0ff */
[C---:B------:R-:W-:Y:S02]  /*dca0*/  IADD3 R45, R2.reuse, 0x88, RZ ;  /* 0x00000088022d7810 */ /* 0x040fe40007ffe0ff */
[C---:B------:R-:W-:Y:S02]  /*dcb0*/  IADD3 R47, R2.reuse, 0x80, RZ ;  /* 0x00000080022f7810 */ /* 0x040fe40007ffe0ff */
[----:B-----5:R-:W-:-:S02]  /*dcc0*/  IADD3 R49, R2, 0x78, RZ ;  /* 0x0000007802317810 */ /* 0x020fc40007ffe0ff */
        /* <DEDUP_REMOVED lines=33> */
.L_x_3013:
        /* <DEDUP_REMOVED lines=19> */
.L_x_3015:
[----:B------:R-:W-:Y:S05]  /*e010*/  BSYNC B0 ;  /* 0x0000000000007941 */ /* 0x000fea0003800000 */
.L_x_3014:
        /* <DEDUP_REMOVED lines=21> */
.L_x_3016:
[----:B------:R-:W-:Y:S01]  /*e170*/  BSSY B0, `(.L_x_3017) ;  /* 0x0000015000007945 */ /* 0x000fe20003800000 */
[----:B------:R-:W-:Y:S05]  /*e180*/  @P6 BRA `(.L_x_3018) ;  /* 0x0000013000006947 */ /* 0x000fea0003800000 */
[----:B0-----:R-:W2:Y:S04]  /*e190*/  LDL.LU R40, [R1+0x10] ;  /* 0x0000100001287983 */ /* 0x001ea80000300800 */
[----:B------:R-:W5:Y:S01]  /*e1a0*/  LDL.LU R17, [R1+0xc] ;  /* 0x00000c0001117983 */ /* 0x000f620000300800 */
[----:B---3--:R-:W-:Y:S02]  /*e1b0*/  MOV R16, UR5 ;  /* 0x0000000500107c02 */ /* 0x008fe40008000f00 */
[----:B------:R-:W-:-:S03]  /*e1c0*/  MOV R41, UR5 ;  /* 0x0000000500297c02 */ /* 0x000fc60008000f00 */
[----:B--2-4-:R-:W-:Y:S02]  /*e1d0*/  FFMA.FTZ R16, R40, R16, UR6 ;  /* 0x0000000628107e23 */ /* 0x014fe40008010010 */
[----:B-----5:R-:W-:Y:S02]  /*e1e0*/  FFMA.FTZ R41, R17, R41, UR6 ;  /* 0x0000000611297e23 */ /* 0x020fe40008010029 */
        /* <DEDUP_REMOVED lines=13> */
.L_x_3018:
[----:B------:R-:W-:Y:S05]  /*e2c0*/  BSYNC B0 ;  /* 0x0000000000007941 */ /* 0x000fea0003800000 */
.L_x_3017:
        /* <DEDUP_REMOVED lines=11> */
[----:B-----5:R-:W-:Y:S02]  /*e380*/  FFMA.FTZ R16, R40, R82, R5 ;  /* 0x0000005228107223 */ /* 0x020fe40000010005 */
        /* <DEDUP_REMOVED lines=9> */
.L_x_3019:
[----:B------:R-:W-:Y:S01]  /*e420*/  BSSY B0, `(.L_x_3020) ;  /* 0x0000015000007945 */ /* 0x000fe20003800000 */
[----:B------:R-:W-:Y:S05]  /*e430*/  @P4 BRA `(.L_x_3021) ;  /* 0x0000013000004947 */ /* 0x000fea0003800000 */
[----:B0-----:R-:W2:Y:S04]  /*e440*/  LDL.LU R17, [R1+0x8] ;  /* 0x0000080001117983 */ /* 0x001ea80000300800 */
[----:B------:R-:W5:Y:S01]  /*e450*/  LDL.LU R16, [R1+0x4] ;  /* 0x0000040001107983 */ /* 0x000f620000300800 */
[----:B---3--:R-:W-:Y:S01]  /*e460*/  MOV R38, UR5 ;  /* 0x0000000500267c02 */ /* 0x008fe20008000f00 */
[----:B------:R-:W-:Y:S01]  /*e470*/  IMAD R39, R45, c[0x0][0x1d8], RZ ;  /* 0x000076002d277a24 */ /* 0x000fe200078e02ff */
[----:B------:R-:W-:-:S03]  /*e480*/  MOV R40, UR5 ;  /* 0x0000000500287c02 */ /* 0x000fc60008000f00 */
[----:B------:R-:W-:Y:S02]  /*e490*/  IMAD R39, R44, c[0x0][0x1dc], R39 ;  /* 0x000077002c277a24 */ /* 0x000fe400078e0227 */
[----:B--2-4-:R-:W-:Y:S01]  /*e4a0*/  FFMA.FTZ R38, R17, R38, UR6 ;  /* 0x0000000611267e23 */ /* 0x014fe20008010026 */
[----:B------:R-:W-:Y:S01]  /*e4b0*/  MOV R17, R79 ;  /* 0x0000004f00117202 */ /* 0x000fe20000000f00 */
[----:B-----5:R-:W-:Y:S01]  /*e4c0*/  FFMA.FTZ R40, R16, R40, UR6 ;  /* 0x0000000610287e23 */ /* 0x020fe20008010028 */
        /* <DEDUP_REMOVED lines=10> */
.L_x_3021:
[----:B------:R-:W-:Y:S05]  /*e570*/  BSYNC B0 ;  /* 0x0000000000007941 */ /* 0x000fea0003800000 */
.L_x_3020:
[----:B------:R2:W5:Y:S01]  /*e580*/  LDL R49, [R1] ;  /* 0x0000000001317983 */ /* 0x0005620000100800 */
        /* <DEDUP_REMOVED lines=19> */
[----:B0-2--5:R-:W-:Y:S02]  /*e6c0*/  FFMA.FTZ R16, R49, R3, R4 ;  /* 0x0000000331107223 */ /* 0x025fe40000010004 */
        /* <DEDUP_REMOVED lines=17> */
.L_x_3022:
        /* <DEDUP_REMOVED lines=14> */
[----:B------:R-:W-:-:S03]  /*e8c0*/  FFMA.FTZ R125, R82, R35, -R125 ;  /* 0x00000023527d7223 */ /* 0x000fc6000001087d */
[----:B------:R-:W-:Y:S01]  /*e8d0*/  LEA.HI.X R35, R16, c[0x0][0x164], R37, 0x2, P0 ;  /* 0x0000590010237a11 */ /* 0x000fe200000f1425 */
[----:B------:R-:W-:Y:S02]  /*e8e0*/  FMUL.FTZ R16, R36, UR24 ;  /* 0x0000001824107c20 */ /* 0x000fe40008410000 */
[----:B------:R-:W-:-:S05]  /*e8f0*/  FMUL.FTZ R17, R125, UR24 ;  /* 0x000000187d117c20 */ /* 0x000fca0008410000 */
[----:B------:R0:W-:Y:S02]  /*e900*/  STG.E.64 [R34.64], R16 ;  /* 0x0000001022007986 */ /* 0x0001e4000c101b12 */
.L_x_3024:
[----:B------:R-:W-:Y:S05]  /*e910*/  BSYNC B0 ;  /* 0x0000000000007941 */ /* 0x000fea0003800000 */
.L_x_3023:
        /* <DEDUP_REMOVED lines=19> */
.L_x_3025:
        /* <DEDUP_REMOVED lines=19> */
.L_x_3027:
[----:B------:R-:W-:Y:S05]  /*eb80*/  BSYNC B0 ;  /* 0x0000000000007941 */ /* 0x000fea0003800000 */
.L_x_3026:
        /* <DEDUP_REMOVED lines=19> */
.L_x_3028:
        /* <DEDUP_REMOVED lines=19> */
.L_x_3030:
[----:B------:R-:W-:Y:S05]  /*edf0*/  BSYNC B0 ;  /* 0x0000000000007941 */ /* 0x000fea0003800000 */
.L_x_3029:
[C---:B0-----:R-:W-:Y:S02]  /*ee00*/  IADD3 R39, R2.reuse, 0xb8, RZ ;  /* 0x000000b802277810 */ /* 0x041fe40007ffe0ff */
        /* <DEDUP_REMOVED lines=18> */
[----:B------:R-:W-:Y:S02]  /*ef30*/  FFMA.FTZ R16, R120, R3, R4 ;  /* 0x0000000378107223 */ /* 0x000fe40000010004 */
        /* <DEDUP_REMOVED lines=17> */
.L_x_3031:
[----:B------:R-:W-:Y:S01]  /*f050*/  BSSY B0, `(.L_x_3032) ;  /* 0x0000013000007945 */ /* 0x000fe20003800000 */
[----:B------:R-:W-:Y:S05]  /*f060*/  @P4 BRA `(.L_x_3033) ;  /* 0x0000011000004947 */ /* 0x000fea0003800000 */
[----:B------:R-:W-:Y:S01]  /*f070*/  MOV R16, R80 ;  /* 0x0000005000107202 */ /* 0x000fe20000000f00 */
        /* <DEDUP_REMOVED lines=16> */
.L_x_3033:
[----:B------:R-:W-:Y:S05]  /*f180*/  BSYNC B0 ;  /* 0x0000000000007941 */ /* 0x000fea0003800000 */
.L_x_3032:
        /* <DEDUP_REMOVED lines=19> */
.L_x_3034:
        /* <DEDUP_REMOVED lines=19> */
.L_x_3036:
[----:B------:R-:W-:Y:S05]  /*f3f0*/  BSYNC B0 ;  /* 0x0000000000007941 */ /* 0x000fea0003800000 */
.L_x_3035:
        /* <DEDUP_REMOVED lines=19> */
.L_x_3037:
        /* <DEDUP_REMOVED lines=19> */
.L_x_3039:
[----:B------:R-:W-:Y:S05]  /*f660*/  BSYNC B0 ;  /* 0x0000000000007941 */ /* 0x000fea0003800000 */
.L_x_3038:
        /* <DEDUP_REMOVED lines=9> */
[----:B0-----:R-:W-:Y:S02]  /*f700*/  IADD3 R31, R2, 0xe0, RZ ;  /* 0x000000e0021f7810 */ /* 0x001fe40007ffe0ff */
        /* <DEDUP_REMOVED lines=27> */
.L_x_3040:
        /* <DEDUP_REMOVED lines=19> */
.L_x_3042:
[----:B------:R-:W-:Y:S05]  /*f9f0*/  BSYNC B0 ;  /* 0x0000000000007941 */ /* 0x000fea0003800000 */
.L_x_3041:
        /* <DEDUP_REMOVED lines=19> */
.L_x_3043:
        /* <DEDUP_REMOVED lines=19> */
.L_x_3045:
[----:B------:R-:W-:Y:S05]  /*fc60*/  BSYNC B0 ;  /* 0x0000000000007941 */ /* 0x000fea0003800000 */
.L_x_3044:
        /* <DEDUP_REMOVED lines=19> */
.L_x_3046:
        /* <DEDUP_REMOVED lines=19> */
.L_x_3048:
[----:B------:R-:W-:Y:S05]  /*fed0*/  BSYNC B0 ;  /* 0x0000000000007941 */ /* 0x000fea0003800000 */
.L_x_3047:
[C---:B------:R-:W-:Y:S02]  /*fee0*/  IADD3 R29, R2.reuse, 0xe8, RZ ;  /* 0x000000e8021d7810 */ /* 0x040fe40007ffe0ff */
[C---:B------:R-:W-:Y:S02]  /*fef0*/  IADD3 R27, R2.reuse, 0xf0, RZ ;  /* 0x000000f0021b7810 */ /* 0x040fe40007ffe0ff */
[C---:B0-----:R-:W-:Y:S02]  /*ff00*/  IADD3 R25, R2.reuse, 0xf8, RZ ;  /* 0x000000f802197810 */ /* 0x041fe40007ffe0ff */
        /* <DEDUP_REMOVED lines=24> */
[----:B------:R-:W-:Y:S02]  /*10090*/  FFMA.FTZ R16, R92, R3, R4 ;  /* 0x000000035c107223 */ /* 0x000fe40000010004 */
        /* <DEDUP_REMOVED lines=17> */
.L_x_3049:
        /* <DEDUP_REMOVED lines=19> */
.L_x_3051:
[----:B------:R-:W-:Y:S05]  /*102e0*/  BSYNC B0 ;  /* 0x0000000000007941 */ /* 0x000fea0003800000 */
.L_x_3050:
        /* <DEDUP_REMOVED lines=19> */
.L_x_3052:
        /* <DEDUP_REMOVED lines=19> */
.L_x_3054:
[----:B------:R-:W-:Y:S05]  /*10550*/  BSYNC B0 ;  /* 0x0000000000007941 */ /* 0x000fea0003800000 */
.L_x_3053:
        /* <DEDUP_REMOVED lines=19> */
.L_x_3055:
[----:B------:R-:W-:Y:S01]  /*10690*/  BSSY B0, `(.L_x_3056) ;  /* 0x0000013000007945 */ /* 0x000fe20003800000 */
[----:B------:R-:W-:Y:S05]  /*106a0*/  @P4 BRA `(.L_x_3057) ;  /* 0x0000011000004947 */ /* 0x000fea0003800000 */
[----:B------:R-:W-:Y:S01]  /*106b0*/  MOV R12, R80 ;  /* 0x00000050000c7202 */ /* 0x000fe20000000f00 */
[----:B0-----:R-:W-:Y:S01]  /*106c0*/  IMAD R14, R30, c[0x0][0x1d8], RZ ;  /* 0x000076001e0e7a24 */ /* 0x001fe200078e02ff */
        /* <DEDUP_REMOVED lines=15> */
.L_x_3057:
[----:B------:R-:W-:Y:S05]  /*107c0*/  BSYNC B0 ;  /* 0x0000000000007941 */ /* 0x000fea0003800000 */
.L_x_3056:
        /* <DEDUP_REMOVED lines=19> */
.L_x_3058:
[----:B------:R-:W-:Y:S01]  /*10900*/  BSSY B0, `(.L_x_3059) ;  /* 0x0000013000007945 */ /* 0x000fe20003800000 */
[----:B------:R-:W-:Y:S05]  /*10910*/  @P0 BRA `(.L_x_3060) ;  /* 0x0000011000000947 */ /* 0x000fea0003800000 */
[----:B------:R-:W-:Y:S01]  /*10920*/  IMAD R12, R28, c[0x0][0x1d8], RZ ;  /* 0x000076001c0c7a24 */ /* 0x000fe200078e02ff */
[----:B------:R-:W-:Y:S02]  /*10930*/  MOV R10, R80 ;  /* 0x00000050000a7202 */ /* 0x000fe40000000f00 */
[----:B------:R-:W-:Y:S01]  /*10940*/  MOV R11, R79 ;  /* 0x0000004f000b7202 */ /* 0x000fe20000000f00 */
[C---:B0-----:R-:W-:Y:S01]  /*10950*/  IMAD R15, R27.reuse, c[0x0][0x1dc], R12 ;  /* 0x000077001b0f7a24 */ /* 0x041fe200078e020c */
        /* <DEDUP_REMOVED lines=13> */
.L_x_3060:
[----:B------:R-:W-:Y:S05]  /*10a30*/  BSYNC B0 ;  /* 0x0000000000007941 */ /* 0x000fea0003800000 */
.L_x_3059:
        /* <DEDUP_REMOVED lines=19> */
.L_x_3061:
[----:B------:R-:W-:Y:S01]  /*10b70*/  BSSY B0, `(.L_x_3062) ;  /* 0x0000012000007945 */ /* 0x000fe20003800000 */
[----:B------:R-:W-:Y:S05]  /*10b80*/  @P2 BRA `(.L_x_3063) ;  /* 0x0000010000002947 */ /* 0x000fea0003800000 */
[----:B------:R-:W-:Y:S01]  /*10b90*/  MOV R78, R80 ;  /* 0x00000050004e7202 */ /* 0x000fe20000000f00 */
[----:B------:R-:W-:Y:S01]  /*10ba0*/  IMAD R4, R26, c[0x0][0x1d8], RZ ;  /* 0x000076001a047a24 */ /* 0x000fe200078e02ff */
[----:B---3--:R-:W-:Y:S02]  /*10bb0*/  MOV R9, UR5 ;  /* 0x0000000500097c02 */ /* 0x008fe40008000f00 */
        /* <DEDUP_REMOVED lines=13> */
.L_x_3063:
[----:B------:R-:W-:Y:S05]  /*10c90*/  BSYNC B0 ;  /* 0x0000000000007941 */ /* 0x000fea0003800000 */
.L_x_3062:
[----:B---3--:R-:W-:Y:S02]  /*10ca0*/  ULDC UR5, c[0x0][0x10] ;  /* 0x0000040000057ab9 */ /* 0x008fe40000000800 */
[----:B------:R-:W-:Y:S02]  /*10cb0*/  UIADD3 UR9, UR9, UR5, URZ ;  /* 0x0000000509097290 */ /* 0x000fe4000fffe03f */
[----:B------:R-:W-:Y:S02]  /*10cc0*/  UIADD3 UR4, UR4, 0x1, URZ ;  /* 0x0000000104047890 */ /* 0x000fe4000fffe03f */
[----:B------:R-:W-:-:S06]  /*10cd0*/  UISETP.GE.AND UP0, UPT, UR9, UR8, UPT ;  /* 0x000000080900728c */ /* 0x000fcc000bf06270 */
[----:B------:R-:W-:-:S13]  /*10ce0*/  PLOP3.LUT P0, PT, PT, PT, UP0, 0x80, 0x0 ;  /* 0x000000000000781c */ /* 0x000fda0003f0f008 */
[----:B------:R-:W-:Y:S01]  /*10cf0*/  @P0 CALL.REL.NOINC `(.L_x_2917) ;  /* 0x0000001000000944 */ /* 0x000fe20003c00000 */
[----:B------:R-:W-:Y:S05]  /*10d00*/  BRA `(.L_x_3064) ;  /* 0xfffef7a000007947 */ /* 0x000fea000383ffff */
.L_x_2917:
[----:B-1----:R-:W-:Y:S01]  /*10d10*/  ISETP.NE.AND P1, PT, R0, RZ, PT ;  /* 0x000000ff0000720c */ /* 0x002fe20003f25270 */
[----:B------:R-:W-:Y:S01]  /*10d20*/  HFMA2.MMA R3, -RZ, RZ, 0, 2.384185791015625e-07 ;  /* 0x00000004ff037435 */ /* 0x000fe200000001ff */
[----:B------:R-:W-:Y:S01]  /*10d30*/  MOV R6, c[0x0][0xc] ;  /* 0x0000030000067a02 */ /* 0x000fe20000000f00 */
[----:B------:R-:W-:Y:S01]  /*10d40*/  BSSY B0, `(.L_x_3065) ;  /* 0x000000f000007945 */ /* 0x000fe20003800000 */
[----:B--2---:R-:W-:Y:S02]  /*10d50*/  MOV R4, c[0x0][0x10] ;  /* 0x0000040000047a02 */ /* 0x004fe40000000f00 */
        /* <DEDUP_REMOVED lines=13> */
.L_x_3066:
[----:B------:R-:W-:Y:S05]  /*10e30*/  BSYNC B0 ;  /* 0x0000000000007941 */ /* 0x000fea0003800000 */
.L_x_3065:
        /* <DEDUP_REMOVED lines=11> */
.L_x_3068:
[----:B------:R-:W2:Y:S01]  /*10ef0*/  LDG.E.STRONG.GPU R5, [R2.64] ;  /* 0x0000001202057981 */ /* 0x000ea2000c1ef900 */
[----:B------:R-:W-:Y:S01]  /*10f00*/  YIELD ;  /* 0x0000000000007946 */ /* 0x000fe20003800000 */
[----:B--2---:R-:W-:Y:S01]  /*10f10*/  ISETP.NE.AND P0, PT, R5, R4, PT ;  /* 0x000000040500720c */ /* 0x004fe20003f05270 */
[----:B------:R-:W-:-:S12]  /*10f20*/  CCTL.IVALL ;  /* 0x00000000ff00798f */ /* 0x000fd80002000000 */
[----:B------:R-:W-:Y:S05]  /*10f30*/  @P0 BRA `(.L_x_3068) ;  /* 0xffffffb000000947 */ /* 0x000fea000383ffff */
.L_x_3067:
[----:B------:R-:W-:Y:S02]  /*10f40*/  WARPSYNC 0xffffffff ;  /* 0xffffffff00007948 */ /* 0x000fe40003800000 */
[----:B0-----:R-:W-:Y:S01]  /*10f50*/  MOV R19, c[0x0][0x1dc] ;  /* 0x0000770000137a02 */ /* 0x001fe20000000f00 */
        /* <DEDUP_REMOVED lines=23> */
.L_x_3069:
        /* <DEDUP_REMOVED lines=26> */
.L_x_3070:
        /* <DEDUP_REMOVED lines=9> */
.L_x_5636:


//--------------------- .text._Z35group_norm_nhwc_bwd_one_pass_kernelI11Fp32IOBf16WLi512ELi98ELi392EEv26Group_norm_nhwc_bwd_params --------------------------
	.section	.text._Z35group_norm_nhwc_bwd_one_pass_kernelI11Fp32IOBf16WLi512ELi98ELi392EEv26Group_norm_nhwc_bwd_params,"ax",@progbits
	.sectioninfo	@"SHI_REGISTERS=72"
	.align	128
        .global         _Z35group_norm_nhwc_bwd_one_pass_kernelI11Fp32IOBf16WLi512ELi98ELi392EEv26Group_norm_nhwc_bwd_params
        .type           _Z35group_norm_nhwc_bwd_one_pass_kernelI11Fp32IOBf16WLi512ELi98ELi392EEv26Group_norm_nhwc_bwd_params,@function
        .size           _Z35group_norm_nhwc_bwd_one_pass_kernelI11Fp32IOBf16WLi512ELi98ELi392EEv26Group_norm_nhwc_bwd_params,(.L_x_5637 - _Z35group_norm_nhwc_bwd_one_pass_kernelI11Fp32IOBf16WLi512ELi98ELi392EEv26Group_norm_nhwc_bwd_params)
        .other          _Z35group_norm_nhwc_bwd_one_pass_kernelI11Fp32IOBf16WLi512ELi98ELi392EEv26Group_norm_nhwc_bwd_params,@"STO_CUDA_ENTRY STV_DEFAULT"
_Z35group_norm_nhwc_bwd_one_pass_kernelI11Fp32IOBf16WLi512ELi98ELi392EEv26Group_norm_nhwc_bwd_params:
.text._Z35group_norm_nhwc_bwd_one_pass_kernelI11Fp32IOBf16WLi512ELi98ELi392EEv26Group_norm_nhwc_bwd_params:
        /* <DEDUP_REMOVED lines=41> */
.L_x_3160:
        /* <DEDUP_REMOVED lines=3103> */
[----:B0-----:R-:W-:Y:S01]  /*c480*/  HFMA2.MMA R0, -RZ, RZ, 0, 0 ;  /* 0x00000000ff007435 */ /* 0x001fe200000001ff */
[----:B--2---:R-:W-:Y:S01]  /*c490*/  @!P1 MOV R57, R4 ;  /* 0x0000000400399202 */ /* 0x004fe20000000f00 */
[----:B------:R0:W-:Y:S04]  /*c4a0*/  STL.64 [R1+0x1e0], R4 ;  /* 0x0001e00401007387 */ /* 0x0001e80000100a00 */
[----:B------:R-:W-:-:S05]  /*c4b0*/  @!P2 MOV R0, R10 ;  /* 0x0000000a0000a202 */ /* 0x000fca0000000f00 */
[----:B------:R2:W-:Y:S01]  /*c4c0*/  STL [R1+0x458], R0 ;  /* 0x0004580001007387 */ /* 0x0005e20000100800 */
[----:B0-----:R-:W-:Y:S02]  /*c4d0*/  HFMA2.MMA R4, -RZ, RZ, 0, 0 ;  /* 0x00000000ff047435 */ /* 0x001fe400000001ff */
[----:B--2---:R-:W-:-:S06]  /*c4e0*/  HFMA2.MMA R0, -RZ, RZ, 0, 0 ;  /* 0x00000000ff007435 */ /* 0x004fcc00000001ff */
[----:B------:R-:W-:Y:S02]  /*c4f0*/  @!P2 MOV R0, R11 ;  /* 0x0000000b0000a202 */ /* 0x000fe40000000f00 */
[----:B----4-:R-:W-:-:S03]  /*c500*/  @!P3 MOV R4, R15 ;  /* 0x0000000f0004b202 */ /* 0x010fc60000000f00 */
[----:B------:R0:W-:Y:S04]  /*c510*/  STL [R1+0x468], R0 ;  /* 0x0004680001007387 */ /* 0x0001e80000100800 */
[----:B------:R2:W-:Y:S01]  /*c520*/  STL [R1+0x464], R4 ;  /* 0x0004640401007387 */ /* 0x0005e20000100800 */
[----:B0-----:R-:W-:Y:S02]  /*c530*/  HFMA2.MMA R0, -RZ, RZ, 0, 0 ;  /* 0x00000000ff007435 */ /* 0x001fe400000001ff */
[----:B--2---:R-:W-:-:S04]  /*c540*/  HFMA2.MMA R4, -RZ, RZ, 0, 0 ;  /* 0x00000000ff047435 */ /* 0x004fc800000001ff */
[----:B------:R-:W-:Y:S02]  /*c550*/  @!P3 MOV R0, R12 ;  /* 0x0000000c0000b202 */ /* 0x000fe40000000f00 */
[----:B------:R-:W-:-:S03]  /*c560*/  @!P4 MOV R4, R16 ;  /* 0x000000100004c202 */ /* 0x000fc60000000f00 */
[----:B------:R0:W-:Y:S04]  /*c570*/  STL [R1+0x588], R0 ;  /* 0x0005880001007387 */ /* 0x0001e80000100800 */
[----:B------:R2:W-:Y:S01]  /*c580*/  STL [R1+0x590], R4 ;  /* 0x0005900401007387 */ /* 0x0005e20000100800 */
[----:B0-----:R-:W-:Y:S02]  /*c590*/  HFMA2.MMA R0, -RZ, RZ, 0, 0 ;  /* 0x00000000ff007435 */ /* 0x001fe400000001ff */
[----:B--2---:R-:W-:-:S04]  /*c5a0*/  HFMA2.MMA R4, -RZ, RZ, 0, 0 ;  /* 0x00000000ff047435 */ /* 0x004fc800000001ff */
[----:B------:R-:W-:Y:S02]  /*c5b0*/  @!P3 MOV R0, R14 ;  /* 0x0000000e0000b202 */ /* 0x000fe40000000f00 */
[----:B------:R-:W-:-:S03]  /*c5c0*/  @!P4 MOV R4, R17 ;  /* 0x000000110004c202 */ /* 0x000fc60000000f00 */
[----:B------:R-:W-:Y:S04]  /*c5d0*/  STL [R1+0x454], R0 ;  /* 0x0004540001007387 */ /* 0x000fe80000100800 */
[----:B------:R0:W-:Y:S02]  /*c5e0*/  STL [R1+0x58c], R4 ;  /* 0x00058c0401007387 */ /* 0x0001e40000100800 */
[----:B0-----:R-:W-:Y:S01]  /*c5f0*/  HFMA2.MMA R4, -RZ, RZ, 0, 0 ;  /* 0x00000000ff047435 */ /* 0x001fe200000001ff */
[----:B------:R-:W-:-:S05]  /*c600*/  @!P1 MOV R56, R5 ;  /* 0x0000000500389202 */ /* 0x000fca0000000f00 */
[----:B------:R-:W-:-:S05]  /*c610*/  @!P4 MOV R4, R18 ;  /* 0x000000120004c202 */ /* 0x000fca0000000f00 */
[----:B------:R0:W-:Y:S02]  /*c620*/  STL [R1+0x44c], R4 ;  /* 0x00044c0401007387 */ /* 0x0001e40000100800 */
[----:B0-----:R-:W-:Y:S01]  /*c630*/  HFMA2.MMA R4, -RZ, RZ, 0, 0 ;  /* 0x00000000ff047435 */ /* 0x001fe200000001ff */
[----:B------:R-:W0:Y:S05]  /*c640*/  R2UR UR9, R26 ;  /* 0x000000001a0973c2 */ /* 0x000e2a00000e0000 */
[----:B------:R-:W-:Y:S02]  /*c650*/  @!P4 MOV R4, R19 ;  /* 0x000000130004c202 */ /* 0x000fe40000000f00 */
[----:B0-----:R-:W-:-:S05]  /*c660*/  MOV R0, UR9 ;  /* 0x0000000900007c02 */ /* 0x001fca0008000f00 */
[----:B------:R-:W-:-:S05]  /*c670*/  FFMA.FTZ R0, -R0, UR9, R27 ;  /* 0x0000000900007c23 */ /* 0x000fca000801011b */
[----:B------:R-:W-:Y:S01]  /*c680*/  FSETP.GTU.FTZ.AND P1, PT, R0, RZ, PT ;  /* 0x000000ff0000720b */ /* 0x000fe20003f3c000 */
[----:B------:R0:W-:Y:S02]  /*c690*/  STL [R1+0x45c], R4 ;  /* 0x00045c0401007387 */ /* 0x0001e40000100800 */
[----:B0-----:R-:W-:-:S10]  /*c6a0*/  HFMA2.MMA R4, -RZ, RZ, 0, 0 ;  /* 0x00000000ff047435 */ /* 0x001fd400000001ff */
[----:B------:R-:W-:Y:S01]  /*c6b0*/  VOTEU.ANY UP0, P1 ;  /* 0x00000000003f7886 */ /* 0x000fe20000800100 */
[----:B------:R-:W-:Y:S02]  /*c6c0*/  PLOP3.LUT P1, PT, PT, PT, UP0, 0x80, 0x0 ;  /* 0x000000000000781c */ /* 0x000fe40003f2f008 */
[----:B------:R-:W-:-:S05]  /*c6d0*/  @!P5 MOV R4, R20 ;  /* 0x000000140004d202 */ /* 0x000fca0000000f00 */
[----:B------:R0:W-:Y:S06]  /*c6e0*/  STL [R1+0x5a0], R4 ;  /* 0x0005a00401007387 */ /* 0x0001ec0000100800 */
[----:B------:R-:W-:Y:S01]  /*c6f0*/  @P1 FADD.FTZ R0, R0, c[0x0][0x1a0] ;  /* 0x0000680000001621 */ /* 0x000fe20000010000 */
[----:B0-----:R-:W-:-:S05]  /*c700*/  HFMA2.MMA R4, -RZ, RZ, 0, 0 ;  /* 0x00000000ff047435 */ /* 0x001fca00000001ff */
[----:B------:R-:W0:Y:S01]  /*c710*/  @P1 MUFU.RSQ R0, R0 ;  /* 0x0000000000001308 */ /* 0x000e220000001400 */
[----:B------:R-:W-:-:S05]  /*c720*/  @!P5 MOV R4, R21 ;  /* 0x000000150004d202 */ /* 0x000fca0000000f00 */
[----:B------:R2:W-:Y:S02]  /*c730*/  STL [R1+0x594], R4 ;  /* 0x0005940401007387 */ /* 0x0005e40000100800 */
[----:B--2---:R-:W-:-:S06]  /*c740*/  HFMA2.MMA R4, -RZ, RZ, 0, 0 ;  /* 0x00000000ff047435 */ /* 0x004fcc00000001ff */
[----:B------:R-:W-:Y:S01]  /*c750*/  @!P5 MOV R4, R22 ;  /* 0x000000160004d202 */ /* 0x000fe20000000f00 */
[----:B0-----:R0:W2:Y:S04]  /*c760*/  @P1 R2UR UR4, R0 ;  /* 0x00000000000413c2 */ /* 0x0010a800000e0000 */
[----:B------:R3:W-:Y:S01]  /*c770*/  STL [R1+0x448], R4 ;  /* 0x0004480401007387 */ /* 0x0007e20000100800 */
[----:B0-----:R-:W-:Y:S02]  /*c780*/  HFMA2.MMA R0, -RZ, RZ, 0, 0 ;  /* 0x00000000ff007435 */ /* 0x001fe400000001ff */
[----:B---3--:R-:W-:Y:S01]  /*c790*/  HFMA2.MMA R4, -RZ, RZ, 0, 0 ;  /* 0x00000000ff047435 */ /* 0x008fe200000001ff */
[----:B------:R-:W-:Y:S03]  /*c7a0*/  STL.64 [R1+0x1a0], R28 ;  /* 0x0001a01c01007387 */ /* 0x000fe60000100a00 */
[----:B------:R-:W-:Y:S01]  /*c7b0*/  @!P6 MOV R0, R25 ;  /* 0x000000190000e202 */ /* 0x000fe20000000f00 */
[----:B------:R-:W-:Y:S01]  /*c7c0*/  STL [R1+0x6e0], R68 ;  /* 0x0006e04401007387 */ /* 0x000fe20000100800 */
        /* <DEDUP_REMOVED lines=27> */
[----:B---3--:R-:W-:-:S04]  /*c980*/  HFMA2.MMA R0, -RZ, RZ, 0, 0 ;  /* 0x00000000ff007435 */ /* 0x008fc800000001ff */
[----:B------:R-:W-:Y:S01]  /*c990*/  @!P6 MOV R4, R24 ;  /* 0x000000180004e202 */ /* 0x000fe20000000f00 */
[----:B------:R-:W-:Y:S01]  /*c9a0*/  HFMA2.MMA R66, -RZ, RZ, 0, 0 ;  /* 0x00000000ff427435 */ /* 0x000fe200000001ff */
[----:B------:R-:W-:-:S03]  /*c9b0*/  @!P6 MOV R0, R2 ;  /* 0x000000020000e202 */ /* 0x000fc60000000f00 */
[----:B------:R0:W-:Y:S01]  /*c9c0*/  STL [R1+0x5a8], R4 ;  /* 0x0005a80401007387 */ /* 0x0001e20000100800 */
[----:B------:R-:W-:Y:S01]  /*c9d0*/  UMOV UR5, 0x3f800000 ;  /* 0x3f80000000057882 */ /* 0x000fe20000000000 */
[----:B------:R-:W-:Y:S01]  /*c9e0*/  BSSY B0, `(.L_x_3072) ;  /* 0x000001f000007945 */ /* 0x000fe20003800000 */
[----:B--2---:R-:W-:Y:S01]  /*c9f0*/  @UP0 UMOV UR5, UR4 ;  /* 0x0000000400050c82 */ /* 0x004fe20008000000 */
[----:B------:R2:W-:Y:S01]  /*ca00*/  STL.64 [R1+0x3d8], R58 ;  /* 0x0003d83a01007387 */ /* 0x0005e20000100a00 */
[----:B------:R-:W-:-:S03]  /*ca10*/  @!P3 MOV R66, R13 ;  /* 0x0000000d0042b202 */ /* 0x000fc60000000f00 */
[----:B------:R3:W-:Y:S01]  /*ca20*/  STL [R1+0x444], R0 ;  /* 0x0004440001007387 */ /* 0x0007e20000100800 */
[----:B0-----:R-:W-:-:S03]  /*ca30*/  CS2R R4, SRZ ;  /* 0x0000000000047805 */ /* 0x001fc6000001ff00 */
[----:B------:R0:W-:Y:S01]  /*ca40*/  STL.64 [R1+0x408], R2 ;  /* 0x0004080201007387 */ /* 0x0001e20000100a00 */
[----:B------:R-:W-:Y:S01]  /*ca50*/  @!P6 MOV R4, R3 ;  /* 0x000000030004e202 */ /* 0x000fe20000000f00 */
[----:B--2---:R-:W-:Y:S01]  /*ca60*/  CS2R R58, SRZ ;  /* 0x00000000003a7805 */ /* 0x004fe2000001ff00 */
[----:B---3--:R-:W-:Y:S01]  /*ca70*/  HFMA2.MMA R0, -RZ, RZ, 0, 0 ;  /* 0x00000000ff007435 */ /* 0x008fe200000001ff */
[----:B------:R-:W-:Y:S02]  /*ca80*/  @!P2 MOV R59, R8 ;  /* 0x00000008003ba202 */ /* 0x000fe40000000f00 */
[----:B------:R-:W-:Y:S01]  /*ca90*/  @!P2 MOV R58, R9 ;  /* 0x00000009003aa202 */ /* 0x000fe20000000f00 */
[----:B0-----:R-:W-:Y:S01]  /*caa0*/  CS2R R2, SRZ ;  /* 0x0000000000027805 */ /* 0x001fe2000001ff00 */
[----:B------:R-:W-:Y:S05]  /*cab0*/  @P0 BRA `(.L_x_3073) ;  /* 0x0000011000000947 */ /* 0x000fea0003800000 */
[----:B-1----:R-:W2:Y:S01]  /*cac0*/  LDL R68, [R1+0x8b4] ;  /* 0x0008b40001447983 */ /* 0x002ea20000100800 */
[----:B------:R-:W-:Y:S02]  /*cad0*/  ISETP.NE.AND P1, PT, RZ, UR19, PT ;  /* 0x00000013ff007c0c */ /* 0x000fe4000bf25270 */
[----:B------:R-:W-:-:S02]  /*cae0*/  MOV R8, UR17 ;  /* 0x0000001100087c02 */ /* 0x000fc40008000f00 */
        /* <DEDUP_REMOVED lines=9> */
[----:B-1----:R-:W4:Y:S01]  /*cb80*/  LDG.E.U16 R8, [R8.64+0x2] ;  /* 0x0000020e08087981 */ /* 0x002f22000c1e1500 */
[----:B--2---:R-:W-:-:S02]  /*cb90*/  @P1 PRMT R2, RZ, 0x5410, R0 ;  /* 0x00005410ff021816 */ /* 0x004fc40000000000 */
[----:B---3--:R-:W-:Y:S02]  /*cba0*/  PRMT R5, RZ, 0x5410, R5 ;  /* 0x00005410ff057816 */ /* 0x008fe40000000005 */
[----:B----4-:R-:W-:Y:S02]  /*cbb0*/  @P1 PRMT R3, RZ, 0x5410, R6 ;  /* 0x00005410ff031816 */ /* 0x010fe40000000006 */
[----:B------:R-:W-:Y:S02]  /*cbc0*/  PRMT R0, RZ, 0x5410, R8 ;  /* 0x00005410ff007816 */ /* 0x000fe40000000008 */
.L_x_3073:
[----:B-1----:R-:W-:Y:S05]  /*cbd0*/  BSYNC B0 ;  /* 0x0000000000007941 */ /* 0x002fea0003800000 */
.L_x_3072:
        /* <DEDUP_REMOVED lines=31> */
.L_x_3074:
        /* <DEDUP_REMOVED lines=34> */
.L_x_3075:
        /* <DEDUP_REMOVED lines=45> */
.L_x_3076:
        /* <DEDUP_REMOVED lines=44> */
.L_x_3077:
        /* <DEDUP_REMOVED lines=47> */
.L_x_3078:
        /* <DEDUP_REMOVED lines=42> */
.L_x_3079:
        /* <DEDUP_REMOVED lines=39> */
.L_x_3080:
        /* <DEDUP_REMOVED lines=39> */
.L_x_3081:
        /* <DEDUP_REMOVED lines=39> */
.L_x_3082:
        /* <DEDUP_REMOVED lines=39> */
.L_x_3083:
        /* <DEDUP_REMOVED lines=39> */
.L_x_3084:
        /* <DEDUP_REMOVED lines=39> */
.L_x_3085:
        /* <DEDUP_REMOVED lines=39> */
.L_x_3086:
        /* <DEDUP_REMOVED lines=39> */
.L_x_3087:
        /* <DEDUP_REMOVED lines=40> */
.L_x_3088:
        /* <DEDUP_REMOVED lines=40> */
.L_x_3089:
        /* <DEDUP_REMOVED lines=39> */
.L_x_3090:
        /* <DEDUP_REMOVED lines=39> */
.L_x_3091:
        /* <DEDUP_REMOVED lines=39> */
.L_x_3092:
        /* <DEDUP_REMOVED lines=39> */
.L_x_3093:
        /* <DEDUP_REMOVED lines=39> */
.L_x_3094:
        /* <DEDUP_REMOVED lines=39> */
.L_x_3095:
        /* <DEDUP_REMOVED lines=39> */
.L_x_3096:
        /* <DEDUP_REMOVED lines=39> */
.L_x_3097:
        /* <DEDUP_REMOVED lines=39> */
.L_x_3098:
        /* <DEDUP_REMOVED lines=39> */
.L_x_3099:
        /* <DEDUP_REMOVED lines=39> */
.L_x_3100:
        /* <DEDUP_REMOVED lines=39> */
.L_x_3101:
        /* <DEDUP_REMOVED lines=39> */
.L_x_3102:
        /* <DEDUP_REMOVED lines=39> */
.L_x_3103:
        /* <DEDUP_REMOVED lines=37> */
.L_x_3104:
        /* <DEDUP_REMOVED lines=43> */
.L_x_3105:
        /* <DEDUP_REMOVED lines=38> */
.L_x_3106:
        /* <DEDUP_REMOVED lines=35> */
.L_x_3107:
        /* <DEDUP_REMOVED lines=35> */
.L_x_3108:
        /* <DEDUP_REMOVED lines=35> */
.L_x_3109:
        /* <DEDUP_REMOVED lines=37> */
.L_x_3110:
        /* <DEDUP_REMOVED lines=37> */
.L_x_3111:
        /* <DEDUP_REMOVED lines=37> */
.L_x_3112:
        /* <DEDUP_REMOVED lines=35> */
.L_x_3113:
        /* <DEDUP_REMOVED lines=35> */
.L_x_3114:
        /* <DEDUP_REMOVED lines=35> */
.L_x_3115:
        /* <DEDUP_REMOVED lines=35> */
.L_x_3116:
        /* <DEDUP_REMOVED lines=35> */
.L_x_3117:
        /* <DEDUP_REMOVED lines=35> */
.L_x_3118:
        /* <DEDUP_REMOVED lines=35> */
.L_x_3119:
        /* <DEDUP_REMOVED lines=34> */
.L_x_3120:
        /* <DEDUP_REMOVED lines=34> */
.L_x_3121:
        /* <DEDUP_REMOVED lines=35> */
.L_x_3122:
        /* <DEDUP_REMOVED lines=35> */
.L_x_3123:
        /* <DEDUP_REMOVED lines=35> */
.L_x_3124:
        /* <DEDUP_REMOVED lines=35> */
.L_x_3125:
        /* <DEDUP_REMOVED lines=35> */
.L_x_3126:
        /* <DEDUP_REMOVED lines=35> */
.L_x_3127:
        /* <DEDUP_REMOVED lines=35> */
.L_x_3128:
        /* <DEDUP_REMOVED lines=35> */
.L_x_3129:
        /* <DEDUP_REMOVED lines=35> */
.L_x_3130:
        /* <DEDUP_REMOVED lines=36> */
.L_x_3131:
        /* <DEDUP_REMOVED lines=37> */
.L_x_3132:
        /* <DEDUP_REMOVED lines=35> */
.L_x_3133:
        /* <DEDUP_REMOVED lines=35> */
.L_x_3134:
        /* <DEDUP_REMOVED lines=38> */
.L_x_3135:
        /* <DEDUP_REMOVED lines=22> */
[----:B-----5:R-:W-:-:S03]  /*15e80*/  FFMA.FTZ R67, R59, R5, R2 ;  /* 0x000000053b437223 */ /* 0x020fc60000010002 */
[----:B------:R0:W-:Y:S01]  /*15e90*/  STL [R1+0x8bc], R4 ;  /* 0x0008bc0401007387 */ /* 0x0001e20000100800 */
        /* <DEDUP_REMOVED lines=24> */
.L_x_3136:
[----:B0-----:R0:W-:Y:S04]  /*16020*/  STL [R1+0x8c0], R3 ;  /* 0x0008c00301007387 */ /* 0x0011e80000100800 */
[----:B-----5:R1:W-:Y:S04]  /*16030*/  STL [R1+0x8c4], R4 ;  /* 0x0008c40401007387 */ /* 0x0203e80000100800 */
[----:B------:R-:W2:Y:S04]  /*16040*/  LDL R66, [R1+0x448] ;  /* 0x0004480001427983 */ /* 0x000ea80000100800 */
[----:B0-----:R-:W3:Y:S04]  /*16050*/  LDL.LU R3, [R1+0x420] ;  /* 0x0004200001037983 */ /* 0x001ee80000300800 */
[----:B-1----:R-:W4:Y:S04]  /*16060*/  LDL.LU R4, [R1+0x41c] ;  /* 0x00041c0001047983 */ /* 0x002f280000300800 */
[----:B------:R0:W-:Y:S04]  /*16070*/  STL [R1+0x8bc], R2 ;  /* 0x0008bc0201007387 */ /* 0x0001e80000100800 */
        /* <DEDUP_REMOVED lines=45> */
.L_x_3137:
        /* <DEDUP_REMOVED lines=330> */
.L_x_3139:
[----:B------:R-:W-:Y:S05]  /*177f0*/  BSYNC B0 ;  /* 0x0000000000007941 */ /* 0x000fea0003800000 */
.L_x_3138:
        /* <DEDUP_REMOVED lines=39> */
.L_x_3141:
[----:B------:R-:W-:Y:S05]  /*17a70*/  BSYNC B0 ;  /* 0x0000000000007941 */ /* 0x000fea0003800000 */
.L_x_3140:
        /* <DEDUP_REMOVED lines=20> */
.L_x_3143:
[----:B------:R-:W-:Y:S05]  /*17bc0*/  BSYNC B0 ;  /* 0x0000000000007941 */ /* 0x000fea0003800000 */
.L_x_3142:
        /* <DEDUP_REMOVED lines=33> */
.L_x_3146:
[----:B------:R-:W2:Y:S01]  /*17de0*/  LDG.E.STRONG.GPU R4, [R14.64] ;  /* 0x0000000e0e047981 */ /* 0x000ea2000c1ef900 */
[----:B------:R-:W-:Y:S01]  /*17df0*/  YIELD ;  /* 0x0000000000007946 */ /* 0x000fe20003800000 */
[----:B--2---:R-:W-:-:S05]  /*17e00*/  CCTL.IVALL ;  /* 0x00000000ff00798f */ /* 0x004fca0002000000 */
[----:B------:R1:W-:Y:S01]  /*17e10*/  STL [R1], R4 ;  /* 0x0000000401007387 */ /* 0x0003e20000100800 */
[----:B------:R-:W-:-:S13]  /*17e20*/  ISETP.NE.AND P1, PT, R4, R7, PT ;  /* 0x000000070400720c */ /* 0x000fda0003f25270 */
[----:B-1----:R-:W-:Y:S05]  /*17e30*/  @P1 BRA `(.L_x_3146) ;  /* 0xffffffa000001947 */ /* 0x002fea000383ffff */
.L_x_3145:
        /* <DEDUP_REMOVED lines=17> */
.L_x_3150:
        /* <DEDUP_REMOVED lines=116> */
.L_x_3149:
        /* <DEDUP_REMOVED lines=62> */
.L_x_3151:
[----:B------:R-:W-:-:S13]  /*18a70*/  ISETP.NE.OR P1, PT, R4, RZ, P1 ;  /* 0x000000ff0400720c */ /* 0x000fda0000f25670 */
[----:B------:R-:W-:Y:S05]  /*18a80*/  @!P1 BRA `(.L_x_3147) ;  /* 0x0000020000009947 */ /* 0x000fea0003800000 */
.L_x_3148:
        /* <DEDUP_REMOVED lines=32> */
.L_x_3147:
        /* <DEDUP_REMOVED lines=13> */
.L_x_3153:
[----:B------:R-:W-:Y:S05]  /*18d60*/  BSYNC B0 ;  /* 0x0000000000007941 */ /* 0x000fea0003800000 */
.L_x_3152:
        /* <DEDUP_REMOVED lines=16> */
.L_x_3144:
[----:B------:R-:W-:Y:S01]  /*18e70*/  @!P2 STS.64 [0x80], R68 ;  /* 0x00008044ff00a388 */ /* 0x000fe20000000a00 */
[----:B-1----:R-:W-:-:S03]  /*18e80*/  HFMA2.MMA R17, -RZ, RZ, 0, 0 ;  /* 0x00000000ff117435 */ /* 0x002fc600000001ff */
[----:B------:R-:W-:Y:S01]  /*18e90*/  BAR.SYNC.DEFER_BLOCKING 0x0 ;  /* 0x0000000000007b1d */ /* 0x000fe20000010000 */
[----:B------:R-:W-:-:S05]  /*18ea0*/  ISETP.NE.AND P3, PT, RZ, UR19, PT ;  /* 0x00000013ff007c0c */ /* 0x000fca000bf65270 */
[----:B------:R-:W1:Y:S02]  /*18eb0*/  LDS.64 R6, [0x80] ;  /* 0x00008000ff067984 */ /* 0x000e640000000a00 */
[----:B-1----:R-:W-:Y:S02]  /*18ec0*/  FMUL.FTZ R4, R6, c[0x0][0x20c] ;  /* 0x0000830006047a20 */ /* 0x002fe40000410000 */
[----:B------:R-:W-:Y:S02]  /*18ed0*/  FMUL.FTZ R7, R7, c[0x0][0x20c] ;  /* 0x0000830007077a20 */ /* 0x000fe40000410000 */
.L_x_3159:
[----:B------:R-:W-:-:S05]  /*18ee0*/  LEA R16, R17, UR10, 0x3 ;  /* 0x0000000a11107c11 */ /* 0x000fca000f8e18ff */
[----:B0-----:R-:W2:Y:S04]  /*18ef0*/  LDL.128 R8, [R16+0x10] ;  /* 0x0000100010087983 */ /* 0x001ea80000100c00 */
[----:B------:R0:W3:Y:S01]  /*18f00*/  LDL.128 R12, [R16+0x210] ;  /* 0x00021000100c7983 */ /* 0x0000e20000100c00 */
[----:B-----5:R-:W-:Y:S01]  /*18f10*/  LEA R25, R17, R64, 0x3 ;  /* 0x0000004011197211 */ /* 0x020fe200078e18ff */
[----:B------:R-:W-:Y:S03]  /*18f20*/  BSSY B0, `(.L_x_3154) ;  /* 0x0000034000007945 */ /* 0x000fe60003800000 */
[----:B------:R-:W-:Y:S01]  /*18f30*/  ISETP.GE.U32.AND P1, PT, R25, c[0x0][0x1e0], PT ;  /* 0x0000780019007a0c */ /* 0x000fe20003f26070 */
[----:B--2---:R-:W-:-:S02]  /*18f40*/  FADD.FTZ R8, R8, -UR9 ;  /* 0x8000000908087e21 */ /* 0x004fc40008010000 */
[----:B------:R-:W-:Y:S02]  /*18f50*/  FADD.FTZ R9, R9, -UR9 ;  /* 0x8000000909097e21 */ /* 0x000fe40008010000 */
[----:B------:R-:W-:Y:S02]  /*18f60*/  FMUL.FTZ R22, R8, UR5 ;  /* 0x0000000508167c20 */ /* 0x000fe40008410000 */
[----:B------:R-:W-:Y:S02]  /*18f70*/  FMUL.FTZ R23, R9, UR5 ;  /* 0x0000000509177c20 */ /* 0x000fe40008410000 */
[----:B------:R-:W-:Y:S02]  /*18f80*/  @P3 FFMA.FTZ R6, R22, R5, R2 ;  /* 0x0000000516063223 */ /* 0x000fe40000010002 */
[----:B------:R-:W-:Y:S02]  /*18f90*/  @P3 FFMA.FTZ R8, R23, R0, R3 ;  /* 0x0000000017083223 */ /* 0x000fe40000010003 */
[----:B------:R-:W-:-:S02]  /*18fa0*/  @P3 FMUL.FTZ R9, R6, -1.4426950216293334961 ;  /* 0xbfb8aa3b06093820 */ /* 0x000fc40000410000 */
[----:B------:R-:W-:Y:S02]  /*18fb0*/  @P3 FMUL.FTZ R18, R8, -1.4426950216293334961 ;  /* 0xbfb8aa3b08123820 */ /* 0x000fe40000410000 */
[----:B------:R-:W-:Y:S02]  /*18fc0*/  FADD.FTZ R10, R10, -UR9 ;  /* 0x800000090a0a7e21 */ /* 0x000fe40008010000 */
[----:B------:R-:W0:Y:S01]  /*18fd0*/  @P3 MUFU.EX2 R9, R9 ;  /* 0x0000000900093308 */ /* 0x000e220000000800 */
[----:B------:R-:W-:-:S07]  /*18fe0*/  FADD.FTZ R11, R11, -UR9 ;  /* 0x800000090b0b7e21 */ /* 0x000fce0008010000 */
[----:B------:R-:W1:Y:S01]  /*18ff0*/  @P3 MUFU.EX2 R18, R18 ;  /* 0x0000001200123308 */ /* 0x000e620000000800 */
[----:B0-----:R-:W-:-:S07]  /*19000*/  @P3 FADD.FTZ R16, R9, 1 ;  /* 0x3f80000009103421 */ /* 0x001fce0000010000 */
[----:B------:R0:W2:Y:S01]  /*19010*/  @P3 MUFU.RCP R19, R16 ;  /* 0x0000001000133308 */ /* 0x0000a20000001000 */
[----:B-1----:R-:W-:Y:S02]  /*19020*/  @P3 FADD.FTZ R20, R18, 1 ;  /* 0x3f80000012143421 */ /* 0x002fe40000010000 */
[----:B------:R-:W-:Y:S01]  /*19030*/  FMUL.FTZ R18, R10, UR5 ;  /* 0x000000050a127c20 */ /* 0x000fe20008410000 */
[----:B0-----:R-:W-:-:S04]  /*19040*/  SHF.R.S32.HI R16, RZ, 0x1f, R25 ;  /* 0x0000001fff107819 */ /* 0x001fc80000011419 */
[----:B------:R-:W0:Y:S01]  /*19050*/  @P3 MUFU.RCP R20, R20 ;  /* 0x0000001400143308 */ /* 0x000e220000001000 */
[----:B------:R-:W-:Y:S01]  /*19060*/  ISETP.GE.OR.EX P1, PT, R16, c[0x0][0x1e4], P0, P1 ;  /* 0x0000790010007a0c */ /* 0x000fe20000726710 */
[----:B--2---:R-:W-:Y:S02]  /*19070*/  @P3 FADD.FTZ R21, -R19, 1 ;  /* 0x3f80000013153421 */ /* 0x004fe40000010100 */
[----:B---3--:R-:W-:Y:S02]  /*19080*/  @P3 FMUL.FTZ R19, R12, R19 ;  /* 0x000000130c133220 */ /* 0x008fe40000410000 */
[----:B------:R-:W-:-:S04]  /*19090*/  @P3 FFMA.FTZ R6, R6, R21, 1 ;  /* 0x3f80000006063423 */ /* 0x000fc80000010015 */
[----:B------:R-:W-:Y:S02]  /*190a0*/  @P3 FMUL.FTZ R12, R19, R6 ;  /* 0x00000006130c3220 */ /* 0x000fe40000410000 */
[----:B------:R-:W-:Y:S02]  /*190b0*/  FFMA.FTZ R6, R4, R22, R7 ;  /* 0x0000001604067223 */ /* 0x000fe40000010007 */
[----:B0-----:R-:W-:Y:S02]  /*190c0*/  @P3 FADD.FTZ R9, -R20, 1 ;  /* 0x3f80000014093421 */ /* 0x001fe40000010100 */
[----:B------:R-:W-:Y:S01]  /*190d0*/  FFMA.FTZ R12, R12, R5, -R6 ;  /* 0x000000050c0c7223 */ /* 0x000fe20000010806 */
[----:B------:R-:W-:Y:S01]  /*190e0*/  IADD3 R6, R25, 0x8, RZ ;  /* 0x0000000819067810 */ /* 0x000fe20007ffe0ff */
[----:B------:R-:W-:Y:S02]  /*190f0*/  @P3 FFMA.FTZ R9, R8, R9, 1 ;  /* 0x3f80000008093423 */ /* 0x000fe40000010009 */
[----:B------:R-:W-:Y:S01]  /*19100*/  @P3 FMUL.FTZ R20, R13, R20 ;  /* 0x000000140d143220 */ /* 0x000fe20000410000 */
[----:B------:R-:W-:Y:S01]  /*19110*/  ISETP.GE.U32.AND P2, PT, R6, c[0x0][0x1e0], PT ;  /* 0x0000780006007a0c */ /* 0x000fe20003f46070 */
[----:B------:R-:W-:Y:S01]  /*19120*/  FMUL.FTZ R19, R11, UR5 ;  /* 0x000000050b137c20 */ /* 0x000fe20008410000 */
[----:B------:R-:W-:Y:S01]  /*19130*/  SHF.R.S32.HI R22, RZ, 0x1f, R6 ;  /* 0x0000001fff167819 */ /* 0x000fe20000011406 */
[----:B------:R-:W-:-:S02]  /*19140*/  @P3 FMUL.FTZ R13, R20, R9 ;  /* 0x00000009140d3220 */ /* 0x000fc40000410000 */
[--C-:B------:R-:W-:Y:S01]  /*19150*/  FFMA.FTZ R8, R4, R23, R7.reuse ;  /* 0x0000001704087223 */ /* 0x100fe20000010007 */
[----:B------:R-:W-:Y:S01]  /*19160*/  ISETP.GE.OR.EX P2, PT, R22, c[0x0][0x1e4], P0, P2 ;  /* 0x0000790016007a0c */ /* 0x000fe20000746720 */
[C-C-:B------:R-:W-:Y:S02]  /*19170*/  FFMA.FTZ R20, R4.reuse, R18, R7.reuse ;  /* 0x0000001204147223 */ /* 0x140fe40000010007 */
[----:B------:R-:W-:Y:S02]  /*19180*/  FFMA.FTZ R21, R4, R19, R7 ;  /* 0x0000001304157223 */ /* 0x000fe40000010007 */
        /* <DEDUP_REMOVED lines=8> */
[----:B------:R-:W-:Y:S01]  /*19210*/  FMUL.FTZ R13, R13, UR5 ;  /* 0x000000050d0d7c20 */ /* 0x000fe20008410000 */
[----:B------:R-:W-:Y:S02]  /*19220*/  IADD3 R9, R9, R11, RZ ;  /* 0x0000000b09097210 */ /* 0x000fe40007ffe0ff */
[----:B------:R-:W-:-:S04]  /*19230*/  LEA R10, P1, R8, c[0x0][0x160], 0x2 ;  /* 0x00005800080a7a11 */ /* 0x000fc800078210ff */
[----:B------:R-:W-:-:S05]  /*19240*/  LEA.HI.X R11, R8, c[0x0][0x164], R9, 0x2, P1 ;  /* 0x00005900080b7a11 */ /* 0x000fca00008f1409 */
[----:B------:R0:W-:Y:S04]  /*19250*/  STG.E.64 [R10.64], R12 ;  /* 0x0000000c0a007986 */ /* 0x0001e8000c101b0e */
.L_x_3155:
[----:B------:R-:W-:Y:S05]  /*19260*/  BSYNC B0 ;  /* 0x0000000000007941 */ /* 0x000fea0003800000 */
.L_x_3154:
        /* <DEDUP_REMOVED lines=19> */
.L_x_3156:
        /* <DEDUP_REMOVED lines=15> */
.L_x_3158:
[----:B------:R-:W-:Y:S05]  /*19490*/  BSYNC B0 ;  /* 0x0000000000007941 */ /* 0x000fea0003800000 */
.L_x_3157:
        /* <DEDUP_REMOVED lines=12> */
.L_x_3071:
        /* <DEDUP_REMOVED lines=19> */
.L_x_3162:
[----:B------:R-:W-:Y:S05]  /*19690*/  BSYNC B0 ;  /* 0x0000000000007941 */ /* 0x000fea0003800000 */
.L_x_3161:
        /* <DEDUP_REMOVED lines=11> */
.L_x_3164:
[----:B------:R-:W2:Y:S01]  /*19750*/  LDG.E.STRONG.GPU R5, [R2.64] ;  /* 0x0000000e02057981 */ /* 0x000ea2000c1ef900 */
[----:B------:R-:W-:Y:S01]  /*19760*/  YIELD ;  /* 0x0000000000007946 */ /* 0x000fe20003800000 */
[----:B--2---:R-:W-:Y:S01]  /*19770*/  ISETP.NE.AND P0, PT, R5, R0, PT ;  /* 0x000000000500720c */ /* 0x004fe20003f05270 */
[----:B------:R-:W-:-:S12]  /*19780*/  CCTL.IVALL ;  /* 0x00000000ff00798f */ /* 0x000fd80002000000 */
[----:B------:R-:W-:Y:S05]  /*19790*/  @P0 BRA `(.L_x_3164) ;  /* 0xffffffb000000947 */ /* 0x000fea000383ffff */
.L_x_3163:
        /* <DEDUP_REMOVED lines=26> */
[----:B0-----:R-:W-:Y:S02]  /*19940*/  SHF.L.U64.HI R21, R23, 0x2, R0 ;  /* 0x0000000217157819 */ /* 0x001fe40000010200 */
.L_x_3165:
        /* <DEDUP_REMOVED lines=28> */
.L_x_3166:
        /* <DEDUP_REMOVED lines=15> */
.L_x_5637:


//--------------------- .text._Z35group_norm_nhwc_bwd_one_pass_kernelI11Fp32IOFp16WLi64ELi98ELi392EEv26Group_norm_nhwc_bwd_params --------------------------
	.section	.text._Z35group_norm_nhwc_bwd_one_pass_kernelI11Fp32IOFp16WLi64ELi98ELi392EEv26Group_norm_nhwc_bwd_params,"ax",@progbits
	.sectioninfo	@"SHI_REGISTERS=72"
	.align	128
        .global         _Z35group_norm_nhwc_bwd_one_pass_kernelI11Fp32IOFp16WLi64ELi98ELi392EEv26Group_norm_nhwc_bwd_params
        .type           _Z35group_norm_nhwc_bwd_one_pass_kernelI11Fp32IOFp16WLi64ELi98ELi392EEv26Group_norm_nhwc_bwd_params,@function
        .size           _Z35group_norm_nhwc_bwd_one_pass_kernelI11Fp32IOFp16WLi64ELi98ELi392EEv26Group_norm_nhwc_bwd_params,(.L_x_5638 - _Z35group_norm_nhwc_bwd_one_pass_kernelI11Fp32IOFp16WLi64ELi98ELi392EEv26Group_norm_nhwc_bwd_params)
        .other          _Z35group_norm_nhwc_bwd_one_pass_kernelI11Fp32IOFp16WLi64ELi98ELi392EEv26Group_norm_nhwc_bwd_params,@"STO_CUDA_ENTRY STV_DEFAULT"
_Z35group_norm_nhwc_bwd_one_pass_kernelI11Fp32IOFp16WLi64ELi98ELi392EEv26Group_norm_nhwc_bwd_params:
.text._Z35group_norm_nhwc_bwd_one_pass_kernelI11Fp32IOFp16WLi64ELi98ELi392EEv26Group_norm_nhwc_bwd_params:
        /* <DEDUP_REMOVED lines=59> */
.L_x_3218:
        /* <DEDUP_REMOVED lines=226> */
[----:B---3--:R-:W-:-:S02]  /*11d0*/  @P0 HADD2.F32 R3, -RZ, R45.H0_H0 ;  /* 0x2000002dff030230 */ /* 0x008fc40000004100 */
[----:B----4-:R-:W-:Y:S02]  /*11e0*/  @P0 HADD2.F32 R4, -RZ, R50.H0_H0 ;  /* 0x20000032ff040230 */ /* 0x010fe40000004100 */
[----:B--2---:R-:W-:Y:S02]  /*11f0*/  HADD2.F32 R2, -RZ, R2.H0_H0 ;  /* 0x20000002ff027230 */ /* 0x004fe40000004100 */
[----:B------:R-:W-:Y:S02]  /*1200*/  HADD2.F32 R5, -RZ, R5.H0_H0 ;  /* 0x20000005ff057230 */ /* 0x000fe40000004100 */
.L_x_3169:
[----:B-1----:R-:W-:Y:S05]  /*1210*/  BSYNC B0 ;  /* 0x0000000000007941 */ /* 0x002fea0003800000 */
.L_x_3168:
        /* <DEDUP_REMOVED lines=28> */
.L_x_3170:
        /* <DEDUP_REMOVED lines=31> */
.L_x_3171:
        /* <DEDUP_REMOVED lines=39> */
.L_x_3172:
        /* <DEDUP_REMOVED lines=35> */
.L_x_3173:
        /* <DEDUP_REMOVED lines=35> */
.L_x_3174:
        /* <DEDUP_REMOVED lines=35> */
.L_x_3175:
        /* <DEDUP_REMOVED lines=35> */
.L_x_3176:
        /* <DEDUP_REMOVED lines=33> */
.L_x_3177:
        /* <DEDUP_REMOVED lines=84> */
.L_x_3179:
[----:B0-----:R-:W-:Y:S05]  /*2850*/  BSYNC B0 ;  /* 0x0000000000007941 */ /* 0x001fea0003800000 */
.L_x_3178:
        /* <DEDUP_REMOVED lines=42> */
.L_x_3181:
[----:B------:R-:W-:Y:S05]  /*2b00*/  BSYNC B0 ;  /* 0x0000000000007941 */ /* 0x000fea0003800000 */
.L_x_3180:
        /* <DEDUP_REMOVED lines=19> */
.L_x_3183:
[----:B------:R-:W-:Y:S05]  /*2c40*/  BSYNC B0 ;  /* 0x0000000000007941 */ /* 0x000fea0003800000 */
.L_x_3182:
        /* <DEDUP_REMOVED lines=33> */
.L_x_3186:
[----:B------:R-:W2:Y:S01]  /*2e60*/  LDG.E.STRONG.GPU R30, [R28.64] ;  /* 0x0000000e1c1e7981 */ /* 0x000ea2000c1ef900 */
[----:B------:R-:W-:Y:S01]  /*2e70*/  YIELD ;  /* 0x0000000000007946 */ /* 0x000fe20003800000 */
[----:B--2---:R-:W-:Y:S01]  /*2e80*/  ISETP.NE.AND P6, PT, R30, R25, PT ;  /* 0x000000191e00720c */ /* 0x004fe20003fc5270 */
[----:B------:R-:W-:-:S12]  /*2e90*/  CCTL.IVALL ;  /* 0x00000000ff00798f */ /* 0x000fd80002000000 */
[----:B------:R-:W-:Y:S05]  /*2ea0*/  @P6 BRA `(.L_x_3186) ;  /* 0xffffffb000006947 */ /* 0x000fea000383ffff */
.L_x_3185:
        /* <DEDUP_REMOVED lines=26> */
.L_x_3190:
        /* <DEDUP_REMOVED lines=116> */
.L_x_3189:
        /* <DEDUP_REMOVED lines=64> */
.L_x_3191:
[----:B------:R-:W-:-:S04]  /*3b90*/  LOP3.LUT P6, RZ, R34, 0x1, RZ, 0xc0, !PT ;  /* 0x0000000122ff7812 */ /* 0x000fc800078cc0ff */
[----:B------:R-:W-:-:S13]  /*3ba0*/  ISETP.NE.OR P6, PT, RZ, UR4, P6 ;  /* 0x00000004ff007c0c */ /* 0x000fda000b7c5670 */
[----:B------:R-:W-:Y:S05]  /*3bb0*/  @!P6 BRA `(.L_x_3187) ;  /* 0x000002000000e947 */ /* 0x000fea0003800000 */
.L_x_3188:
        /* <DEDUP_REMOVED lines=32> */
.L_x_3187:
        /* <DEDUP_REMOVED lines=11> */
.L_x_3193:
[----:B------:R-:W-:Y:S05]  /*3e70*/  BSYNC B0 ;  /* 0x0000000000007941 */ /* 0x000fea0003800000 */
.L_x_3192:
        /* <DEDUP_REMOVED lines=17> */
.L_x_3184:
        /* <DEDUP_REMOVED lines=25> */
.L_x_3194:
        /* <DEDUP_REMOVED lines=18> */
.L_x_3196:
[----:B------:R-:W-:Y:S05]  /*4240*/  BSYNC B0 ;  /* 0x0000000000007941 */ /* 0x000fea0003800000 */
.L_x_3195:
        /* <DEDUP_REMOVED lines=19> */
.L_x_3197:
        /* <DEDUP_REMOVED lines=20> */
.L_x_3199:
[----:B------:R-:W-:Y:S05]  /*44c0*/  BSYNC B0 ;  /* 0x0000000000007941 */ /* 0x000fea0003800000 */
.L_x_3198:
        /* <DEDUP_REMOVED lines=19> */
.L_x_3200:
        /* <DEDUP_REMOVED lines=20> */
.L_x_3202:
[----:B------:R-:W-:Y:S05]  /*4740*/  BSYNC B0 ;  /* 0x0000000000007941 */ /* 0x000fea0003800000 */
.L_x_3201:
        /* <DEDUP_REMOVED lines=19> */
.L_x_3203:
        /* <DEDUP_REMOVED lines=20> */
.L_x_3205:
[----:B------:R-:W-:Y:S05]  /*49c0*/  BSYNC B0 ;  /* 0x0000000000007941 */ /* 0x000fea0003800000 */
.L_x_3204:
        /* <DEDUP_REMOVED lines=19> */
.L_x_3206:
        /* <DEDUP_REMOVED lines=20> */
.L_x_3208:
[----:B------:R-:W-:Y:S05]  /*4c40*/  BSYNC B0 ;  /* 0x0000000000007941 */ /* 0x000fea0003800000 */
.L_x_3207:
        /* <DEDUP_REMOVED lines=23> */
.L_x_3209:
        /* <DEDUP_REMOVED lines=17> */
.L_x_3211:
[----:B------:R-:W-:Y:S05]  /*4ed0*/  BSYNC B0 ;  /* 0x0000000000007941 */ /* 0x000fea0003800000 */
.L_x_3210:
        /* <DEDUP_REMOVED lines=22> */
.L_x_3212:
        /* <DEDUP_REMOVED lines=17> */
.L_x_3214:
[----:B------:R-:W-:Y:S05]  /*5150*/  BSYNC B0 ;  /* 0x0000000000007941 */ /* 0x000fea0003800000 */
.L_x_3213:
        /* <DEDUP_REMOVED lines=22> */
.L_x_3215:
        /* <DEDUP_REMOVED lines=16> */
.L_x_3217:
[----:B------:R-:W-:Y:S05]  /*53c0*/  BSYNC B0 ;  /* 0x0000000000007941 */ /* 0x000fea0003800000 */
.L_x_3216:
[----:B------:R-:W-:Y:S01]  /*53d0*/  ULDC UR4, c[0x0][0x10] ;  /* 0x0000040000047ab9 */ /* 0x000fe20000000800 */
[----:B------:R-:W-:Y:S01]  /*53e0*/  IADD3 R62, R62, 0x1, RZ ;  /* 0x000000013e3e7810 */ /* 0x000fe20007ffe0ff */
[----:B------:R-:W-:-:S04]  /*53f0*/  UIADD3 UR7, UR7, UR4, URZ ;  /* 0x0000000407077290 */ /* 0x000fc8000fffe03f */
[----:B------:R-:W-:-:S06]  /*5400*/  UISETP.GE.AND UP0, UPT, UR7, UR6, UPT ;  /* 0x000000060700728c */ /* 0x000fcc000bf06270 */
[----:B------:R-:W-:-:S13]  /*5410*/  PLOP3.LUT P0, PT, PT, PT, UP0, 0x80, 0x0 ;  /* 0x000000000000781c */ /* 0x000fda0003f0f008 */
[----:B------:R-:W-:Y:S01]  /*5420*/  @P0 CALL.REL.NOINC `(.L_x_3167) ;  /* 0x0000001000000944 */ /* 0x000fe20003c00000 */
[----:B------:R-:W-:Y:S05]  /*5430*/  BRA `(.L_x_3218) ;  /* 0xffffaf7000007947 */ /* 0x000fea000383ffff */
.L_x_3167:
        /* <DEDUP_REMOVED lines=18> */
.L_x_3220:
[----:B------:R-:W-:Y:S05]  /*5560*/  BSYNC B0 ;  /* 0x0000000000007941 */ /* 0x000fea0003800000 */
.L_x_3219:
        /* <DEDUP_REMOVED lines=11> */
.L_x_3222:
[----:B------:R-:W2:Y:S01]  /*5620*/  LDG.E.STRONG.GPU R5, [R2.64] ;  /* 0x0000000e02057981 */ /* 0x000ea2000c1ef900 */
[----:B------:R-:W-:Y:S01]  /*5630*/  YIELD ;  /* 0x0000000000007946 */ /* 0x000fe20003800000 */
[----:B--2---:R-:W-:Y:S01]  /*5640*/  ISETP.NE.AND P0, PT, R5, R4, PT ;  /* 0x000000040500720c */ /* 0x004fe20003f05270 */
[----:B------:R-:W-:-:S12]  /*5650*/  CCTL.IVALL ;  /* 0x00000000ff00798f */ /* 0x000fd80002000000 */
[----:B------:R-:W-:Y:S05]  /*5660*/  @P0 BRA `(.L_x_3222) ;  /* 0xffffffb000000947 */ /* 0x000fea000383ffff */
.L_x_3221:
        /* <DEDUP_REMOVED lines=25> */
.L_x_3223:
        /* <DEDUP_REMOVED lines=26> */
.L_x_3224:
        /* <DEDUP_REMOVED lines=14> */
.L_x_5638:


//--------------------- .text._Z35group_norm_nhwc_bwd_one_pass_kernelI11Fp32IOFp16WLi128ELi98ELi392EEv26Group_norm_nhwc_bwd_params --------------------------
	.section	.text._Z35group_norm_nhwc_bwd_one_pass_kernelI11Fp32IOFp16WLi128ELi98ELi392EEv26Group_norm_nhwc_bwd_params,"ax",@progbits
	.sectioninfo	@"SHI_REGISTERS=128"
	.align	128
        .global         _Z35group_norm_nhwc_bwd_one_pass_kernelI11Fp32IOFp16WLi128ELi98ELi392EEv26Group_norm_nhwc_bwd_params
        .type           _Z35group_norm_nhwc_bwd_one_pass_kernelI11Fp32IOFp16WLi128ELi98ELi392EEv26Group_norm_nhwc_bwd_params,@function
        .size           _Z35group_norm_nhwc_bwd_one_pass_kernelI11Fp32IOFp16WLi128ELi98ELi392EEv26Group_norm_nhwc_bwd_params,(.L_x_5639 - _Z35group_norm_nhwc_bwd_one_pass_kernelI11Fp32IOFp16WLi128ELi98ELi392EEv26Group_norm_nhwc_bwd_params)
        .other          _Z35group_norm_nhwc_bwd_one_pass_kernelI11Fp32IOFp16WLi128ELi98ELi392EEv26Group_norm_nhwc_bwd_params,@"STO_CUDA_ENTRY STV_DEFAULT"
_Z35group_norm_nhwc_bwd_one_pass_kernelI11Fp32IOFp16WLi128ELi98ELi392EEv26Group_norm_nhwc_bwd_params:
.text._Z35group_norm_nhwc_bwd_one_pass_kernelI11Fp32IOFp16WLi128ELi98ELi392EEv26Group_norm_nhwc_bwd_params:
        /* <DEDUP_REMOVED lines=114> */
.L_x_3308:
        /* <DEDUP_REMOVED lines=377> */
[----:B--2---:R-:W-:Y:S01]  /*1eb0*/  @P0 HADD2.F32 R2, -RZ, R0.H0_H0 ;  /* 0x20000000ff020230 */ /* 0x004fe20000004100 */
[----:B------:R-:W-:Y:S01]  /*1ec0*/  HFMA2.MMA R0, -RZ, RZ, 0, 1.1920928955078125e-07 ;  /* 0x00000002ff007435 */ /* 0x000fe200000001ff */
[----:B---3--:R-:W-:-:S09]  /*1ed0*/  @P0 HADD2.F32 R3, -RZ, R4.H0_H0 ;  /* 0x20000004ff030230 */ /* 0x008fd20000004100 */
[----:B------:R-:W-:-:S05]  /*1ee0*/  IMAD.WIDE R78, R81, R0, c[0x0][0x188] ;  /* 0x00006200514e7625 */ /* 0x000fca00078e0200 */
[----:B------:R-:W2:Y:S04]  /*1ef0*/  LDG.E.U16 R4, [R78.64] ;  /* 0x0000000c4e047981 */ /* 0x000ea8000c1e1500 */
[----:B------:R-:W3:Y:S01]  /*1f00*/  LDG.E.U16 R0, [R78.64+0x2] ;  /* 0x0000020c4e007981 */ /* 0x000ee2000c1e1500 */
[----:B--2---:R-:W-:Y:S02]  /*1f10*/  HADD2.F32 R4, -RZ, R4.H0_H0 ;  /* 0x20000004ff047230 */ /* 0x004fe40000004100 */
[----:B---3--:R-:W-:Y:S02]  /*1f20*/  HADD2.F32 R0, -RZ, R0.H0_H0 ;  /* 0x20000000ff007230 */ /* 0x008fe40000004100 */
.L_x_3227:
[----:B01----:R-:W-:Y:S05]  /*1f30*/  BSYNC B0 ;  /* 0x0000000000007941 */ /* 0x003fea0003800000 */
.L_x_3226:
        /* <DEDUP_REMOVED lines=26> */
.L_x_3228:
        /* <DEDUP_REMOVED lines=31> */
.L_x_3229:
        /* <DEDUP_REMOVED lines=39> */
.L_x_3230:
        /* <DEDUP_REMOVED lines=35> */
.L_x_3231:
        /* <DEDUP_REMOVED lines=35> */
.L_x_3232:
        /* <DEDUP_REMOVED lines=35> */
.L_x_3233:
        /* <DEDUP_REMOVED lines=35> */
.L_x_3234:
        /* <DEDUP_REMOVED lines=35> */
.L_x_3235:
        /* <DEDUP_REMOVED lines=35> */
.L_x_3236:
        /* <DEDUP_REMOVED lines=35> */
.L_x_3237:
        /* <DEDUP_REMOVED lines=35> */
.L_x_3238:
        /* <DEDUP_REMOVED lines=35> */
.L_x_3239:
        /* <DEDUP_REMOVED lines=35> */
.L_x_3240:
        /* <DEDUP_REMOVED lines=35> */
.L_x_3241:
        /* <DEDUP_REMOVED lines=35> */
.L_x_3242:
        /* <DEDUP_REMOVED lines=35> */
.L_x_3243:
        /* <DEDUP_REMOVED lines=81> */
.L_x_3245:
[----:B-1----:R-:W-:Y:S05]  /*46c0*/  BSYNC B0 ;  /* 0x0000000000007941 */ /* 0x002fea0003800000 */
.L_x_3244:
        /* <DEDUP_REMOVED lines=42> */
.L_x_3247:
[----:B------:R-:W-:Y:S05]  /*4970*/  BSYNC B0 ;  /* 0x0000000000007941 */ /* 0x000fea0003800000 */
.L_x_3246:
        /* <DEDUP_REMOVED lines=19> */
.L_x_3249:
[----:B------:R-:W-:Y:S05]  /*4ab0*/  BSYNC B0 ;  /* 0x0000000000007941 */ /* 0x000fea0003800000 */
.L_x_3248:
        /* <DEDUP_REMOVED lines=32> */
.L_x_3252:
[----:B------:R-:W2:Y:S01]  /*4cc0*/  LDG.E.STRONG.GPU R44, [R40.64] ;  /* 0x0000000c282c7981 */ /* 0x000ea2000c1ef900 */
[----:B------:R-:W-:Y:S01]  /*4cd0*/  YIELD ;  /* 0x0000000000007946 */ /* 0x000fe20003800000 */
[----:B--2---:R-:W-:Y:S01]  /*4ce0*/  ISETP.NE.AND P6, PT, R44, R47, PT ;  /* 0x0000002f2c00720c */ /* 0x004fe20003fc5270 */
[----:B------:R-:W-:-:S12]  /*4cf0*/  CCTL.IVALL ;  /* 0x00000000ff00798f */ /* 0x000fd80002000000 */
[----:B------:R-:W-:Y:S05]  /*4d00*/  @P6 BRA `(.L_x_3252) ;  /* 0xffffffb000006947 */ /* 0x000fea000383ffff */
.L_x_3251:
        /* <DEDUP_REMOVED lines=18> */
.L_x_3256:
        /* <DEDUP_REMOVED lines=116> */
.L_x_3255:
        /* <DEDUP_REMOVED lines=62> */
.L_x_3257:
[----:B------:R-:W-:-:S06]  /*5950*/  UISETP.NE.OR UP0, UPT, UR4, URZ, UP0 ;  /* 0x0000003f0400728c */ /* 0x000fcc0008705670 */
[----:B------:R-:W-:-:S13]  /*5960*/  PLOP3.LUT P6, PT, PT, PT, UP0, 0x80, 0x0 ;  /* 0x000000000000781c */ /* 0x000fda0003fcf008 */
[----:B------:R-:W-:Y:S05]  /*5970*/  @!P6 BRA `(.L_x_3253) ;  /* 0x000001f00000e947 */ /* 0x000fea0003800000 */
.L_x_3254:
        /* <DEDUP_REMOVED lines=31> */
.L_x_3253:
        /* <DEDUP_REMOVED lines=10> */
.L_x_3259:
[----:B------:R-:W-:Y:S05]  /*5c10*/  BSYNC B0 ;  /* 0x0000000000007941 */ /* 0x000fea0003800000 */
.L_x_3258:
        /* <DEDUP_REMOVED lines=19> */
.L_x_3250:
        /* <DEDUP_REMOVED lines=29> */
.L_x_3260:
        /* <DEDUP_REMOVED lines=18> */
.L_x_3262:
[----:B------:R-:W-:Y:S05]  /*6040*/  BSYNC B0 ;  /* 0x0000000000007941 */ /* 0x000fea0003800000 */
.L_x_3261:
        /* <DEDUP_REMOVED lines=22> */
.L_x_3263:
        /* <DEDUP_REMOVED lines=18> */
.L_x_3265:
[----:B------:R-:W-:Y:S05]  /*62d0*/  BSYNC B0 ;  /* 0x0000000000007941 */ /* 0x000fea0003800000 */
.L_x_3264:
        /* <DEDUP_REMOVED lines=20> */
.L_x_3266:
        /* <DEDUP_REMOVED lines=18> */
.L_x_3268:
[----:B------:R-:W-:Y:S05]  /*6540*/  BSYNC B0 ;  /* 0x0000000000007941 */ /* 0x000fea0003800000 */
.L_x_3267:
        /* <DEDUP_REMOVED lines=20> */
.L_x_3269:
        /* <DEDUP_REMOVED lines=18> */
.L_x_3271:
[----:B------:R-:W-:Y:S05]  /*67b0*/  BSYNC B0 ;  /* 0x0000000000007941 */ /* 0x000fea0003800000 */
.L_x_3270:
        /* <DEDUP_REMOVED lines=20> */
.L_x_3272:
        /* <DEDUP_REMOVED lines=18> */
.L_x_3274:
[----:B------:R-:W-:Y:S05]  /*6a20*/  BSYNC B0 ;  /* 0x0000000000007941 */ /* 0x000fea0003800000 */
.L_x_3273:
        /* <DEDUP_REMOVED lines=20> */
.L_x_3275:
        /* <DEDUP_REMOVED lines=18> */
.L_x_3277:
[----:B------:R-:W-:Y:S05]  /*6c90*/  BSYNC B0 ;  /* 0x0000000000007941 */ /* 0x000fea0003800000 */
.L_x_3276:
        /* <DEDUP_REMOVED lines=20> */
.L_x_3278:
        /* <DEDUP_REMOVED lines=18> */
.L_x_3280:
[----:B------:R-:W-:Y:S05]  /*6f00*/  BSYNC B0 ;  /* 0x0000000000007941 */ /* 0x000fea0003800000 */
.L_x_3279:
        /* <DEDUP_REMOVED lines=20> */
.L_x_3281:
        /* <DEDUP_REMOVED lines=17> */
.L_x_3283:
[----:B------:R-:W-:Y:S05]  /*7160*/  BSYNC B0 ;  /* 0x0000000000007941 */ /* 0x000fea0003800000 */
.L_x_3282:
        /* <DEDUP_REMOVED lines=19> */
.L_x_3284:
        /* <DEDUP_REMOVED lines=17> */
.L_x_3286:
[----:B------:R-:W-:Y:S05]  /*73b0*/  BSYNC B0 ;  /* 0x0000000000007941 */ /* 0x000fea0003800000 */
.L_x_3285:
        /* <DEDUP_REMOVED lines=19> */
.L_x_3287:
        /* <DEDUP_REMOVED lines=17> */
.L_x_3289:
[----:B------:R-:W-:Y:S05]  /*7600*/  BSYNC B0 ;  /* 0x0000000000007941 */ /* 0x000fea0003800000 */
.L_x_3288:
        /* <DEDUP_REMOVED lines=19> */
.L_x_3290:
        /* <DEDUP_REMOVED lines=17> */
.L_x_3292:
[----:B------:R-:W-:Y:S05]  /*7850*/  BSYNC B0 ;  /* 0x0000000000007941 */ /* 0x000fea0003800000 */
.L_x_3291:
        /* <DEDUP_REMOVED lines=19> */
.L_x_3293:
        /* <DEDUP_REMOVED lines=17> */
.L_x_3295:
[----:B------:R-:W-:Y:S05]  /*7aa0*/  BSYNC B0 ;  /* 0x0000000000007941 */ /* 0x000fea0003800000 */
.L_x_3294:
        /* <DEDUP_REMOVED lines=19> */
.L_x_3296:
        /* <DEDUP_REMOVED lines=22> */
.L_x_3298:
[----:B------:R-:W-:Y:S05]  /*7d40*/  BSYNC B0 ;  /* 0x0000000000007941 */ /* 0x000fea0003800000 */
.L_x_3297:
        /* <DEDUP_REMOVED lines=19> */
.L_x_3299:
        /* <DEDUP_REMOVED lines=22> */
.L_x_3301:
[----:B------:R-:W-:Y:S05]  /*7fe0*/  BSYNC B0 ;  /* 0x0000000000007941 */ /* 0x000fea0003800000 */
.L_x_3300:
        /* <DEDUP_REMOVED lines=19> */
.L_x_3302:
        /* <DEDUP_REMOVED lines=22> */
.L_x_3304:
[----:B------:R-:W-:Y:S05]  /*8280*/  BSYNC B0 ;  /* 0x0000000000007941 */ /* 0x000fea0003800000 */
.L_x_3303:
        /* <DEDUP_REMOVED lines=19> */
.L_x_3305:
        /* <DEDUP_REMOVED lines=19> */
.L_x_3307:
[----:B------:R-:W-:Y:S05]  /*84f0*/  BSYNC B0 ;  /* 0x0000000000007941 */ /* 0x000fea0003800000 */
.L_x_3306:
[----:B------:R-:W-:Y:S02]  /*8500*/  IADD3 R6, R6, c[0x0][0x10], RZ ;  /* 0x0000040006067a10 */ /* 0x000fe40007ffe0ff */
[----:B------:R-:W-:Y:S02]  /*8510*/  IADD3 R91, R91, 0x1, RZ ;  /* 0x000000015b5b7810 */ /* 0x000fe40007ffe0ff */
[----:B------:R-:W-:-:S13]  /*8520*/  ISETP.GE.AND P0, PT, R6, UR6, PT ;  /* 0x0000000606007c0c */ /* 0x000fda000bf06270 */
[----:B------:R-:W-:Y:S01]  /*8530*/  @P0 CALL.REL.NOINC `(.L_x_3225) ;  /* 0x0000001000000944 */ /* 0x000fe20003c00000 */
[----:B------:R-:W-:Y:S05]  /*8540*/  BRA `(.L_x_3308) ;  /* 0xffff81d000007947 */ /* 0x000fea000383ffff */
.L_x_3225:
        /* <DEDUP_REMOVED lines=18> */
.L_x_3310:
[----:B------:R-:W-:Y:S05]  /*8670*/  BSYNC B0 ;  /* 0x0000000000007941 */ /* 0x000fea0003800000 */
.L_x_3309:
        /* <DEDUP_REMOVED lines=11> */
.L_x_3312:
[----:B0-----:R-:W2:Y:S01]  /*8730*/  LDG.E.STRONG.GPU R5, [R2.64] ;  /* 0x0000000c02057981 */ /* 0x001ea2000c1ef900 */
[----:B------:R-:W-:Y:S01]  /*8740*/  YIELD ;  /* 0x0000000000007946 */ /* 0x000fe20003800000 */
[----:B--2---:R-:W-:Y:S01]  /*8750*/  ISETP.NE.AND P0, PT, R5, R0, PT ;  /* 0x000000000500720c */ /* 0x004fe20003f05270 */
[----:B------:R-:W-:-:S12]  /*8760*/  CCTL.IVALL ;  /* 0x00000000ff00798f */ /* 0x000fd80002000000 */
[----:B------:R-:W-:Y:S05]  /*8770*/  @P0 BRA `(.L_x_3312) ;  /* 0xffffffb000000947 */ /* 0x000fea000383ffff */
.L_x_3311:
        /* <DEDUP_REMOVED lines=25> */
.L_x_3313:
        /* <DEDUP_REMOVED lines=20> */
[----:B--2---:R-:W-:Y:S02]  /*8a50*/  F2FP.PACK_AB R17, R11, R0 ;  /* 0x000000000b11723e */ /* 0x004fe400000000ff */
[----:B---3--:R-:W-:-:S03]  /*8a60*/  F2FP.PACK_AB R19, R15, R12 ;  /* 0x0000000c0f13723e */ /* 0x008fc600000000ff */
[----:B------:R0:W-:Y:S04]  /*8a70*/  STG.E [R2.64], R17 ;  /* 0x0000001102007986 */ /* 0x0001e8000c10190c */
[----:B------:R0:W-:Y:S02]  /*8a80*/  STG.E [R4.64], R19 ;  /* 0x0000001304007986 */ /* 0x0001e4000c10190c */
[----:B------:R-:W-:Y:S05]  /*8a90*/  @P0 BRA `(.L_x_3313) ;  /* 0xfffffe7000000947 */ /* 0x000fea000383ffff */
[----:B------:R-:W-:Y:S05]  /*8aa0*/  EXIT ;  /* 0x000000000000794d */ /* 0x000fea0003800000 */
.L_x_3314:
        /* <DEDUP_REMOVED lines=13> */
.L_x_5639:


//--------------------- .text._Z35group_norm_nhwc_bwd_one_pass_kernelI11Fp32IOFp16WLi256ELi98ELi392EEv26Group_norm_nhwc_bwd_params --------------------------
	.section	.text._Z35group_norm_nhwc_bwd_one_pass_kernelI11Fp32IOFp16WLi256ELi98ELi392EEv26Group_norm_nhwc_bwd_params,"ax",@progbits
	.sectioninfo	@"SHI_REGISTERS=128"
	.align	128
        .global         _Z35group_norm_nhwc_bwd_one_pass_kernelI11Fp32IOFp16WLi256ELi98ELi392EEv26Group_norm_nhwc_bwd_params
        .type           _Z35group_norm_nhwc_bwd_one_pass_kernelI11Fp32IOFp16WLi256ELi98ELi392EEv26Group_norm_nhwc_bwd_params,@function
        .size           _Z35group_norm_nhwc_bwd_one_pass_kernelI11Fp32IOFp16WLi256ELi98ELi392EEv26Group_norm_nhwc_bwd_params,(.L_x_5640 - _Z35group_norm_nhwc_bwd_one_pass_kernelI11Fp32IOFp16WLi256ELi98ELi392EEv26Group_norm_nhwc_bwd_params)
        .other          _Z35group_norm_nhwc_bwd_one_pass_kernelI11Fp32IOFp16WLi256ELi98ELi392EEv26Group_norm_nhwc_bwd_params,@"STO_CUDA_ENTRY STV_DEFAULT"
_Z35group_norm_nhwc_bwd_one_pass_kernelI11Fp32IOFp16WLi256ELi98ELi392EEv26Group_norm_nhwc_bwd_params:
.text._Z35group_norm_nhwc_bwd_one_pass_kernelI11Fp32IOFp16WLi256ELi98ELi392EEv26Group_norm_nhwc_bwd_params:
        /* <DEDUP_REMOVED lines=75> */
.L_x_3462:
        /* <DEDUP_REMOVED lines=779> */
[----:B---3--:R-:W-:-:S03]  /*3560*/  @P0 HADD2.F32 R4, -RZ, R0.H0_H0 ;  /* 0x20000000ff040230 */ /* 0x008fc60000004100 */
[----:B------:R0:W5:Y:S01]  /*3570*/  LDL.LU R0, [R1+0xb4] ;  /* 0x0000b40001007983 */ /* 0x0001620000300800 */
[----:B--2---:R-:W-:Y:S02]  /*3580*/  HADD2.F32 R3, -RZ, R3.H0_H0 ;  /* 0x20000003ff037230 */ /* 0x004fe40000004100 */
[----:B----4-:R-:W-:Y:S02]  /*3590*/  @P0 HADD2.F32 R5, -RZ, R83.H0_H0 ;  /* 0x20000053ff050230 */ /* 0x010fe40000004100 */
[----:B------:R-:W-:Y:S02]  /*35a0*/  HADD2.F32 R82, -RZ, R82.H0_H0 ;  /* 0x20000052ff527230 */ /* 0x000fe40000004100 */
.L_x_3317:
[----:B01----:R-:W-:Y:S05]  /*35b0*/  BSYNC B0 ;  /* 0x0000000000007941 */ /* 0x003fea0003800000 */
.L_x_3316:
        /* <DEDUP_REMOVED lines=40> */
.L_x_3318:
        /* <DEDUP_REMOVED lines=64> */
.L_x_3319:
        /* <DEDUP_REMOVED lines=89> */
.L_x_3320:
        /* <DEDUP_REMOVED lines=85> */
.L_x_3321:
        /* <DEDUP_REMOVED lines=77> */
.L_x_3322:
        /* <DEDUP_REMOVED lines=65> */
.L_x_3323:
        /* <DEDUP_REMOVED lines=60> */
.L_x_3324:
        /* <DEDUP_REMOVED lines=49> */
.L_x_3325:
        /* <DEDUP_REMOVED lines=42> */
.L_x_3326:
        /* <DEDUP_REMOVED lines=38> */
.L_x_3327:
        /* <DEDUP_REMOVED lines=37> */
.L_x_3328:
        /* <DEDUP_REMOVED lines=37> */
.L_x_3329:
        /* <DEDUP_REMOVED lines=37> */
.L_x_3330:
        /* <DEDUP_REMOVED lines=37> */
.L_x_3331:
        /* <DEDUP_REMOVED lines=37> */
.L_x_3332:
        /* <DEDUP_REMOVED lines=37> */
.L_x_3333:
        /* <DEDUP_REMOVED lines=37> */
.L_x_3334:
        /* <DEDUP_REMOVED lines=37> */
.L_x_3335:
        /* <DEDUP_REMOVED lines=36> */
.L_x_3336:
        /* <DEDUP_REMOVED lines=35> */
.L_x_3337:
        /* <DEDUP_REMOVED lines=35> */
.L_x_3338:
        /* <DEDUP_REMOVED lines=35> */
.L_x_3339:
        /* <DEDUP_REMOVED lines=35> */
.L_x_3340:
        /* <DEDUP_REMOVED lines=35> */
.L_x_3341:
        /* <DEDUP_REMOVED lines=35> */
.L_x_3342:
        /* <DEDUP_REMOVED lines=35> */
.L_x_3343:
        /* <DEDUP_REMOVED lines=35> */
.L_x_3344:
        /* <DEDUP_REMOVED lines=35> */
.L_x_3345:
        /* <DEDUP_REMOVED lines=35> */
.L_x_3346:
        /* <DEDUP_REMOVED lines=33> */
.L_x_3347:
        /* <DEDUP_REMOVED lines=33> */
.L_x_3348:
        /* <DEDUP_REMOVED lines=33> */
.L_x_3349:
        /* <DEDUP_REMOVED lines=96> */
.L_x_3351:
[----:B------:R-:W-:Y:S05]  /*92a0*/  BSYNC B0 ;  /* 0x0000000000007941 */ /* 0x000fea0003800000 */
.L_x_3350:
        /* <DEDUP_REMOVED lines=39> */
.L_x_3353:
[----:B------:R-:W-:Y:S05]  /*9520*/  BSYNC B0 ;  /* 0x0000000000007941 */ /* 0x000fea0003800000 */
.L_x_3352:
        /* <DEDUP_REMOVED lines=21> */
.L_x_3355:
[----:B------:R-:W-:Y:S05]  /*9680*/  BSYNC B0 ;  /* 0x0000000000007941 */ /* 0x000fea0003800000 */
.L_x_3354:
        /* <DEDUP_REMOVED lines=42> */
.L_x_3358:
[----:B------:R-:W-:Y:S02]  /*9930*/  MOV R56, UR16 ;  /* 0x0000001000387c02 */ /* 0x000fe40008000f00 */
[----:B------:R-:W-:-:S05]  /*9940*/  MOV R57, UR17 ;  /* 0x0000001100397c02 */ /* 0x000fca0008000f00 */
[----:B------:R-:W2:Y:S01]  /*9950*/  LDG.E.STRONG.GPU R56, [R56.64] ;  /* 0x0000001238387981 */ /* 0x000ea2000c1ef900 */
[----:B------:R-:W-:Y:S01]  /*9960*/  YIELD ;  /* 0x0000000000007946 */ /* 0x000fe20003800000 */
[----:B--2---:R-:W-:Y:S01]  /*9970*/  ISETP.NE.AND P0, PT, R56, R58, PT ;  /* 0x0000003a3800720c */ /* 0x004fe20003f05270 */
[----:B------:R-:W-:-:S12]  /*9980*/  CCTL.IVALL ;  /* 0x00000000ff00798f */ /* 0x000fd80002000000 */
[----:B------:R-:W-:Y:S05]  /*9990*/  @P0 BRA `(.L_x_3358) ;  /* 0xffffff9000000947 */ /* 0x000fea000383ffff */
.L_x_3357:
        /* <DEDUP_REMOVED lines=20> */
.L_x_3362:
        /* <DEDUP_REMOVED lines=154> */
.L_x_3361:
        /* <DEDUP_REMOVED lines=83> */
.L_x_3363:
[----:B01----:R-:W-:-:S13]  /*a9b0*/  ISETP.NE.OR P0, PT, RZ, UR14, P0 ;  /* 0x0000000eff007c0c */ /* 0x003fda0008705670 */
[----:B------:R-:W-:Y:S05]  /*a9c0*/  @!P0 BRA `(.L_x_3359) ;  /* 0x000002a000008947 */ /* 0x000fea0003800000 */
.L_x_3360:
        /* <DEDUP_REMOVED lines=42> */
.L_x_3359:
        /* <DEDUP_REMOVED lines=16> */
.L_x_3365:
[----:B------:R-:W-:Y:S05]  /*ad70*/  BSYNC B0 ;  /* 0x0000000000007941 */ /* 0x000fea0003800000 */
.L_x_3364:
        /* <DEDUP_REMOVED lines=24> */
.L_x_3356:
        /* <DEDUP_REMOVED lines=28> */
.L_x_3366:
        /* <DEDUP_REMOVED lines=20> */
.L_x_3368:
[----:B------:R-:W-:Y:S05]  /*b200*/  BSYNC B0 ;  /* 0x0000000000007941 */ /* 0x000fea0003800000 */
.L_x_3367:
        /* <DEDUP_REMOVED lines=27> */
.L_x_3369:
        /* <DEDUP_REMOVED lines=19> */
.L_x_3371:
[----:B------:R-:W-:Y:S05]  /*b4f0*/  BSYNC B0 ;  /* 0x0000000000007941 */ /* 0x000fea0003800000 */
.L_x_3370:
        /* <DEDUP_REMOVED lines=27> */
.L_x_3372:
        /* <DEDUP_REMOVED lines=19> */
.L_x_3374:
[----:B------:R-:W-:Y:S05]  /*b7e0*/  BSYNC B0 ;  /* 0x0000000000007941 */ /* 0x000fea0003800000 */
.L_x_3373:
        /* <DEDUP_REMOVED lines=43> */
.L_x_3375:
        /* <DEDUP_REMOVED lines=19> */
.L_x_3377:
[----:B------:R-:W-:Y:S05]  /*bbd0*/  BSYNC B0 ;  /* 0x0000000000007941 */ /* 0x000fea0003800000 */
.L_x_3376:
        /* <DEDUP_REMOVED lines=21> */
.L_x_3378:
        /* <DEDUP_REMOVED lines=21> */
.L_x_3380:
[----:B------:R-:W-:Y:S05]  /*be80*/  BSYNC B0 ;  /* 0x0000000000007941 */ /* 0x000fea0003800000 */
.L_x_3379:
        /* <DEDUP_REMOVED lines=21> */
.L_x_3381:
        /* <DEDUP_REMOVED lines=21> */
.L_x_3383:
[----:B------:R-:W-:Y:S05]  /*c130*/  BSYNC B0 ;  /* 0x0000000000007941 */ /* 0x000fea0003800000 */
.L_x_3382:
        /* <DEDUP_REMOVED lines=39> */
.L_x_3384:
        /* <DEDUP_REMOVED lines=19> */
.L_x_3386:
[----:B------:R-:W-:Y:S05]  /*c4e0*/  BSYNC B0 ;  /* 0x0000000000007941 */ /* 0x000fea0003800000 */
.L_x_3385:
        /* <DEDUP_REMOVED lines=21> */
.L_x_3387:
        /* <DEDUP_REMOVED lines=21> */
.L_x_3389:
[----:B------:R-:W-:Y:S05]  /*c790*/  BSYNC B0 ;  /* 0x0000000000007941 */ /* 0x000fea0003800000 */
.L_x_3388:
        /* <DEDUP_REMOVED lines=21> */
.L_x_3390:
        /* <DEDUP_REMOVED lines=21> */
.L_x_3392:
[----:B------:R-:W-:Y:S05]  /*ca40*/  BSYNC B0 ;  /* 0x0000000000007941 */ /* 0x000fea0003800000 */
.L_x_3391:
        /* <DEDUP_REMOVED lines=39> */
.L_x_3393:
        /* <DEDUP_REMOVED lines=19> */
.L_x_3395:
[----:B------:R-:W-:Y:S05]  /*cdf0*/  BSYNC B0 ;  /* 0x0000000000007941 */ /* 0x000fea0003800000 */
.L_x_3394:
        /* <DEDUP_REMOVED lines=21> */
.L_x_3396:
        /* <DEDUP_REMOVED lines=21> */
.L_x_3398:
[----:B------:R-:W-:Y:S05]  /*d0a0*/  BSYNC B0 ;  /* 0x0000000000007941 */ /* 0x000fea0003800000 */
.L_x_3397:
        /* <DEDUP_REMOVED lines=21> */
.L_x_3399:
        /* <DEDUP_REMOVED lines=21> */
.L_x_3401:
[----:B------:R-:W-:Y:S05]  /*d350*/  BSYNC B0 ;  /* 0x0000000000007941 */ /* 0x000fea0003800000 */
.L_x_3400:
        /* <DEDUP_REMOVED lines=39> */
.L_x_3402:
        /* <DEDUP_REMOVED lines=19> */
.L_x_3404:
[----:B------:R-:W-:Y:S05]  /*d700*/  BSYNC B0 ;  /* 0x0000000000007941 */ /* 0x000fea0003800000 */
.L_x_3403:
        /* <DEDUP_REMOVED lines=21> */
.L_x_3405:
        /* <DEDUP_REMOVED lines=21> */
.L_x_3407:
[----:B------:R-:W-:Y:S05]  /*d9b0*/  BSYNC B0 ;  /* 0x0000000000007941 */ /* 0x000fea0003800000 */
.L_x_3406:
        /* <DEDUP_REMOVED lines=21> */
.L_x_3408:
        /* <DEDUP_REMOVED lines=21> */
.L_x_3410:
[----:B------:R-:W-:Y:S05]  /*dc60*/  BSYNC B0 ;  /* 0x0000000000007941 */ /* 0x000fea0003800000 */
.L_x_3409:
        /* <DEDUP_REMOVED lines=39> */
.L_x_3411:
        /* <DEDUP_REMOVED lines=19> */
.L_x_3413:
[----:B------:R-:W-:Y:S05]  /*e010*/  BSYNC B0 ;  /* 0x0000000000007941 */ /* 0x000fea0003800000 */
.L_x_3412:
        /* <DEDUP_REMOVED lines=21> */
.L_x_3414:
        /* <DEDUP_REMOVED lines=21> */
.L_x_3416:
[----:B------:R-:W-:Y:S05]  /*e2c0*/  BSYNC B0 ;  /* 0x0000000000007941 */ /* 0x000fea0003800000 */
.L_x_3415:
        /* <DEDUP_REMOVED lines=21> */
.L_x_3417:
        /* <DEDUP_REMOVED lines=21> */
.L_x_3419:
[----:B------:R-:W-:Y:S05]  /*e570*/  BSYNC B0 ;  /* 0x0000000000007941 */ /* 0x000fea0003800000 */
.L_x_3418:
        /* <DEDUP_REMOVED lines=38> */
.L_x_3420:
        /* <DEDUP_REMOVED lines=19> */
.L_x_3422:
[----:B------:R-:W-:Y:S05]  /*e910*/  BSYNC B0 ;  /* 0x0000000000007941 */ /* 0x000fea0003800000 */
.L_x_3421:
        /* <DEDUP_REMOVED lines=19> */
.L_x_3423:
        /* <DEDUP_REMOVED lines=19> */
.L_x_3425:
[----:B------:R-:W-:Y:S05]  /*eb80*/  BSYNC B0 ;  /* 0x0000000000007941 */ /* 0x000fea0003800000 */
.L_x_3424:
        /* <DEDUP_REMOVED lines=19> */
.L_x_3426:
        /* <DEDUP_REMOVED lines=19> */
.L_x_3428:
[----:B------:R-:W-:Y:S05]  /*edf0*/  BSYNC B0 ;  /* 0x0000000000007941 */ /* 0x000fea0003800000 */
.L_x_3427:
        /* <DEDUP_REMOVED lines=37> */
.L_x_3429:
        /* <DEDUP_REMOVED lines=19> */
.L_x_3431:
[----:B------:R-:W-:Y:S05]  /*f180*/  BSYNC B0 ;  /* 0x0000000000007941 */ /* 0x000fea0003800000 */
.L_x_3430:
        /* <DEDUP_REMOVED lines=19> */
.L_x_3432:
        /* <DEDUP_REMOVED lines=19> */
.L_x_3434:
[----:B------:R-:W-:Y:S05]  /*f3f0*/  BSYNC B0 ;  /* 0x0000000000007941 */ /* 0x000fea0003800000 */
.L_x_3433:
        /* <DEDUP_REMOVED lines=19> */
.L_x_3435:
        /* <DEDUP_REMOVED lines=19> */
.L_x_3437:
[----:B------:R-:W-:Y:S05]  /*f660*/  BSYNC B0 ;  /* 0x0000000000007941 */ /* 0x000fea0003800000 */
.L_x_3436:
        /* <DEDUP_REMOVED lines=37> */
.L_x_3438:
        /* <DEDUP_REMOVED lines=19> */
.L_x_3440:
[----:B------:R-:W-:Y:S05]  /*f9f0*/  BSYNC B0 ;  /* 0x0000000000007941 */ /* 0x000fea0003800000 */
.L_x_3439:
        /* <DEDUP_REMOVED lines=19> */
.L_x_3441:
        /* <DEDUP_REMOVED lines=19> */
.L_x_3443:
[----:B------:R-:W-:Y:S05]  /*fc60*/  BSYNC B0 ;  /* 0x0000000000007941 */ /* 0x000fea0003800000 */
.L_x_3442:
        /* <DEDUP_REMOVED lines=19> */
.L_x_3444:
        /* <DEDUP_REMOVED lines=19> */
.L_x_3446:
[----:B------:R-:W-:Y:S05]  /*fed0*/  BSYNC B0 ;  /* 0x0000000000007941 */ /* 0x000fea0003800000 */
.L_x_3445:
        /* <DEDUP_REMOVED lines=45> */
.L_x_3447:
        /* <DEDUP_REMOVED lines=19> */
.L_x_3449:
[----:B------:R-:W-:Y:S05]  /*102e0*/  BSYNC B0 ;  /* 0x0000000000007941 */ /* 0x000fea0003800000 */
.L_x_3448:
        /* <DEDUP_REMOVED lines=19> */
.L_x_3450:
        /* <DEDUP_REMOVED lines=19> */
.L_x_3452:
[----:B------:R-:W-:Y:S05]  /*10550*/  BSYNC B0 ;  /* 0x0000000000007941 */ /* 0x000fea0003800000 */
.L_x_3451:
        /* <DEDUP_REMOVED lines=19> */
.L_x_3453:
        /* <DEDUP_REMOVED lines=19> */
.L_x_3455:
[----:B------:R-:W-:Y:S05]  /*107c0*/  BSYNC B0 ;  /* 0x0000000000007941 */ /* 0x000fea0003800000 */
.L_x_3454:
        /* <DEDUP_REMOVED lines=19> */
.L_x_3456:
        /* <DEDUP_REMOVED lines=19> */
.L_x_3458:
[----:B------:R-:W-:Y:S05]  /*10a30*/  BSYNC B0 ;  /* 0x0000000000007941 */ /* 0x000fea0003800000 */
.L_x_3457:
        /* <DEDUP_REMOVED lines=19> */
.L_x_3459:
        /* <DEDUP_REMOVED lines=18> */
.L_x_3461:
[----:B------:R-:W-:Y:S05]  /*10c90*/  BSYNC B0 ;  /* 0x0000000000007941 */ /* 0x000fea0003800000 */
.L_x_3460:
[----:B---3--:R-:W-:Y:S02]  /*10ca0*/  ULDC UR5, c[0x0][0x10] ;  /* 0x0000040000057ab9 */ /* 0x008fe40000000800 */
[----:B------:R-:W-:Y:S02]  /*10cb0*/  UIADD3 UR9, UR9, UR5, URZ ;  /* 0x0000000509097290 */ /* 0x000fe4000fffe03f */
[----:B------:R-:W-:Y:S02]  /*10cc0*/  UIADD3 UR4, UR4, 0x1, URZ ;  /* 0x0000000104047890 */ /* 0x000fe4000fffe03f */
[----:B------:R-:W-:-:S06]  /*10cd0*/  UISETP.GE.AND UP0, UPT, UR9, UR8, UPT ;  /* 0x000000080900728c */ /* 0x000fcc000bf06270 */
[----:B------:R-:W-:-:S13]  /*10ce0*/  PLOP3.LUT P0, PT, PT, PT, UP0, 0x80, 0x0 ;  /* 0x000000000000781c */ /* 0x000fda0003f0f008 */
[----:B------:R-:W-:Y:S01]  /*10cf0*/  @P0 CALL.REL.NOINC `(.L_x_3315) ;  /* 0x0000001000000944 */ /* 0x000fe20003c00000 */
[----:B------:R-:W-:Y:S05]  /*10d00*/  BRA `(.L_x_3462) ;  /* 0xfffef7a000007947 */ /* 0x000fea000383ffff */
.L_x_3315:
        /* <DEDUP_REMOVED lines=18> */
.L_x_3464:
[----:B------:R-:W-:Y:S05]  /*10e30*/  BSYNC B0 ;  /* 0x0000000000007941 */ /* 0x000fea0003800000 */
.L_x_3463:
        /* <DEDUP_REMOVED lines=11> */
.L_x_3466:
[----:B------:R-:W2:Y:S01]  /*10ef0*/  LDG.E.STRONG.GPU R5, [R2.64] ;  /* 0x0000001202057981 */ /* 0x000ea2000c1ef900 */
[----:B------:R-:W-:Y:S01]  /*10f00*/  YIELD ;  /* 0x0000000000007946 */ /* 0x000fe20003800000 */
[----:B--2---:R-:W-:Y:S01]  /*10f10*/  ISETP.NE.AND P0, PT, R5, R4, PT ;  /* 0x000000040500720c */ /* 0x004fe20003f05270 */
[----:B------:R-:W-:-:S12]  /*10f20*/  CCTL.IVALL ;  /* 0x00000000ff00798f */ /* 0x000fd80002000000 */
[----:B------:R-:W-:Y:S05]  /*10f30*/  @P0 BRA `(.L_x_3466) ;  /* 0xffffffb000000947 */ /* 0x000fea000383ffff */
.L_x_3465:
        /* <DEDUP_REMOVED lines=25> */
.L_x_3467:
        /* <DEDUP_REMOVED lines=26> */
.L_x_3468:
        /* <DEDUP_REMOVED lines=9> */
.L_x_5640:


//--------------------- .text._Z35group_norm_nhwc_bwd_one_pass_kernelI11Fp32IOFp16WLi512ELi98ELi392EEv26Group_norm_nhwc_bwd_params --------------------------
	.section	.text._Z35group_norm_nhwc_bwd_one_pass_kernelI11Fp32IOFp16WLi512ELi98ELi392EEv26Group_norm_nhwc_bwd_params,"ax",@progbits
	.sectioninfo	@"SHI_REGISTERS=72"
	.align	128
        .global         _Z35group_norm_nhwc_bwd_one_pass_kernelI11Fp32IOFp16WLi512ELi98ELi392EEv26Group_norm_nhwc_bwd_params
        .type           _Z35group_norm_nhwc_bwd_one_pass_kernelI11Fp32IOFp16WLi512ELi98ELi392EEv26Group_norm_nhwc_bwd_params,@function
        .size           _Z35group_norm_nhwc_bwd_one_pass_kernelI11Fp32IOFp16WLi512ELi98ELi392EEv26Group_norm_nhwc_bwd_params,(.L_x_5641 - _Z35group_norm_nhwc_bwd_one_pass_kernelI11Fp32IOFp16WLi512ELi98ELi392EEv26Group_norm_nhwc_bwd_params)
        .other          _Z35group_norm_nhwc_bwd_one_pass_kernelI11Fp32IOFp16WLi512ELi98ELi392EEv26Group_norm_nhwc_bwd_params,@"STO_CUDA_ENTRY STV_DEFAULT"
_Z35group_norm_nhwc_bwd_one_pass_kernelI11Fp32IOFp16WLi512ELi98ELi392EEv26Group_norm_nhwc_bwd_params:
.text._Z35group_norm_nhwc_bwd_one_pass_kernelI11Fp32IOFp16WLi512ELi98ELi392EEv26Group_norm_nhwc_bwd_params:
        /* <DEDUP_REMOVED lines=41> */
.L_x_3558:
        /* <DEDUP_REMOVED lines=3216> */
[----:B--2---:R-:W-:-:S02]  /*cb90*/  @P1 HADD2.F32 R2, -RZ, R0.H0_H0 ;  /* 0x20000000ff021230 */ /* 0x004fc40000004100 */
[----:B---3--:R-:W-:Y:S02]  /*cba0*/  HADD2.F32 R5, -RZ, R5.H0_H0 ;  /* 0x20000005ff057230 */ /* 0x008fe40000004100 */
[----:B----4-:R-:W-:Y:S02]  /*cbb0*/  @P1 HADD2.F32 R3, -RZ, R6.H0_H0 ;  /* 0x20000006ff031230 */ /* 0x010fe40000004100 */
[----:B------:R-:W-:Y:S02]  /*cbc0*/  HADD2.F32 R0, -RZ, R8.H0_H0 ;  /* 0x20000008ff007230 */ /* 0x000fe40000004100 */
.L_x_3471:
[----:B-1----:R-:W-:Y:S05]  /*cbd0*/  BSYNC B0 ;  /* 0x0000000000007941 */ /* 0x002fea0003800000 */
.L_x_3470:
        /* <DEDUP_REMOVED lines=31> */
.L_x_3472:
        /* <DEDUP_REMOVED lines=34> */
.L_x_3473:
        /* <DEDUP_REMOVED lines=45> */
.L_x_3474:
        /* <DEDUP_REMOVED lines=44> */
.L_x_3475:
        /* <DEDUP_REMOVED lines=47> */
.L_x_3476:
        /* <DEDUP_REMOVED lines=42> */
.L_x_3477:
        /* <DEDUP_REMOVED lines=39> */
.L_x_3478:
        /* <DEDUP_REMOVED lines=39> */
.L_x_3479:
        /* <DEDUP_REMOVED lines=39> */
.L_x_3480:
        /* <DEDUP_REMOVED lines=39> */
.L_x_3481:
        /* <DEDUP_REMOVED lines=39> */
.L_x_3482:
        /* <DEDUP_REMOVED lines=39> */
.L_x_3483:
        /* <DEDUP_REMOVED lines=39> */
.L_x_3484:
        /* <DEDUP_REMOVED lines=39> */
.L_x_3485:
        /* <DEDUP_REMOVED lines=40> */
.L_x_3486:
        /* <DEDUP_REMOVED lines=40> */
.L_x_3487:
        /* <DEDUP_REMOVED lines=39> */
.L_x_3488:
        /* <DEDUP_REMOVED lines=39> */
.L_x_3489:
        /* <DEDUP_REMOVED lines=39> */
.L_x_3490:
        /* <DEDUP_REMOVED lines=39> */
.L_x_3491:
        /* <DEDUP_REMOVED lines=39> */
.L_x_3492:
        /* <DEDUP_REMOVED lines=39> */
.L_x_3493:
        /* <DEDUP_REMOVED lines=39> */
.L_x_3494:
        /* <DEDUP_REMOVED lines=39> */
.L_x_3495:
        /* <DEDUP_REMOVED lines=39> */
.L_x_3496:
        /* <DEDUP_REMOVED lines=39> */
.L_x_3497:
        /* <DEDUP_REMOVED lines=39> */
.L_x_3498:
        /* <DEDUP_REMOVED lines=39> */
.L_x_3499:
        /* <DEDUP_REMOVED lines=39> */
.L_x_3500:
        /* <DEDUP_REMOVED lines=39> */
.L_x_3501:
        /* <DEDUP_REMOVED lines=37> */
.L_x_3502:
        /* <DEDUP_REMOVED lines=43> */
.L_x_3503:
        /* <DEDUP_REMOVED lines=38> */
.L_x_3504:
        /* <DEDUP_REMOVED lines=35> */
.L_x_3505:
        /* <DEDUP_REMOVED lines=35> */
.L_x_3506:
        /* <DEDUP_REMOVED lines=35> */
.L_x_3507:
        /* <DEDUP_REMOVED lines=37> */
.L_x_3508:
        /* <DEDUP_REMOVED lines=37> */
.L_x_3509:
        /* <DEDUP_REMOVED lines=37> */
.L_x_3510:
        /* <DEDUP_REMOVED lines=35> */
.L_x_3511:
        /* <DEDUP_REMOVED lines=35> */
.L_x_3512:
        /* <DEDUP_REMOVED lines=35> */
.L_x_3513:
        /* <DEDUP_REMOVED lines=35> */
.L_x_3514:
        /* <DEDUP_REMOVED lines=35> */
.L_x_3515:
        /* <DEDUP_REMOVED lines=35> */
.L_x_3516:
        /* <DEDUP_REMOVED lines=35> */
.L_x_3517:
        /* <DEDUP_REMOVED lines=34> */
.L_x_3518:
        /* <DEDUP_REMOVED lines=34> */
.L_x_3519:
        /* <DEDUP_REMOVED lines=35> */
.L_x_3520:
        /* <DEDUP_REMOVED lines=35> */
.L_x_3521:
        /* <DEDUP_REMOVED lines=35> */
.L_x_3522:
        /* <DEDUP_REMOVED lines=35> */
.L_x_3523:
        /* <DEDUP_REMOVED lines=35> */
.L_x_3524:
        /* <DEDUP_REMOVED lines=35> */
.L_x_3525:
        /* <DEDUP_REMOVED lines=35> */
.L_x_3526:
        /* <DEDUP_REMOVED lines=35> */
.L_x_3527:
        /* <DEDUP_REMOVED lines=35> */
.L_x_3528:
        /* <DEDUP_REMOVED lines=36> */
.L_x_3529:
        /* <DEDUP_REMOVED lines=37> */
.L_x_3530:
        /* <DEDUP_REMOVED lines=35> */
.L_x_3531:
        /* <DEDUP_REMOVED lines=35> */
.L_x_3532:
        /* <DEDUP_REMOVED lines=38> */
.L_x_3533:
        /* <DEDUP_REMOVED lines=48> */
.L_x_3534:
        /* <DEDUP_REMOVED lines=51> */
.L_x_3535:
        /* <DEDUP_REMOVED lines=330> */
.L_x_3537:
[----:B------:R-:W-:Y:S05]  /*177f0*/  BSYNC B0 ;  /* 0x0000000000007941 */ /* 0x000fea0003800000 */
.L_x_3536:
        /* <DEDUP_REMOVED lines=39> */
.L_x_3539:
[----:B------:R-:W-:Y:S05]  /*17a70*/  BSYNC B0 ;  /* 0x0000000000007941 */ /* 0x000fea0003800000 */
.L_x_3538:
        /* <DEDUP_REMOVED lines=20> */
.L_x_3541:
[----:B------:R-:W-:Y:S05]  /*17bc0*/  BSYNC B0 ;  /* 0x0000000000007941 */ /* 0x000fea0003800000 */
.L_x_3540:
        /* <DEDUP_REMOVED lines=33> */
.L_x_3544:
[----:B------:R-:W2:Y:S01]  /*17de0*/  LDG.E.STRONG.GPU R4, [R14.64] ;  /* 0x0000000e0e047981 */ /* 0x000ea2000c1ef900 */
[----:B------:R-:W-:Y:S01]  /*17df0*/  YIELD ;  /* 0x0000000000007946 */ /* 0x000fe20003800000 */
[----:B--2---:R-:W-:-:S05]  /*17e00*/  CCTL.IVALL ;  /* 0x00000000ff00798f */ /* 0x004fca0002000000 */
[----:B------:R1:W-:Y:S01]  /*17e10*/  STL [R1], R4 ;  /* 0x0000000401007387 */ /* 0x0003e20000100800 */
[----:B------:R-:W-:-:S13]  /*17e20*/  ISETP.NE.AND P1, PT, R4, R7, PT ;  /* 0x000000070400720c */ /* 0x000fda0003f25270 */
[----:B-1----:R-:W-:Y:S05]  /*17e30*/  @P1 BRA `(.L_x_3544) ;  /* 0xffffffa000001947 */ /* 0x002fea000383ffff */
.L_x_3543:
        /* <DEDUP_REMOVED lines=17> */
.L_x_3548:
        /* <DEDUP_REMOVED lines=116> */
.L_x_3547:
        /* <DEDUP_REMOVED lines=62> */
.L_x_3549:
[----:B------:R-:W-:-:S13]  /*18a70*/  ISETP.NE.OR P1, PT, R4, RZ, P1 ;  /* 0x000000ff0400720c */ /* 0x000fda0000f25670 */
[----:B------:R-:W-:Y:S05]  /*18a80*/  @!P1 BRA `(.L_x_3545) ;  /* 0x0000020000009947 */ /* 0x000fea0003800000 */
.L_x_3546:
        /* <DEDUP_REMOVED lines=32> */
.L_x_3545:
        /* <DEDUP_REMOVED lines=13> */
.L_x_3551:
[----:B------:R-:W-:Y:S05]  /*18d60*/  BSYNC B0 ;  /* 0x0000000000007941 */ /* 0x000fea0003800000 */
.L_x_3550:
        /* <DEDUP_REMOVED lines=16> */
.L_x_3542:
[----:B------:R-:W-:Y:S01]  /*18e70*/  @!P2 STS.64 [0x80], R68 ;  /* 0x00008044ff00a388 */ /* 0x000fe20000000a00 */
[----:B-1----:R-:W-:-:S03]  /*18e80*/  HFMA2.MMA R17, -RZ, RZ, 0, 0 ;  /* 0x00000000ff117435 */ /* 0x002fc600000001ff */
[----:B------:R-:W-:Y:S01]  /*18e90*/  BAR.SYNC.DEFER_BLOCKING 0x0 ;  /* 0x0000000000007b1d */ /* 0x000fe20000010000 */
[----:B------:R-:W-:-:S05]  /*18ea0*/  ISETP.NE.AND P3, PT, RZ, UR19, PT ;  /* 0x00000013ff007c0c */ /* 0x000fca000bf65270 */
[----:B------:R-:W1:Y:S02]  /*18eb0*/  LDS.64 R6, [0x80] ;  /* 0x00008000ff067984 */ /* 0x000e640000000a00 */
[----:B-1----:R-:W-:Y:S02]  /*18ec0*/  FMUL.FTZ R4, R6, c[0x0][0x20c] ;  /* 0x0000830006047a20 */ /* 0x002fe40000410000 */
[----:B------:R-:W-:Y:S02]  /*18ed0*/  FMUL.FTZ R7, R7, c[0x0][0x20c] ;  /* 0x0000830007077a20 */ /* 0x000fe40000410000 */
.L_x_3557:
        /* <DEDUP_REMOVED lines=56> */
.L_x_3553:
[----:B------:R-:W-:Y:S05]  /*19260*/  BSYNC B0 ;  /* 0x0000000000007941 */ /* 0x000fea0003800000 */
.L_x_3552:
        /* <DEDUP_REMOVED lines=19> */
.L_x_3554:
        /* <DEDUP_REMOVED lines=15> */
.L_x_3556:
[----:B------:R-:W-:Y:S05]  /*19490*/  BSYNC B0 ;  /* 0x0000000000007941 */ /* 0x000fea0003800000 */
.L_x_3555:
        /* <DEDUP_REMOVED lines=12> */
.L_x_3469:
        /* <DEDUP_REMOVED lines=19> */
.L_x_3560:
[----:B------:R-:W-:Y:S05]  /*19690*/  BSYNC B0 ;  /* 0x0000000000007941 */ /* 0x000fea0003800000 */
.L_x_3559:
        /* <DEDUP_REMOVED lines=11> */
.L_x_3562:
[----:B------:R-:W2:Y:S01]  /*19750*/  LDG.E.STRONG.GPU R5, [R2.64] ;  /* 0x0000000e02057981 */ /* 0x000ea2000c1ef900 */
[----:B------:R-:W-:Y:S01]  /*19760*/  YIELD ;  /* 0x0000000000007946 */ /* 0x000fe20003800000 */
[----:B--2---:R-:W-:Y:S01]  /*19770*/  ISETP.NE.AND P0, PT, R5, R0, PT ;  /* 0x000000000500720c */ /* 0x004fe20003f05270 */
[----:B------:R-:W-:-:S12]  /*19780*/  CCTL.IVALL ;  /* 0x00000000ff00798f */ /* 0x000fd80002000000 */
[----:B------:R-:W-:Y:S05]  /*19790*/  @P0 BRA `(.L_x_3562) ;  /* 0xffffffb000000947 */ /* 0x000fea000383ffff */
.L_x_3561:
        /* <DEDUP_REMOVED lines=27> */
.L_x_3563:
        /* <DEDUP_REMOVED lines=28> */
.L_x_3564:
        /* <DEDUP_REMOVED lines=15> */
.L_x_5641:


//--------------------- .text._Z35group_norm_nhwc_fwd_one_pass_kernelI11Bf16IOFp32WLi64ELi98ELi392EEv26Group_norm_nhwc_fwd_params --------------------------
	.section	.text._Z35group_norm_nhwc_fwd_one_pass_kernelI11Bf16IOFp32WLi64ELi98ELi392EEv26Group_norm_nhwc_fwd_params,"ax",@progbits
	.sectioninfo	@"SHI_REGISTERS=48"
	.align	128
        .global         _Z35group_norm_nhwc_fwd_one_pass_kernelI11Bf16IOFp32WLi64ELi98ELi392EEv26Group_norm_nhwc_fwd_params
        .type           _Z35group_norm_nhwc_fwd_one_pass_kernelI11Bf16IOFp32WLi64ELi98ELi392EEv26Group_norm_nhwc_fwd_params,@function
        .size           _Z35group_norm_nhwc_fwd_one_pass_kernelI11Bf16IOFp32WLi64ELi98ELi392EEv26Group_norm_nhwc_fwd_params,(.L_x_5642 - _Z35group_norm_nhwc_fwd_one_pass_kernelI11Bf16IOFp32WLi64ELi98ELi392EEv26Group_norm_nhwc_fwd_params)
        .other          _Z35group_norm_nhwc_fwd_one_pass_kernelI11Bf16IOFp32WLi64ELi98ELi392EEv26Group_norm_nhwc_fwd_params,@"STO_CUDA_ENTRY STV_DEFAULT"
_Z35group_norm_nhwc_fwd_one_pass_kernelI11Bf16IOFp32WLi64ELi98ELi392EEv26Group_norm_nhwc_fwd_params:
.text._Z35group_norm_nhwc_fwd_one_pass_kernelI11Bf16IOFp32WLi64ELi98ELi392EEv26Group_norm_nhwc_fwd_params:
[----:B------:R-:W-:Y:S02]  /*0000*/  MOV R1, c[0x0][0x28] ;  /* 0x00000a0000017a02 */ /* 0x000fe40000000f00 */
[----:B------:R-:W0:Y:S01]  /*0010*/  S2R R27, SR_CTAID.Y ;  /* 0x00000000001b7919 */ /* 0x000e220000002600 */
[----:B------:R-:W-:Y:S02]  /*0020*/  ULDC UR4, c[0x0][0x1d8] ;  /* 0x0000760000047ab9 */ /* 0x000fe40000000800 */
[----:B------:R-:W-:Y:S02]  /*0030*/  ULDC UR5, c[0x0][0x1a8] ;  /* 0x00006a0000057ab9 */ /* 0x000fe40000000800 */
[----:B------:R-:W-:-:S06]  /*0040*/  UIMAD UR4, UR4, UR5, URZ ;  /* 0x00000005040472a4 */ /* 0x000fcc000f8e023f */
[----:B0-----:R-:W-:-:S13]  /*0050*/  ISETP.GE.AND P0, PT, R27, UR4, PT ;  /* 0x000000041b007c0c */ /* 0x001fda000bf06270 */
[----:B------:R-:W-:Y:S05]  /*0060*/  @P0 EXIT ;  /* 0x000000000000094d */ /* 0x000fea0003800000 */
[----:B------:R-:W0:Y:S01]  /*0070*/  S2R R5, SR_TID.X ;  /* 0x0000000000057919 */ /* 0x000e220000002100 */
[----:B------:R-:W-:Y:S01]  /*0080*/  ISETP.NE.U32.AND P1, PT, RZ, c[0x0][0x168], PT ;  /* 0x00005a00ff007a0c */ /* 0x000fe20003f25070 */
[----:B------:R-:W-:Y:S01]  /*0090*/  HFMA2.MMA R28, -RZ, RZ, 0, 1.78813934326171875e-07 ;  /* 0x00000003ff1c7435 */ /* 0x000fe200000001ff */
[----:B------:R-:W-:Y:S01]  /*00a0*/  MOV R24, RZ ;  /* 0x000000ff00187202 */ /* 0x000fe20000000f00 */
[----:B------:R-:W1:Y:S01]  /*00b0*/  S2R R26, SR_CTAID.X ;  /* 0x00000000001a7919 */ /* 0x000e620000002500 */
[----:B------:R-:W-:Y:S01]  /*00c0*/  MOV R23, R27 ;  /* 0x0000001b00177202 */ /* 0x000fe20000000f00 */
[----:B------:R-:W-:Y:S02]  /*00d0*/  ULDC.U8 UR5, c[0x0][0x1dc] ;  /* 0x0000770000057ab9 */ /* 0x000fe40000000000 */
[----:B------:R-:W2:Y:S01]  /*00e0*/  S2R R25, SR_LANEID ;  /* 0x0000000000197919 */ /* 0x000ea20000000000 */
[----:B------:R-:W-:-:S03]  /*00f0*/  ULDC.64 UR6, c[0x0][0x118] ;  /* 0x0000460000067ab9 */ /* 0x000fc60000000a00 */
[----:B------:R-:W-:Y:S01]  /*0100*/  LOP3.LUT R28, R28, c[0x0][0xc], RZ, 0xc0, !PT ;  /* 0x000003001c1c7a12 */ /* 0x000fe200078ec0ff */
[C---:B0-----:R-:W-:Y:S01]  /*0110*/  IMAD.WIDE.U32 R2, R5.reuse, 0x5397829d, RZ ;  /* 0x5397829d05027825 */ /* 0x041fe200078e00ff */
[----:B------:R-:W-:Y:S02]  /*0120*/  SHF.R.S32.HI R0, RZ, 0x1f, R5 ;  /* 0x0000001fff007819 */ /* 0x000fe40000011405 */
[----:B------:R-:W-:Y:S01]  /*0130*/  ISETP.GE.U32.AND P4, PT, R5, 0x188, PT ;  /* 0x000001880500780c */ /* 0x000fe20003f86070 */
[----:B-1----:R-:W-:Y:S01]  /*0140*/  IMAD R35, R26, c[0x0][0x10], R27 ;  /* 0x000004001a237a24 */ /* 0x002fe200078e021b */
[----:B------:R-:W-:Y:S02]  /*0150*/  SHF.R.U32.HI R3, RZ, 0x4, R3 ;  /* 0x00000004ff037819 */ /* 0x000fe40000011603 */
[-C--:B------:R-:W-:Y:S02]  /*0160*/  LEA.HI R0, R0, R5.reuse, RZ, 0x5 ;  /* 0x0000000500007211 */ /* 0x080fe400078f28ff */
[----:B------:R-:W-:Y:S01]  /*0170*/  LOP3.LUT P0, RZ, R26, R5, RZ, 0xfc, !PT ;  /* 0x000000051aff7212 */ /* 0x000fe2000780fcff */
[----:B------:R-:W-:Y:S01]  /*0180*/  IMAD R38, R3, -0x31, R5 ;  /* 0xffffffcf03267824 */ /* 0x000fe200078e0205 */
[----:B------:R-:W-:Y:S01]  /*0190*/  LOP3.LUT R2, R0, 0xffffffe0, RZ, 0xc0, !PT ;  /* 0xffffffe000027812 */ /* 0x000fe200078ec0ff */
[----:B------:R-:W-:Y:S01]  /*01a0*/  IMAD R3, R26, c[0x0][0x1e4], R3 ;  /* 0x000079001a037a24 */ /* 0x000fe200078e0203 */
[----:B------:R-:W-:-:S02]  /*01b0*/  ISETP.NE.AND.EX P0, PT, RZ, c[0x0][0x16c], !P0, P1 ;  /* 0x00005b00ff007a0c */ /* 0x000fc40004705310 */
[----:B------:R-:W-:Y:S02]  /*01c0*/  ISETP.GT.AND P5, PT, R5, 0x17f, PT ;  /* 0x0000017f0500780c */ /* 0x000fe40003fa4270 */
[C---:B------:R-:W-:Y:S02]  /*01d0*/  IADD3 R34, R3.reuse, 0x8, RZ ;  /* 0x0000000803227810 */ /* 0x040fe40007ffe0ff */
[C---:B------:R-:W-:Y:S02]  /*01e0*/  IADD3 R33, R3.reuse, 0x10, RZ ;  /* 0x0000001003217810 */ /* 0x040fe40007ffe0ff */
[C---:B------:R-:W-:Y:S02]  /*01f0*/  IADD3 R32, R3.reuse, 0x18, RZ ;  /* 0x0000001803207810 */ /* 0x040fe40007ffe0ff */
[----:B------:R-:W-:Y:S02]  /*0200*/  ISETP.LT.U32.AND P1, PT, R3, c[0x0][0x1c8], PT ;  /* 0x0000720003007a0c */ /* 0x000fe40003f21070 */
[----:B------:R-:W-:-:S02]  /*0210*/  SHF.R.S32.HI R22, RZ, 0x1f, R3 ;  /* 0x0000001fff167819 */ /* 0x000fc40000011403 */
[----:B------:R-:W-:Y:S02]  /*0220*/  ISETP.LT.U32.AND P2, PT, R34, c[0x0][0x1c8], PT ;  /* 0x0000720022007a0c */ /* 0x000fe40003f41070 */
[----:B------:R-:W-:Y:S02]  /*0230*/  ISETP.LT.U32.AND P3, PT, R33, c[0x0][0x1c8], PT ;  /* 0x0000720021007a0c */ /* 0x000fe40003f61070 */
[----:B------:R-:W-:Y:S02]  /*0240*/  SHF.R.S32.HI R21, RZ, 0x1f, R34 ;  /* 0x0000001fff157819 */ /* 0x000fe40000011422 */
[----:B------:R-:W-:Y:S02]  /*0250*/  SHF.R.S32.HI R20, RZ, 0x1f, R33 ;  /* 0x0000001fff147819 */ /* 0x000fe40000011421 */
[----:B------:R-:W-:Y:S02]  /*0260*/  ISETP.LT.U32.AND P6, PT, R32, c[0x0][0x1c8], PT ;  /* 0x0000720020007a0c */ /* 0x000fe40003fc1070 */
[----:B------:R-:W-:-:S02]  /*0270*/  SHF.R.S32.HI R11, RZ, 0x1f, R32 ;  /* 0x0000001fff0b7819 */ /* 0x000fc40000011420 */
[----:B------:R-:W-:Y:S02]  /*0280*/  IADD3 R2, -R2, 0x187, RZ ;  /* 0x0000018702027810 */ /* 0x000fe40007ffe1ff */
[----:B------:R-:W-:Y:S02]  /*0290*/  IADD3 R29, R3, 0x38, RZ ;  /* 0x00000038031d7810 */ /* 0x000fe40007ffe0ff */
[----:B------:R-:W-:Y:S02]  /*02a0*/  ISETP.LT.AND.EX P1, PT, R22, c[0x0][0x1cc], !P4, P1 ;  /* 0x0000730016007a0c */ /* 0x000fe40006721310 */
[----:B------:R-:W-:Y:S02]  /*02b0*/  ISETP.LT.AND.EX P2, PT, R21, c[0x0][0x1cc], !P4, P2 ;  /* 0x0000730015007a0c */ /* 0x000fe40006741320 */
[----:B------:R-:W-:Y:S02]  /*02c0*/  ISETP.LT.AND.EX P3, PT, R20, c[0x0][0x1cc], !P4, P3 ;  /* 0x0000730014007a0c */ /* 0x000fe40006761330 */
[----:B------:R-:W-:-:S02]  /*02d0*/  ISETP.LT.AND.EX P4, PT, R11, c[0x0][0x1cc], !P4, P6 ;  /* 0x000073000b007a0c */ /* 0x000fc40006781360 */
[----:B------:R-:W-:Y:S02]  /*02e0*/  SHF.R.S32.HI R37, RZ, 0x5, R0 ;  /* 0x00000005ff257819 */ /* 0x000fe40000011400 */
[----:B------:R-:W-:Y:S02]  /*02f0*/  SHF.L.U32 R38, R38, 0x1, RZ ;  /* 0x0000000126267819 */ /* 0x000fe400000006ff */
[----:B------:R-:W-:Y:S02]  /*0300*/  SEL R36, R2, 0x1f, P5 ;  /* 0x0000001f02247807 */ /* 0x000fe40002800000 */
[----:B--2---:R-:W-:Y:S02]  /*0310*/  SHF.R.S32.HI R10, RZ, 0x1f, R29 ;  /* 0x0000001fff0a7819 */ /* 0x004fe4000001141d */
.L_x_3602:
[----:B0-----:R-:W-:Y:S01]  /*0320*/  IABS R7, c[0x0][0x1d8] ;  /* 0x0000760000077a13 */ /* 0x001fe20000000000 */
[----:B------:R-:W0:Y:S01]  /*0330*/  S2R R30, SR_TID.X ;  /* 0x00000000001e7919 */ /* 0x000e220000002100 */
[----:B------:R-:W-:Y:S01]  /*0340*/  @P3 IMAD R6, R20, c[0x0][0x1c0], RZ ;  /* 0x0000700014063a24 */ /* 0x000fe200078e02ff */
[----:B------:R-:W-:Y:S01]  /*0350*/  MOV R8, RZ ;  /* 0x000000ff00087202 */ /* 0x000fe20000000f00 */
[----:B------:R-:W1:Y:S01]  /*0360*/  I2F.RP R0, R7 ;  /* 0x0000000700007306 */ /* 0x000e620000209400 */
[----:B------:R-:W-:-:S02]  /*0370*/  @P4 IMAD R45, R11, c[0x0][0x1c0], RZ ;  /* 0x000070000b2d4a24 */ /* 0x000fc400078e02ff */
[----:B------:R-:W-:Y:S02]  /*0380*/  @P3 IMAD R13, R33, c[0x0][0x1c4], R6 ;  /* 0x00007100210d3a24 */ /* 0x000fe400078e0206 */
[----:B------:R-:W-:-:S03]  /*0390*/  @P4 IMAD R45, R32, c[0x0][0x1c4], R45 ;  /* 0x00007100202d4a24 */ /* 0x000fc600078e022d */
[----:B-1----:R-:W1:Y:S02]  /*03a0*/  MUFU.RCP R0, R0 ;  /* 0x0000000000007308 */ /* 0x002e640000001000 */
[----:B-1----:R-:W-:-:S06]  /*03b0*/  IADD3 R4, R0, 0xffffffe, RZ ;  /* 0x0ffffffe00047810 */ /* 0x002fcc0007ffe0ff */
[----:B------:R1:W2:Y:S02]  /*03c0*/  F2I.FTZ.U32.TRUNC.NTZ R5, R4 ;  /* 0x0000000400057305 */ /* 0x0002a4000021f000 */
[----:B-1----:R-:W-:Y:S02]  /*03d0*/  MOV R4, RZ ;  /* 0x000000ff00047202 */ /* 0x002fe40000000f00 */
[----:B--2---:R-:W-:-:S05]  /*03e0*/  IADD3 R2, RZ, -R5, RZ ;  /* 0x80000005ff027210 */ /* 0x004fca0007ffe0ff */
[----:B------:R-:W-:Y:S01]  /*03f0*/  IMAD R9, R2, R7, RZ ;  /* 0x0000000702097224 */ /* 0x000fe200078e02ff */
[----:B------:R-:W-:-:S03]  /*0400*/  IABS R2, R23 ;  /* 0x0000001700027213 */ /* 0x000fc60000000000 */
[----:B------:R-:W-:-:S06]  /*0410*/  IMAD.HI.U32 R5, R5, R9, R4 ;  /* 0x0000000905057227 */ /* 0x000fcc00078e0004 */
[----:B------:R-:W-:-:S05]  /*0420*/  IMAD.HI.U32 R5, R5, R2, RZ ;  /* 0x0000000205057227 */ /* 0x000fca00078e00ff */
[----:B------:R-:W-:-:S05]  /*0430*/  IADD3 R0, -R5, RZ, RZ ;  /* 0x000000ff05007210 */ /* 0x000fca0007ffe1ff */
[----:B------:R-:W-:Y:S01]  /*0440*/  IMAD R0, R7, R0, R2 ;  /* 0x0000000007007224 */ /* 0x000fe200078e0202 */
[----:B------:R-:W-:-:S04]  /*0450*/  SHF.R.S32.HI R2, RZ, 0x1f, R38 ;  /* 0x0000001fff027819 */ /* 0x000fc80000011426 */
[----:B------:R-:W-:-:S13]  /*0460*/  ISETP.GT.U32.AND P5, PT, R7, R0, PT ;  /* 0x000000000700720c */ /* 0x000fda0003fa4070 */
[-C--:B------:R-:W-:Y:S02]  /*0470*/  @!P5 IADD3 R0, R0, -R7.reuse, RZ ;  /* 0x800000070000d210 */ /* 0x080fe40007ffe0ff */
[----:B------:R-:W-:Y:S02]  /*0480*/  @!P5 IADD3 R5, R5, 0x1, RZ ;  /* 0x000000010505d810 */ /* 0x000fe40007ffe0ff */
[----:B------:R-:W-:Y:S02]  /*0490*/  ISETP.GE.U32.AND P6, PT, R0, R7, PT ;  /* 0x000000070000720c */ /* 0x000fe40003fc6070 */
[----:B------:R-:W-:-:S04]  /*04a0*/  LOP3.LUT R0, R23, c[0x0][0x1d8], RZ, 0x3c, !PT ;  /* 0x0000760017007a12 */ /* 0x000fc800078e3cff */
[----:B------:R-:W-:-:S07]  /*04b0*/  ISETP.GE.AND P5, PT, R0, RZ, PT ;  /* 0x000000ff0000720c */ /* 0x000fce0003fa6270 */
[----:B------:R-:W-:Y:S02]  /*04c0*/  @P6 IADD3 R5, R5, 0x1, RZ ;  /* 0x0000000105056810 */ /* 0x000fe40007ffe0ff */
[----:B------:R-:W-:Y:S02]  /*04d0*/  ISETP.NE.AND P6, PT, RZ, c[0x0][0x1d8], PT ;  /* 0x00007600ff007a0c */ /* 0x000fe40003fc5270 */
[----:B------:R-:W-:Y:S01]  /*04e0*/  MOV R7, R5 ;  /* 0x0000000500077202 */ /* 0x000fe20000000f00 */
[----:B0-----:R-:W-:-:S03]  /*04f0*/  IMAD.WIDE.U32 R4, R30, 0x5397829d, RZ ;  /* 0x5397829d1e047825 */ /* 0x001fc600078e00ff */
[----:B------:R-:W-:Y:S02]  /*0500*/  @!P5 IADD3 R7, -R7, RZ, RZ ;  /* 0x000000ff0707d210 */ /* 0x000fe40007ffe1ff */
[----:B------:R-:W-:Y:S01]  /*0510*/  SHF.R.U32.HI R9, RZ, 0x4, R5 ;  /* 0x00000004ff097819 */ /* 0x000fe20000011605 */
[----:B------:R-:W-:-:S04]  /*0520*/  @P2 IMAD R5, R21, c[0x0][0x1c0], RZ ;  /* 0x0000700015052a24 */ /* 0x000fc800078e02ff */
[----:B------:R-:W-:Y:S01]  /*0530*/  @!P6 LOP3.LUT R7, RZ, c[0x0][0x1d8], RZ, 0x33, !PT ;  /* 0x00007600ff07ea12 */ /* 0x000fe200078e33ff */
[----:B------:R-:W-:-:S03]  /*0540*/  IMAD R9, R26, c[0x0][0x1e4], R9 ;  /* 0x000079001a097a24 */ /* 0x000fc600078e0209 */
[----:B------:R-:W-:Y:S02]  /*0550*/  IADD3 R0, -R7, RZ, RZ ;  /* 0x000000ff07007210 */ /* 0x000fe40007ffe1ff */
[----:B------:R-:W-:-:S03]  /*0560*/  IADD3 R19, R9, 0x20, RZ ;  /* 0x0000002009137810 */ /* 0x000fc60007ffe0ff */
[----:B------:R-:W-:Y:S01]  /*0570*/  IMAD R31, R0, c[0x0][0x1d8], R23 ;  /* 0x00007600001f7a24 */ /* 0x000fe200078e0217 */
[----:B------:R-:W-:Y:S02]  /*0580*/  SHF.R.S32.HI R0, RZ, 0x1f, R7 ;  /* 0x0000001fff007819 */ /* 0x000fe40000011407 */
[----:B------:R-:W-:Y:S01]  /*0590*/  ISETP.GE.U32.AND P6, PT, R19, c[0x0][0x1c8], PT ;  /* 0x0000720013007a0c */ /* 0x000fe20003fc6070 */
[----:B------:R-:W-:Y:S02]  /*05a0*/  IMAD R31, R31, 0x62, RZ ;  /* 0x000000621f1f7824 */ /* 0x000fe400078e02ff */
[----:B------:R-:W-:-:S03]  /*05b0*/  IMAD R0, R0, c[0x0][0x1d0], RZ ;  /* 0x0000740000007a24 */ /* 0x000fc600078e02ff */
[----:B------:R-:W-:Y:S01]  /*05c0*/  IADD3 R42, P5, R38, R31, RZ ;  /* 0x0000001f262a7210 */ /* 0x000fe20007fbe0ff */
[----:B------:R-:W-:Y:S01]  /*05d0*/  IMAD R41, R7, c[0x0][0x1d4], R0 ;  /* 0x0000750007297a24 */ /* 0x000fe200078e0200 */
[----:B------:R-:W-:Y:S02]  /*05e0*/  SHF.R.S32.HI R0, RZ, 0x1f, R19 ;  /* 0x0000001fff007819 */ /* 0x000fe40000011413 */
[----:B------:R-:W-:Y:S01]  /*05f0*/  LEA.HI.X.SX32 R43, R31, R2, 0x1, P5 ;  /* 0x000000021f2b7211 */ /* 0x000fe200028f0eff */
[----:B------:R-:W-:Y:S01]  /*0600*/  @P1 IMAD R2, R22, c[0x0][0x1c0], RZ ;  /* 0x0000700016021a24 */ /* 0x000fe200078e02ff */
[----:B------:R-:W-:-:S03]  /*0610*/  ISETP.GE.AND.EX P6, PT, R0, c[0x0][0x1cc], PT, P6 ;  /* 0x0000730000007a0c */ /* 0x000fc60003fc6360 */
[----:B------:R-:W-:Y:S01]  /*0620*/  IMAD.WIDE.U32 R42, R7, c[0x0][0x1d0], R42 ;  /* 0x00007400072a7a25 */ /* 0x000fe200078e002a */
[----:B------:R-:W-:-:S03]  /*0630*/  ISETP.LT.U32.AND P6, PT, R30, 0x188, !P6 ;  /* 0x000001881e00780c */ /* 0x000fc600077c1070 */
[C---:B------:R-:W-:Y:S01]  /*0640*/  @P2 IMAD R7, R34.reuse, c[0x0][0x1c4], R5 ;  /* 0x0000710022072a24 */ /* 0x040fe200078e0205 */
[----:B------:R-:W-:Y:S01]  /*0650*/  IADD3 R41, R43, R41, RZ ;  /* 0x000000292b297210 */ /* 0x000fe20007ffe0ff */
[----:B------:R-:W-:Y:S01]  /*0660*/  @P1 IMAD R39, R3, c[0x0][0x1c4], R2 ;  /* 0x0000710003271a24 */ /* 0x000fe200078e0202 */
[-C--:B------:R-:W-:Y:S02]  /*0670*/  @P2 MOV R40, R42.reuse ;  /* 0x0000002a00282202 */ /* 0x080fe40000000f00 */
[-C--:B------:R-:W-:Y:S02]  /*0680*/  @P3 MOV R14, R42.reuse ;  /* 0x0000002a000e3202 */ /* 0x080fe40000000f00 */
[----:B------:R-:W-:Y:S01]  /*0690*/  @P3 MOV R15, R41 ;  /* 0x00000029000f3202 */ /* 0x000fe20000000f00 */
[----:B------:R-:W-:Y:S01]  /*06a0*/  @P2 IMAD.WIDE.U32 R4, R34, c[0x0][0x1c0], R40 ;  /* 0x0000700022042a25 */ /* 0x000fe200078e0028 */
[-C--:B------:R-:W-:Y:S02]  /*06b0*/  @P1 MOV R6, R42.reuse ;  /* 0x0000002a00061202 */ /* 0x080fe40000000f00 */
[----:B------:R-:W-:Y:S01]  /*06c0*/  @P6 MOV R2, R42 ;  /* 0x0000002a00026202 */ /* 0x000fe20000000f00 */
[----:B------:R-:W-:Y:S01]  /*06d0*/  @P3 IMAD.WIDE.U32 R14, R33, c[0x0][0x1c0], R14 ;  /* 0x00007000210e3a25 */ /* 0x000fe200078e000e */
[----:B------:R-:W-:-:S02]  /*06e0*/  @P2 IADD3 R5, R5, R7, RZ ;  /* 0x0000000705052210 */ /* 0x000fc40007ffe0ff */
[----:B------:R-:W-:Y:S01]  /*06f0*/  @P2 LEA R16, P5, R4, c[0x0][0x170], 0x1 ;  /* 0x00005c0004102a11 */ /* 0x000fe200078a08ff */
[----:B------:R-:W-:Y:S01]  /*0700*/  @P6 IMAD R0, R0, c[0x0][0x1c0], RZ ;  /* 0x0000700000006a24 */ /* 0x000fe200078e02ff */
[-C--:B------:R-:W-:Y:S02]  /*0710*/  @P1 MOV R7, R41.reuse ;  /* 0x0000002900071202 */ /* 0x080fe40000000f00 */
[----:B------:R-:W-:Y:S02]  /*0720*/  @P2 LEA.HI.X R17, R4, c[0x0][0x174], R5, 0x1, P5 ;  /* 0x00005d0004112a11 */ /* 0x000fe400028f0c05 */
[----:B------:R-:W-:Y:S01]  /*0730*/  @P4 MOV R4, R42 ;  /* 0x0000002a00044202 */ /* 0x000fe20000000f00 */
[----:B------:R-:W-:Y:S01]  /*0740*/  @P1 IMAD.WIDE.U32 R6, R3, c[0x0][0x1c0], R6 ;  /* 0x0000700003061a25 */ /* 0x000fe200078e0006 */
[----:B------:R-:W-:Y:S02]  /*0750*/  @P4 MOV R5, R41 ;  /* 0x0000002900054202 */ /* 0x000fe40000000f00 */
[----:B------:R-:W-:-:S02]  /*0760*/  @P3 IADD3 R13, R15, R13, RZ ;  /* 0x0000000d0f0d3210 */ /* 0x000fc40007ffe0ff */
[----:B------:R-:W-:Y:S01]  /*0770*/  @P3 LEA R12, P5, R14, c[0x0][0x170], 0x1 ;  /* 0x00005c000e0c3a11 */ /* 0x000fe200078a08ff */
[----:B------:R-:W-:Y:S01]  /*0780*/  @P4 IMAD.WIDE.U32 R4, R32, c[0x0][0x1c0], R4 ;  /* 0x0000700020044a25 */ /* 0x000fe200078e0004 */
[----:B------:R-:W-:Y:S02]  /*0790*/  @P6 MOV R3, R41 ;  /* 0x0000002900036202 */ /* 0x000fe40000000f00 */
[----:B------:R-:W-:Y:S02]  /*07a0*/  @P3 LEA.HI.X R13, R14, c[0x0][0x174], R13, 0x1, P5 ;  /* 0x00005d000e0d3a11 */ /* 0x000fe400028f0c0d */
[----:B------:R-:W-:Y:S01]  /*07b0*/  @P4 IADD3 R45, R5, R45, RZ ;  /* 0x0000002d052d4210 */ /* 0x000fe20007ffe0ff */
[C---:B------:R-:W-:Y:S01]  /*07c0*/  @P6 IMAD R5, R19.reuse, c[0x0][0x1c4], R0 ;  /* 0x0000710013056a24 */ /* 0x040fe200078e0200 */
[----:B------:R-:W-:Y:S01]  /*07d0*/  @P4 LEA R18, P5, R4, c[0x0][0x170], 0x1 ;  /* 0x00005c0004124a11 */ /* 0x000fe200078a08ff */
[----:B------:R-:W-:Y:S01]  /*07e0*/  @P6 IMAD.WIDE.U32 R2, R19, c[0x0][0x1c0], R2 ;  /* 0x0000700013026a25 */ /* 0x000fe200078e0002 */
[----:B------:R-:W-:-:S02]  /*07f0*/  @P1 IADD3 R39, R7, R39, RZ ;  /* 0x0000002707271210 */ /* 0x000fc40007ffe0ff */
[----:B------:R-:W-:Y:S02]  /*0800*/  @P4 LEA.HI.X R19, R4, c[0x0][0x174], R45, 0x1, P5 ;  /* 0x00005d0004134a11 */ /* 0x000fe400028f0c2d */
[C---:B------:R-:W-:Y:S02]  /*0810*/  @P1 LEA R44, P5, R6.reuse, c[0x0][0x170], 0x1 ;  /* 0x00005c00062c1a11 */ /* 0x040fe400078a08ff */
[----:B------:R-:W-:Y:S02]  /*0820*/  @P6 IADD3 R5, R3, R5, RZ ;  /* 0x0000000503056210 */ /* 0x000fe40007ffe0ff */
[----:B------:R-:W-:Y:S02]  /*0830*/  @P1 LEA.HI.X R45, R6, c[0x0][0x174], R39, 0x1, P5 ;  /* 0x00005d00062d1a11 */ /* 0x000fe400028f0c27 */
[----:B------:R-:W-:Y:S02]  /*0840*/  @P6 LEA R4, P5, R2, c[0x0][0x170], 0x1 ;  /* 0x00005c0002046a11 */ /* 0x000fe400078a08ff */
[----:B------:R-:W-:-:S02]  /*0850*/  IADD3 R7, R9, 0x28, RZ ;  /* 0x0000002809077810 */ /* 0x000fc40007ffe0ff */
[----:B------:R-:W-:Y:S02]  /*0860*/  @P6 LEA.HI.X R5, R2, c[0x0][0x174], R5, 0x1, P5 ;  /* 0x00005d0002056a11 */ /* 0x000fe400028f0c05 */
[----:B------:R-:W-:Y:S02]  /*0870*/  ISETP.GE.U32.AND P5, PT, R7, c[0x0][0x1c8], PT ;  /* 0x0000720007007a0c */ /* 0x000fe40003fa6070 */
[----:B------:R-:W-:Y:S01]  /*0880*/  SHF.R.S32.HI R0, RZ, 0x1f, R7 ;  /* 0x0000001fff007819 */ /* 0x000fe20000011407 */
[----:B------:R0:W2:Y:S03]  /*0890*/  @P6 LDG.E R8, [R4.64] ;  /* 0x0000000604086981 */ /* 0x0000a6000c1e1900 */
[----:B------:R-:W-:-:S04]  /*08a0*/  ISETP.GE.AND.EX P5, PT, R0, c[0x0][0x1cc], PT, P5 ;  /* 0x0000730000007a0c */ /* 0x000fc80003fa6350 */
[----:B------:R-:W-:Y:S02]  /*08b0*/  ISETP.LT.U32.AND P5, PT, R30, 0x188, !P5 ;  /* 0x000001881e00780c */ /* 0x000fe40006fa1070 */
[----:B------:R-:W-:-:S11]  /*08c0*/  IADD3 R39, R9, 0x30, RZ ;  /* 0x0000003009277810 */ /* 0x000fd60007ffe0ff */
[----:B------:R-:W-:Y:S01]  /*08d0*/  @P5 MOV R2, R42 ;  /* 0x0000002a00025202 */ /* 0x000fe20000000f00 */
[----:B------:R-:W-:Y:S01]  /*08e0*/  @P5 IMAD R0, R0, c[0x0][0x1c0], RZ ;  /* 0x0000700000005a24 */ /* 0x000fe200078e02ff */
[----:B------:R-:W-:-:S03]  /*08f0*/  @P5 MOV R3, R41 ;  /* 0x0000002900035202 */ /* 0x000fc60000000f00 */
[C---:B------:R-:W-:Y:S02]  /*0900*/  @P5 IMAD R15, R7.reuse, c[0x0][0x1c4], R0 ;  /* 0x00007100070f5a24 */ /* 0x040fe400078e0200 */
[----:B------:R-:W-:-:S05]  /*0910*/  @P5 IMAD.WIDE.U32 R2, R7, c[0x0][0x1c0], R2 ;  /* 0x0000700007025a25 */ /* 0x000fca00078e0002 */
[----:B------:R-:W-:Y:S02]  /*0920*/  @P5 IADD3 R3, R3, R15, RZ ;  /* 0x0000000f03035210 */ /* 0x000fe40007ffe0ff */
[C---:B------:R-:W-:Y:S02]  /*0930*/  @P5 LEA R14, P6, R2.reuse, c[0x0][0x170], 0x1 ;  /* 0x00005c00020e5a11 */ /* 0x040fe400078c08ff */
[----:B------:R-:W-:Y:S02]  /*0940*/  SHF.R.S32.HI R0, RZ, 0x1f, R39 ;  /* 0x0000001fff007819 */ /* 0x000fe40000011427 */
[----:B------:R-:W-:Y:S02]  /*0950*/  @P5 LEA.HI.X R15, R2, c[0x0][0x174], R3, 0x1, P6 ;  /* 0x00005d00020f5a11 */ /* 0x000fe400030f0c03 */
[----:B------:R-:W-:-:S04]  /*0960*/  ISETP.GE.U32.AND P6, PT, R39, c[0x0][0x1c8], PT ;  /* 0x0000720027007a0c */ /* 0x000fc80003fc6070 */
[----:B------:R-:W-:-:S04]  /*0970*/  ISETP.GE.AND.EX P6, PT, R0, c[0x0][0x1cc], PT, P6 ;  /* 0x0000730000007a0c */ /* 0x000fc80003fc6360 */
[----:B------:R-:W-:Y:S01]  /*0980*/  ISETP.LT.U32.AND P6, PT, R30, 0x188, !P6 ;  /* 0x000001881e00780c */ /* 0x000fe200077c1070 */
[----:B------:R-:W-:Y:S01]  /*0990*/  CS2R R6, SRZ ;  /* 0x0000000000067805 */ /* 0x000fe2000001ff00 */
[----:B0-----:R-:W-:-:S05]  /*09a0*/  MOV R5, RZ ;  /* 0x000000ff00057202 */ /* 0x001fca0000000f00 */
[----:B------:R-:W3:Y:S01]  /*09b0*/  @P1 LDG.E R6, [R44.64] ;  /* 0x000000062c061981 */ /* 0x000ee2000c1e1900 */
[----:B------:R-:W-:-:S03]  /*09c0*/  MOV R4, RZ ;  /* 0x000000ff00047202 */ /* 0x000fc60000000f00 */
[----:B------:R0:W4:Y:S02]  /*09d0*/  @P2 LDG.E R7, [R16.64] ;  /* 0x0000000610072981 */ /* 0x000124000c1e1900 */
[----:B------:R-:W-:Y:S01]  /*09e0*/  @P6 MOV R2, R42 ;  /* 0x0000002a00026202 */ /* 0x000fe20000000f00 */
[----:B------:R-:W-:Y:S01]  /*09f0*/  @P6 IMAD R0, R0, c[0x0][0x1c0], RZ ;  /* 0x0000700000006a24 */ /* 0x000fe200078e02ff */
[----:B------:R-:W-:Y:S01]  /*0a00*/  @P6 MOV R3, R41 ;  /* 0x0000002900036202 */ /* 0x000fe20000000f00 */
[----:B------:R1:W5:Y:S02]  /*0a10*/  @P5 LDG.E R5, [R14.64] ;  /* 0x000000060e055981 */ /* 0x000364000c1e1900 */
[C---:B------:R-:W-:Y:S02]  /*0a20*/  @P6 IMAD R0, R39.reuse, c[0x0][0x1c4], R0 ;  /* 0x0000710027006a24 */ /* 0x040fe400078e0200 */
[----:B------:R-:W-:Y:S01]  /*0a30*/  @P6 IMAD.WIDE.U32 R2, R39, c[0x0][0x1c0], R2 ;  /* 0x0000700027026a25 */ /* 0x000fe200078e0002 */
[----:B------:R1:W2:Y:S04]  /*0a40*/  @P3 LDG.E R4, [R12.64] ;  /* 0x000000060c043981 */ /* 0x0002a8000c1e1900 */
[----:B------:R-:W-:-:S02]  /*0a50*/  @P6 IADD3 R3, R3, R0, RZ ;  /* 0x0000000003036210 */ /* 0x000fc40007ffe0ff */
[----:B0-----:R-:W-:-:S04]  /*0a60*/  @P6 LEA R16, P5, R2, c[0x0][0x170], 0x1 ;  /* 0x00005c0002106a11 */ /* 0x001fc800078a08ff */
[----:B------:R-:W-:Y:S02]  /*0a70*/  @P6 LEA.HI.X R17, R2, c[0x0][0x174], R3, 0x1, P5 ;  /* 0x00005d0002116a11 */ /* 0x000fe400028f0c03 */
[----:B------:R-:W-:Y:S01]  /*0a80*/  ISETP.GE.U32.AND P5, PT, R29, c[0x0][0x1c8], PT ;  /* 0x000072001d007a0c */ /* 0x000fe20003fa6070 */
[----:B------:R-:W-:-:S03]  /*0a90*/  CS2R R2, SRZ ;  /* 0x0000000000027805 */ /* 0x000fc6000001ff00 */
[----:B------:R-:W-:-:S03]  /*0aa0*/  ISETP.GE.AND.EX P5, PT, R10, c[0x0][0x1cc], PT, P5 ;  /* 0x000073000a007a0c */ /* 0x000fc60003fa6350 */
[----:B------:R0:W5:Y:S01]  /*0ab0*/  @P4 LDG.E R3, [R18.64] ;  /* 0x0000000612034981 */ /* 0x000162000c1e1900 */
[----:B------:R-:W-:-:S03]  /*0ac0*/  ISETP.LT.U32.AND P5, PT, R30, 0x188, !P5 ;  /* 0x000001881e00780c */ /* 0x000fc60006fa1070 */
[----:B------:R0:W5:Y:S10]  /*0ad0*/  @P6 LDG.E R2, [R16.64] ;  /* 0x0000000610026981 */ /* 0x000174000c1e1900 */
[----:B-1----:R-:W-:Y:S01]  /*0ae0*/  @P5 MOV R14, R42 ;  /* 0x0000002a000e5202 */ /* 0x002fe20000000f00 */
[----:B------:R-:W-:Y:S01]  /*0af0*/  @P5 IMAD R0, R10, c[0x0][0x1c0], RZ ;  /* 0x000070000a005a24 */ /* 0x000fe200078e02ff */
[----:B------:R-:W-:-:S03]  /*0b00*/  @P5 MOV R15, R41 ;  /* 0x00000029000f5202 */ /* 0x000fc60000000f00 */
[C---:B------:R-:W-:Y:S02]  /*0b10*/  @P5 IMAD R39, R29.reuse, c[0x0][0x1c4], R0 ;  /* 0x000071001d275a24 */ /* 0x040fe400078e0200 */
[----:B------:R-:W-:Y:S01]  /*0b20*/  @P5 IMAD.WIDE.U32 R14, R29, c[0x0][0x1c0], R14 ;  /* 0x000070001d0e5a25 */ /* 0x000fe200078e000e */
[----:B------:R-:W-:-:S04]  /*0b30*/  MOV R0, RZ ;  /* 0x000000ff00007202 */ /* 0x000fc80000000f00 */
[----:B------:R-:W-:Y:S02]  /*0b40*/  @P5 IADD3 R13, R15, R39, RZ ;  /* 0x000000270f0d5210 */ /* 0x000fe40007ffe0ff */
[----:B------:R-:W-:-:S04]  /*0b50*/  @P5 LEA R12, P6, R14, c[0x0][0x170], 0x1 ;  /* 0x00005c000e0c5a11 */ /* 0x000fc800078c08ff */
[----:B------:R-:W-:-:S05]  /*0b60*/  @P5 LEA.HI.X R13, R14, c[0x0][0x174], R13, 0x1, P6 ;  /* 0x00005d000e0d5a11 */ /* 0x000fca00030f0c0d */
[----:B------:R3:W5:Y:S01]  /*0b70*/  @P5 LDG.E R0, [R12.64] ;  /* 0x000000060c005981 */ /* 0x000762000c1e1900 */
[C---:B------:R-:W-:Y:S02]  /*0b80*/  ISETP.GE.AND P5, PT, R25.reuse, R36, PT ;  /* 0x000000241900720c */ /* 0x040fe40003fa6270 */
[----:B------:R-:W-:Y:S01]  /*0b90*/  ISETP.NE.AND P6, PT, R25, RZ, PT ;  /* 0x000000ff1900720c */ /* 0x000fe20003fc5270 */
[----:B------:R-:W-:Y:S01]  /*0ba0*/  BSSY B0, `(.L_x_3565) ;  /* 0x000007a000007945 */ /* 0x000fe20003800000 */
[--C-:B---3--:R-:W-:Y:S02]  /*0bb0*/  PRMT R13, RZ, 0x7610, R6.reuse ;  /* 0x00007610ff0d7816 */ /* 0x108fe40000000006 */
[----:B------:R-:W-:Y:S02]  /*0bc0*/  PRMT R12, RZ, 0x5410, R6 ;  /* 0x00005410ff0c7816 */ /* 0x000fe40000000006 */
[--C-:B----4-:R-:W-:Y:S01]  /*0bd0*/  PRMT R15, RZ, 0x7610, R7.reuse ;  /* 0x00007610ff0f7816 */ /* 0x110fe20000000007 */
[----:B0-----:R-:W-:Y:S01]  /*0be0*/  FMUL.FTZ R17, R13, R13 ;  /* 0x0000000d0d117220 */ /* 0x001fe20000410000 */
[----:B------:R-:W-:Y:S01]  /*0bf0*/  PRMT R16, RZ, 0x5410, R7 ;  /* 0x00005410ff107816 */ /* 0x000fe20000000007 */
[----:B------:R-:W-:-:S02]  /*0c00*/  FADD.FTZ R14, R12, R13 ;  /* 0x0000000d0c0e7221 */ /* 0x000fc40000010000 */
[----:B------:R-:W-:Y:S02]  /*0c10*/  FMUL.FTZ R19, R15, R15 ;  /* 0x0000000f0f137220 */ /* 0x000fe40000410000 */
[----:B------:R-:W-:Y:S02]  /*0c20*/  FFMA.FTZ R17, R12, R12, R17 ;  /* 0x0000000c0c117223 */ /* 0x000fe40000010011 */
[C---:B------:R-:W-:Y:S01]  /*0c30*/  FADD.FTZ R18, R16.reuse, R15 ;  /* 0x0000000f10127221 */ /* 0x040fe20000010000 */
[----:B--2---:R-:W-:Y:S01]  /*0c40*/  PRMT R12, RZ, 0x5410, R4 ;  /* 0x00005410ff0c7816 */ /* 0x004fe20000000004 */
[----:B------:R-:W-:Y:S01]  /*0c50*/  FADD.FTZ R15, RZ, R14 ;  /* 0x0000000eff0f7221 */ /* 0x000fe20000010000 */
[----:B------:R-:W-:Y:S01]  /*0c60*/  PRMT R13, RZ, 0x7610, R4 ;  /* 0x00007610ff0d7816 */ /* 0x000fe20000000004 */
[----:B------:R-:W-:Y:S02]  /*0c70*/  FFMA.FTZ R14, R16, R16, R19 ;  /* 0x00000010100e7223 */ /* 0x000fe40000010013 */
[----:B------:R-:W-:-:S02]  /*0c80*/  FADD.FTZ R17, RZ, R17 ;  /* 0x00000011ff117221 */ /* 0x000fc40000010000 */
[----:B------:R-:W-:Y:S02]  /*0c90*/  FADD.FTZ R15, R15, R18 ;  /* 0x000000120f0f7221 */ /* 0x000fe40000010000 */
[----:B------:R-:W-:Y:S02]  /*0ca0*/  FADD.FTZ R17, R17, R14 ;  /* 0x0000000e11117221 */ /* 0x000fe40000010000 */
[----:B------:R-:W-:Y:S02]  /*0cb0*/  FMUL.FTZ R19, R13, R13 ;  /* 0x0000000d0d137220 */ /* 0x000fe40000410000 */
[----:B------:R-:W-:Y:S01]  /*0cc0*/  FADD.FTZ R16, R12, R13 ;  /* 0x0000000d0c107221 */ /* 0x000fe20000010000 */
[--C-:B-----5:R-:W-:Y:S02]  /*0cd0*/  PRMT R14, RZ, 0x7610, R3.reuse ;  /* 0x00007610ff0e7816 */ /* 0x120fe40000000003 */
[----:B------:R-:W-:Y:S01]  /*0ce0*/  PRMT R13, RZ, 0x5410, R3 ;  /* 0x00005410ff0d7816 */ /* 0x000fe20000000003 */
[----:B------:R-:W-:-:S02]  /*0cf0*/  FADD.FTZ R15, R15, R16 ;  /* 0x000000100f0f7221 */ /* 0x000fc40000010000 */
[----:B------:R-:W-:Y:S02]  /*0d00*/  FMUL.FTZ R16, R14, R14 ;  /* 0x0000000e0e107220 */ /* 0x000fe40000410000 */
[C---:B------:R-:W-:Y:S02]  /*0d10*/  FADD.FTZ R14, R13.reuse, R14 ;  /* 0x0000000e0d0e7221 */ /* 0x040fe40000010000 */
[----:B------:R-:W-:Y:S02]  /*0d20*/  FFMA.FTZ R12, R12, R12, R19 ;  /* 0x0000000c0c0c7223 */ /* 0x000fe40000010013 */
[----:B------:R-:W-:Y:S01]  /*0d30*/  FFMA.FTZ R13, R13, R13, R16 ;  /* 0x0000000d0d0d7223 */ /* 0x000fe20000010010 */
[----:B------:R-:W-:Y:S01]  /*0d40*/  PRMT R16, RZ, 0x7610, R8 ;  /* 0x00007610ff107816 */ /* 0x000fe20000000008 */
[----:B------:R-:W-:Y:S01]  /*0d50*/  FADD.FTZ R14, R15, R14 ;  /* 0x0000000e0f0e7221 */ /* 0x000fe20000010000 */
[----:B------:R-:W-:Y:S01]  /*0d60*/  PRMT R15, RZ, 0x5410, R8 ;  /* 0x00005410ff0f7816 */ /* 0x000fe20000000008 */
[----:B------:R-:W-:-:S02]  /*0d70*/  FADD.FTZ R12, R17, R12 ;  /* 0x0000000c110c7221 */ /* 0x000fc40000010000 */
[----:B------:R-:W-:Y:S02]  /*0d80*/  FMUL.FTZ R18, R16, R16 ;  /* 0x0000001010127220 */ /* 0x000fe40000410000 */
[C---:B------:R-:W-:Y:S01]  /*0d90*/  FADD.FTZ R17, R15.reuse, R16 ;  /* 0x000000100f117221 */ /* 0x040fe20000010000 */
[----:B------:R-:W-:Y:S01]  /*0da0*/  PRMT R16, RZ, 0x7610, R5 ;  /* 0x00007610ff107816 */ /* 0x000fe20000000005 */
[----:B------:R-:W-:Y:S01]  /*0db0*/  FADD.FTZ R12, R12, R13 ;  /* 0x0000000d0c0c7221 */ /* 0x000fe20000010000 */
[----:B------:R-:W-:Y:S01]  /*0dc0*/  PRMT R13, RZ, 0x5410, R5 ;  /* 0x00005410ff0d7816 */ /* 0x000fe20000000005 */
[----:B------:R-:W-:Y:S02]  /*0dd0*/  FFMA.FTZ R15, R15, R15, R18 ;  /* 0x0000000f0f0f7223 */ /* 0x000fe40000010012 */
[----:B------:R-:W-:Y:S02]  /*0de0*/  FADD.FTZ R14, R14, R17 ;  /* 0x000000110e0e7221 */ /* 0x000fe40000010000 */
[----:B------:R-:W-:-:S02]  /*0df0*/  FMUL.FTZ R18, R16, R16 ;  /* 0x0000001010127220 */ /* 0x000fc40000410000 */
[C---:B------:R-:W-:Y:S01]  /*0e00*/  FADD.FTZ R17, R13.reuse, R16 ;  /* 0x000000100d117221 */ /* 0x040fe20000010000 */
[--C-:B------:R-:W-:Y:S01]  /*0e10*/  PRMT R16, RZ, 0x7610, R2.reuse ;  /* 0x00007610ff107816 */ /* 0x100fe20000000002 */
[----:B------:R-:W-:Y:S01]  /*0e20*/  FADD.FTZ R12, R12, R15 ;  /* 0x0000000f0c0c7221 */ /* 0x000fe20000010000 */
[----:B------:R-:W-:Y:S01]  /*0e30*/  PRMT R15, RZ, 0x5410, R2 ;  /* 0x00005410ff0f7816 */ /* 0x000fe20000000002 */
[----:B------:R-:W-:Y:S02]  /*0e40*/  FFMA.FTZ R13, R13, R13, R18 ;  /* 0x0000000d0d0d7223 */ /* 0x000fe40000010012 */
[----:B------:R-:W-:Y:S02]  /*0e50*/  FMUL.FTZ R18, R16, R16 ;  /* 0x0000001010127220 */ /* 0x000fe40000410000 */
[----:B------:R-:W-:Y:S02]  /*0e60*/  FADD.FTZ R14, R14, R17 ;  /* 0x000000110e0e7221 */ /* 0x000fe40000010000 */
[----:B------:R-:W-:-:S02]  /*0e70*/  FADD.FTZ R17, R15, R16 ;  /* 0x000000100f117221 */ /* 0x000fc40000010000 */
[----:B------:R-:W-:Y:S02]  /*0e80*/  FADD.FTZ R12, R12, R13 ;  /* 0x0000000d0c0c7221 */ /* 0x000fe40000010000 */
[----:B------:R-:W-:Y:S01]  /*0e90*/  FFMA.FTZ R15, R15, R15, R18 ;  /* 0x0000000f0f0f7223 */ /* 0x000fe20000010012 */
[--C-:B------:R-:W-:Y:S01]  /*0ea0*/  PRMT R13, RZ, 0x7610, R0.reuse ;  /* 0x00007610ff0d7816 */ /* 0x100fe20000000000 */
[----:B------:R-:W-:Y:S02]  /*0eb0*/  FADD.FTZ R14, R14, R17 ;  /* 0x000000110e0e7221 */ /* 0x000fe40000010000 */
[----:B------:R-:W-:Y:S01]  /*0ec0*/  FADD.FTZ R15, R12, R15 ;  /* 0x0000000f0c0f7221 */ /* 0x000fe20000010000 */
[----:B------:R-:W-:Y:S01]  /*0ed0*/  PRMT R12, RZ, 0x5410, R0 ;  /* 0x00005410ff0c7816 */ /* 0x000fe20000000000 */
[----:B------:R-:W-:-:S04]  /*0ee0*/  FMUL.FTZ R17, R13, R13 ;  /* 0x0000000d0d117220 */ /* 0x000fc80000410000 */
[C---:B------:R-:W-:Y:S02]  /*0ef0*/  FADD.FTZ R13, R12.reuse, R13 ;  /* 0x0000000d0c0d7221 */ /* 0x040fe40000010000 */
[----:B------:R-:W-:Y:S02]  /*0f00*/  FFMA.FTZ R12, R12, R12, R17 ;  /* 0x0000000c0c0c7223 */ /* 0x000fe40000010011 */
[----:B------:R-:W-:Y:S02]  /*0f10*/  FADD.FTZ R13, R14, R13 ;  /* 0x0000000d0e0d7221 */ /* 0x000fe40000010000 */
[----:B------:R-:W-:-:S03]  /*0f20*/  FADD.FTZ R15, R15, R12 ;  /* 0x0000000c0f0f7221 */ /* 0x000fc60000010000 */
[----:B------:R-:W0:Y:S04]  /*0f30*/  SHFL.DOWN PT, R12, R13, 0x1, R36 ;  /* 0x082000000d0c7989 */ /* 0x000e2800000e0024 */
[----:B------:R-:W1:Y:S01]  /*0f40*/  SHFL.DOWN PT, R14, R15, 0x1, R36 ;  /* 0x082000000f0e7989 */ /* 0x000e6200000e0024 */
[----:B------:R-:W-:Y:S01]  /*0f50*/  IADD3 R17, R25, 0x2, RZ ;  /* 0x0000000219117810 */ /* 0x000fe20007ffe0ff */
[----:B0-----:R-:W-:Y:S02]  /*0f60*/  @!P5 FADD.FTZ R13, R13, R12 ;  /* 0x0000000c0d0dd221 */ /* 0x001fe40000010000 */
[----:B-1----:R-:W-:-:S03]  /*0f70*/  @!P5 FADD.FTZ R15, R15, R14 ;  /* 0x0000000e0f0fd221 */ /* 0x002fc60000010000 */
[----:B------:R-:W0:Y:S04]  /*0f80*/  SHFL.DOWN PT, R12, R13, 0x2, R36 ;  /* 0x084000000d0c7989 */ /* 0x000e2800000e0024 */
[----:B------:R-:W1:Y:S01]  /*0f90*/  SHFL.DOWN PT, R14, R15, 0x2, R36 ;  /* 0x084000000f0e7989 */ /* 0x000e6200000e0024 */
[----:B------:R-:W-:Y:S02]  /*0fa0*/  ISETP.GT.AND P5, PT, R17, R36, PT ;  /* 0x000000241100720c */ /* 0x000fe40003fa4270 */
[----:B------:R-:W-:-:S11]  /*0fb0*/  IADD3 R17, R25, 0x4, RZ ;  /* 0x0000000419117810 */ /* 0x000fd60007ffe0ff */
        /* <DEDUP_REMOVED lines=16> */
[----:B------:R-:W-:-:S13]  /*10c0*/  ISETP.GT.AND P5, PT, R17, R36, PT ;  /* 0x000000241100720c */ /* 0x000fda0003fa4270 */
[----:B0-----:R-:W-:Y:S02]  /*10d0*/  @!P5 FADD.FTZ R13, R13, R12 ;  /* 0x0000000c0d0dd221 */ /* 0x001fe40000010000 */
[----:B-1----:R-:W-:Y:S01]  /*10e0*/  @!P5 FADD.FTZ R15, R15, R14 ;  /* 0x0000000e0f0fd221 */ /* 0x002fe20000010000 */
[----:B------:R-:W-:Y:S02]  /*10f0*/  ISETP.NE.AND P5, PT, R30, RZ, PT ;  /* 0x000000ff1e00720c */ /* 0x000fe40003fa5270 */
[----:B------:R-:W-:Y:S02]  /*1100*/  MOV R16, R13 ;  /* 0x0000000d00107202 */ /* 0x000fe40000000f00 */
[----:B------:R-:W-:-:S05]  /*1110*/  MOV R17, R15 ;  /* 0x0000000f00117202 */ /* 0x000fca0000000f00 */
[----:B------:R0:W-:Y:S04]  /*1120*/  @!P6 STS.64 [R37.X8+0x10], R16 ;  /* 0x000010102500e388 */ /* 0x0001e80000008a00 */
[----:B------:R-:W-:Y:S06]  /*1130*/  BAR.SYNC.DEFER_BLOCKING 0x0 ;  /* 0x0000000000007b1d */ /* 0x000fec0000010000 */
[----:B------:R-:W-:Y:S05]  /*1140*/  @P5 BRA `(.L_x_3566) ;  /* 0x000001f000005947 */ /* 0x000fea0003800000 */
[----:B------:R-:W1:Y:S04]  /*1150*/  LDS.64 R18, [0x18] ;  /* 0x00001800ff127984 */ /* 0x000e680000000a00 */
[----:B------:R-:W2:Y:S01]  /*1160*/  LDS.128 R12, [0x20] ;  /* 0x00002000ff0c7984 */ /* 0x000ea20000000c00 */
[----:B-1----:R-:W-:-:S02]  /*1170*/  FADD.FTZ R39, R16, R18 ;  /* 0x0000001210277221 */ /* 0x002fc40000010000 */
[----:B------:R-:W-:Y:S02]  /*1180*/  FADD.FTZ R30, R17, R19 ;  /* 0x00000013111e7221 */ /* 0x000fe40000010000 */
[----:B0-----:R-:W0:Y:S01]  /*1190*/  LDS.128 R16, [0x30] ;  /* 0x00003000ff107984 */ /* 0x001e220000000c00 */
[----:B--2---:R-:W-:Y:S02]  /*11a0*/  FADD.FTZ R39, R39, R12 ;  /* 0x0000000c27277221 */ /* 0x004fe40000010000 */
[----:B------:R-:W-:Y:S02]  /*11b0*/  FADD.FTZ R30, R30, R13 ;  /* 0x0000000d1e1e7221 */ /* 0x000fe40000010000 */
[----:B------:R-:W-:Y:S02]  /*11c0*/  FADD.FTZ R39, R39, R14 ;  /* 0x0000000e27277221 */ /* 0x000fe40000010000 */
[----:B------:R-:W-:Y:S02]  /*11d0*/  FADD.FTZ R30, R30, R15 ;  /* 0x0000000f1e1e7221 */ /* 0x000fe40000010000 */
[----:B------:R-:W1:Y:S01]  /*11e0*/  LDS.128 R12, [0x40] ;  /* 0x00004000ff0c7984 */ /* 0x000e620000000c00 */
[----:B0-----:R-:W-:-:S02]  /*11f0*/  FADD.FTZ R39, R39, R16 ;  /* 0x0000001027277221 */ /* 0x001fc40000010000 */
[----:B------:R-:W-:Y:S02]  /*1200*/  FADD.FTZ R30, R30, R17 ;  /* 0x000000111e1e7221 */ /* 0x000fe40000010000 */
[----:B------:R-:W-:Y:S02]  /*1210*/  FADD.FTZ R39, R39, R18 ;  /* 0x0000001227277221 */ /* 0x000fe40000010000 */
[----:B------:R-:W-:Y:S02]  /*1220*/  FADD.FTZ R30, R30, R19 ;  /* 0x000000131e1e7221 */ /* 0x000fe40000010000 */
[----:B------:R-:W0:Y:S01]  /*1230*/  LDS.128 R16, [0x50] ;  /* 0x00005000ff107984 */ /* 0x000e220000000c00 */
[----:B-1----:R-:W-:Y:S02]  /*1240*/  FADD.FTZ R39, R39, R12 ;  /* 0x0000000c27277221 */ /* 0x002fe40000010000 */
[----:B------:R-:W-:Y:S02]  /*1250*/  FADD.FTZ R30, R30, R13 ;  /* 0x0000000d1e1e7221 */ /* 0x000fe40000010000 */
[----:B------:R-:W-:-:S02]  /*1260*/  FADD.FTZ R39, R39, R14 ;  /* 0x0000000e27277221 */ /* 0x000fc40000010000 */
[----:B------:R-:W-:Y:S02]  /*1270*/  FADD.FTZ R30, R30, R15 ;  /* 0x0000000f1e1e7221 */ /* 0x000fe40000010000 */
[----:B------:R-:W1:Y:S01]  /*1280*/  LDS.128 R12, [0x60] ;  /* 0x00006000ff0c7984 */ /* 0x000e620000000c00 */
[----:B0-----:R-:W-:Y:S02]  /*1290*/  FADD.FTZ R39, R39, R16 ;  /* 0x0000001027277221 */ /* 0x001fe40000010000 */
[----:B------:R-:W-:Y:S02]  /*12a0*/  FADD.FTZ R30, R30, R17 ;  /* 0x000000111e1e7221 */ /* 0x000fe40000010000 */
[----:B------:R-:W0:Y:S01]  /*12b0*/  LDS.64 R16, [0x70] ;  /* 0x00007000ff107984 */ /* 0x000e220000000a00 */
[----:B------:R-:W-:Y:S02]  /*12c0*/  FADD.FTZ R39, R39, R18 ;  /* 0x0000001227277221 */ /* 0x000fe40000010000 */
[----:B------:R-:W-:-:S02]  /*12d0*/  FADD.FTZ R30, R30, R19 ;  /* 0x000000131e1e7221 */ /* 0x000fc40000010000 */
[----:B-1----:R-:W-:Y:S02]  /*12e0*/  FADD.FTZ R39, R39, R12 ;  /* 0x0000000c27277221 */ /* 0x002fe40000010000 */
[----:B------:R-:W-:Y:S02]  /*12f0*/  FADD.FTZ R30, R30, R13 ;  /* 0x0000000d1e1e7221 */ /* 0x000fe40000010000 */
[----:B------:R-:W-:Y:S02]  /*1300*/  FADD.FTZ R39, R39, R14 ;  /* 0x0000000e27277221 */ /* 0x000fe40000010000 */
[----:B------:R-:W-:Y:S02]  /*1310*/  FADD.FTZ R30, R30, R15 ;  /* 0x0000000f1e1e7221 */ /* 0x000fe40000010000 */
[----:B0-----:R-:W-:Y:S02]  /*1320*/  FADD.FTZ R16, R39, R16 ;  /* 0x0000001027107221 */ /* 0x001fe40000010000 */
[----:B------:R-:W-:-:S02]  /*1330*/  FADD.FTZ R17, R30, R17 ;  /* 0x000000111e117221 */ /* 0x000fc40000010000 */
.L_x_3566:
[----:B------:R-:W-:Y:S05]  /*1340*/  BSYNC B0 ;  /* 0x0000000000007941 */ /* 0x000fea0003800000 */
.L_x_3565:
[----:B------:R-:W-:-:S04]  /*1350*/  MOV R18, c[0x0][0xc] ;  /* 0x0000030000127a02 */ /* 0x000fc80000000f00 */
[----:B------:R-:W-:-:S13]  /*1360*/  ISETP.GE.U32.AND P6, PT, R18, 0x2, PT ;  /* 0x000000021200780c */ /* 0x000fda0003fc6070 */
[----:B------:R-:W-:Y:S05]  /*1370*/  @!P6 BRA `(.L_x_3567) ;  /* 0x000012100000e947 */ /* 0x000fea0003800000 */
[----:B------:R-:W-:Y:S01]  /*1380*/  LOP3.LUT R12, R24, 0x1, RZ, 0xc0, !PT ;  /* 0x00000001180c7812 */ /* 0x000fe200078ec0ff */
[----:B------:R-:W-:-:S04]  /*1390*/  HFMA2.MMA R45, -RZ, RZ, 0, 2.384185791015625e-07 ;  /* 0x00000004ff2d7435 */ /* 0x000fc800000001ff */
[----:B------:R-:W-:-:S04]  /*13a0*/  IMAD R12, R12, c[0x0][0x10], RZ ;  /* 0x000004000c0c7a24 */ /* 0x000fc800078e02ff */
[C---:B------:R-:W-:Y:S01]  /*13b0*/  IMAD R13, R12.reuse, c[0x0][0xc], RZ ;  /* 0x000003000c0d7a24 */ /* 0x040fe200078e02ff */
[----:B------:R-:W-:-:S04]  /*13c0*/  IADD3 R12, R12, R27, RZ ;  /* 0x0000001b0c0c7210 */ /* 0x000fc80007ffe0ff */
[----:B------:R-:W-:Y:S01]  /*13d0*/  SHF.L.U32 R44, R13, 0x1, RZ ;  /* 0x000000010d2c7819 */ /* 0x000fe200000006ff */
[----:B------:R-:W-:-:S04]  /*13e0*/  IMAD.WIDE.U32 R12, R12, R45, c[0x0][0x190] ;  /* 0x000064000c0c7625 */ /* 0x000fc800078e002d */
[----:B------:R-:W-:Y:S01]  /*13f0*/  IMAD.WIDE R44, R44, R45, c[0x0][0x198] ;  /* 0x000066002c2c7625 */ /* 0x000fe200078e022d */
[----:B------:R-:W-:Y:S05]  /*1400*/  @P5 BRA `(.L_x_3568) ;  /* 0x0000011000005947 */ /* 0x000fea0003800000 */
[C---:B------:R-:W-:Y:S02]  /*1410*/  LEA R14, P6, R35.reuse, R44, 0x3 ;  /* 0x0000002c230e7211 */ /* 0x040fe400078c18ff */
[----:B------:R-:W-:Y:S02]  /*1420*/  MOV R19, 0x1 ;  /* 0x0000000100137802 */ /* 0x000fe40000000f00 */
[----:B------:R-:W-:Y:S02]  /*1430*/  LEA.HI.X R15, R35, R45, RZ, 0x3, P6 ;  /* 0x0000002d230f7211 */ /* 0x000fe400030f1cff */
[----:B------:R-:W-:-:S03]  /*1440*/  LOP3.LUT P6, RZ, R24, 0x2, RZ, 0xc0, !PT ;  /* 0x0000000218ff7812 */ /* 0x000fc600078cc0ff */
[----:B------:R1:W-:Y:S01]  /*1450*/  STG.E.64 [R14.64], R16 ;  /* 0x000000100e007986 */ /* 0x0003e2000c101b06 */
[----:B------:R-:W-:Y:S01]  /*1460*/  SEL R19, R19, 0xffffffff, !P6 ;  /* 0xffffffff13137807 */ /* 0x000fe20007000000 */
[----:B------:R-:W-:Y:S06]  /*1470*/  MEMBAR.ALL.GPU ;  /* 0x0000000000007992 */ /* 0x000fec000000a000 */
[----:B------:R-:W-:-:S00]  /*1480*/  ERRBAR ;  /* 0x00000000000079ab */ /* 0x000fc00000000000 */
[----:B-1----:R-:W-:Y:S01]  /*1490*/  SEL R15, RZ, c[0x0][0xc], P6 ;  /* 0x00000300ff0f7a07 */ /* 0x002fe20003000000 */
[----:B------:R1:W-:Y:S03]  /*14a0*/  RED.E.ADD.S32.STRONG.GPU [R12.64], R19 ;  /* 0x000000130c00798e */ /* 0x0003e6000c10e386 */
[----:B------:R-:W-:-:S13]  /*14b0*/  ISETP.NE.AND P6, PT, R15, -0x1, PT ;  /* 0xffffffff0f00780c */ /* 0x000fda0003fc5270 */
[----:B-1----:R-:W-:Y:S05]  /*14c0*/  @!P6 BRA `(.L_x_3568) ;  /* 0x000000500000e947 */ /* 0x002fea0003800000 */
.L_x_3569:
[----:B------:R-:W2:Y:S01]  /*14d0*/  LDG.E.STRONG.GPU R14, [R12.64] ;  /* 0x000000060c0e7981 */ /* 0x000ea2000c1ef900 */
[----:B------:R-:W-:Y:S01]  /*14e0*/  YIELD ;  /* 0x0000000000007946 */ /* 0x000fe20003800000 */
[----:B--2---:R-:W-:Y:S01]  /*14f0*/  ISETP.NE.AND P6, PT, R14, R15, PT ;  /* 0x0000000f0e00720c */ /* 0x004fe20003fc5270 */
[----:B------:R-:W-:-:S12]  /*1500*/  CCTL.IVALL ;  /* 0x00000000ff00798f */ /* 0x000fd80002000000 */
[----:B------:R-:W-:Y:S05]  /*1510*/  @P6 BRA `(.L_x_3569) ;  /* 0xffffffb000006947 */ /* 0x000fea000383ffff */
.L_x_3568:
[----:B------:R-:W-:Y:S01]  /*1520*/  ISETP.NE.AND P6, PT, RZ, c[0x0][0xc], PT ;  /* 0x00000300ff007a0c */ /* 0x000fe20003fc5270 */
[----:B------:R-:W-:Y:S01]  /*1530*/  WARPSYNC 0xffffffff ;  /* 0xffffffff00007948 */ /* 0x000fe20003800000 */
[----:B------:R-:W-:Y:S11]  /*1540*/  BAR.SYNC.DEFER_BLOCKING 0x0 ;  /* 0x0000000000007b1d */ /* 0x000ff60000010000 */
[----:B------:R-:W-:Y:S05]  /*1550*/  @!P6 BRA `(.L_x_3567) ;  /* 0x000010300000e947 */ /* 0x000fea0003800000 */
[----:B------:R-:W-:Y:S02]  /*1560*/  IADD3 R18, R18, -0x1, RZ ;  /* 0xffffffff12127810 */ /* 0x000fe40007ffe0ff */
[----:B------:R-:W-:-:S02]  /*1570*/  MOV R15, RZ ;  /* 0x000000ff000f7202 */ /* 0x000fc40000000f00 */
[----:B------:R-:W-:-:S13]  /*1580*/  ISETP.GE.U32.AND P6, PT, R18, 0x3, PT ;  /* 0x000000031200780c */ /* 0x000fda0003fc6070 */
[----:B------:R-:W-:Y:S05]  /*1590*/  @!P6 BRA `(.L_x_3570) ;  /* 0x00000df00000e947 */ /* 0x000fea0003800000 */
[----:B------:R-:W-:Y:S01]  /*15a0*/  IADD3 R14, -R28, c[0x0][0xc], RZ ;  /* 0x000003001c0e7a10 */ /* 0x000fe20007ffe1ff */
[----:B------:R-:W-:-:S03]  /*15b0*/  HFMA2.MMA R15, -RZ, RZ, 0, 0 ;  /* 0x00000000ff0f7435 */ /* 0x000fc600000001ff */
[----:B------:R-:W-:-:S13]  /*15c0*/  ISETP.GT.AND P6, PT, R14, RZ, PT ;  /* 0x000000ff0e00720c */ /* 0x000fda0003fc4270 */
[----:B------:R-:W-:Y:S05]  /*15d0*/  @!P6 BRA `(.L_x_3571) ;  /* 0x00000bc00000e947 */ /* 0x000fea0003800000 */
[----:B------:R-:W-:Y:S02]  /*15e0*/  ISETP.GT.AND P6, PT, R14, 0xc, PT ;  /* 0x0000000c0e00780c */ /* 0x000fe40003fc4270 */
[----:B------:R-:W-:Y:S02]  /*15f0*/  P2R R12, PR, RZ, 0x1 ;  /* 0x00000001ff0c7803 */ /* 0x000fe40000000000 */
[----:B------:R-:W-:-:S04]  /*1600*/  PLOP3.LUT P0, PT, PT, PT, PT, 0x80, 0x0 ;  /* 0x000000000000781c */ /* 0x000fc80003f0f070 */
[----:B------:R-:W-:Y:S02]  /*1610*/  P2R R18, PR, RZ, 0x1 ;  /* 0x00000001ff127803 */ /* 0x000fe40000000000 */
[----:B------:R-:W-:-:S03]  /*1620*/  ISETP.NE.AND P0, PT, R12, RZ, PT ;  /* 0x000000ff0c00720c */ /* 0x000fc60003f05270 */
[----:B------:R-:W-:Y:S05]  /*1630*/  @!P6 BRA `(.L_x_3572) ;  /* 0x000007500000e947 */ /* 0x000fea0003800000 */
[----:B------:R-:W-:-:S04]  /*1640*/  PLOP3.LUT P6, PT, PT, PT, PT, 0x8, 0x0 ;  /* 0x000000000000781c */ /* 0x000fc80003fce170 */
[----:B------:R-:W-:Y:S02]  /*1650*/  P2R R18, PR, RZ, 0x40 ;  /* 0x00000040ff127803 */ /* 0x000fe40000000000 */
.L_x_3573:
[----:B------:R-:W-:-:S13]  /*1660*/  ISETP.EQ.OR P6, PT, R15, R26, P5 ;  /* 0x0000001a0f00720c */ /* 0x000fda0002fc2670 */
[----:B------:R-:W-:-:S04]  /*1670*/  @!P6 IMAD R13, R15, c[0x0][0x10], R27 ;  /* 0x000004000f0dea24 */ /* 0x000fc800078e021b */
[----:B------:R-:W-:-:S06]  /*1680*/  @!P6 IMAD.WIDE.U32 R12, R13, 0x8, R44 ;  /* 0x000000080d0ce825 */ /* 0x000fcc00078e002c */
[----:B------:R-:W2:Y:S01]  /*1690*/  @!P6 LDG.E.64 R12, [R12.64] ;  /* 0x000000060c0ce981 */ /* 0x000ea2000c1e1b00 */
[----:B------:R-:W-:Y:S01]  /*16a0*/  IADD3 R19, R15, 0x1, RZ ;  /* 0x000000010f137810 */ /* 0x000fe20007ffe0ff */
[----:B0-2---:R-:W-:Y:S02]  /*16b0*/  @!P6 FADD.FTZ R16, R16, R12 ;  /* 0x0000000c1010e221 */ /* 0x005fe40000010000 */
        /* <DEDUP_REMOVED lines=109> */
.L_x_3572:
[----:B------:R-:W-:-:S13]  /*1d90*/  ISETP.GT.AND P6, PT, R14, 0x4, PT ;  /* 0x000000040e00780c */ /* 0x000fda0003fc4270 */
[----:B------:R-:W-:Y:S05]  /*1da0*/  @!P6 BRA `(.L_x_3574) ;  /* 0x000003c00000e947 */ /* 0x000fea0003800000 */
[----:B------:R-:W-:-:S13]  /*1db0*/  ISETP.EQ.OR P6, PT, R15, R26, P5 ;  /* 0x0000001a0f00720c */ /* 0x000fda0002fc2670 */
[----:B------:R-:W-:-:S04]  /*1dc0*/  @!P6 IMAD R19, R15, c[0x0][0x10], R27 ;  /* 0x000004000f13ea24 */ /* 0x000fc800078e021b */
[----:B------:R-:W-:-:S05]  /*1dd0*/  @!P6 IMAD.WIDE.U32 R18, R19, 0x8, R44 ;  /* 0x000000081312e825 */ /* 0x000fca00078e002c */
[----:B------:R-:W2:Y:S02]  /*1de0*/  @!P6 LDG.E.64 R12, [R18.64] ;  /* 0x00000006120ce981 */ /* 0x000ea4000c1e1b00 */
[----:B0-2---:R-:W-:Y:S01]  /*1df0*/  @!P6 FADD.FTZ R16, R16, R12 ;  /* 0x0000000c1010e221 */ /* 0x005fe20000010000 */
        /* <DEDUP_REMOVED lines=49> */
[----:B------:R-:W-:Y:S02]  /*2110*/  IADD3 R15, R15, 0x4, RZ ;  /* 0x000000040f0f7810 */ /* 0x000fe40007ffe0ff */
[----:B------:R-:W-:Y:S01]  /*2120*/  IADD3 R14, R14, -0x4, RZ ;  /* 0xfffffffc0e0e7810 */ /* 0x000fe20007ffe0ff */
[----:B--2---:R-:W-:Y:S02]  /*2130*/  @!P6 FADD.FTZ R16, R16, R12 ;  /* 0x0000000c1010e221 */ /* 0x004fe40000010000 */
[----:B------:R-:W-:Y:S01]  /*2140*/  @!P6 FADD.FTZ R17, R17, R13 ;  /* 0x0000000d1111e221 */ /* 0x000fe20000010000 */
[----:B------:R-:W-:-:S04]  /*2150*/  PLOP3.LUT P6, PT, PT, PT, PT, 0x8, 0x0 ;  /* 0x000000000000781c */ /* 0x000fc80003fce170 */
[----:B------:R-:W-:-:S04]  /*2160*/  P2R R18, PR, RZ, 0x40 ;  /* 0x00000040ff127803 */ /* 0x000fc80000000000 */
.L_x_3574:
[----:B------:R-:W-:-:S04]  /*2170*/  ISETP.NE.AND P6, PT, R18, RZ, PT ;  /* 0x000000ff1200720c */ /* 0x000fc80003fc5270 */
[----:B------:R-:W-:-:S13]  /*2180*/  ISETP.NE.OR P6, PT, R14, RZ, P6 ;  /* 0x000000ff0e00720c */ /* 0x000fda00037c5670 */
[----:B------:R-:W-:Y:S05]  /*2190*/  @!P6 BRA `(.L_x_3570) ;  /* 0x000001f00000e947 */ /* 0x000fea0003800000 */
.L_x_3571:
        /* <DEDUP_REMOVED lines=31> */
.L_x_3570:
[----:B------:R-:W-:-:S13]  /*2390*/  ISETP.NE.AND P6, PT, R28, RZ, PT ;  /* 0x000000ff1c00720c */ /* 0x000fda0003fc5270 */
[----:B------:R-:W-:Y:S05]  /*23a0*/  @!P6 BRA `(.L_x_3567) ;  /* 0x000001e00000e947 */ /* 0x000fea0003800000 */
[----:B------:R-:W-:Y:S01]  /*23b0*/  ISETP.EQ.OR P6, PT, R15, R26, P5 ;  /* 0x0000001a0f00720c */ /* 0x000fe20002fc2670 */
[----:B------:R-:W-:Y:S01]  /*23c0*/  BSSY B0, `(.L_x_3575) ;  /* 0x000000b000007945 */ /* 0x000fe20003800000 */
[----:B------:R-:W-:Y:S02]  /*23d0*/  P2R R12, PR, RZ, 0x1 ;  /* 0x00000001ff0c7803 */ /* 0x000fe40000000000 */
[----:B------:R-:W-:-:S04]  /*23e0*/  ISETP.NE.AND P0, PT, R28, 0x1, PT ;  /* 0x000000011c00780c */ /* 0x000fc80003f05270 */
[----:B------:R-:W-:Y:S02]  /*23f0*/  P2R R13, PR, RZ, 0x1 ;  /* 0x00000001ff0d7803 */ /* 0x000fe40000000000 */
[----:B------:R-:W-:-:S03]  /*2400*/  ISETP.NE.AND P0, PT, R12, RZ, PT ;  /* 0x000000ff0c00720c */ /* 0x000fc60003f05270 */
[----:B------:R-:W-:Y:S05]  /*2410*/  @P6 BRA `(.L_x_3576) ;  /* 0x0000005000006947 */ /* 0x000fea0003800000 */
[----:B------:R-:W-:-:S04]  /*2420*/  IMAD R13, R15, c[0x0][0x10], R27 ;  /* 0x000004000f0d7a24 */ /* 0x000fc800078e021b */
[----:B------:R-:W-:-:S06]  /*2430*/  IMAD.WIDE.U32 R12, R13, 0x8, R44 ;  /* 0x000000080d0c7825 */ /* 0x000fcc00078e002c */
[----:B------:R-:W2:Y:S02]  /*2440*/  LDG.E.64 R12, [R12.64] ;  /* 0x000000060c0c7981 */ /* 0x000ea4000c1e1b00 */
[----:B0-2---:R-:W-:Y:S02]  /*2450*/  FADD.FTZ R16, R16, R12 ;  /* 0x0000000c10107221 */ /* 0x005fe40000010000 */
[----:B------:R-:W-:Y:S02]  /*2460*/  FADD.FTZ R17, R17, R13 ;  /* 0x0000000d11117221 */ /* 0x000fe40000010000 */
.L_x_3576:
[----:B------:R-:W-:Y:S05]  /*2470*/  BSYNC B0 ;  /* 0x0000000000007941 */ /* 0x000fea0003800000 */
.L_x_3575:
[----:B------:R-:W-:-:S13]  /*2480*/  ISETP.NE.AND P6, PT, R28, 0x1, PT ;  /* 0x000000011c00780c */ /* 0x000fda0003fc5270 */
[----:B------:R-:W-:Y:S05]  /*2490*/  @!P6 BRA `(.L_x_3567) ;  /* 0x000000f00000e947 */ /* 0x000fea0003800000 */
[----:B------:R-:W-:-:S04]  /*24a0*/  IADD3 R19, R15, 0x1, RZ ;  /* 0x000000010f137810 */ /* 0x000fc80007ffe0ff */
[----:B------:R-:W-:-:S13]  /*24b0*/  ISETP.EQ.OR P6, PT, R19, R26, P5 ;  /* 0x0000001a1300720c */ /* 0x000fda0002fc2670 */
[----:B------:R-:W-:-:S04]  /*24c0*/  @!P6 IMAD R19, R19, c[0x0][0x10], R27 ;  /* 0x000004001313ea24 */ /* 0x000fc800078e021b */
[----:B------:R-:W-:-:S05]  /*24d0*/  @!P6 IMAD.WIDE.U32 R18, R19, 0x8, R44 ;  /* 0x000000081312e825 */ /* 0x000fca00078e002c */
[----:B------:R-:W2:Y:S01]  /*24e0*/  @!P6 LDG.E.64 R12, [R18.64] ;  /* 0x00000006120ce981 */ /* 0x000ea2000c1e1b00 */
[----:B------:R-:W-:Y:S01]  /*24f0*/  IADD3 R15, R15, 0x2, RZ ;  /* 0x000000020f0f7810 */ /* 0x000fe20007ffe0ff */
[----:B0-2---:R-:W-:Y:S02]  /*2500*/  @!P6 FADD.FTZ R16, R16, R12 ;  /* 0x0000000c1010e221 */ /* 0x005fe40000010000 */
[----:B------:R-:W-:Y:S01]  /*2510*/  @!P6 FADD.FTZ R17, R17, R13 ;  /* 0x0000000d1111e221 */ /* 0x000fe20000010000 */
[----:B------:R-:W-:-:S04]  /*2520*/  ISETP.EQ.OR P6, PT, R15, R26, P5 ;  /* 0x0000001a0f00720c */ /* 0x000fc80002fc2670 */
[----:B------:R-:W-:-:S13]  /*2530*/  ISETP.EQ.OR P6, PT, R28, 0x2, P6 ;  /* 0x000000021c00780c */ /* 0x000fda00037c2670 */
[----:B------:R-:W-:-:S04]  /*2540*/  @!P6 IMAD R13, R15, c[0x0][0x10], R27 ;  /* 0x000004000f0dea24 */ /* 0x000fc800078e021b */
[----:B------:R-:W-:-:S06]  /*2550*/  @!P6 IMAD.WIDE.U32 R12, R13, 0x8, R44 ;  /* 0x000000080d0ce825 */ /* 0x000fcc00078e002c */
[----:B------:R-:W2:Y:S02]  /*2560*/  @!P6 LDG.E.64 R12, [R12.64] ;  /* 0x000000060c0ce981 */ /* 0x000ea4000c1e1b00 */
[----:B--2---:R-:W-:Y:S02]  /*2570*/  @!P6 FADD.FTZ R16, R16, R12 ;  /* 0x0000000c1010e221 */ /* 0x004fe40000010000 */
[----:B------:R-:W-:Y:S02]  /*2580*/  @!P6 FADD.FTZ R17, R17, R13 ;  /* 0x0000000d1111e221 */ /* 0x000fe40000010000 */
.L_x_3567:
[----:B------:R-:W-:Y:S01]  /*2590*/  @P0 MOV R44, 0x8 ;  /* 0x00000008002c0802 */ /* 0x000fe20000000f00 */
[----:B------:R-:W-:Y:S01]  /*25a0*/  @P0 FMUL.FTZ R30, R16, c[0x0][0x1f4] ;  /* 0x00007d00101e0a20 */ /* 0x000fe20000410000 */
[----:B------:R-:W-:Y:S01]  /*25b0*/  IADD3 R14, R38, R31, RZ ;  /* 0x0000001f260e7210 */ /* 0x000fe20007ffe0ff */
[----:B------:R-:W-:Y:S01]  /*25c0*/  @P0 FMUL.FTZ R31, R17, c[0x0][0x1f4] ;  /* 0x00007d00111f0a20 */ /* 0x000fe20000410000 */
[----:B------:R1:W-:Y:S01]  /*25d0*/  @!P5 STS.64 [0x80], R16 ;  /* 0x00008010ff00d388 */ /* 0x0003e20000000a00 */
[----:B------:R-:W-:Y:S01]  /*25e0*/  @P0 IMAD.WIDE R44, R23, R44, c[0x0][0x168] ;  /* 0x00005a00172c0625 */ /* 0x000fe200078e022c */
[----:B------:R-:W-:-:S04]  /*25f0*/  HFMA2.MMA R15, -RZ, RZ, 0, 2.384185791015625e-07 ;  /* 0x00000004ff0f7435 */ /* 0x000fc800000001ff */
[----:B------:R2:W-:Y:S04]  /*2600*/  @P0 STG.E.64 [R44.64], R30 ;  /* 0x0000001e2c000986 */ /* 0x0005e8000c101b06 */
[----:B------:R-:W-:Y:S02]  /*2610*/  BAR.SYNC.DEFER_BLOCKING 0x0 ;  /* 0x0000000000007b1d */ /* 0x000fe40000010000 */
[----:B------:R-:W-:-:S04]  /*2620*/  IMAD.WIDE R12, R14, R15, c[0x0][0x178] ;  /* 0x00005e000e0c7625 */ /* 0x000fc800078e020f */
[----:B------:R-:W-:Y:S02]  /*2630*/  IMAD.WIDE R14, R14, R15, c[0x0][0x180] ;  /* 0x000060000e0e7625 */ /* 0x000fe400078e020f */
[----:B------:R-:W3:Y:S04]  /*2640*/  LDG.E.64 R12, [R12.64] ;  /* 0x000000060c0c7981 */ /* 0x000ee8000c1e1b00 */
[----:B------:R-:W3:Y:S01]  /*2650*/  LDG.E.64 R14, [R14.64] ;  /* 0x000000060e0e7981 */ /* 0x000ee2000c1e1b00 */
[----:B------:R-:W-:Y:S02]  /*2660*/  ISETP.NE.AND P6, PT, RZ, UR5, PT ;  /* 0x00000005ff007c0c */ /* 0x000fe4000bfc5270 */
[--C-:B01----:R-:W-:Y:S01]  /*2670*/  PRMT R17, RZ, 0x5410, R6.reuse ;  /* 0x00005410ff117816 */ /* 0x103fe20000000006 */
[----:B------:R-:W0:Y:S01]  /*2680*/  LDS.64 R18, [0x80] ;  /* 0x00008000ff127984 */ /* 0x000e220000000a00 */
[----:B--2---:R-:W-:Y:S01]  /*2690*/  PRMT R31, RZ, 0x7610, R6 ;  /* 0x00007610ff1f7816 */ /* 0x004fe20000000006 */
[----:B0-----:R-:W-:-:S04]  /*26a0*/  FMUL.FTZ R18, R18, c[0x0][0x1f4] ;  /* 0x00007d0012127a20 */ /* 0x001fc80000410000 */
[----:B------:R-:W-:Y:S02]  /*26b0*/  FMUL.FTZ R39, R18, R18 ;  /* 0x0000001212277220 */ /* 0x000fe40000410000 */
[--C-:B------:R-:W-:Y:S02]  /*26c0*/  FADD.FTZ R6, R17, -R18.reuse ;  /* 0x8000001211067221 */ /* 0x100fe40000010000 */
[----:B------:R-:W-:Y:S01]  /*26d0*/  FFMA.FTZ R19, R19, c[0x0][0x1f4], -R39 ;  /* 0x00007d0013137a23 */ /* 0x000fe20000010827 */
[----:B------:R-:W-:Y:S01]  /*26e0*/  MOV R39, 0x3f800000 ;  /* 0x3f80000000277802 */ /* 0x000fe20000000f00 */
[----:B------:R-:W-:-:S03]  /*26f0*/  FADD.FTZ R30, R31, -R18 ;  /* 0x800000121f1e7221 */ /* 0x000fc60000010000 */
[----:B------:R-:W-:-:S13]  /*2700*/  FSETP.GTU.FTZ.AND P5, PT, R19, RZ, PT ;  /* 0x000000ff1300720b */ /* 0x000fda0003fbc000 */
[----:B------:R-:W-:Y:S02]  /*2710*/  @P5 FADD.FTZ R16, R19, c[0x0][0x188] ;  /* 0x0000620013105621 */ /* 0x000fe40000010000 */
[----:B------:R-:W0:Y:S02]  /*2720*/  S2R R19, SR_TID.X ;  /* 0x0000000000137919 */ /* 0x000e240000002100 */
[----:B------:R-:W1:Y:S02]  /*2730*/  @P5 MUFU.RSQ R39, R16 ;  /* 0x0000001000275308 */ /* 0x000e640000001400 */
[-C--:B-1----:R-:W-:Y:S02]  /*2740*/  FMUL.FTZ R17, R6, R39.reuse ;  /* 0x0000002706117220 */ /* 0x082fe40000410000 */
[----:B------:R-:W-:Y:S02]  /*2750*/  FMUL.FTZ R30, R30, R39 ;  /* 0x000000271e1e7220 */ /* 0x000fe40000410000 */
[----:B---3--:R-:W-:-:S02]  /*2760*/  FFMA.FTZ R6, R12, R17, R14 ;  /* 0x000000110c067223 */ /* 0x008fc4000001000e */
[----:B------:R-:W-:Y:S01]  /*2770*/  FFMA.FTZ R31, R13, R30, R15 ;  /* 0x0000001e0d1f7223 */ /* 0x000fe2000001000f */
[----:B------:R-:W-:Y:S05]  /*2780*/  @!P6 BRA `(.L_x_3577) ;  /* 0x000000a00000e947 */ /* 0x000fea0003800000 */
        /* <DEDUP_REMOVED lines=9> */
[----:B-1----:R-:W-:-:S05]  /*2820*/  FMUL.FTZ R31, R31, R44 ;  /* 0x0000002c1f1f7220 */ /* 0x002fca0000410000 */
.L_x_3577:
[----:B0-----:R-:W-:Y:S01]  /*2830*/  BSSY B0, `(.L_x_3578) ;  /* 0x000000c000007945 */ /* 0x001fe20003800000 */
[----:B------:R-:W-:Y:S05]  /*2840*/  @!P1 BRA `(.L_x_3579) ;  /* 0x000000a000009947 */ /* 0x000fea0003800000 */
[----:B------:R-:W-:Y:S01]  /*2850*/  IMAD R16, R22, c[0x0][0x1c0], RZ ;  /* 0x0000700016107a24 */ /* 0x000fe200078e02ff */
[----:B------:R-:W-:Y:S02]  /*2860*/  MOV R17, R41 ;  /* 0x0000002900117202 */ /* 0x000fe40000000f00 */
        /* <DEDUP_REMOVED lines=8> */
.L_x_3579:
[----:B------:R-:W-:Y:S05]  /*28f0*/  BSYNC B0 ;  /* 0x0000000000007941 */ /* 0x000fea0003800000 */
.L_x_3578:
[--C-:B------:R-:W-:Y:S02]  /*2900*/  PRMT R9, RZ, 0x5410, R7.reuse ;  /* 0x00005410ff097816 */ /* 0x100fe40000000007 */
[----:B------:R-:W-:Y:S01]  /*2910*/  PRMT R17, RZ, 0x7610, R7 ;  /* 0x00007610ff117816 */ /* 0x000fe20000000007 */
[----:B------:R-:W-:Y:S01]  /*2920*/  IMAD.WIDE.U32 R6, R19, 0x5397829d, RZ ;  /* 0x5397829d13067825 */ /* 0x000fe200078e00ff */
[----:B0-----:R-:W-:-:S03]  /*2930*/  PRMT R31, RZ, 0x5410, R4 ;  /* 0x00005410ff1f7816 */ /* 0x001fc60000000004 */
[--C-:B------:R-:W-:Y:S01]  /*2940*/  FADD.FTZ R6, R9, -R18.reuse ;  /* 0x8000001209067221 */ /* 0x100fe20000010000 */
[----:B------:R-:W-:Y:S01]  /*2950*/  SHF.R.U32.HI R9, RZ, 0x4, R7 ;  /* 0x00000004ff097819 */ /* 0x000fe20000011607 */
[----:B------:R-:W-:Y:S02]  /*2960*/  FADD.FTZ R16, R17, -R18 ;  /* 0x8000001211107221 */ /* 0x000fe40000010000 */
[-C--:B------:R-:W-:Y:S02]  /*2970*/  FMUL.FTZ R17, R6, R39.reuse ;  /* 0x0000002706117220 */ /* 0x080fe40000410000 */
[----:B------:R-:W-:Y:S02]  /*2980*/  FMUL.FTZ R16, R16, R39 ;  /* 0x0000002710107220 */ /* 0x000fe40000410000 */
[----:B------:R-:W-:Y:S02]  /*2990*/  FFMA.FTZ R30, R12, R17, R14 ;  /* 0x000000110c1e7223 */ /* 0x000fe4000001000e */
[----:B------:R-:W-:Y:S01]  /*29a0*/  FFMA.FTZ R45, R13, R16, R15 ;  /* 0x000000100d2d7223 */ /* 0x000fe2000001000f */
[----:B------:R-:W-:Y:S05]  /*29b0*/  @!P6 BRA `(.L_x_3580) ;  /* 0x000000a00000e947 */ /* 0x000fea0003800000 */
        /* <DEDUP_REMOVED lines=10> */
.L_x_3580:
[----:B------:R-:W-:Y:S01]  /*2a60*/  BSSY B0, `(.L_x_3581) ;  /* 0x000000c000007945 */ /* 0x000fe20003800000 */
[----:B------:R-:W-:Y:S05]  /*2a70*/  @!P2 BRA `(.L_x_3582) ;  /* 0x000000a00000a947 */ /* 0x000fea0003800000 */
[----:B------:R-:W-:Y:S01]  /*2a80*/  MOV R6, R42 ;  /* 0x0000002a00067202 */ /* 0x000fe20000000f00 */
[----:B------:R-:W-:Y:S01]  /*2a90*/  IMAD R17, R21, c[0x0][0x1c0], RZ ;  /* 0x0000700015117a24 */ /* 0x000fe200078e02ff */
[----:B------:R-:W-:Y:S02]  /*2aa0*/  MOV R7, R41 ;  /* 0x0000002900077202 */ /* 0x000fe40000000f00 */
[----:B------:R-:W-:Y:S01]  /*2ab0*/  F2FP.BF16.PACK_AB R45, R45, R30 ;  /* 0x0000001e2d2d723e */ /* 0x000fe200000010ff */
[C---:B------:R-:W-:Y:S02]  /*2ac0*/  IMAD R17, R34.reuse, c[0x0][0x1c4], R17 ;  /* 0x0000710022117a24 */ /* 0x040fe400078e0211 */
[----:B------:R-:W-:-:S05]  /*2ad0*/  IMAD.WIDE.U32 R6, R34, c[0x0][0x1c0], R6 ;  /* 0x0000700022067a25 */ /* 0x000fca00078e0006 */
[----:B------:R-:W-:Y:S02]  /*2ae0*/  IADD3 R17, R7, R17, RZ ;  /* 0x0000001107117210 */ /* 0x000fe40007ffe0ff */
[----:B------:R-:W-:-:S04]  /*2af0*/  LEA R16, P5, R6, c[0x0][0x160], 0x1 ;  /* 0x0000580006107a11 */ /* 0x000fc800078a08ff */
[----:B------:R-:W-:-:S05]  /*2b00*/  LEA.HI.X R17, R6, c[0x0][0x164], R17, 0x1, P5 ;  /* 0x0000590006117a11 */ /* 0x000fca00028f0c11 */
[----:B------:R0:W-:Y:S04]  /*2b10*/  STG.E [R16.64], R45 ;  /* 0x0000002d10007986 */ /* 0x0001e8000c101906 */
.L_x_3582:
[----:B------:R-:W-:Y:S05]  /*2b20*/  BSYNC B0 ;  /* 0x0000000000007941 */ /* 0x000fea0003800000 */
.L_x_3581:
[----:B------:R-:W-:Y:S01]  /*2b30*/  PRMT R7, RZ, 0x7610, R4 ;  /* 0x00007610ff077816 */ /* 0x000fe20000000004 */
[--C-:B------:R-:W-:Y:S01]  /*2b40*/  FADD.FTZ R4, R31, -R18.reuse ;  /* 0x800000121f047221 */ /* 0x100fe20000010000 */
[--C-:B0-----:R-:W-:Y:S02]  /*2b50*/  PRMT R45, RZ, 0x7610, R3.reuse ;  /* 0x00007610ff2d7816 */ /* 0x101fe40000000003 */
[----:B------:R-:W-:Y:S01]  /*2b60*/  PRMT R17, RZ, 0x5410, R3 ;  /* 0x00005410ff117816 */ /* 0x000fe20000000003 */
[--C-:B------:R-:W-:Y:S02]  /*2b70*/  FADD.FTZ R6, R7, -R18.reuse ;  /* 0x8000001207067221 */ /* 0x100fe40000010000 */
[----:B------:R-:W-:Y:S02]  /*2b80*/  IMAD R3, R26, c[0x0][0x1e4], R9 ;  /* 0x000079001a037a24 */ /* 0x000fe400078e0209 */
[--C-:B------:R-:W-:Y:S02]  /*2b90*/  FADD.FTZ R30, R45, -R18.reuse ;  /* 0x800000122d1e7221 */ /* 0x100fe40000010000 */
[----:B------:R-:W-:-:S02]  /*2ba0*/  FADD.FTZ R16, R17, -R18 ;  /* 0x8000001211107221 */ /* 0x000fc40000010000 */
[-C--:B------:R-:W-:Y:S02]  /*2bb0*/  FMUL.FTZ R9, R4, R39.reuse ;  /* 0x0000002704097220 */ /* 0x080fe40000410000 */
[-C--:B------:R-:W-:Y:S02]  /*2bc0*/  FMUL.FTZ R6, R6, R39.reuse ;  /* 0x0000002706067220 */ /* 0x080fe40000410000 */
        /* <DEDUP_REMOVED lines=15> */
.L_x_3583:
        /* <DEDUP_REMOVED lines=12> */
.L_x_3585:
[----:B------:R-:W-:Y:S05]  /*2d80*/  BSYNC B0 ;  /* 0x0000000000007941 */ /* 0x000fea0003800000 */
.L_x_3584:
[----:B0-----:R-:W-:Y:S01]  /*2d90*/  IADD3 R9, R3, 0x20, RZ ;  /* 0x0000002003097810 */ /* 0x001fe20007ffe0ff */
        /* <DEDUP_REMOVED lines=13> */
.L_x_3586:
        /* <DEDUP_REMOVED lines=12> */
.L_x_3588:
[----:B------:R-:W-:Y:S05]  /*2f30*/  BSYNC B0 ;  /* 0x0000000000007941 */ /* 0x000fea0003800000 */
.L_x_3587:
[--C-:B------:R-:W-:Y:S02]  /*2f40*/  PRMT R7, RZ, 0x5410, R8.reuse ;  /* 0x00005410ff077816 */ /* 0x100fe40000000008 */
[----:B0-----:R-:W-:Y:S02]  /*2f50*/  PRMT R17, RZ, 0x7610, R8 ;  /* 0x00007610ff117816 */ /* 0x001fe40000000008 */
[----:B------:R-:W-:Y:S01]  /*2f60*/  ISETP.GE.U32.AND P5, PT, R9, c[0x0][0x1c8], PT ;  /* 0x0000720009007a0c */ /* 0x000fe20003fa6070 */
[--C-:B------:R-:W-:Y:S01]  /*2f70*/  FADD.FTZ R4, R7, -R18.reuse ;  /* 0x8000001207047221 */ /* 0x100fe20000010000 */
[----:B------:R-:W-:Y:S01]  /*2f80*/  SHF.R.S32.HI R6, RZ, 0x1f, R9 ;  /* 0x0000001fff067819 */ /* 0x000fe20000011409 */
[----:B------:R-:W-:Y:S01]  /*2f90*/  FADD.FTZ R8, R17, -R18 ;  /* 0x8000001211087221 */ /* 0x000fe20000010000 */
[----:B------:R-:W-:Y:S01]  /*2fa0*/  IADD3 R17, R3, 0x28, RZ ;  /* 0x0000002803117810 */ /* 0x000fe20007ffe0ff */
[-C--:B------:R-:W-:Y:S01]  /*2fb0*/  FMUL.FTZ R7, R4, R39.reuse ;  /* 0x0000002704077220 */ /* 0x080fe20000410000 */
[----:B------:R-:W-:Y:S01]  /*2fc0*/  ISETP.GE.AND.EX P5, PT, R6, c[0x0][0x1cc], PT, P5 ;  /* 0x0000730006007a0c */ /* 0x000fe20003fa6350 */
[----:B------:R-:W-:-:S02]  /*2fd0*/  FMUL.FTZ R8, R8, R39 ;  /* 0x0000002708087220 */ /* 0x000fc40000410000 */
[----:B------:R-:W-:Y:S01]  /*2fe0*/  FFMA.FTZ R4, R12, R7, R14 ;  /* 0x000000070c047223 */ /* 0x000fe2000001000e */
[----:B------:R-:W-:Y:S01]  /*2ff0*/  ISETP.LT.U32.AND P5, PT, R19, 0x188, !P5 ;  /* 0x000001881300780c */ /* 0x000fe20006fa1070 */
[----:B------:R-:W-:Y:S01]  /*3000*/  FFMA.FTZ R31, R13, R8, R15 ;  /* 0x000000080d1f7223 */ /* 0x000fe2000001000f */
[----:B------:R-:W-:Y:S10]  /*3010*/  @!P6 BRA `(.L_x_3589) ;  /* 0x000000a00000e947 */ /* 0x000ff40003800000 */
        /* <DEDUP_REMOVED lines=10> */
.L_x_3589:
[----:B------:R-:W-:Y:S01]  /*30c0*/  BSSY B0, `(.L_x_3590) ;  /* 0x000000c000007945 */ /* 0x000fe20003800000 */
        /* <DEDUP_REMOVED lines=11> */
.L_x_3591:
[----:B------:R-:W-:Y:S05]  /*3180*/  BSYNC B0 ;  /* 0x0000000000007941 */ /* 0x000fea0003800000 */
.L_x_3590:
[--C-:B------:R-:W-:Y:S02]  /*3190*/  PRMT R7, RZ, 0x5410, R5.reuse ;  /* 0x00005410ff077816 */ /* 0x100fe40000000005 */
[----:B------:R-:W-:Y:S02]  /*31a0*/  PRMT R5, RZ, 0x7610, R5 ;  /* 0x00007610ff057816 */ /* 0x000fe40000000005 */
[----:B------:R-:W-:Y:S01]  /*31b0*/  ISETP.GE.U32.AND P5, PT, R17, c[0x0][0x1c8], PT ;  /* 0x0000720011007a0c */ /* 0x000fe20003fa6070 */
[--C-:B------:R-:W-:Y:S01]  /*31c0*/  FADD.FTZ R6, R7, -R18.reuse ;  /* 0x8000001207067221 */ /* 0x100fe20000010000 */
[----:B------:R-:W-:Y:S01]  /*31d0*/  SHF.R.S32.HI R4, RZ, 0x1f, R17 ;  /* 0x0000001fff047819 */ /* 0x000fe20000011411 */
[----:B0-----:R-:W-:Y:S01]  /*31e0*/  FADD.FTZ R8, R5, -R18 ;  /* 0x8000001205087221 */ /* 0x001fe20000010000 */
        /* <DEDUP_REMOVED lines=18> */
.L_x_3592:
[----:B------:R-:W-:Y:S01]  /*3310*/  BSSY B0, `(.L_x_3593) ;  /* 0x000000c000007945 */ /* 0x000fe20003800000 */
[----:B------:R-:W-:Y:S05]  /*3320*/  @!P5 BRA `(.L_x_3594) ;  /* 0x000000a00000d947 */ /* 0x000fea0003800000 */
[----:B------:R-:W-:Y:S01]  /*3330*/  IMAD R6, R4, c[0x0][0x1c0], RZ ;  /* 0x0000700004067a24 */ /* 0x000fe200078e02ff */
[----:B------:R-:W-:Y:S02]  /*3340*/  MOV R4, R42 ;  /* 0x0000002a00047202 */ /* 0x000fe40000000f00 */
[----:B------:R-:W-:Y:S01]  /*3350*/  MOV R5, R41 ;  /* 0x0000002900057202 */ /* 0x000fe20000000f00 */
[----:B------:R-:W-:Y:S01]  /*3360*/  IMAD R7, R17, c[0x0][0x1c4], R6 ;  /* 0x0000710011077a24 */ /* 0x000fe200078e0206 */
[----:B------:R-:W-:-:S03]  /*3370*/  F2FP.BF16.PACK_AB R31, R31, R8 ;  /* 0x000000081f1f723e */ /* 0x000fc600000010ff */
[----:B------:R-:W-:-:S05]  /*3380*/  IMAD.WIDE.U32 R4, R17, c[0x0][0x1c0], R4 ;  /* 0x0000700011047a25 */ /* 0x000fca00078e0004 */
[----:B------:R-:W-:Y:S02]  /*3390*/  IADD3 R7, R5, R7, RZ ;  /* 0x0000000705077210 */ /* 0x000fe40007ffe0ff */
[----:B------:R-:W-:-:S04]  /*33a0*/  LEA R6, P5, R4, c[0x0][0x160], 0x1 ;  /* 0x0000580004067a11 */ /* 0x000fc800078a08ff */
[----:B------:R-:W-:-:S05]  /*33b0*/  LEA.HI.X R7, R4, c[0x0][0x164], R7, 0x1, P5 ;  /* 0x0000590004077a11 */ /* 0x000fca00028f0c07 */
[----:B------:R0:W-:Y:S04]  /*33c0*/  STG.E [R6.64], R31 ;  /* 0x0000001f06007986 */ /* 0x0001e8000c101906 */
.L_x_3594:
[----:B------:R-:W-:Y:S05]  /*33d0*/  BSYNC B0 ;  /* 0x0000000000007941 */ /* 0x000fea0003800000 */
.L_x_3593:
[--C-:B------:R-:W-:Y:S02]  /*33e0*/  PRMT R5, RZ, 0x5410, R2.reuse ;  /* 0x00005410ff057816 */ /* 0x100fe40000000002 */
[----:B0-----:R-:W-:Y:S02]  /*33f0*/  PRMT R7, RZ, 0x7610, R2 ;  /* 0x00007610ff077816 */ /* 0x001fe40000000002 */
[----:B------:R-:W-:Y:S01]  /*3400*/  ISETP.GE.U32.AND P5, PT, R9, c[0x0][0x1c8], PT ;  /* 0x0000720009007a0c */ /* 0x000fe20003fa6070 */
[--C-:B------:R-:W-:Y:S01]  /*3410*/  FADD.FTZ R2, R5, -R18.reuse ;  /* 0x8000001205027221 */ /* 0x100fe20000010000 */
[----:B------:R-:W-:Y:S01]  /*3420*/  SHF.R.S32.HI R4, RZ, 0x1f, R9 ;  /* 0x0000001fff047819 */ /* 0x000fe20000011409 */
[----:B------:R-:W-:Y:S02]  /*3430*/  FADD.FTZ R6, R7, -R18 ;  /* 0x8000001207067221 */ /* 0x000fe40000010000 */
        /* <DEDUP_REMOVED lines=17> */
.L_x_3595:
        /* <DEDUP_REMOVED lines=12> */
.L_x_3597:
[----:B------:R-:W-:Y:S05]  /*3610*/  BSYNC B0 ;  /* 0x0000000000007941 */ /* 0x000fea0003800000 */
.L_x_3596:
[--C-:B------:R-:W-:Y:S02]  /*3620*/  PRMT R5, RZ, 0x5410, R0.reuse ;  /* 0x00005410ff057816 */ /* 0x100fe40000000000 */
[----:B0-----:R-:W-:Y:S02]  /*3630*/  PRMT R7, RZ, 0x7610, R0 ;  /* 0x00007610ff077816 */ /* 0x001fe40000000000 */
[----:B------:R-:W-:Y:S01]  /*3640*/  ISETP.GE.U32.AND P5, PT, R29, c[0x0][0x1c8], PT ;  /* 0x000072001d007a0c */ /* 0x000fe20003fa6070 */
[--C-:B------:R-:W-:Y:S02]  /*3650*/  FADD.FTZ R0, R5, -R18.reuse ;  /* 0x8000001205007221 */ /* 0x100fe40000010000 */
[----:B------:R-:W-:Y:S01]  /*3660*/  FADD.FTZ R18, R7, -R18 ;  /* 0x8000001207127221 */ /* 0x000fe20000010000 */
[----:B------:R-:W-:Y:S01]  /*3670*/  ISETP.GE.AND.EX P5, PT, R10, c[0x0][0x1cc], PT, P5 ;  /* 0x000073000a007a0c */ /* 0x000fe20003fa6350 */
[-C--:B------:R-:W-:Y:S02]  /*3680*/  FMUL.FTZ R5, R0, R39.reuse ;  /* 0x0000002700057220 */ /* 0x080fe40000410000 */
[----:B------:R-:W-:Y:S01]  /*3690*/  FMUL.FTZ R18, R18, R39 ;  /* 0x0000002712127220 */ /* 0x000fe20000410000 */
[----:B------:R-:W-:Y:S01]  /*36a0*/  ISETP.LT.U32.AND P5, PT, R19, 0x188, !P5 ;  /* 0x000001881300780c */ /* 0x000fe20006fa1070 */
[----:B------:R-:W-:-:S02]  /*36b0*/  FFMA.FTZ R12, R12, R5, R14 ;  /* 0x000000050c0c7223 */ /* 0x000fc4000001000e */
[----:B------:R-:W-:Y:S01]  /*36c0*/  FFMA.FTZ R13, R13, R18, R15 ;  /* 0x000000120d0d7223 */ /* 0x000fe2000001000f */
[----:B------:R-:W-:Y:S08]  /*36d0*/  @!P6 BRA `(.L_x_3598) ;  /* 0x000000a00000e947 */ /* 0x000ff00003800000 */
        /* <DEDUP_REMOVED lines=10> */
.L_x_3598:
        /* <DEDUP_REMOVED lines=12> */
.L_x_3600:
[----:B------:R-:W-:Y:S05]  /*3840*/  BSYNC B0 ;  /* 0x0000000000007941 */ /* 0x000fea0003800000 */
.L_x_3599:
[----:B------:R-:W-:Y:S02]  /*3850*/  IADD3 R23, R23, c[0x0][0x10], RZ ;  /* 0x0000040017177a10 */ /* 0x000fe40007ffe0ff */
[----:B------:R-:W-:Y:S02]  /*3860*/  IADD3 R24, R24, 0x1, RZ ;  /* 0x0000000118187810 */ /* 0x000fe40007ffe0ff */
[----:B------:R-:W-:-:S13]  /*3870*/  ISETP.GE.AND P5, PT, R23, UR4, PT ;  /* 0x0000000417007c0c */ /* 0x000fda000bfa6270 */
[----:B------:R-:W-:Y:S01]  /*3880*/  @P5 CALL.REL.NOINC `(.L_x_3601) ;  /* 0x0000001000005944 */ /* 0x000fe20003c00000 */
[----:B------:R-:W-:Y:S05]  /*3890*/  BRA `(.L_x_3602) ;  /* 0xffffca8000007947 */ /* 0x000fea000383ffff */
.L_x_3601:
[----:B------:R-:W-:Y:S05]  /*38a0*/  EXIT ;  /* 0x000000000000794d */ /* 0x000fea0003800000 */
.L_x_3603:
        /* <DEDUP_REMOVED lines=13> */
.L_x_5642:


//--------------------- .text._Z35group_norm_nhwc_fwd_one_pass_kernelI11Bf16IOFp32WLi128ELi98ELi392EEv26Group_norm_nhwc_fwd_params --------------------------
	.section	.text._Z35group_norm_nhwc_fwd_one_pass_kernelI11Bf16IOFp32WLi128ELi98ELi392EEv26Group_norm_nhwc_fwd_params,"ax",@progbits
	.sectioninfo	@"SHI_REGISTERS=72"
	.align	128
        .global         _Z35group_norm_nhwc_fwd_one_pass_kernelI11Bf16IOFp32WLi128ELi98ELi392EEv26Group_norm_nhwc_fwd_params
        .type           _Z35group_norm_nhwc_fwd_one_pass_kernelI11Bf16IOFp32WLi128ELi98ELi392EEv26Group_norm_nhwc_fwd_params,@function
        .size           _Z35group_norm_nhwc_fwd_one_pass_kernelI11Bf16IOFp32WLi128ELi98ELi392EEv26Group_norm_nhwc_fwd_params,(.L_x_5643 - _Z35group_norm_nhwc_fwd_one_pass_kernelI11Bf16IOFp32WLi128ELi98ELi392EEv26Group_norm_nhwc_fwd_params)
        .other          _Z35group_norm_nhwc_fwd_one_pass_kernelI11Bf16IOFp32WLi128ELi98ELi392EEv26Group_norm_nhwc_fwd_params,@"STO_CUDA_ENTRY STV_DEFAULT"
_Z35group_norm_nhwc_fwd_one_pass_kernelI11Bf16IOFp32WLi128ELi98ELi392EEv26Group_norm_nhwc_fwd_params:
.text._Z35group_norm_nhwc_fwd_one_pass_kernelI11Bf16IOFp32WLi128ELi98ELi392EEv26Group_norm_nhwc_fwd_params:
        /* <DEDUP_REMOVED lines=8> */
[----:B------:R-:W-:Y:S01]  /*0080*/  LOP3.LUT R12, R12, 0xffffffef, RZ, 0xc0, !PT ;  /* 0xffffffef0c0c7812 */ /* 0x000fe200078ec0ff */
[----:B------:R-:W-:Y:S02]  /*0090*/  ULDC.U8 UR5, c[0x0][0x1dc] ;  /* 0x0000770000057ab9 */ /* 0x000fe40000000000 */
[----:B------:R-:W1:Y:S01]  /*00a0*/  S2R R0, SR_CTAID.X ;  /* 0x0000000000007919 */ /* 0x000e620000002500 */
[----:B------:R-:W-:-:S03]  /*00b0*/  ULDC.64 UR6, c[0x0][0x118] ;  /* 0x0000460000067ab9 */ /* 0x000fc60000000a00 */
[----:B------:R-:W2:Y:S01]  /*00c0*/  S2R R53, SR_LANEID ;  /* 0x0000000000357919 */ /* 0x000ea20000000000 */
[C---:B0-----:R-:W-:Y:S01]  /*00d0*/  IMAD.WIDE.U32 R2, R54.reuse, 0x5397829d, RZ ;  /* 0x5397829d36027825 */ /* 0x041fe200078e00ff */
[----:B------:R-:W-:-:S04]  /*00e0*/  ISETP.GE.U32.AND P4, PT, R54, 0x188, PT ;  /* 0x000001883600780c */ /* 0x000fc80003f86070 */
[----:B------:R-:W-:-:S05]  /*00f0*/  SHF.R.U32.HI R7, RZ, 0x4, R3 ;  /* 0x00000004ff077819 */ /* 0x000fca0000011603 */
[----:B-1----:R-:W-:Y:S02]  /*0100*/  IMAD R2, R0, c[0x0][0x1e4], R7 ;  /* 0x0000790000027a24 */ /* 0x002fe400078e0207 */
[----:B------:R-:W-:-:S03]  /*0110*/  IMAD R6, R7, -0x31, R54 ;  /* 0xffffffcf07067824 */ /* 0x000fc600078e0236 */
[C---:B------:R-:W-:Y:S02]  /*0120*/  ISETP.LT.U32.AND P0, PT, R2.reuse, c[0x0][0x1c8], PT ;  /* 0x0000720002007a0c */ /* 0x040fe40003f01070 */
[----:B------:R-:W-:Y:S02]  /*0130*/  SHF.R.S32.HI R5, RZ, 0x1f, R2 ;  /* 0x0000001fff057819 */ /* 0x000fe40000011402 */
[----:B------:R-:W-:Y:S02]  /*0140*/  IADD3 R62, R2, 0x8, RZ ;  /* 0x00000008023e7810 */ /* 0x000fe40007ffe0ff */
[----:B------:R-:W-:Y:S02]  /*0150*/  ISETP.LT.AND.EX P0, PT, R5, c[0x0][0x1cc], !P4, P0 ;  /* 0x0000730005007a0c */ /* 0x000fe40006701300 */
[----:B------:R-:W-:Y:S02]  /*0160*/  ISETP.LT.U32.AND P5, PT, R62, c[0x0][0x1c8], PT ;  /* 0x000072003e007a0c */ /* 0x000fe40003fa1070 */
[----:B------:R-:W-:-:S02]  /*0170*/  SHF.R.S32.HI R3, RZ, 0x1f, R62 ;  /* 0x0000001fff037819 */ /* 0x000fc4000001143e */
[----:B------:R-:W-:Y:S02]  /*0180*/  IADD3 R61, R2, 0x10, RZ ;  /* 0x00000010023d7810 */ /* 0x000fe40007ffe0ff */
[----:B------:R-:W-:Y:S02]  /*0190*/  ISETP.LT.AND.EX P5, PT, R3, c[0x0][0x1cc], !P4, P5 ;  /* 0x0000730003007a0c */ /* 0x000fe400067a1350 */
        /* <DEDUP_REMOVED lines=9> */
[----:B------:R-:W-:-:S02]  /*0230*/  ISETP.LT.AND.EX P2, PT, R68, c[0x0][0x1cc], !P4, P2 ;  /* 0x0000730044007a0c */ /* 0x000fc40006741320 */
[----:B------:R-:W-:Y:S02]  /*0240*/  LOP3.LUT R12, R12, 0xfffffffb, RZ, 0xc0, !PT ;  /* 0xfffffffb0c0c7812 */ /* 0x000fe400078ec0ff */
[----:B------:R-:W-:Y:S02]  /*0250*/  IADD3 R59, R2, 0x20, RZ ;  /* 0x00000020023b7810 */ /* 0x000fe40007ffe0ff */
[----:B------:R-:W-:Y:S02]  /*0260*/  @P3 LOP3.LUT R12, R12, 0x4, RZ, 0xfc, !PT ;  /* 0x000000040c0c3812 */ /* 0x000fe400078efcff */
[----:B------:R-:W-:Y:S02]  /*0270*/  IADD3 R58, R2, 0x28, RZ ;  /* 0x00000028023a7810 */ /* 0x000fe40007ffe0ff */
[----:B------:R-:W-:Y:S02]  /*0280*/  LOP3.LUT R12, R12, 0xfffffffd, RZ, 0xc0, !PT ;  /* 0xfffffffd0c0c7812 */ /* 0x000fe400078ec0ff */
[----:B------:R-:W-:-:S02]  /*0290*/  IADD3 R57, R2, 0x30, RZ ;  /* 0x0000003002397810 */ /* 0x000fc40007ffe0ff */
[C---:B------:R-:W-:Y:S02]  /*02a0*/  IADD3 R56, R2.reuse, 0x38, RZ ;  /* 0x0000003802387810 */ /* 0x040fe40007ffe0ff */
[----:B------:R-:W-:Y:S02]  /*02b0*/  IADD3 R55, R2, 0x40, RZ ;  /* 0x0000004002377810 */ /* 0x000fe40007ffe0ff */
[----:B------:R-:W-:Y:S02]  /*02c0*/  SHF.R.S32.HI R3, RZ, 0x1f, R54 ;  /* 0x0000001fff037819 */ /* 0x000fe40000011436 */
[----:B------:R-:W-:Y:S02]  /*02d0*/  @P2 LOP3.LUT R12, R12, 0x2, RZ, 0xfc, !PT ;  /* 0x000000020c0c2812 */ /* 0x000fe400078efcff */
[----:B------:R-:W-:Y:S02]  /*02e0*/  ISETP.LT.U32.AND P0, PT, R59, c[0x0][0x1c8], PT ;  /* 0x000072003b007a0c */ /* 0x000fe40003f01070 */
[----:B------:R-:W-:-:S02]  /*02f0*/  ISETP.LT.U32.AND P1, PT, R58, c[0x0][0x1c8], PT ;  /* 0x000072003a007a0c */ /* 0x000fc40003f21070 */
[----:B------:R-:W-:Y:S02]  /*0300*/  SHF.R.S32.HI R67, RZ, 0x1f, R59 ;  /* 0x0000001fff437819 */ /* 0x000fe4000001143b */
[----:B------:R-:W-:Y:S02]  /*0310*/  SHF.R.S32.HI R66, RZ, 0x1f, R58 ;  /* 0x0000001fff427819 */ /* 0x000fe4000001143a */
[----:B------:R-:W-:Y:S02]  /*0320*/  SHF.R.S32.HI R65, RZ, 0x1f, R57 ;  /* 0x0000001fff417819 */ /* 0x000fe40000011439 */
[----:B------:R-:W-:Y:S02]  /*0330*/  SHF.R.S32.HI R64, RZ, 0x1f, R56 ;  /* 0x0000001fff407819 */ /* 0x000fe40000011438 */
[----:B------:R-:W-:Y:S02]  /*0340*/  ISETP.LT.U32.AND P2, PT, R57, c[0x0][0x1c8], PT ;  /* 0x0000720039007a0c */ /* 0x000fe40003f41070 */
[----:B------:R-:W-:-:S02]  /*0350*/  ISETP.LT.U32.AND P3, PT, R56, c[0x0][0x1c8], PT ;  /* 0x0000720038007a0c */ /* 0x000fc40003f61070 */
[----:B------:R-:W-:Y:S02]  /*0360*/  SHF.R.S32.HI R63, RZ, 0x1f, R55 ;  /* 0x0000001fff3f7819 */ /* 0x000fe40000011437 */
[----:B------:R-:W-:Y:S02]  /*0370*/  ISETP.LT.U32.AND P5, PT, R55, c[0x0][0x1c8], PT ;  /* 0x0000720037007a0c */ /* 0x000fe40003fa1070 */
[----:B------:R-:W-:Y:S02]  /*0380*/  LEA.HI R5, R3, R54, RZ, 0x5 ;  /* 0x0000003603057211 */ /* 0x000fe400078f28ff */
[----:B------:R-:W-:Y:S01]  /*0390*/  MOV R3, R4 ;  /* 0x0000000400037202 */ /* 0x000fe20000000f00 */
[----:B------:R-:W-:Y:S01]  /*03a0*/  HFMA2.MMA R4, -RZ, RZ, 0, 0 ;  /* 0x00000000ff047435 */ /* 0x000fe200000001ff */
[----:B------:R-:W-:Y:S02]  /*03b0*/  ISETP.LT.AND.EX P0, PT, R67, c[0x0][0x1cc], !P4, P0 ;  /* 0x0000730043007a0c */ /* 0x000fe40006701300 */
[----:B------:R-:W-:-:S02]  /*03c0*/  ISETP.LT.AND.EX P1, PT, R66, c[0x0][0x1cc], !P4, P1 ;  /* 0x0000730042007a0c */ /* 0x000fc40006721310 */
[----:B------:R-:W-:Y:S02]  /*03d0*/  ISETP.LT.AND.EX P2, PT, R65, c[0x0][0x1cc], !P4, P2 ;  /* 0x0000730041007a0c */ /* 0x000fe40006741320 */
[----:B------:R-:W-:Y:S02]  /*03e0*/  ISETP.LT.AND.EX P3, PT, R64, c[0x0][0x1cc], !P4, P3 ;  /* 0x0000730040007a0c */ /* 0x000fe40006761330 */
[----:B------:R-:W-:Y:S02]  /*03f0*/  ISETP.LT.AND.EX P4, PT, R63, c[0x0][0x1cc], !P4, P5 ;  /* 0x000073003f007a0c */ /* 0x000fe40006781350 */
[----:B------:R-:W-:Y:S02]  /*0400*/  SHF.R.S32.HI R5, RZ, 0x5, R5 ;  /* 0x00000005ff057819 */ /* 0x000fe40000011405 */
[----:B------:R-:W-:Y:S02]  /*0410*/  SHF.L.U32 R6, R6, 0x1, RZ ;  /* 0x0000000106067819 */ /* 0x000fe400000006ff */
[----:B------:R-:W-:-:S02]  /*0420*/  IADD3 R41, R2, 0x48, RZ ;  /* 0x0000004802297810 */ /* 0x000fc40007ffe0ff */
[C---:B------:R-:W-:Y:S02]  /*0430*/  IADD3 R40, R2.reuse, 0x50, RZ ;  /* 0x0000005002287810 */ /* 0x040fe40007ffe0ff */
[C---:B------:R-:W-:Y:S02]  /*0440*/  IADD3 R7, R2.reuse, 0x58, RZ ;  /* 0x0000005802077810 */ /* 0x040fe40007ffe0ff */
[C---:B------:R-:W-:Y:S02]  /*0450*/  IADD3 R8, R2.reuse, 0x60, RZ ;  /* 0x0000006002087810 */ /* 0x040fe40007ffe0ff */
[C---:B------:R-:W-:Y:S02]  /*0460*/  IADD3 R9, R2.reuse, 0x68, RZ ;  /* 0x0000006802097810 */ /* 0x040fe40007ffe0ff */
[C---:B------:R-:W-:Y:S02]  /*0470*/  IADD3 R10, R2.reuse, 0x70, RZ ;  /* 0x00000070020a7810 */ /* 0x040fe40007ffe0ff */
[----:B--2---:R-:W-:-:S02]  /*0480*/  IADD3 R11, R2, 0x78, RZ ;  /* 0x00000078020b7810 */ /* 0x004fc40007ffe0ff */
.L_x_3662:
[----:B------:R-:W-:Y:S02]  /*0490*/  IABS R18, c[0x0][0x1d8] ;  /* 0x0000760000127a13 */ /* 0x000fe40000000000 */
[----:B------:R-:W-:-:S02]  /*04a0*/  IABS R20, R3 ;  /* 0x0000000300147213 */ /* 0x000fc40000000000 */
[----:B0-----:R-:W0:Y:S01]  /*04b0*/  I2F.RP R13, R18 ;  /* 0x00000012000d7306 */ /* 0x001e220000209400 */
[----:B------:R-:W-:Y:S02]  /*04c0*/  P2R R19, PR, RZ, 0x8 ;  /* 0x00000008ff137803 */ /* 0x000fe40000000000 */
[C---:B------:R-:W-:Y:S02]  /*04d0*/  LOP3.LUT P3, RZ, R12.reuse, 0x8, RZ, 0xc0, !PT ;  /* 0x000000080cff7812 */ /* 0x040fe4000786c0ff */
[----:B------:R-:W-:Y:S02]  /*04e0*/  SHF.R.S32.HI R21, RZ, 0x1f, R62 ;  /* 0x0000001fff157819 */ /* 0x000fe4000001143e */
[----:B------:R-:W-:Y:S02]  /*04f0*/  P2R R16, PR, RZ, 0x10 ;  /* 0x00000010ff107803 */ /* 0x000fe40000000000 */
[C---:B------:R-:W-:Y:S02]  /*0500*/  LOP3.LUT P4, RZ, R12.reuse, 0x4, RZ, 0xc0, !PT ;  /* 0x000000040cff7812 */ /* 0x040fe4000788c0ff */
[----:B------:R-:W-:-:S02]  /*0510*/  LOP3.LUT P6, RZ, R12, 0x2, RZ, 0xc0, !PT ;  /* 0x000000020cff7812 */ /* 0x000fc400078cc0ff */
[----:B------:R-:W-:Y:S02]  /*0520*/  SHF.R.S32.HI R52, RZ, 0x1f, R41 ;  /* 0x0000001fff347819 */ /* 0x000fe40000011429 */
[----:B------:R-:W-:Y:S01]  /*0530*/  SHF.R.S32.HI R51, RZ, 0x1f, R40 ;  /* 0x0000001fff337819 */ /* 0x000fe20000011428 */
[----:B0-----:R-:W0:Y:S01]  /*0540*/  MUFU.RCP R13, R13 ;  /* 0x0000000d000d7308 */ /* 0x001e220000001000 */
[----:B------:R-:W-:Y:S02]  /*0550*/  P2R R46, PR, RZ, 0x1 ;  /* 0x00000001ff2e7803 */ /* 0x000fe40000000000 */
[----:B0-----:R-:W-:-:S05]  /*0560*/  IADD3 R14, R13, 0xffffffe, RZ ;  /* 0x0ffffffe0d0e7810 */ /* 0x001fca0007ffe0ff */
[----:B------:R0:W1:Y:S02]  /*0570*/  F2I.FTZ.U32.TRUNC.NTZ R15, R14 ;  /* 0x0000000e000f7305 */ /* 0x000064000021f000 */
[----:B0-----:R-:W-:Y:S02]  /*0580*/  MOV R14, RZ ;  /* 0x000000ff000e7202 */ /* 0x001fe40000000f00 */
[----:B-1----:R-:W-:-:S05]  /*0590*/  IADD3 R17, RZ, -R15, RZ ;  /* 0x8000000fff117210 */ /* 0x002fca0007ffe0ff */
[----:B------:R-:W-:-:S04]  /*05a0*/  IMAD R17, R17, R18, RZ ;  /* 0x0000001211117224 */ /* 0x000fc800078e02ff */
[----:B------:R-:W-:Y:S01]  /*05b0*/  IMAD.HI.U32 R15, R15, R17, R14 ;  /* 0x000000110f0f7227 */ /* 0x000fe200078e000e */
[----:B------:R-:W-:Y:S02]  /*05c0*/  MOV R17, R20 ;  /* 0x0000001400117202 */ /* 0x000fe40000000f00 */
[----:B------:R-:W-:-:S03]  /*05d0*/  SHF.R.S32.HI R20, RZ, 0x1f, R2 ;  /* 0x0000001fff147819 */ /* 0x000fc60000011402 */
[----:B------:R-:W-:-:S05]  /*05e0*/  IMAD.HI.U32 R15, R15, R17, RZ ;  /* 0x000000110f0f7227 */ /* 0x000fca00078e00ff */
[----:B------:R-:W-:-:S05]  /*05f0*/  IADD3 R13, -R15, RZ, RZ ;  /* 0x000000ff0f0d7210 */ /* 0x000fca0007ffe1ff */
[----:B------:R-:W-:-:S05]  /*0600*/  IMAD R13, R18, R13, R17 ;  /* 0x0000000d120d7224 */ /* 0x000fca00078e0211 */
[----:B------:R-:W-:-:S13]  /*0610*/  ISETP.GT.U32.AND P5, PT, R18, R13, PT ;  /* 0x0000000d1200720c */ /* 0x000fda0003fa4070 */
[-C--:B------:R-:W-:Y:S02]  /*0620*/  @!P5 IADD3 R13, R13, -R18.reuse, RZ ;  /* 0x800000120d0dd210 */ /* 0x080fe40007ffe0ff */
[----:B------:R-:W-:Y:S02]  /*0630*/  @!P5 IADD3 R15, R15, 0x1, RZ ;  /* 0x000000010f0fd810 */ /* 0x000fe40007ffe0ff */
[----:B------:R-:W-:Y:S02]  /*0640*/  ISETP.GE.U32.AND P5, PT, R13, R18, PT ;  /* 0x000000120d00720c */ /* 0x000fe40003fa6070 */
[----:B------:R-:W-:-:S11]  /*0650*/  LOP3.LUT R13, R3, c[0x0][0x1d8], RZ, 0x3c, !PT ;  /* 0x00007600030d7a12 */ /* 0x000fd600078e3cff */
[----:B------:R-:W-:Y:S02]  /*0660*/  @P5 IADD3 R15, R15, 0x1, RZ ;  /* 0x000000010f0f5810 */ /* 0x000fe40007ffe0ff */
[----:B------:R-:W-:-:S13]  /*0670*/  ISETP.GE.AND P5, PT, R13, RZ, PT ;  /* 0x000000ff0d00720c */ /* 0x000fda0003fa6270 */
[----:B------:R-:W-:Y:S02]  /*0680*/  @!P5 IADD3 R15, -R15, RZ, RZ ;  /* 0x000000ff0f0fd210 */ /* 0x000fe40007ffe1ff */
[----:B------:R-:W-:-:S13]  /*0690*/  ISETP.NE.AND P5, PT, RZ, c[0x0][0x1d8], PT ;  /* 0x00007600ff007a0c */ /* 0x000fda0003fa5270 */
[----:B------:R-:W-:-:S04]  /*06a0*/  @!P5 LOP3.LUT R15, RZ, c[0x0][0x1d8], RZ, 0x33, !PT ;  /* 0x00007600ff0fda12 */ /* 0x000fc800078e33ff */
[----:B------:R-:W-:-:S05]  /*06b0*/  IADD3 R14, -R15, RZ, RZ ;  /* 0x000000ff0f0e7210 */ /* 0x000fca0007ffe1ff */
[----:B------:R-:W-:Y:S01]  /*06c0*/  IMAD R13, R14, c[0x0][0x1d8], R3 ;  /* 0x000076000e0d7a24 */ /* 0x000fe200078e0203 */
[----:B------:R-:W-:-:S03]  /*06d0*/  SHF.R.S32.HI R14, RZ, 0x1f, R6 ;  /* 0x0000001fff0e7819 */ /* 0x000fc60000011406 */
[----:B------:R-:W-:-:S05]  /*06e0*/  IMAD R13, R13, 0x62, RZ ;  /* 0x000000620d0d7824 */ /* 0x000fca00078e02ff */
[----:B------:R-:W-:-:S04]  /*06f0*/  IADD3 R30, P5, R6, R13, RZ ;  /* 0x0000000d061e7210 */ /* 0x000fc80007fbe0ff */
[----:B------:R-:W-:Y:S02]  /*0700*/  LEA.HI.X.SX32 R31, R13, R14, 0x1, P5 ;  /* 0x0000000e0d1f7211 */ /* 0x000fe400028f0eff */
[----:B------:R-:W-:-:S03]  /*0710*/  SHF.R.S32.HI R14, RZ, 0x1f, R15 ;  /* 0x0000001fff0e7819 */ /* 0x000fc6000001140f */
[----:B------:R-:W-:-:S04]  /*0720*/  IMAD.WIDE.U32 R30, R15, c[0x0][0x1d0], R30 ;  /* 0x000074000f1e7a25 */ /* 0x000fc800078e001e */
[----:B------:R-:W-:Y:S01]  /*0730*/  IMAD R14, R14, c[0x0][0x1d0], RZ ;  /* 0x000074000e0e7a24 */ /* 0x000fe200078e02ff */
[----:B------:R-:W-:-:S03]  /*0740*/  @P3 MOV R28, R30 ;  /* 0x0000001e001c3202 */ /* 0x000fc60000000f00 */
[----:B------:R-:W-:Y:S02]  /*0750*/  IMAD R29, R15, c[0x0][0x1d4], R14 ;  /* 0x000075000f1d7a24 */ /* 0x000fe400078e020e */
[----:B------:R-:W-:-:S03]  /*0760*/  @P3 IMAD R15, R21, c[0x0][0x1c0], RZ ;  /* 0x00007000150f3a24 */ /* 0x000fc600078e02ff */
[----:B------:R-:W-:Y:S01]  /*0770*/  IADD3 R29, R31, R29, RZ ;  /* 0x0000001d1f1d7210 */ /* 0x000fe20007ffe0ff */
[----:B------:R-:W-:-:S04]  /*0780*/  @P3 IMAD R17, R62, c[0x0][0x1c4], R15 ;  /* 0x000071003e113a24 */ /* 0x000fc800078e020f */
[----:B------:R-:W-:-:S05]  /*0790*/  @P3 IMAD.WIDE.U32 R14, R62, c[0x0][0x1c0], R28 ;  /* 0x000070003e0e3a25 */ /* 0x000fca00078e001c */
[----:B------:R-:W-:Y:S02]  /*07a0*/  @P3 IADD3 R15, R15, R17, RZ ;  /* 0x000000110f0f3210 */ /* 0x000fe40007ffe0ff */
[----:B------:R-:W-:-:S04]  /*07b0*/  @P3 LEA R24, P5, R14, c[0x0][0x170], 0x1 ;  /* 0x00005c000e183a11 */ /* 0x000fc800078a08ff */
[----:B------:R-:W-:Y:S01]  /*07c0*/  @P3 LEA.HI.X R25, R14, c[0x0][0x174], R15, 0x1, P5 ;  /* 0x00005d000e193a11 */ /* 0x000fe200028f0c0f */
[----:B------:R-:W-:Y:S01]  /*07d0*/  @P4 IMAD R14, R69, c[0x0][0x1c0], RZ ;  /* 0x00007000450e4a24 */ /* 0x000fe200078e02ff */
[----:B------:R-:W-:Y:S02]  /*07e0*/  @P4 MOV R15, R29 ;  /* 0x0000001d000f4202 */ /* 0x000fe40000000f00 */
[----:B------:R-:W-:Y:S01]  /*07f0*/  ISETP.NE.AND P3, PT, R19, RZ, PT ;  /* 0x000000ff1300720c */ /* 0x000fe20003f65270 */
[----:B------:R-:W-:Y:S01]  /*0800*/  @P4 IMAD R17, R61, c[0x0][0x1c4], R14 ;  /* 0x000071003d114a24 */ /* 0x000fe200078e020e */
[----:B------:R-:W-:-:S05]  /*0810*/  @P4 MOV R14, R30 ;  /* 0x0000001e000e4202 */ /* 0x000fca0000000f00 */
        /* <DEDUP_REMOVED lines=15> */
[----:B------:R-:W-:Y:S01]  /*0910*/  LOP3.LUT P6, RZ, R12, 0x10, RZ, 0xc0, !PT ;  /* 0x000000100cff7812 */ /* 0x000fe200078cc0ff */
[----:B------:R-:W-:Y:S01]  /*0920*/  @P0 IMAD R17, R59, c[0x0][0x1c4], R14 ;  /* 0x000071003b110a24 */ /* 0x000fe200078e020e */
[----:B------:R-:W-:-:S05]  /*0930*/  @P0 MOV R14, R30 ;  /* 0x0000001e000e0202 */ /* 0x000fca0000000f00 */
[----:B------:R-:W-:-:S05]  /*0940*/  @P0 IMAD.WIDE.U32 R14, R59, c[0x0][0x1c0], R14 ;  /* 0x000070003b0e0a25 */ /* 0x000fca00078e000e */
[----:B------:R-:W-:Y:S02]  /*0950*/  @P0 IADD3 R15, R15, R17, RZ ;  /* 0x000000110f0f0210 */ /* 0x000fe40007ffe0ff */
[----:B------:R-:W-:-:S04]  /*0960*/  @P0 LEA R32, P5, R14, c[0x0][0x170], 0x1 ;  /* 0x00005c000e200a11 */ /* 0x000fc800078a08ff */
[----:B------:R-:W-:Y:S01]  /*0970*/  @P0 LEA.HI.X R33, R14, c[0x0][0x174], R15, 0x1, P5 ;  /* 0x00005d000e210a11 */ /* 0x000fe200028f0c0f */
[----:B------:R-:W-:Y:S01]  /*0980*/  @P1 IMAD R15, R66, c[0x0][0x1c0], RZ ;  /* 0x00007000420f1a24 */ /* 0x000fe200078e02ff */
[----:B------:R-:W-:-:S03]  /*0990*/  @P1 MOV R14, R30 ;  /* 0x0000001e000e1202 */ /* 0x000fc60000000f00 */
        /* <DEDUP_REMOVED lines=26> */
[----:B------:R-:W-:-:S04]  /*0b40*/  @P4 IMAD.WIDE.U32 R14, R55, c[0x0][0x1c0], R14 ;  /* 0x00007000370e4a25 */ /* 0x000fc800078e000e */
[----:B------:R-:W-:Y:S01]  /*0b50*/  @P4 IMAD.IADD R15, R15, 0x1, R17 ;  /* 0x000000010f0f4824 */ /* 0x000fe200078e0211 */
        /* <DEDUP_REMOVED lines=9> */
[----:B------:R-:W-:Y:S02]  /*0bf0*/  @P6 LEA.HI.X R37, R14, c[0x0][0x174], R15, 0x1, P5 ;  /* 0x00005d000e256a11 */ /* 0x000fe400028f0c0f */
        /* <DEDUP_REMOVED lines=9> */
[----:B------:R-:W-:-:S04]  /*0c90*/  @!P5 LEA R22, P6, R14, c[0x0][0x170], 0x1 ;  /* 0x00005c000e16da11 */ /* 0x000fc800078c08ff */
[----:B------:R-:W-:Y:S02]  /*0ca0*/  @!P5 LEA.HI.X R23, R14, c[0x0][0x174], R15, 0x1, P6 ;  /* 0x00005d000e17da11 */ /* 0x000fe400030f0c0f */
        /* <DEDUP_REMOVED lines=11> */
[----:B------:R-:W-:Y:S02]  /*0d60*/  MOV R14, RZ ;  /* 0x000000ff000e7202 */ /* 0x000fe40000000f00 */
[----:B------:R-:W-:-:S04]  /*0d70*/  SHF.R.S32.HI R50, RZ, 0x1f, R7 ;  /* 0x0000001fff327819 */ /* 0x000fc80000011407 */
[----:B------:R0:W2:Y:S01]  /*0d80*/  @!P5 LDG.E R14, [R22.64] ;  /* 0x00000006160ed981 */ /* 0x0000a2000c1e1900 */
        /* <DEDUP_REMOVED lines=9> */
[----:B0-----:R-:W-:-:S04]  /*0e20*/  @!P5 LEA R22, P0, R44, c[0x0][0x170], 0x1 ;  /* 0x00005c002c16da11 */ /* 0x001fc800078008ff */
[----:B------:R-:W-:Y:S02]  /*0e30*/  @!P5 LEA.HI.X R23, R44, c[0x0][0x174], R15, 0x1, P0 ;  /* 0x00005d002c17da11 */ /* 0x000fe400000f0c0f */
[----:B------:R-:W-:Y:S02]  /*0e40*/  MOV R15, RZ ;  /* 0x000000ff000f7202 */ /* 0x000fe40000000f00 */
[----:B------:R-:W-:Y:S02]  /*0e50*/  SHF.R.S32.HI R49, RZ, 0x1f, R8 ;  /* 0x0000001fff317819 */ /* 0x000fe40000011408 */
[----:B------:R-:W-:Y:S02]  /*0e60*/  SHF.R.S32.HI R48, RZ, 0x1f, R9 ;  /* 0x0000001fff307819 */ /* 0x000fe40000011409 */
[----:B------:R0:W3:Y:S01]  /*0e70*/  @!P6 LDG.E R15, [R20.64] ;  /* 0x00000006140fe981 */ /* 0x0000e2000c1e1900 */
[----:B------:R-:W-:Y:S02]  /*0e80*/  ISETP.NE.AND P0, PT, R46, RZ, PT ;  /* 0x000000ff2e00720c */ /* 0x000fe40003f05270 */
[----:B0-----:R-:W-:-:S06]  /*0e90*/  MOV R20, RZ ;  /* 0x000000ff00147202 */ /* 0x001fcc0000000f00 */
[----:B------:R0:W4:Y:S01]  /*0ea0*/  @!P5 LDG.E R20, [R22.64] ;  /* 0x000000061614d981 */ /* 0x000122000c1e1900 */
        /* <DEDUP_REMOVED lines=11> */
[----:B------:R-:W-:-:S06]  /*0f60*/  MOV R21, RZ ;  /* 0x000000ff00157202 */ /* 0x000fcc0000000f00 */
[----:B------:R0:W5:Y:S01]  /*0f70*/  @!P5 LDG.E R21, [R22.64] ;  /* 0x000000061615d981 */ /* 0x000162000c1e1900 */
[----:B------:R-:W-:-:S04]  /*0f80*/  ISETP.GE.U32.AND P5, PT, R9, c[0x0][0x1c8], PT ;  /* 0x0000720009007a0c */ /* 0x000fc80003fa6070 */
[----:B------:R-:W-:-:S04]  /*0f90*/  ISETP.GE.AND.EX P5, PT, R48, c[0x0][0x1cc], PT, P5 ;  /* 0x0000730030007a0c */ /* 0x000fc80003fa6350 */
[----:B------:R-:W-:-:S13]  /*0fa0*/  ISETP.GT.U32.OR P5, PT, R54, 0x187, P5 ;  /* 0x000001873600780c */ /* 0x000fda0002fa4470 */
[----:B0-----:R-:W-:Y:S01]  /*0fb0*/  @!P5 MOV R22, R30 ;  /* 0x0000001e0016d202 */ /* 0x001fe20000000f00 */
[----:B------:R-:W-:Y:S01]  /*0fc0*/  @!P5 IMAD R44, R48, c[0x0][0x1c0], RZ ;  /* 0x00007000302cda24 */ /* 0x000fe200078e02ff */
[----:B------:R-:W-:-:S03]  /*0fd0*/  @!P5 MOV R23, R29 ;  /* 0x0000001d0017d202 */ /* 0x000fc60000000f00 */
[C---:B------:R-:W-:Y:S02]  /*0fe0*/  @!P5 IMAD R44, R9.reuse, c[0x0][0x1c4], R44 ;  /* 0x00007100092cda24 */ /* 0x040fe400078e022c */
[----:B------:R-:W-:-:S05]  /*0ff0*/  @!P5 IMAD.WIDE.U32 R22, R9, c[0x0][0x1c0], R22 ;  /* 0x000070000916da25 */ /* 0x000fca00078e0016 */
[----:B------:R-:W-:Y:S02]  /*1000*/  @!P5 IADD3 R23, R23, R44, RZ ;  /* 0x0000002c1717d210 */ /* 0x000fe40007ffe0ff */
[----:B------:R-:W-:-:S04]  /*1010*/  @!P5 LEA R44, P6, R22, c[0x0][0x170], 0x1 ;  /* 0x00005c00162cda11 */ /* 0x000fc800078c08ff */
[----:B------:R-:W-:Y:S02]  /*1020*/  @!P5 LEA.HI.X R45, R22, c[0x0][0x174], R23, 0x1, P6 ;  /* 0x00005d00162dda11 */ /* 0x000fe400030f0c17 */
[----:B------:R-:W-:-:S06]  /*1030*/  CS2R R22, SRZ ;  /* 0x0000000000167805 */ /* 0x000fcc000001ff00 */
[----:B------:R0:W2:Y:S01]  /*1040*/  @!P5 LDG.E R22, [R44.64] ;  /* 0x000000062c16d981 */ /* 0x0000a2000c1e1900 */
[----:B------:R-:W-:Y:S02]  /*1050*/  LOP3.LUT P5, RZ, R12, 0x8, RZ, 0xc0, !PT ;  /* 0x000000080cff7812 */ /* 0x000fe400078ac0ff */
[----:B------:R-:W-:-:S11]  /*1060*/  SHF.R.S32.HI R47, RZ, 0x1f, R10 ;  /* 0x0000001fff2f7819 */ /* 0x000fd6000001140a */
[----:B------:R1:W2:Y:S01]  /*1070*/  @P5 LDG.E R23, [R24.64] ;  /* 0x0000000618175981 */ /* 0x0002a2000c1e1900 */
[----:B------:R-:W-:-:S04]  /*1080*/  ISETP.GE.U32.AND P5, PT, R10, c[0x0][0x1c8], PT ;  /* 0x000072000a007a0c */ /* 0x000fc80003fa6070 */
[----:B------:R-:W-:-:S04]  /*1090*/  ISETP.GE.AND.EX P5, PT, R47, c[0x0][0x1cc], PT, P5 ;  /* 0x000073002f007a0c */ /* 0x000fc80003fa6350 */
[----:B------:R-:W-:Y:S02]  /*10a0*/  ISETP.GT.U32.OR P5, PT, R54, 0x187, P5 ;  /* 0x000001873600780c */ /* 0x000fe40002fa4470 */
[----:B------:R-:W-:Y:S02]  /*10b0*/  LOP3.LUT P6, RZ, R12, 0x4, RZ, 0xc0, !PT ;  /* 0x000000040cff7812 */ /* 0x000fe400078cc0ff */
[----:B-1----:R-:W-:-:S09]  /*10c0*/  MOV R24, RZ ;  /* 0x000000ff00187202 */ /* 0x002fd20000000f00 */
[----:B0-----:R-:W-:Y:S01]  /*10d0*/  @!P5 MOV R44, R30 ;  /* 0x0000001e002cd202 */ /* 0x001fe20000000f00 */
[----:B------:R-:W-:Y:S01]  /*10e0*/  @!P5 IMAD R46, R47, c[0x0][0x1c0], RZ ;  /* 0x000070002f2eda24 */ /* 0x000fe200078e02ff */
[----:B------:R-:W-:Y:S01]  /*10f0*/  @!P5 MOV R45, R29 ;  /* 0x0000001d002dd202 */ /* 0x000fe20000000f00 */
[----:B------:R0:W3:Y:S02]  /*1100*/  @P6 LDG.E R24, [R26.64] ;  /* 0x000000061a186981 */ /* 0x0000e4000c1e1900 */
[C---:B------:R-:W-:Y:S02]  /*1110*/  @!P5 IMAD R25, R10.reuse, c[0x0][0x1c4], R46 ;  /* 0x000071000a19da24 */ /* 0x040fe400078e022e */
[----:B------:R-:W-:-:S05]  /*1120*/  @!P5 IMAD.WIDE.U32 R44, R10, c[0x0][0x1c0], R44 ;  /* 0x000070000a2cda25 */ /* 0x000fca00078e002c */
[----:B------:R-:W-:Y:S02]  /*1130*/  @!P5 IADD3 R25, R45, R25, RZ ;  /* 0x000000192d19d210 */ /* 0x000fe40007ffe0ff */
[----:B0-----:R-:W-:-:S04]  /*1140*/  @!P5 LEA R26, P6, R44, c[0x0][0x170], 0x1 ;  /* 0x00005c002c1ada11 */ /* 0x001fc800078c08ff */
[----:B------:R-:W-:Y:S01]  /*1150*/  @!P5 LEA.HI.X R27, R44, c[0x0][0x174], R25, 0x1, P6 ;  /* 0x00005d002c1bda11 */ /* 0x000fe200030f0c19 */
[----:B------:R-:W-:Y:S01]  /*1160*/  IMAD.MOV.U32 R25, RZ, RZ, RZ ;  /* 0x000000ffff197224 */ /* 0x000fe200078e00ff */
[----:B------:R-:W-:-:S05]  /*1170*/  SHF.R.S32.HI R44, RZ, 0x1f, R11 ;  /* 0x0000001fff2c7819 */ /* 0x000fca000001140b */
[----:B------:R0:W3:Y:S01]  /*1180*/  @!P5 LDG.E R25, [R26.64] ;  /* 0x000000061a19d981 */ /* 0x0000e2000c1e1900 */
[----:B------:R-:W-:-:S04]  /*1190*/  ISETP.GE.U32.AND P5, PT, R11, c[0x0][0x1c8], PT ;  /* 0x000072000b007a0c */ /* 0x000fc80003fa6070 */
[----:B------:R-:W-:-:S04]  /*11a0*/  ISETP.GE.AND.EX P5, PT, R44, c[0x0][0x1cc], PT, P5 ;  /* 0x000073002c007a0c */ /* 0x000fc80003fa6350 */
[----:B------:R-:W-:Y:S02]  /*11b0*/  ISETP.GT.U32.OR P5, PT, R54, 0x187, P5 ;  /* 0x000001873600780c */ /* 0x000fe40002fa4470 */
[----:B------:R-:W-:Y:S01]  /*11c0*/  LOP3.LUT P6, RZ, R12, 0x2, RZ, 0xc0, !PT ;  /* 0x000000020cff7812 */ /* 0x000fe200078cc0ff */
[----:B0-----:R-:W-:-:S06]  /*11d0*/  CS2R R26, SRZ ;  /* 0x00000000001a7805 */ /* 0x001fcc000001ff00 */
[----:B------:R0:W3:Y:S04]  /*11e0*/  @P0 LDG.E R27, [R32.64] ;  /* 0x00000006201b0981 */ /* 0x0000e8000c1e1900 */
[----:B------:R-:W-:Y:S02]  /*11f0*/  @!P5 IMAD R46, R44, c[0x0][0x1c0], RZ ;  /* 0x000070002c2eda24 */ /* 0x000fe400078e02ff */
[----:B------:R1:W3:Y:S01]  /*1200*/  @P6 LDG.E R26, [R42.64] ;  /* 0x000000062a1a6981 */ /* 0x0002e2000c1e1900 */
[----:B0-----:R-:W-:Y:S02]  /*1210*/  @!P5 MOV R32, R30 ;  /* 0x0000001e0020d202 */ /* 0x001fe40000000f00 */
[----:B------:R-:W-:Y:S01]  /*1220*/  @!P5 MOV R33, R29 ;  /* 0x0000001d0021d202 */ /* 0x000fe20000000f00 */
[----:B-1----:R-:W-:-:S04]  /*1230*/  @!P5 IMAD R42, R11, c[0x0][0x1c4], R46 ;  /* 0x000071000b2ada24 */ /* 0x002fc800078e022e */
[----:B------:R-:W-:-:S05]  /*1240*/  @!P5 IMAD.WIDE.U32 R32, R11, c[0x0][0x1c0], R32 ;  /* 0x000070000b20da25 */ /* 0x000fca00078e0020 */
[----:B------:R-:W-:Y:S02]  /*1250*/  @!P5 IADD3 R33, R33, R42, RZ ;  /* 0x0000002a2121d210 */ /* 0x000fe40007ffe0ff */
[----:B------:R-:W-:-:S04]  /*1260*/  @!P5 LEA R42, P6, R32, c[0x0][0x170], 0x1 ;  /* 0x00005c00202ada11 */ /* 0x000fc800078c08ff */
[----:B------:R-:W-:Y:S02]  /*1270*/  @!P5 LEA.HI.X R43, R32, c[0x0][0x174], R33, 0x1, P6 ;  /* 0x00005d00202bda11 */ /* 0x000fe400030f0c21 */
[----:B------:R-:W-:Y:S01]  /*1280*/  LOP3.LUT P6, RZ, R12, 0x10, RZ, 0xc0, !PT ;  /* 0x000000100cff7812 */ /* 0x000fe200078cc0ff */
[----:B------:R-:W-:-:S06]  /*1290*/  CS2R R32, SRZ ;  /* 0x0000000000207805 */ /* 0x000fcc000001ff00 */
[----:B------:R0:W3:Y:S04]  /*12a0*/  @P1 LDG.E R33, [R34.64] ;  /* 0x0000000622211981 */ /* 0x0000e8000c1e1900 */
[----:B------:R1:W3:Y:S01]  /*12b0*/  @!P5 LDG.E R32, [R42.64] ;  /* 0x000000062a20d981 */ /* 0x0002e2000c1e1900 */
[----:B0-----:R-:W-:-:S06]  /*12c0*/  CS2R R34, SRZ ;  /* 0x0000000000227805 */ /* 0x001fcc000001ff00 */
[----:B------:R0:W3:Y:S04]  /*12d0*/  @P6 LDG.E R35, [R36.64] ;  /* 0x0000000624236981 */ /* 0x0000e8000c1e1900 */
[----:B------:R3:W4:Y:S01]  /*12e0*/  @P2 LDG.E R34, [R38.64] ;  /* 0x0000000626222981 */ /* 0x000722000c1e1900 */
[----:B0-----:R-:W-:-:S06]  /*12f0*/  CS2R R36, SRZ ;  /* 0x0000000000247805 */ /* 0x001fcc000001ff00 */
[----:B------:R0:W4:Y:S04]  /*1300*/  @P3 LDG.E R36, [R18.64] ;  /* 0x0000000612243981 */ /* 0x000128000c1e1900 */
[----:B------:R2:W4:Y:S01]  /*1310*/  @P4 LDG.E R37, [R16.64] ;  /* 0x0000000610254981 */ /* 0x000522000c1e1900 */
[----:B------:R-:W-:Y:S02]  /*1320*/  MOV R46, 0xffffffe0 ;  /* 0xffffffe0002e7802 */ /* 0x000fe40000000f00 */
[----:B------:R-:W-:-:S03]  /*1330*/  ISETP.GT.AND P5, PT, R54, 0x17f, PT ;  /* 0x0000017f3600780c */ /* 0x000fc60003fa4270 */
[----:B------:R-:W-:-:S05]  /*1340*/  IMAD R45, R5, R46, 0x187 ;  /* 0x00000187052d7424 */ /* 0x000fca00078e022e */
[----:B-1----:R-:W-:Y:S02]  /*1350*/  SEL R42, R45, 0x1f, P5 ;  /* 0x0000001f2d2a7807 */ /* 0x002fe40002800000 */
[----:B--2---:R-:W-:Y:S02]  /*1360*/  PRMT R16, RZ, 0x5410, R23 ;  /* 0x00005410ff107816 */ /* 0x004fe40000000017 */
[--C-:B---3--:R-:W-:Y:S02]  /*1370*/  PRMT R38, RZ, 0x5410, R35.reuse ;  /* 0x00005410ff267816 */ /* 0x108fe40000000023 */
[----:B------:R-:W-:-:S05]  /*1380*/  PRMT R17, RZ, 0x7610, R35 ;  /* 0x00007610ff117816 */ /* 0x000fca0000000023 */
[----:B------:R-:W-:Y:S02]  /*1390*/  FMUL.FTZ R45, R17, R17 ;  /* 0x00000011112d7220 */ /* 0x000fe40000410000 */
[C---:B------:R-:W-:Y:S01]  /*13a0*/  FADD.FTZ R43, R38.reuse, R17 ;  /* 0x00000011262b7221 */ /* 0x040fe20000010000 */
[----:B------:R-:W-:Y:S01]  /*13b0*/  PRMT R17, RZ, 0x7610, R23 ;  /* 0x00007610ff117816 */ /* 0x000fe20000000017 */
[----:B------:R-:W-:-:S04]  /*13c0*/  FFMA.FTZ R38, R38, R38, R45 ;  /* 0x0000002626267223 */ /* 0x000fc8000001002d */
[----:B0-----:R-:W-:Y:S02]  /*13d0*/  FADD.FTZ R18, R16, R17 ;  /* 0x0000001110127221 */ /* 0x001fe40000010000 */
[----:B------:R-:W-:-:S04]  /*13e0*/  FMUL.FTZ R17, R17, R17 ;  /* 0x0000001111117220 */ /* 0x000fc80000410000 */
[----:B------:R-:W-:Y:S02]  /*13f0*/  FFMA.FTZ R17, R16, R16, R17 ;  /* 0x0000001010117223 */ /* 0x000fe40000010011 */
[----:B------:R-:W-:Y:S01]  /*1400*/  FADD.FTZ R16, RZ, R38 ;  /* 0x00000026ff107221 */ /* 0x000fe20000010000 */
[----:B------:R-:W-:-:S03]  /*1410*/  PRMT R38, RZ, 0x7610, R24 ;  /* 0x00007610ff267816 */ /* 0x000fc60000000018 */
[----:B------:R-:W-:Y:S01]  /*1420*/  FADD.FTZ R16, R16, R17 ;  /* 0x0000001110107221 */ /* 0x000fe20000010000 */
[----:B------:R-:W-:-:S05]  /*1430*/  PRMT R17, RZ, 0x5410, R24 ;  /* 0x00005410ff117816 */ /* 0x000fca0000000018 */
[C---:B------:R-:W-:Y:S02]  /*1440*/  FADD.FTZ R19, R17.reuse, R38 ;  /* 0x0000002611137221 */ /* 0x040fe40000010000 */
[----:B------:R-:W-:Y:S02]  /*1450*/  FMUL.FTZ R38, R38, R38 ;  /* 0x0000002626267220 */ /* 0x000fe40000410000 */
[----:B------:R-:W-:Y:S02]  /*1460*/  FADD.FTZ R43, RZ, R43 ;  /* 0x0000002bff2b7221 */ /* 0x000fe40000010000 */
[----:B------:R-:W-:Y:S01]  /*1470*/  FFMA.FTZ R17, R17, R17, R38 ;  /* 0x0000001111117223 */ /* 0x000fe20000010026 */
[----:B------:R-:W-:Y:S01]  /*1480*/  PRMT R38, RZ, 0x7610, R26 ;  /* 0x00007610ff267816 */ /* 0x000fe2000000001a */
[----:B------:R-:W-:Y:S02]  /*1490*/  FADD.FTZ R18, R43, R18 ;  /* 0x000000122b127221 */ /* 0x000fe40000010000 */
[----:B------:R-:W-:Y:S01]  /*14a0*/  FADD.FTZ R16, R16, R17 ;  /* 0x0000001110107221 */ /* 0x000fe20000010000 */
[----:B------:R-:W-:Y:S01]  /*14b0*/  PRMT R17, RZ, 0x5410, R26 ;  /* 0x00005410ff117816 */ /* 0x000fe2000000001a */
[----:B------:R-:W-:-:S04]  /*14c0*/  FADD.FTZ R18, R18, R19 ;  /* 0x0000001312127221 */ /* 0x000fc80000010000 */
[----:B------:R-:W-:Y:S02]  /*14d0*/  FADD.FTZ R19, R17, R38 ;  /* 0x0000002611137221 */ /* 0x000fe40000010000 */
[----:B------:R-:W-:-:S04]  /*14e0*/  FMUL.FTZ R38, R38, R38 ;  /* 0x0000002626267220 */ /* 0x000fc80000410000 */
[----:B------:R-:W-:Y:S01]  /*14f0*/  FFMA.FTZ R17, R17, R17, R38 ;  /* 0x0000001111117223 */ /* 0x000fe20000010026 */
[----:B------:R-:W-:-:S03]  /*1500*/  PRMT R38, RZ, 0x7610, R27 ;  /* 0x00007610ff267816 */ /* 0x000fc6000000001b */
        /* <DEDUP_REMOVED lines=13> */
[----:B----4-:R-:W-:-:S03]  /*15e0*/  PRMT R38, RZ, 0x7610, R34 ;  /* 0x00007610ff267816 */ /* 0x010fc60000000022 */
        /* <DEDUP_REMOVED lines=41> */
[----:B-----5:R-:W-:-:S03]  /*1880*/  PRMT R38, RZ, 0x7610, R21 ;  /* 0x00007610ff267816 */ /* 0x020fc60000000015 */
        /* <DEDUP_REMOVED lines=23> */
[----:B------:R-:W-:Y:S02]  /*1a00*/  FMUL.FTZ R46, R38, R38 ;  /* 0x00000026262e7220 */ /* 0x000fe40000410000 */
[----:B------:R-:W-:Y:S02]  /*1a10*/  FADD.FTZ R18, R18, R19 ;  /* 0x0000001312127221 */ /* 0x000fe40000010000 */
[C---:B------:R-:W-:Y:S02]  /*1a20*/  FADD.FTZ R19, R17.reuse, R38 ;  /* 0x0000002611137221 */ /* 0x040fe40000010000 */
[----:B------:R-:W-:Y:S02]  /*1a30*/  FFMA.FTZ R39, R17, R17, R46 ;  /* 0x0000001111277223 */ /* 0x000fe4000001002e */
[----:B------:R-:W-:-:S02]  /*1a40*/  FADD.FTZ R17, R18, R19 ;  /* 0x0000001312117221 */ /* 0x000fc40000010000 */
[----:B------:R-:W-:-:S03]  /*1a50*/  FADD.FTZ R39, R16, R39 ;  /* 0x0000002710277221 */ /* 0x000fc60000010000 */
[----:B------:R-:W0:Y:S04]  /*1a60*/  SHFL.DOWN PT, R16, R17, 0x1, R42 ;  /* 0x0820000011107989 */ /* 0x000e2800000e002a */
[----:B------:R-:W1:Y:S01]  /*1a70*/  SHFL.DOWN PT, R18, R39, 0x1, R42 ;  /* 0x0820000027127989 */ /* 0x000e6200000e002a */
[C---:B------:R-:W-:Y:S02]  /*1a80*/  ISETP.GE.AND P5, PT, R53.reuse, R42, PT ;  /* 0x0000002a3500720c */ /* 0x040fe40003fa6270 */
        /* <DEDUP_REMOVED lines=28> */
[----:B------:R-:W-:-:S09]  /*1c50*/  MOV R19, R39 ;  /* 0x0000002700137202 */ /* 0x000fd20000000f00 */
[----:B------:R0:W-:Y:S04]  /*1c60*/  @!P5 STS.64 [R5.X8+0x10], R18 ;  /* 0x000010120500d388 */ /* 0x0001e80000008a00 */
[----:B------:R-:W-:Y:S01]  /*1c70*/  BAR.SYNC.DEFER_BLOCKING 0x0 ;  /* 0x0000000000007b1d */ /* 0x000fe20000010000 */
[----:B------:R-:W-:-:S05]  /*1c80*/  ISETP.NE.AND P5, PT, R54, RZ, PT ;  /* 0x000000ff3600720c */ /* 0x000fca0003fa5270 */
[----:B------:R-:W-:Y:S08]  /*1c90*/  BSSY B0, `(.L_x_3604) ;  /* 0x0000021000007945 */ /* 0x000ff00003800000 */
[----:B------:R-:W-:Y:S05]  /*1ca0*/  @P5 BRA `(.L_x_3605) ;  /* 0x000001f000005947 */ /* 0x000fea0003800000 */
[----:B0-----:R-:W0:Y:S02]  /*1cb0*/  LDS.64 R16, [0x18] ;  /* 0x00001800ff107984 */ /* 0x001e240000000a00 */
[----:B0-----:R-:W-:-:S02]  /*1cc0*/  FADD.FTZ R39, R18, R16 ;  /* 0x0000001012277221 */ /* 0x001fc40000010000 */
        /* <DEDUP_REMOVED lines=29> */
.L_x_3605:
[----:B0-----:R-:W-:Y:S05]  /*1ea0*/  BSYNC B0 ;  /* 0x0000000000007941 */ /* 0x001fea0003800000 */
.L_x_3604:
[----:B------:R-:W-:-:S04]  /*1eb0*/  MOV R38, c[0x0][0xc] ;  /* 0x0000030000267a02 */ /* 0x000fc80000000f00 */
[----:B------:R-:W-:-:S13]  /*1ec0*/  ISETP.GE.U32.AND P6, PT, R38, 0x2, PT ;  /* 0x000000022600780c */ /* 0x000fda0003fc6070 */
[----:B------:R-:W-:Y:S05]  /*1ed0*/  @!P6 BRA `(.L_x_3606) ;  /* 0x000009300000e947 */ /* 0x000fea0003800000 */
[----:B------:R-:W-:Y:S05]  /*1ee0*/  @P5 BRA `(.L_x_3607) ;  /* 0x000001a000005947 */ /* 0x000fea0003800000 */
[----:B------:R-:W0:Y:S01]  /*1ef0*/  S2R R43, SR_CTAID.Y ;  /* 0x00000000002b7919 */ /* 0x000e220000002600 */
[C---:B------:R-:W-:Y:S01]  /*1f00*/  LOP3.LUT R16, R4.reuse, 0x1, RZ, 0xc0, !PT ;  /* 0x0000000104107812 */ /* 0x040fe200078ec0ff */
[----:B------:R-:W-:Y:S01]  /*1f10*/  HFMA2.MMA R46, -RZ, RZ, 0, 2.384185791015625e-07 ;  /* 0x00000004ff2e7435 */ /* 0x000fe200000001ff */
[----:B------:R-:W-:-:S03]  /*1f20*/  LOP3.LUT P6, RZ, R4, 0x2, RZ, 0xc0, !PT ;  /* 0x0000000204ff7812 */ /* 0x000fc600078cc0ff */
[----:B------:R-:W-:Y:S01]  /*1f30*/  IMAD R16, R16, c[0x0][0x10], RZ ;  /* 0x0000040010107a24 */ /* 0x000fe200078e02ff */
[----:B------:R-:W-:-:S03]  /*1f40*/  SEL R42, RZ, c[0x0][0xc], P6 ;  /* 0x00000300ff2a7a07 */ /* 0x000fc60003000000 */
[----:B------:R-:W-:-:S05]  /*1f50*/  IMAD R17, R16, c[0x0][0xc], RZ ;  /* 0x0000030010117a24 */ /* 0x000fca00078e02ff */
[----:B------:R-:W-:Y:S02]  /*1f60*/  SHF.L.U32 R17, R17, 0x1, RZ ;  /* 0x0000000111117819 */ /* 0x000fe400000006ff */
[----:B0-----:R-:W-:-:S03]  /*1f70*/  IADD3 R39, R16, R43, RZ ;  /* 0x0000002b10277210 */ /* 0x001fc60007ffe0ff */
[----:B------:R-:W-:-:S04]  /*1f80*/  IMAD.WIDE R16, R17, R46, c[0x0][0x198] ;  /* 0x0000660011107625 */ /* 0x000fc800078e022e */
[----:B------:R-:W-:-:S04]  /*1f90*/  IMAD R43, R0, c[0x0][0x10], R43 ;  /* 0x00000400002b7a24 */ /* 0x000fc800078e022b */
[----:B------:R-:W-:Y:S01]  /*1fa0*/  IMAD.WIDE.U32 R16, R43, 0x8, R16 ;  /* 0x000000082b107825 */ /* 0x000fe200078e0010 */
[----:B------:R-:W-:-:S04]  /*1fb0*/  MOV R43, 0x1 ;  /* 0x00000001002b7802 */ /* 0x000fc80000000f00 */
[----:B------:R0:W-:Y:S01]  /*1fc0*/  STG.E.64 [R16.64], R18 ;  /* 0x0000001210007986 */ /* 0x0001e2000c101b06 */
[----:B------:R-:W-:Y:S01]  /*1fd0*/  SEL R43, R43, 0xffffffff, !P6 ;  /* 0xffffffff2b2b7807 */ /* 0x000fe20007000000 */
[----:B0-----:R-:W-:Y:S02]  /*1fe0*/  IMAD.WIDE.U32 R16, R39, R46, c[0x0][0x190] ;  /* 0x0000640027107625 */ /* 0x001fe400078e002e */
[----:B------:R-:W-:Y:S06]  /*1ff0*/  MEMBAR.ALL.GPU ;  /* 0x0000000000007992 */ /* 0x000fec000000a000 */
[----:B------:R-:W-:-:S00]  /*2000*/  ERRBAR ;  /* 0x00000000000079ab */ /* 0x000fc00000000000 */
[----:B------:R-:W-:Y:S01]  /*2010*/  ISETP.NE.AND P6, PT, R42, -0x1, PT ;  /* 0xffffffff2a00780c */ /* 0x000fe20003fc5270 */
[----:B------:R0:W-:-:S12]  /*2020*/  RED.E.ADD.S32.STRONG.GPU [R16.64], R43 ;  /* 0x0000002b1000798e */ /* 0x0001d8000c10e386 */
[----:B0-----:R-:W-:Y:S05]  /*2030*/  @!P6 BRA `(.L_x_3607) ;  /* 0x000000500000e947 */ /* 0x001fea0003800000 */
.L_x_3608:
[----:B------:R-:W2:Y:S01]  /*2040*/  LDG.E.STRONG.GPU R39, [R16.64] ;  /* 0x0000000610277981 */ /* 0x000ea2000c1ef900 */
[----:B------:R-:W-:Y:S01]  /*2050*/  YIELD ;  /* 0x0000000000007946 */ /* 0x000fe20003800000 */
[----:B--2---:R-:W-:Y:S01]  /*2060*/  ISETP.NE.AND P6, PT, R39, R42, PT ;  /* 0x0000002a2700720c */ /* 0x004fe20003fc5270 */
[----:B------:R-:W-:-:S12]  /*2070*/  CCTL.IVALL ;  /* 0x00000000ff00798f */ /* 0x000fd80002000000 */
[----:B------:R-:W-:Y:S05]  /*2080*/  @P6 BRA `(.L_x_3608) ;  /* 0xffffffb000006947 */ /* 0x000fea000383ffff */
.L_x_3607:
        /* <DEDUP_REMOVED lines=10> */
[----:B------:R-:W-:Y:S02]  /*2130*/  IADD3 R17, -R17, c[0x0][0xc], RZ ;  /* 0x0000030011117a10 */ /* 0x000fe40007ffe1ff */
.L_x_3610:
[----:B------:R-:W-:-:S13]  /*2140*/  ISETP.EQ.OR P6, PT, R16, R0, P5 ;  /* 0x000000001000720c */ /* 0x000fda0002fc2670 */
[----:B------:R-:W0:Y:S01]  /*2150*/  @!P6 S2R R43, SR_CTAID.Y ;  /* 0x00000000002be919 */ /* 0x000e220000002600 */
[----:B------:R-:W-:Y:S02]  /*2160*/  @!P6 LOP3.LUT R38, R4, 0x1, RZ, 0xc0, !PT ;  /* 0x000000010426e812 */ /* 0x000fe400078ec0ff */
[----:B------:R-:W-:-:S03]  /*2170*/  @!P6 MOV R39, 0x4 ;  /* 0x000000040027e802 */ /* 0x000fc60000000f00 */
[----:B------:R-:W-:-:S04]  /*2180*/  @!P6 IMAD R38, R38, c[0x0][0x10], RZ ;  /* 0x000004002626ea24 */ /* 0x000fc800078e02ff */
[----:B------:R-:W-:-:S05]  /*2190*/  @!P6 IMAD R38, R38, c[0x0][0xc], RZ ;  /* 0x000003002626ea24 */ /* 0x000fca00078e02ff */
[----:B------:R-:W-:-:S05]  /*21a0*/  @!P6 SHF.L.U32 R38, R38, 0x1, RZ ;  /* 0x000000012626e819 */ /* 0x000fca00000006ff */
[----:B------:R-:W-:-:S04]  /*21b0*/  @!P6 IMAD.WIDE R38, R38, R39, c[0x0][0x198] ;  /* 0x000066002626e625 */ /* 0x000fc800078e0227 */
[----:B0-----:R-:W-:-:S04]  /*21c0*/  @!P6 IMAD R43, R16, c[0x0][0x10], R43 ;  /* 0x00000400102bea24 */ /* 0x001fc800078e022b */
[----:B------:R-:W-:-:S06]  /*21d0*/  @!P6 IMAD.WIDE.U32 R38, R43, 0x8, R38 ;  /* 0x000000082b26e825 */ /* 0x000fcc00078e0026 */
[----:B------:R-:W2:Y:S01]  /*21e0*/  @!P6 LDG.E.64 R38, [R38.64] ;  /* 0x000000062626e981 */ /* 0x000ea2000c1e1b00 */
[----:B------:R-:W-:Y:S01]  /*21f0*/  IADD3 R43, R16, 0x1, RZ ;  /* 0x00000001102b7810 */ /* 0x000fe20007ffe0ff */
[----:B--2---:R-:W-:Y:S02]  /*2200*/  @!P6 FADD.FTZ R18, R18, R38 ;  /* 0x000000261212e221 */ /* 0x004fe40000010000 */
[----:B------:R-:W-:Y:S01]  /*2210*/  @!P6 FADD.FTZ R19, R19, R39 ;  /* 0x000000271313e221 */ /* 0x000fe20000010000 */
[----:B------:R-:W-:-:S13]  /*2220*/  ISETP.EQ.OR P6, PT, R43, R0, P5 ;  /* 0x000000002b00720c */ /* 0x000fda0002fc2670 */
[----:B------:R-:W0:Y:S01]  /*2230*/  @!P6 S2R R42, SR_CTAID.Y ;  /* 0x00000000002ae919 */ /* 0x000e220000002600 */
[----:B------:R-:W-:Y:S01]  /*2240*/  @!P6 MOV R39, 0x4 ;  /* 0x000000040027e802 */ /* 0x000fe20000000f00 */
[----:B0-----:R-:W-:Y:S01]  /*2250*/  @!P6 IMAD R43, R43, c[0x0][0x10], R42 ;  /* 0x000004002b2bea24 */ /* 0x001fe200078e022a */
[----:B------:R-:W-:-:S05]  /*2260*/  @!P6 LOP3.LUT R42, R4, 0x1, RZ, 0xc0, !PT ;  /* 0x00000001042ae812 */ /* 0x000fca00078ec0ff */
[----:B------:R-:W-:-:S04]  /*2270*/  @!P6 IMAD R42, R42, c[0x0][0x10], RZ ;  /* 0x000004002a2aea24 */ /* 0x000fc800078e02ff */
[----:B------:R-:W-:-:S05]  /*2280*/  @!P6 IMAD R42, R42, c[0x0][0xc], RZ ;  /* 0x000003002a2aea24 */ /* 0x000fca00078e02ff */
[----:B------:R-:W-:-:S05]  /*2290*/  @!P6 SHF.L.U32 R42, R42, 0x1, RZ ;  /* 0x000000012a2ae819 */ /* 0x000fca00000006ff */
[----:B------:R-:W-:-:S06]  /*22a0*/  @!P6 IMAD.WIDE R38, R42, R39, c[0x0][0x198] ;  /* 0x000066002a26e625 */ /* 0x000fcc00078e0227 */
        /* <DEDUP_REMOVED lines=36> */
.L_x_3609:
[----:B------:R-:W-:-:S04]  /*24f0*/  MOV R17, c[0x0][0xc] ;  /* 0x0000030000117a02 */ /* 0x000fc80000000f00 */
[----:B------:R-:W-:-:S13]  /*2500*/  LOP3.LUT P6, R17, R17, 0x3, RZ, 0xc0, !PT ;  /* 0x0000000311117812 */ /* 0x000fda00078cc0ff */
[----:B------:R-:W-:Y:S05]  /*2510*/  @!P6 BRA `(.L_x_3606) ;  /* 0x000002f00000e947 */ /* 0x000fea0003800000 */
[----:B------:R-:W-:Y:S01]  /*2520*/  ISETP.EQ.OR P6, PT, R16, R0, P5 ;  /* 0x000000001000720c */ /* 0x000fe20002fc2670 */
[----:B------:R-:W-:-:S12]  /*2530*/  BSSY B0, `(.L_x_3611) ;  /* 0x000000e000007945 */ /* 0x000fd80003800000 */
[----:B------:R-:W-:Y:S05]  /*2540*/  @P6 BRA `(.L_x_3612) ;  /* 0x000000c000006947 */ /* 0x000fea0003800000 */
[----:B------:R-:W0:Y:S01]  /*2550*/  S2R R43, SR_CTAID.Y ;  /* 0x00000000002b7919 */ /* 0x000e220000002600 */
[----:B------:R-:W-:Y:S01]  /*2560*/  LOP3.LUT R38, R4, 0x1, RZ, 0xc0, !PT ;  /* 0x0000000104267812 */ /* 0x000fe200078ec0ff */
[----:B------:R-:W-:-:S04]  /*2570*/  HFMA2.MMA R39, -RZ, RZ, 0, 2.384185791015625e-07 ;  /* 0x00000004ff277435 */ /* 0x000fc800000001ff */
[----:B------:R-:W-:-:S04]  /*2580*/  IMAD R38, R38, c[0x0][0x10], RZ ;  /* 0x0000040026267a24 */ /* 0x000fc800078e02ff */
[----:B------:R-:W-:-:S05]  /*2590*/  IMAD R38, R38, c[0x0][0xc], RZ ;  /* 0x0000030026267a24 */ /* 0x000fca00078e02ff */
[----:B------:R-:W-:-:S05]  /*25a0*/  SHF.L.U32 R38, R38, 0x1, RZ ;  /* 0x0000000126267819 */ /* 0x000fca00000006ff */
[----:B------:R-:W-:-:S04]  /*25b0*/  IMAD.WIDE R38, R38, R39, c[0x0][0x198] ;  /* 0x0000660026267625 */ /* 0x000fc800078e0227 */
[----:B0-----:R-:W-:-:S04]  /*25c0*/  IMAD R43, R16, c[0x0][0x10], R43 ;  /* 0x00000400102b7a24 */ /* 0x001fc800078e022b */
[----:B------:R-:W-:-:S06]  /*25d0*/  IMAD.WIDE.U32 R38, R43, 0x8, R38 ;  /* 0x000000082b267825 */ /* 0x000fcc00078e0026 */
[----:B------:R-:W2:Y:S02]  /*25e0*/  LDG.E.64 R38, [R38.64] ;  /* 0x0000000626267981 */ /* 0x000ea4000c1e1b00 */
[----:B--2---:R-:W-:Y:S02]  /*25f0*/  FADD.FTZ R18, R18, R38 ;  /* 0x0000002612127221 */ /* 0x004fe40000010000 */
[----:B------:R-:W-:Y:S02]  /*2600*/  FADD.FTZ R19, R19, R39 ;  /* 0x0000002713137221 */ /* 0x000fe40000010000 */
.L_x_3612:
[----:B------:R-:W-:Y:S05]  /*2610*/  BSYNC B0 ;  /* 0x0000000000007941 */ /* 0x000fea0003800000 */
.L_x_3611:
[----:B------:R-:W-:-:S13]  /*2620*/  ISETP.NE.AND P6, PT, R17, 0x1, PT ;  /* 0x000000011100780c */ /* 0x000fda0003fc5270 */
[----:B------:R-:W-:Y:S05]  /*2630*/  @!P6 BRA `(.L_x_3606) ;  /* 0x000001d00000e947 */ /* 0x000fea0003800000 */
[----:B------:R-:W-:-:S04]  /*2640*/  IADD3 R43, R16, 0x1, RZ ;  /* 0x00000001102b7810 */ /* 0x000fc80007ffe0ff */
        /* <DEDUP_REMOVED lines=14> */
[----:B------:R-:W-:-:S04]  /*2730*/  ISETP.EQ.OR P6, PT, R43, R0, P5 ;  /* 0x000000002b00720c */ /* 0x000fc80002fc2670 */
[----:B------:R-:W-:-:S13]  /*2740*/  ISETP.EQ.OR P6, PT, R17, 0x2, P6 ;  /* 0x000000021100780c */ /* 0x000fda00037c2670 */
[----:B------:R-:W0:Y:S01]  /*2750*/  @!P6 S2R R42, SR_CTAID.Y ;  /* 0x00000000002ae919 */ /* 0x000e220000002600 */
[----:B------:R-:W-:Y:S02]  /*2760*/  @!P6 LOP3.LUT R16, R4, 0x1, RZ, 0xc0, !PT ;  /* 0x000000010410e812 */ /* 0x000fe400078ec0ff */
[----:B------:R-:W-:-:S03]  /*2770*/  @!P6 MOV R17, 0x4 ;  /* 0x000000040011e802 */ /* 0x000fc60000000f00 */
[----:B------:R-:W-:-:S04]  /*2780*/  @!P6 IMAD R16, R16, c[0x0][0x10], RZ ;  /* 0x000004001010ea24 */ /* 0x000fc800078e02ff */
[----:B------:R-:W-:-:S04]  /*2790*/  @!P6 IMAD R16, R16, c[0x0][0xc], RZ ;  /* 0x000003001010ea24 */ /* 0x000fc800078e02ff */
[----:B------:R-:W-:-:S04]  /*27a0*/  @!P6 IMAD.SHL.U32 R16, R16, 0x2, RZ ;  /* 0x000000021010e824 */ /* 0x000fc800078e00ff */
[----:B------:R-:W-:-:S04]  /*27b0*/  @!P6 IMAD.WIDE R16, R16, R17, c[0x0][0x198] ;  /* 0x000066001010e625 */ /* 0x000fc800078e0211 */
[----:B0-----:R-:W-:-:S04]  /*27c0*/  @!P6 IMAD R43, R43, c[0x0][0x10], R42 ;  /* 0x000004002b2bea24 */ /* 0x001fc800078e022a */
[----:B------:R-:W-:-:S06]  /*27d0*/  @!P6 IMAD.WIDE.U32 R16, R43, 0x8, R16 ;  /* 0x000000082b10e825 */ /* 0x000fcc00078e0010 */
[----:B------:R-:W2:Y:S02]  /*27e0*/  @!P6 LDG.E.64 R16, [R16.64] ;  /* 0x000000061010e981 */ /* 0x000ea4000c1e1b00 */
[----:B--2---:R-:W-:Y:S02]  /*27f0*/  @!P6 FADD.FTZ R18, R18, R16 ;  /* 0x000000101212e221 */ /* 0x004fe40000010000 */
[----:B------:R-:W-:-:S04]  /*2800*/  @!P6 FADD.FTZ R19, R19, R17 ;  /* 0x000000111313e221 */ /* 0x000fc80000010000 */
.L_x_3606:
[----:B------:R-:W-:Y:S01]  /*2810*/  P2R R16, PR, RZ, 0x1 ;  /* 0x00000001ff107803 */ /* 0x000fe20000000000 */
[----:B------:R0:W-:Y:S01]  /*2820*/  @!P5 STS.64 [0x80], R18 ;  /* 0x00008012ff00d388 */ /* 0x0001e20000000a00 */
[----:B------:R-:W-:Y:S01]  /*2830*/  LOP3.LUT P6, RZ, R0, R54, RZ, 0xfc, !PT ;  /* 0x0000003600ff7212 */ /* 0x000fe200078cfcff */
[----:B------:R-:W-:Y:S01]  /*2840*/  HFMA2.MMA R46, -RZ, RZ, 1.875, 0 ;  /* 0x3f800000ff2e7435 */ /* 0x000fe200000001ff */
[----:B------:R-:W-:Y:S02]  /*2850*/  ISETP.EQ.U32.AND P0, PT, RZ, c[0x0][0x168], PT ;  /* 0x00005a00ff007a0c */ /* 0x000fe40003f02070 */
[----:B------:R-:W-:-:S02]  /*2860*/  IADD3 R13, R6, R13, RZ ;  /* 0x0000000d060d7210 */ /* 0x000fc40007ffe0ff */
[----:B------:R-:W-:Y:S02]  /*2870*/  ISETP.EQ.OR.EX P6, PT, RZ, c[0x0][0x16c], P6, P0 ;  /* 0x00005b00ff007a0c */ /* 0x000fe400037c2700 */
[----:B------:R-:W-:-:S11]  /*2880*/  ISETP.NE.AND P0, PT, R16, RZ, PT ;  /* 0x000000ff1000720c */ /* 0x000fd60003f05270 */
[----:B------:R-:W-:Y:S01]  /*2890*/  @!P6 MOV R38, 0x8 ;  /* 0x000000080026e802 */ /* 0x000fe20000000f00 */
[----:B------:R-:W-:Y:S02]  /*28a0*/  @!P6 FMUL.FTZ R17, R19, c[0x0][0x1f4] ;  /* 0x00007d001311ea20 */ /* 0x000fe40000410000 */
[----:B------:R-:W-:Y:S01]  /*28b0*/  @!P6 FMUL.FTZ R16, R18, c[0x0][0x1f4] ;  /* 0x00007d001210ea20 */ /* 0x000fe20000410000 */
[----:B0-----:R-:W-:Y:S01]  /*28c0*/  MOV R18, 0x4 ;  /* 0x0000000400127802 */ /* 0x001fe20000000f00 */
[----:B------:R-:W-:-:S05]  /*28d0*/  @!P6 IMAD.WIDE R38, R3, R38, c[0x0][0x168] ;  /* 0x00005a000326e625 */ /* 0x000fca00078e0226 */
[----:B------:R-:W-:Y:S04]  /*28e0*/  @!P6 STG.E.64 [R38.64], R16 ;  /* 0x000000102600e986 */ /* 0x000fe8000c101b06 */
[----:B------:R-:W-:Y:S06]  /*28f0*/  BAR.SYNC.DEFER_BLOCKING 0x0 ;  /* 0x0000000000007b1d */ /* 0x000fec0000010000 */
[----:B------:R-:W0:Y:S02]  /*2900*/  LDS.64 R16, [0x80] ;  /* 0x00008000ff107984 */ /* 0x000e240000000a00 */
[----:B0-----:R-:W-:-:S04]  /*2910*/  FMUL.FTZ R45, R16, c[0x0][0x1f4] ;  /* 0x00007d00102d7a20 */ /* 0x001fc80000410000 */
[----:B------:R-:W-:-:S04]  /*2920*/  FMUL.FTZ R42, R45, R45 ;  /* 0x0000002d2d2a7220 */ /* 0x000fc80000410000 */
[----:B------:R-:W-:Y:S02]  /*2930*/  FFMA.FTZ R42, R17, c[0x0][0x1f4], -R42 ;  /* 0x00007d00112a7a23 */ /* 0x000fe4000001082a */
[----:B------:R-:W-:-:S03]  /*2940*/  IMAD.WIDE R16, R13, R18, c[0x0][0x178] ;  /* 0x00005e000d107625 */ /* 0x000fc600078e0212 */
[C---:B------:R-:W-:Y:S01]  /*2950*/  FSETP.GTU.FTZ.AND P5, PT, R42.reuse, RZ, PT ;  /* 0x000000ff2a00720b */ /* 0x040fe20003fbc000 */
[----:B------:R-:W-:Y:S02]  /*2960*/  IMAD.WIDE R18, R13, R18, c[0x0][0x180] ;  /* 0x000060000d127625 */ /* 0x000fe400078e0212 */
[----:B------:R-:W2:Y:S04]  /*2970*/  LDG.E.64 R16, [R16.64] ;  /* 0x0000000610107981 */ /* 0x000ea8000c1e1b00 */
[----:B------:R-:W2:Y:S06]  /*2980*/  LDG.E.64 R18, [R18.64] ;  /* 0x0000000612127981 */ /* 0x000eac000c1e1b00 */
[----:B------:R-:W-:-:S04]  /*2990*/  @P5 FADD.FTZ R42, R42, c[0x0][0x188] ;  /* 0x000062002a2a5621 */ /* 0x000fc80000010000 */
[----:B------:R0:W1:Y:S01]  /*29a0*/  @P5 MUFU.RSQ R46, R42 ;  /* 0x0000002a002e5308 */ /* 0x0000620000001400 */
[----:B------:R-:W-:Y:S02]  /*29b0*/  ISETP.NE.AND P6, PT, RZ, UR5, PT ;  /* 0x00000005ff007c0c */ /* 0x000fe4000bfc5270 */
[--C-:B------:R-:W-:Y:S02]  /*29c0*/  PRMT R38, RZ, 0x5410, R35.reuse ;  /* 0x00005410ff267816 */ /* 0x100fe40000000023 */
[----:B0-----:R-:W-:-:S03]  /*29d0*/  PRMT R42, RZ, 0x7610, R35 ;  /* 0x00007610ff2a7816 */ /* 0x001fc60000000023 */
[--C-:B------:R-:W-:Y:S02]  /*29e0*/  FADD.FTZ R13, R38, -R45.reuse ;  /* 0x8000002d260d7221 */ /* 0x100fe40000010000 */
[----:B------:R-:W-:Y:S02]  /*29f0*/  FADD.FTZ R35, R42, -R45 ;  /* 0x8000002d2a237221 */ /* 0x000fe40000010000 */
[-C--:B-1----:R-:W-:Y:S02]  /*2a00*/  FMUL.FTZ R13, R13, R46.reuse ;  /* 0x0000002e0d0d7220 */ /* 0x082fe40000410000 */
[----:B------:R-:W-:Y:S02]  /*2a10*/  FMUL.FTZ R38, R35, R46 ;  /* 0x0000002e23267220 */ /* 0x000fe40000410000 */
[----:B--2---:R-:W-:Y:S02]  /*2a20*/  FFMA.FTZ R13, R16, R13, R18 ;  /* 0x0000000d100d7223 */ /* 0x004fe40000010012 */
[----:B------:R-:W-:Y:S01]  /*2a30*/  FFMA.FTZ R38, R17, R38, R19 ;  /* 0x0000002611267223 */ /* 0x000fe20000010013 */
[----:B------:R-:W-:Y:S05]  /*2a40*/  @!P6 BRA `(.L_x_3613) ;  /* 0x000000a00000e947 */ /* 0x000fea0003800000 */
[----:B------:R-:W-:-:S06]  /*2a50*/  FMUL.FTZ R35, R13, -1.4426950216293334961 ;  /* 0xbfb8aa3b0d237820 */ /* 0x000fcc0000410000 */
[----:B------:R-:W0:Y:S02]  /*2a60*/  MUFU.EX2 R35, R35 ;  /* 0x0000002300237308 */ /* 0x000e240000000800 */
[----:B0-----:R-:W-:-:S06]  /*2a70*/  FADD.FTZ R39, R35, 1 ;  /* 0x3f80000023277421 */ /* 0x001fcc0000010000 */
[----:B------:R-:W0:Y:S02]  /*2a80*/  MUFU.RCP R42, R39 ;  /* 0x00000027002a7308 */ /* 0x000e240000001000 */
[----:B0-----:R-:W-:Y:S02]  /*2a90*/  FMUL.FTZ R13, R13, R42 ;  /* 0x0000002a0d0d7220 */ /* 0x001fe40000410000 */
[----:B------:R-:W-:-:S06]  /*2aa0*/  FMUL.FTZ R42, R38, -1.4426950216293334961 ;  /* 0xbfb8aa3b262a7820 */ /* 0x000fcc0000410000 */
[----:B------:R-:W0:Y:S02]  /*2ab0*/  MUFU.EX2 R42, R42 ;  /* 0x0000002a002a7308 */ /* 0x000e240000000800 */
[----:B0-----:R-:W-:-:S06]  /*2ac0*/  FADD.FTZ R43, R42, 1 ;  /* 0x3f8000002a2b7421 */ /* 0x001fcc0000010000 */
[----:B------:R-:W0:Y:S02]  /*2ad0*/  MUFU.RCP R43, R43 ;  /* 0x0000002b002b7308 */ /* 0x000e240000001000 */
[----:B0-----:R-:W-:-:S06]  /*2ae0*/  FMUL.FTZ R38, R38, R43 ;  /* 0x0000002b26267220 */ /* 0x001fcc0000410000 */
.L_x_3613:
[----:B------:R-:W-:Y:S01]  /*2af0*/  LOP3.LUT P5, RZ, R12, 0x10, RZ, 0xc0, !PT ;  /* 0x000000100cff7812 */ /* 0x000fe200078ac0ff */
[----:B------:R-:W-:-:S12]  /*2b00*/  BSSY B0, `(.L_x_3614) ;  /* 0x000000d000007945 */ /* 0x000fd80003800000 */
[----:B------:R-:W-:Y:S05]  /*2b10*/  @!P5 BRA `(.L_x_3615) ;  /* 0x000000b00000d947 */ /* 0x000fea0003800000 */
[----:B------:R-:W-:Y:S02]  /*2b20*/  SHF.R.S32.HI R35, RZ, 0x1f, R2 ;  /* 0x0000001fff237819 */ /* 0x000fe40000011402 */
[----:B------:R-:W-:Y:S02]  /*2b30*/  F2FP.BF16.PACK_AB R13, R38, R13 ;  /* 0x0000000d260d723e */ /* 0x000fe400000010ff */
[----:B------:R-:W-:Y:S01]  /*2b40*/  MOV R38, R30 ;  /* 0x0000001e00267202 */ /* 0x000fe20000000f00 */
[----:B------:R-:W-:Y:S01]  /*2b50*/  IMAD R35, R35, c[0x0][0x1c0], RZ ;  /* 0x0000700023237a24 */ /* 0x000fe200078e02ff */
[----:B------:R-:W-:-:S03]  /*2b60*/  MOV R39, R29 ;  /* 0x0000001d00277202 */ /* 0x000fc60000000f00 */
[C---:B------:R-:W-:Y:S02]  /*2b70*/  IMAD R35, R2.reuse, c[0x0][0x1c4], R35 ;  /* 0x0000710002237a24 */ /* 0x040fe400078e0223 */
[----:B------:R-:W-:-:S05]  /*2b80*/  IMAD.WIDE.U32 R38, R2, c[0x0][0x1c0], R38 ;  /* 0x0000700002267a25 */ /* 0x000fca00078e0026 */
[----:B------:R-:W-:Y:S02]  /*2b90*/  IADD3 R35, R39, R35, RZ ;  /* 0x0000002327237210 */ /* 0x000fe40007ffe0ff */
[----:B------:R-:W-:-:S04]  /*2ba0*/  LEA R42, P5, R38, c[0x0][0x160], 0x1 ;  /* 0x00005800262a7a11 */ /* 0x000fc800078a08ff */
[----:B------:R-:W-:-:S05]  /*2bb0*/  LEA.HI.X R43, R38, c[0x0][0x164], R35, 0x1, P5 ;  /* 0x00005900262b7a11 */ /* 0x000fca00028f0c23 */
[----:B------:R0:W-:Y:S04]  /*2bc0*/  STG.E [R42.64], R13 ;  /* 0x0000000d2a007986 */ /* 0x0001e8000c101906 */
.L_x_3615:
[----:B------:R-:W-:Y:S05]  /*2bd0*/  BSYNC B0 ;  /* 0x0000000000007941 */ /* 0x000fea0003800000 */
.L_x_3614:
[--C-:B------:R-:W-:Y:S02]  /*2be0*/  PRMT R38, RZ, 0x5410, R23.reuse ;  /* 0x00005410ff267816 */ /* 0x100fe40000000017 */
[----:B0-----:R-:W-:-:S03]  /*2bf0*/  PRMT R42, RZ, 0x7610, R23 ;  /* 0x00007610ff2a7816 */ /* 0x001fc60000000017 */
[--C-:B------:R-:W-:Y:S02]  /*2c00*/  FADD.FTZ R13, R38, -R45.reuse ;  /* 0x8000002d260d7221 */ /* 0x100fe40000010000 */
        /* <DEDUP_REMOVED lines=9> */
[----:B------:R-:W-:Y:S01]  /*2ca0*/  MUFU.EX2 R39, R39 ;  /* 0x0000002700277308 */ /* 0x000fe20000000800 */
[----:B0-----:R-:W-:-:S07]  /*2cb0*/  FADD.FTZ R35, R23, 1 ;  /* 0x3f80000017237421 */ /* 0x001fce0000010000 */
[----:B------:R-:W0:Y:S02]  /*2cc0*/  MUFU.RCP R42, R35 ;  /* 0x00000023002a7308 */ /* 0x000e240000001000 */
[----:B0-----:R-:W-:Y:S02]  /*2cd0*/  FMUL.FTZ R13, R13, R42 ;  /* 0x0000002a0d0d7220 */ /* 0x001fe40000410000 */
[----:B------:R-:W-:-:S04]  /*2ce0*/  FADD.FTZ R42, R39, 1 ;  /* 0x3f800000272a7421 */ /* 0x000fc80000010000 */
[----:B------:R-:W0:Y:S02]  /*2cf0*/  MUFU.RCP R43, R42 ;  /* 0x0000002a002b7308 */ /* 0x000e240000001000 */
[----:B0-----:R-:W-:-:S06]  /*2d00*/  FMUL.FTZ R38, R38, R43 ;  /* 0x0000002b26267220 */ /* 0x001fcc0000410000 */
.L_x_3616:
        /* <DEDUP_REMOVED lines=14> */
.L_x_3618:
[----:B------:R-:W-:Y:S05]  /*2df0*/  BSYNC B0 ;  /* 0x0000000000007941 */ /* 0x000fea0003800000 */
.L_x_3617:
[--C-:B------:R-:W-:Y:S02]  /*2e00*/  PRMT R38, RZ, 0x5410, R24.reuse ;  /* 0x00005410ff267816 */ /* 0x100fe40000000018 */
[----:B------:R-:W-:-:S03]  /*2e10*/  PRMT R24, RZ, 0x7610, R24 ;  /* 0x00007610ff187816 */ /* 0x000fc60000000018 */
[--C-:B0-----:R-:W-:Y:S02]  /*2e20*/  FADD.FTZ R13, R38, -R45.reuse ;  /* 0x8000002d260d7221 */ /* 0x101fe40000010000 */
        /* <DEDUP_REMOVED lines=16> */
.L_x_3619:
[----:B------:R-:W-:Y:S01]  /*2f30*/  LOP3.LUT P5, RZ, R12, 0x4, RZ, 0xc0, !PT ;  /* 0x000000040cff7812 */ /* 0x000fe200078ac0ff */
[----:B------:R-:W-:-:S12]  /*2f40*/  BSSY B0, `(.L_x_3620) ;  /* 0x000000c000007945 */ /* 0x000fd80003800000 */
        /* <DEDUP_REMOVED lines=11> */
.L_x_3621:
[----:B------:R-:W-:Y:S05]  /*3000*/  BSYNC B0 ;  /* 0x0000000000007941 */ /* 0x000fea0003800000 */
.L_x_3620:
        /* <DEDUP_REMOVED lines=19> */
.L_x_3622:
        /* <DEDUP_REMOVED lines=13> */
.L_x_3624:
[----:B------:R-:W-:Y:S05]  /*3210*/  BSYNC B0 ;  /* 0x0000000000007941 */ /* 0x000fea0003800000 */
.L_x_3623:
        /* <DEDUP_REMOVED lines=19> */
.L_x_3625:
        /* <DEDUP_REMOVED lines=12> */
.L_x_3627:
[----:B------:R-:W-:Y:S05]  /*3410*/  BSYNC B0 ;  /* 0x0000000000007941 */ /* 0x000fea0003800000 */
.L_x_3626:
        /* <DEDUP_REMOVED lines=19> */
.L_x_3628:
        /* <DEDUP_REMOVED lines=12> */
.L_x_3630:
[----:B------:R-:W-:Y:S05]  /*3610*/  BSYNC B0 ;  /* 0x0000000000007941 */ /* 0x000fea0003800000 */
.L_x_3629:
[--C-:B------:R-:W-:Y:S02]  /*3620*/  PRMT R24, RZ, 0x5410, R34.reuse ;  /* 0x00005410ff187816 */ /* 0x100fe40000000022 */
[----:B------:R-:W-:Y:S02]  /*3630*/  PRMT R34, RZ, 0x7610, R34 ;  /* 0x00007610ff227816 */ /* 0x000fe40000000022 */
[--C-:B------:R-:W-:Y:S01]  /*3640*/  PRMT R26, RZ, 0x5410, R36.reuse ;  /* 0x00005410ff1a7816 */ /* 0x100fe20000000024 */
[--C-:B0-----:R-:W-:Y:S01]  /*3650*/  FADD.FTZ R13, R24, -R45.reuse ;  /* 0x8000002d180d7221 */ /* 0x101fe20000010000 */
[----:B------:R-:W-:Y:S01]  /*3660*/  PRMT R36, RZ, 0x7610, R36 ;  /* 0x00007610ff247816 */ /* 0x000fe20000000024 */
[--C-:B------:R-:W-:Y:S02]  /*3670*/  FADD.FTZ R27, R34, -R45.reuse ;  /* 0x8000002d221b7221 */ /* 0x100fe40000010000 */
        /* <DEDUP_REMOVED lines=19> */
.L_x_3631:
        /* <DEDUP_REMOVED lines=12> */
.L_x_3633:
[----:B------:R-:W-:Y:S05]  /*3870*/  BSYNC B0 ;  /* 0x0000000000007941 */ /* 0x000fea0003800000 */
.L_x_3632:
[--C-:B------:R-:W-:Y:S01]  /*3880*/  PRMT R36, RZ, 0x5410, R37.reuse ;  /* 0x00005410ff247816 */ /* 0x100fe20000000025 */
[----:B------:R-:W-:Y:S01]  /*3890*/  FFMA.FTZ R13, R16, R13, R18 ;  /* 0x0000000d100d7223 */ /* 0x000fe20000010012 */
[----:B------:R-:W-:Y:S01]  /*38a0*/  PRMT R38, RZ, 0x7610, R37 ;  /* 0x00007610ff267816 */ /* 0x000fe20000000025 */
        /* <DEDUP_REMOVED lines=12> */
.L_x_3634:
[----:B------:R-:W-:Y:S01]  /*3970*/  BSSY B0, `(.L_x_3635) ;  /* 0x000000c000007945 */ /* 0x000fe20003800000 */
[----:B------:R-:W-:Y:S05]  /*3980*/  @!P3 BRA `(.L_x_3636) ;  /* 0x000000a00000b947 */ /* 0x000fea0003800000 */
[----:B------:R-:W-:Y:S01]  /*3990*/  MOV R27, R29 ;  /* 0x0000001d001b7202 */ /* 0x000fe20000000f00 */
[----:B0-----:R-:W-:Y:S01]  /*39a0*/  IMAD R23, R64, c[0x0][0x1c0], RZ ;  /* 0x0000700040177a24 */ /* 0x001fe200078e02ff */
[----:B------:R-:W-:Y:S01]  /*39b0*/  F2FP.BF16.PACK_AB R13, R24, R13 ;  /* 0x0000000d180d723e */ /* 0x000fe200000010ff */
[----:B------:R-:W-:Y:S02]  /*39c0*/  IMAD.MOV.U32 R26, RZ, RZ, R30 ;  /* 0x000000ffff1a7224 */ /* 0x000fe400078e001e */
[C---:B------:R-:W-:Y:S02]  /*39d0*/  IMAD R23, R56.reuse, c[0x0][0x1c4], R23 ;  /* 0x0000710038177a24 */ /* 0x040fe400078e0217 */
[----:B------:R-:W-:-:S05]  /*39e0*/  IMAD.WIDE.U32 R26, R56, c[0x0][0x1c0], R26 ;  /* 0x00007000381a7a25 */ /* 0x000fca00078e001a */
[----:B------:R-:W-:Y:S02]  /*39f0*/  IADD3 R23, R27, R23, RZ ;  /* 0x000000171b177210 */ /* 0x000fe40007ffe0ff */
[----:B------:R-:W-:-:S04]  /*3a00*/  LEA R34, P5, R26, c[0x0][0x160], 0x1 ;  /* 0x000058001a227a11 */ /* 0x000fc800078a08ff */
[----:B------:R-:W-:-:S05]  /*3a10*/  LEA.HI.X R35, R26, c[0x0][0x164], R23, 0x1, P5 ;  /* 0x000059001a237a11 */ /* 0x000fca00028f0c17 */
[----:B------:R0:W-:Y:S04]  /*3a20*/  STG.E [R34.64], R13 ;  /* 0x0000000d22007986 */ /* 0x0001e8000c101906 */
.L_x_3636:
[----:B------:R-:W-:Y:S05]  /*3a30*/  BSYNC B0 ;  /* 0x0000000000007941 */ /* 0x000fea0003800000 */
.L_x_3635:
[--C-:B------:R-:W-:Y:S01]  /*3a40*/  PRMT R24, RZ, 0x5410, R14.reuse ;  /* 0x00005410ff187816 */ /* 0x100fe2000000000e */
[--C-:B0-----:R-:W-:Y:S01]  /*3a50*/  FADD.FTZ R13, R36, -R45.reuse ;  /* 0x8000002d240d7221 */ /* 0x101fe20000010000 */
[----:B------:R-:W-:Y:S01]  /*3a60*/  PRMT R14, RZ, 0x7610, R14 ;  /* 0x00007610ff0e7816 */ /* 0x000fe2000000000e */
[--C-:B------:R-:W-:Y:S02]  /*3a70*/  FADD.FTZ R23, R38, -R45.reuse ;  /* 0x8000002d26177221 */ /* 0x100fe40000010000 */
[--C-:B------:R-:W-:Y:S02]  /*3a80*/  FADD.FTZ R27, R24, -R45.reuse ;  /* 0x8000002d181b7221 */ /* 0x100fe40000010000 */
[----:B------:R-:W-:Y:S02]  /*3a90*/  FADD.FTZ R33, R14, -R45 ;  /* 0x8000002d0e217221 */ /* 0x000fe40000010000 */
[-C--:B------:R-:W-:Y:S02]  /*3aa0*/  FMUL.FTZ R13, R13, R46.reuse ;  /* 0x0000002e0d0d7220 */ /* 0x080fe40000410000 */
[----:B------:R-:W-:-:S02]  /*3ab0*/  FMUL.FTZ R27, R27, R46 ;  /* 0x0000002e1b1b7220 */ /* 0x000fc40000410000 */
[-C--:B------:R-:W-:Y:S02]  /*3ac0*/  FMUL.FTZ R26, R33, R46.reuse ;  /* 0x0000002e211a7220 */ /* 0x080fe40000410000 */
[----:B------:R-:W-:Y:S02]  /*3ad0*/  FMUL.FTZ R24, R23, R46 ;  /* 0x0000002e17187220 */ /* 0x000fe40000410000 */
[C-C-:B------:R-:W-:Y:S02]  /*3ae0*/  FFMA.FTZ R14, R16.reuse, R13, R18.reuse ;  /* 0x0000000d100e7223 */ /* 0x140fe40000010012 */
[----:B------:R-:W-:Y:S02]  /*3af0*/  FFMA.FTZ R13, R16, R27, R18 ;  /* 0x0000001b100d7223 */ /* 0x000fe40000010012 */
[C-C-:B------:R-:W-:Y:S02]  /*3b00*/  FFMA.FTZ R23, R17.reuse, R26, R19.reuse ;  /* 0x0000001a11177223 */ /* 0x140fe40000010013 */
        /* <DEDUP_REMOVED lines=12> */
.L_x_3637:
        /* <DEDUP_REMOVED lines=12> */
.L_x_3639:
[----:B------:R-:W-:Y:S05]  /*3c90*/  BSYNC B0 ;  /* 0x0000000000007941 */ /* 0x000fea0003800000 */
.L_x_3638:
[----:B------:R-:W-:Y:S05]  /*3ca0*/  @!P6 BRA `(.L_x_3640) ;  /* 0x000000a00000e947 */ /* 0x000fea0003800000 */
[----:B------:R-:W-:Y:S02]  /*3cb0*/  FMUL.FTZ R14, R13, -1.4426950216293334961 ;  /* 0xbfb8aa3b0d0e7820 */ /* 0x000fe40000410000 */
[----:B------:R-:W-:-:S04]  /*3cc0*/  FMUL.FTZ R26, R23, -1.4426950216293334961 ;  /* 0xbfb8aa3b171a7820 */ /* 0x000fc80000410000 */
[----:B------:R-:W1:Y:S08]  /*3cd0*/  MUFU.EX2 R14, R14 ;  /* 0x0000000e000e7308 */ /* 0x000e700000000800 */
[----:B------:R-:W2:Y:S01]  /*3ce0*/  MUFU.EX2 R26, R26 ;  /* 0x0000001a001a7308 */ /* 0x000ea20000000800 */
[----:B-1----:R-:W-:-:S07]  /*3cf0*/  FADD.FTZ R24, R14, 1 ;  /* 0x3f8000000e187421 */ /* 0x002fce0000010000 */
[----:B------:R-:W1:Y:S01]  /*3d00*/  MUFU.RCP R24, R24 ;  /* 0x0000001800187308 */ /* 0x000e620000001000 */
[----:B--2---:R-:W-:-:S07]  /*3d10*/  FADD.FTZ R27, R26, 1 ;  /* 0x3f8000001a1b7421 */ /* 0x004fce0000010000 */
[----:B0-----:R-:W0:Y:S01]  /*3d20*/  MUFU.RCP R34, R27 ;  /* 0x0000001b00227308 */ /* 0x001e220000001000 */
[----:B-1----:R-:W-:Y:S02]  /*3d30*/  FMUL.FTZ R13, R13, R24 ;  /* 0x000000180d0d7220 */ /* 0x002fe40000410000 */
[----:B0-----:R-:W-:-:S05]  /*3d40*/  FMUL.FTZ R23, R23, R34 ;  /* 0x0000002217177220 */ /* 0x001fca0000410000 */
.L_x_3640:
[----:B------:R-:W-:Y:S01]  /*3d50*/  ISETP.GE.U32.AND P5, PT, R41, c[0x0][0x1c8], PT ;  /* 0x0000720029007a0c */ /* 0x000fe20003fa6070 */
[----:B------:R-:W-:Y:S01]  /*3d60*/  BSSY B0, `(.L_x_3641) ;  /* 0x0000014000007945 */ /* 0x000fe20003800000 */
[--C-:B------:R-:W-:Y:S02]  /*3d70*/  PRMT R14, RZ, 0x5410, R15.reuse ;  /* 0x00005410ff0e7816 */ /* 0x100fe4000000000f */
[----:B------:R-:W-:Y:S02]  /*3d80*/  ISETP.GE.AND.EX P5, PT, R52, c[0x0][0x1cc], PT, P5 ;  /* 0x0000730034007a0c */ /* 0x000fe40003fa6350 */
[----:B------:R-:W-:Y:S01]  /*3d90*/  PRMT R24, RZ, 0x7610, R15 ;  /* 0x00007610ff187816 */ /* 0x000fe2000000000f */
[----:B0-----:R-:W-:Y:S01]  /*3da0*/  FADD.FTZ R33, R14, -R45 ;  /* 0x8000002d0e217221 */ /* 0x001fe20000010000 */
[----:B------:R-:W-:-:S03]  /*3db0*/  ISETP.GT.U32.OR P5, PT, R54, 0x187, P5 ;  /* 0x000001873600780c */ /* 0x000fc60002fa4470 */
[----:B------:R-:W-:Y:S02]  /*3dc0*/  FADD.FTZ R15, R24, -R45 ;  /* 0x8000002d180f7221 */ /* 0x000fe40000010000 */
[-C--:B------:R-:W-:Y:S02]  /*3dd0*/  FMUL.FTZ R33, R33, R46.reuse ;  /* 0x0000002e21217220 */ /* 0x080fe40000410000 */
[----:B------:R-:W-:-:S06]  /*3de0*/  FMUL.FTZ R24, R15, R46 ;  /* 0x0000002e0f187220 */ /* 0x000fcc0000410000 */
[----:B------:R-:W-:Y:S05]  /*3df0*/  @P5 BRA `(.L_x_3642) ;  /* 0x000000a000005947 */ /* 0x000fea0003800000 */
        /* <DEDUP_REMOVED lines=10> */
.L_x_3642:
[----:B------:R-:W-:Y:S05]  /*3ea0*/  BSYNC B0 ;  /* 0x0000000000007941 */ /* 0x000fea0003800000 */
.L_x_3641:
[----:B------:R-:W-:Y:S01]  /*3eb0*/  PRMT R34, RZ, 0x5410, R20 ;  /* 0x00005410ff227816 */ /* 0x000fe20000000014 */
[----:B0-----:R-:W-:Y:S02]  /*3ec0*/  FFMA.FTZ R13, R16, R33, R18 ;  /* 0x00000021100d7223 */ /* 0x001fe40000010012 */
        /* <DEDUP_REMOVED lines=12> */
.L_x_3643:
[----:B------:R-:W-:Y:S01]  /*3f90*/  ISETP.GE.U32.AND P5, PT, R40, c[0x0][0x1c8], PT ;  /* 0x0000720028007a0c */ /* 0x000fe20003fa6070 */
[--C-:B------:R-:W-:Y:S01]  /*3fa0*/  FADD.FTZ R15, R34, -R45.reuse ;  /* 0x8000002d220f7221 */ /* 0x100fe20000010000 */
[----:B------:R-:W-:Y:S01]  /*3fb0*/  PRMT R20, RZ, 0x7610, R20 ;  /* 0x00007610ff147816 */ /* 0x000fe20000000014 */
[----:B------:R-:W-:Y:S01]  /*3fc0*/  BSSY B0, `(.L_x_3644) ;  /* 0x0000013000007945 */ /* 0x000fe20003800000 */
[----:B------:R-:W-:Y:S01]  /*3fd0*/  ISETP.GE.AND.EX P5, PT, R51, c[0x0][0x1cc], PT, P5 ;  /* 0x0000730033007a0c */ /* 0x000fe20003fa6350 */
[----:B------:R-:W-:Y:S02]  /*3fe0*/  FMUL.FTZ R15, R15, R46 ;  /* 0x0000002e0f0f7220 */ /* 0x000fe40000410000 */
[----:B------:R-:W-:Y:S01]  /*3ff0*/  FADD.FTZ R23, R20, -R45 ;  /* 0x8000002d14177221 */ /* 0x000fe20000010000 */
[----:B------:R-:W-:-:S03]  /*4000*/  ISETP.GT.U32.OR P5, PT, R54, 0x187, P5 ;  /* 0x000001873600780c */ /* 0x000fc60002fa4470 */
[----:B------:R-:W-:Y:S02]  /*4010*/  FMUL.FTZ R34, R23, R46 ;  /* 0x0000002e17227220 */ /* 0x000fe40000410000 */
[----:B------:R-:W-:Y:S02]  /*4020*/  FFMA.FTZ R23, R16, R15, R18 ;  /* 0x0000000f10177223 */ /* 0x000fe40000010012 */
[----:B------:R-:W-:-:S06]  /*4030*/  FFMA.FTZ R34, R17, R34, R19 ;  /* 0x0000002211227223 */ /* 0x000fcc0000010013 */
        /* <DEDUP_REMOVED lines=11> */
.L_x_3645:
[----:B------:R-:W-:Y:S05]  /*40f0*/  BSYNC B0 ;  /* 0x0000000000007941 */ /* 0x000fea0003800000 */
.L_x_3644:
        /* <DEDUP_REMOVED lines=11> */
.L_x_3646:
        /* <DEDUP_REMOVED lines=21> */
.L_x_3648:
[----:B------:R-:W-:Y:S05]  /*4300*/  BSYNC B0 ;  /* 0x0000000000007941 */ /* 0x000fea0003800000 */
.L_x_3647:
[----:B------:R-:W-:Y:S01]  /*4310*/  PRMT R26, RZ, 0x5410, R22 ;  /* 0x00005410ff1a7816 */ /* 0x000fe20000000016 */
[----:B------:R-:W-:Y:S02]  /*4320*/  FFMA.FTZ R13, R16, R13, R18 ;  /* 0x0000000d100d7223 */ /* 0x000fe40000010012 */
        /* <DEDUP_REMOVED lines=12> */
.L_x_3649:
[----:B------:R-:W-:Y:S01]  /*43f0*/  ISETP.GE.U32.AND P5, PT, R8, c[0x0][0x1c8], PT ;  /* 0x0000720008007a0c */ /* 0x000fe20003fa6070 */
[--C-:B------:R-:W-:Y:S01]  /*4400*/  FADD.FTZ R15, R26, -R45.reuse ;  /* 0x8000002d1a0f7221 */ /* 0x100fe20000010000 */
[----:B------:R-:W-:Y:S01]  /*4410*/  PRMT R22, RZ, 0x7610, R22 ;  /* 0x00007610ff167816 */ /* 0x000fe20000000016 */
[----:B------:R-:W-:Y:S01]  /*4420*/  BSSY B0, `(.L_x_3650) ;  /* 0x0000013000007945 */ /* 0x000fe20003800000 */
[----:B------:R-:W-:Y:S01]  /*4430*/  ISETP.GE.AND.EX P5, PT, R49, c[0x0][0x1cc], PT, P5 ;  /* 0x0000730031007a0c */ /* 0x000fe20003fa6350 */
[----:B------:R-:W-:Y:S02]  /*4440*/  FMUL.FTZ R15, R15, R46 ;  /* 0x0000002e0f0f7220 */ /* 0x000fe40000410000 */
[----:B0-----:R-:W-:Y:S01]  /*4450*/  FADD.FTZ R21, R22, -R45 ;  /* 0x8000002d16157221 */ /* 0x001fe20000010000 */
[----:B------:R-:W-:Y:S01]  /*4460*/  ISETP.GT.U32.OR P5, PT, R54, 0x187, P5 ;  /* 0x000001873600780c */ /* 0x000fe20002fa4470 */
[----:B------:R-:W-:-:S02]  /*4470*/  FFMA.FTZ R22, R16, R15, R18 ;  /* 0x0000000f10167223 */ /* 0x000fc40000010012 */
[----:B------:R-:W-:-:S04]  /*4480*/  FMUL.FTZ R14, R21, R46 ;  /* 0x0000002e150e7220 */ /* 0x000fc80000410000 */
        /* <DEDUP_REMOVED lines=12> */
.L_x_3651:
[----:B------:R-:W-:Y:S05]  /*4550*/  BSYNC B0 ;  /* 0x0000000000007941 */ /* 0x000fea0003800000 */
.L_x_3650:
        /* <DEDUP_REMOVED lines=11> */
.L_x_3652:
[----:B------:R-:W-:Y:S01]  /*4610*/  ISETP.GE.U32.AND P5, PT, R9, c[0x0][0x1c8], PT ;  /* 0x0000720009007a0c */ /* 0x000fe20003fa6070 */
[----:B------:R-:W-:Y:S01]  /*4620*/  BSSY B0, `(.L_x_3653) ;  /* 0x0000014000007945 */ /* 0x000fe20003800000 */
[--C-:B------:R-:W-:Y:S02]  /*4630*/  PRMT R14, RZ, 0x5410, R25.reuse ;  /* 0x00005410ff0e7816 */ /* 0x100fe40000000019 */
[----:B------:R-:W-:Y:S02]  /*4640*/  ISETP.GE.AND.EX P5, PT, R48, c[0x0][0x1cc], PT, P5 ;  /* 0x0000730030007a0c */ /* 0x000fe40003fa6350 */
[----:B0-----:R-:W-:Y:S01]  /*4650*/  PRMT R20, RZ, 0x7610, R25 ;  /* 0x00007610ff147816 */ /* 0x001fe20000000019 */
[----:B------:R-:W-:Y:S01]  /*4660*/  FADD.FTZ R13, R14, -R45 ;  /* 0x8000002d0e0d7221 */ /* 0x000fe20000010000 */
        /* <DEDUP_REMOVED lines=15> */
.L_x_3654:
[----:B------:R-:W-:Y:S05]  /*4760*/  BSYNC B0 ;  /* 0x0000000000007941 */ /* 0x000fea0003800000 */
.L_x_3653:
[----:B------:R-:W-:Y:S01]  /*4770*/  PRMT R26, RZ, 0x5410, R32 ;  /* 0x00005410ff1a7816 */ /* 0x000fe20000000020 */
[----:B------:R-:W-:Y:S02]  /*4780*/  FFMA.FTZ R13, R16, R13, R18 ;  /* 0x0000000d100d7223 */ /* 0x000fe40000010012 */
[----:B0-----:R-:W-:Y:S01]  /*4790*/  FFMA.FTZ R20, R17, R24, R19 ;  /* 0x0000001811147223 */ /* 0x001fe20000010013 */
        /* <DEDUP_REMOVED lines=11> */
.L_x_3655:
[----:B------:R-:W-:Y:S01]  /*4850*/  ISETP.GE.U32.AND P5, PT, R10, c[0x0][0x1c8], PT ;  /* 0x000072000a007a0c */ /* 0x000fe20003fa6070 */
[--C-:B------:R-:W-:Y:S01]  /*4860*/  FADD.FTZ R15, R26, -R45.reuse ;  /* 0x8000002d1a0f7221 */ /* 0x100fe20000010000 */
[----:B------:R-:W-:Y:S01]  /*4870*/  PRMT R32, RZ, 0x7610, R32 ;  /* 0x00007610ff207816 */ /* 0x000fe20000000020 */
[----:B------:R-:W-:Y:S01]  /*4880*/  BSSY B0, `(.L_x_3656) ;  /* 0x0000013000007945 */ /* 0x000fe20003800000 */
[----:B------:R-:W-:Y:S01]  /*4890*/  ISETP.GE.AND.EX P5, PT, R47, c[0x0][0x1cc], PT, P5 ;  /* 0x000073002f007a0c */ /* 0x000fe20003fa6350 */
[----:B------:R-:W-:Y:S02]  /*48a0*/  FMUL.FTZ R15, R15, R46 ;  /* 0x0000002e0f0f7220 */ /* 0x000fe40000410000 */
[----:B------:R-:W-:Y:S01]  /*48b0*/  FADD.FTZ R45, R32, -R45 ;  /* 0x8000002d202d7221 */ /* 0x000fe20000010000 */
        /* <DEDUP_REMOVED lines=15> */
.L_x_3657:
[----:B------:R-:W-:Y:S05]  /*49b0*/  BSYNC B0 ;  /* 0x0000000000007941 */ /* 0x000fea0003800000 */
.L_x_3656:
        /* <DEDUP_REMOVED lines=11> */
.L_x_3658:
[----:B------:R-:W-:Y:S01]  /*4a70*/  ISETP.GE.U32.AND P5, PT, R11, c[0x0][0x1c8], PT ;  /* 0x000072000b007a0c */ /* 0x000fe20003fa6070 */
[----:B------:R-:W-:Y:S03]  /*4a80*/  BSSY B0, `(.L_x_3659) ;  /* 0x000000e000007945 */ /* 0x000fe60003800000 */
[----:B------:R-:W-:-:S04]  /*4a90*/  ISETP.GE.AND.EX P5, PT, R44, c[0x0][0x1cc], PT, P5 ;  /* 0x000073002c007a0c */ /* 0x000fc80003fa6350 */
[----:B------:R-:W-:-:S13]  /*4aa0*/  ISETP.GT.U32.OR P5, PT, R54, 0x187, P5 ;  /* 0x000001873600780c */ /* 0x000fda0002fa4470 */
[----:B------:R-:W-:Y:S05]  /*4ab0*/  @P5 BRA `(.L_x_3660) ;  /* 0x000000a000005947 */ /* 0x000fea0003800000 */
[----:B------:R-:W-:Y:S01]  /*4ac0*/  MOV R14, R30 ;  /* 0x0000001e000e7202 */ /* 0x000fe20000000f00 */
[----:B------:R-:W-:Y:S01]  /*4ad0*/  IMAD R44, R44, c[0x0][0x1c0], RZ ;  /* 0x000070002c2c7a24 */ /* 0x000fe200078e02ff */
[----:B------:R-:W-:Y:S02]  /*4ae0*/  MOV R15, R29 ;  /* 0x0000001d000f7202 */ /* 0x000fe40000000f00 */
[----:B------:R-:W-:Y:S01]  /*4af0*/  F2FP.BF16.PACK_AB R19, R19, R18 ;  /* 0x000000121313723e */ /* 0x000fe200000010ff */
[C---:B0-----:R-:W-:Y:S02]  /*4b00*/  IMAD R13, R11.reuse, c[0x0][0x1c4], R44 ;  /* 0x000071000b0d7a24 */ /* 0x041fe400078e022c */
[----:B------:R-:W-:-:S05]  /*4b10*/  IMAD.WIDE.U32 R14, R11, c[0x0][0x1c0], R14 ;  /* 0x000070000b0e7a25 */ /* 0x000fca00078e000e */
[----:B------:R-:W-:Y:S02]  /*4b20*/  IADD3 R13, R15, R13, RZ ;  /* 0x0000000d0f0d7210 */ /* 0x000fe40007ffe0ff */
[----:B------:R-:W-:-:S04]  /*4b30*/  LEA R16, P5, R14, c[0x0][0x160], 0x1 ;  /* 0x000058000e107a11 */ /* 0x000fc800078a08ff */
[----:B------:R-:W-:-:S05]  /*4b40*/  LEA.HI.X R17, R14, c[0x0][0x164], R13, 0x1, P5 ;  /* 0x000059000e117a11 */ /* 0x000fca00028f0c0d */
[----:B------:R0:W-:Y:S04]  /*4b50*/  STG.E [R16.64], R19 ;  /* 0x0000001310007986 */ /* 0x0001e8000c101906 */
.L_x_3660:
[----:B------:R-:W-:Y:S05]  /*4b60*/  BSYNC B0 ;  /* 0x0000000000007941 */ /* 0x000fea0003800000 */
.L_x_3659:
[----:B------:R-:W-:Y:S02]  /*4b70*/  IADD3 R3, R3, c[0x0][0x10], RZ ;  /* 0x0000040003037a10 */ /* 0x000fe40007ffe0ff */
[----:B------:R-:W-:Y:S02]  /*4b80*/  IADD3 R4, R4, 0x1, RZ ;  /* 0x0000000104047810 */ /* 0x000fe40007ffe0ff */
[----:B------:R-:W-:-:S13]  /*4b90*/  ISETP.GE.AND P5, PT, R3, UR4, PT ;  /* 0x0000000403007c0c */ /* 0x000fda000bfa6270 */
[----:B------:R-:W-:Y:S01]  /*4ba0*/  @P5 CALL.REL.NOINC `(.L_x_3661) ;  /* 0x0000001000005944 */ /* 0x000fe20003c00000 */
[----:B------:R-:W-:Y:S05]  /*4bb0*/  BRA `(.L_x_3662) ;  /* 0xffffb8d000007947 */ /* 0x000fea000383ffff */
.L_x_3661:
[----:B------:R-:W-:Y:S05]  /*4bc0*/  EXIT ;  /* 0x000000000000794d */ /* 0x000fea0003800000 */
.L_x_3663:
        /* <DEDUP_REMOVED lines=11> */
.L_x_5643:


//--------------------- .text._Z35group_norm_nhwc_fwd_one_pass_kernelI11Bf16IOFp32WLi256ELi98ELi392EEv26Group_norm_nhwc_fwd_params --------------------------
	.section	.text._Z35group_norm_nhwc_fwd_one_pass_kernelI11Bf16IOFp32WLi256ELi98ELi392EEv26Group_norm_nhwc_fwd_params,"ax",@progbits
	.sectioninfo	@"SHI_REGISTERS=128"
	.align	128
        .global         _Z35group_norm_nhwc_fwd_one_pass_kernelI11Bf16IOFp32WLi256ELi98ELi392EEv26Group_norm_nhwc_fwd_params
        .type           _Z35group_norm_nhwc_fwd_one_pass_kernelI11Bf16IOFp32WLi256ELi98ELi392EEv26Group_norm_nhwc_fwd_params,@function
        .size           _Z35group_norm_nhwc_fwd_one_pass_kernelI11Bf16IOFp32WLi256ELi98ELi392EEv26Group_norm_nhwc_fwd_params,(.L_x_5644 - _Z35group_norm_nhwc_fwd_one_pass_kernelI11Bf16IOFp32WLi256ELi98ELi392EEv26Group_norm_nhwc_fwd_params)
        .other          _Z35group_norm_nhwc_fwd_one_pass_kernelI11Bf16IOFp32WLi256ELi98ELi392EEv26Group_norm_nhwc_fwd_params,@"STO_CUDA_ENTRY STV_DEFAULT"
_Z35group_norm_nhwc_fwd_one_pass_kernelI11Bf16IOFp32WLi256ELi98ELi392EEv26Group_norm_nhwc_fwd_params:
.text._Z35group_norm_nhwc_fwd_one_pass_kernelI11Bf16IOFp32WLi256ELi98ELi392EEv26Group_norm_nhwc_fwd_params:
        /* <DEDUP_REMOVED lines=11> */
[----:B------:R-:W-:Y:S01]  /*00b0*/  ULDC.64 UR6, c[0x0][0x118] ;  /* 0x0000460000067ab9 */ /* 0x000fe20000000a00 */
[C---:B0-----:R-:W-:Y:S01]  /*00c0*/  IMAD.WIDE.U32 R2, R22.reuse, 0x5397829d, RZ ;  /* 0x5397829d16027825 */ /* 0x041fe200078e00ff */
[----:B------:R-:W-:-:S04]  /*00d0*/  ISETP.GE.U32.AND P5, PT, R22, 0x188, PT ;  /* 0x000001881600780c */ /* 0x000fc80003fa6070 */
[----:B------:R-:W-:-:S05]  /*00e0*/  SHF.R.U32.HI R23, RZ, 0x4, R3 ;  /* 0x00000004ff177819 */ /* 0x000fca0000011603 */
[----:B-1----:R-:W-:-:S05]  /*00f0*/  IMAD R2, R0, c[0x0][0x1e4], R23 ;  /* 0x0000790000027a24 */ /* 0x002fca00078e0217 */
        /* <DEDUP_REMOVED lines=31> */
[----:B------:R-:W-:Y:S01]  /*02f0*/  LOP3.LUT R24, R24, 0xffdfffff, RZ, 0xc0, !PT ;  /* 0xffdfffff18187812 */ /* 0x000fe200078ec0ff */
[----:B------:R-:W0:Y:S01]  /*0300*/  S2R R18, SR_LANEID ;  /* 0x0000000000127919 */ /* 0x000e220000000000 */
[----:B------:R-:W-:Y:S02]  /*0310*/  SHF.R.S32.HI R125, RZ, 0x1f, R90 ;  /* 0x0000001fff7d7819 */ /* 0x000fe4000001145a */
[----:B------:R-:W-:Y:S02]  /*0320*/  ISETP.LT.U32.AND P0, PT, R90, c[0x0][0x1c8], PT ;  /* 0x000072005a007a0c */ /* 0x000fe40003f01070 */
[----:B------:R-:W-:Y:S02]  /*0330*/  @P1 LOP3.LUT R24, R24, 0x200000, RZ, 0xfc, !PT ;  /* 0x0020000018181812 */ /* 0x000fe400078efcff */
[----:B------:R-:W-:-:S02]  /*0340*/  IADD3 R89, R2, 0x38, RZ ;  /* 0x0000003802597810 */ /* 0x000fc40007ffe0ff */
[----:B------:R-:W-:Y:S02]  /*0350*/  ISETP.LT.AND.EX P1, PT, R125, c[0x0][0x1cc], !P5, P0 ;  /* 0x000073007d007a0c */ /* 0x000fe40006f21300 */
[----:B------:R-:W-:Y:S02]  /*0360*/  LOP3.LUT R24, R24, 0xffefffff, RZ, 0xc0, !PT ;  /* 0xffefffff18187812 */ /* 0x000fe400078ec0ff */
        /* <DEDUP_REMOVED lines=113> */
[----:B------:R-:W-:Y:S02]  /*0a80*/  SHF.R.S32.HI R19, RZ, 0x1f, R22 ;  /* 0x0000001fff137819 */ /* 0x000fe40000011416 */
[----:B------:R-:W-:Y:S02]  /*0a90*/  @P1 LOP3.LUT R24, R24, 0x2, RZ, 0xfc, !PT ;  /* 0x0000000218181812 */ /* 0x000fe400078efcff */
[----:B------:R-:W-:Y:S02]  /*0aa0*/  IADD3 R13, R2, 0xd0, RZ ;  /* 0x000000d0020d7810 */ /* 0x000fe40007ffe0ff */
[----:B------:R-:W-:Y:S02]  /*0ab0*/  LOP3.LUT R24, R24, 0xfffffffe, RZ, 0xc0, !PT ;  /* 0xfffffffe18187812 */ /* 0x000fe400078ec0ff */
[----:B------:R-:W-:-:S02]  /*0ac0*/  IADD3 R14, R2, 0xd8, RZ ;  /* 0x000000d8020e7810 */ /* 0x000fc40007ffe0ff */
[C---:B------:R-:W-:Y:S02]  /*0ad0*/  IADD3 R15, R2.reuse, 0xe0, RZ ;  /* 0x000000e0020f7810 */ /* 0x040fe40007ffe0ff */
[C---:B------:R-:W-:Y:S02]  /*0ae0*/  IADD3 R16, R2.reuse, 0xe8, RZ ;  /* 0x000000e802107810 */ /* 0x040fe40007ffe0ff */
[----:B------:R-:W-:Y:S02]  /*0af0*/  IADD3 R17, R2, 0xf0, RZ ;  /* 0x000000f002117810 */ /* 0x000fe40007ffe0ff */
[----:B------:R-:W-:Y:S01]  /*0b00*/  LEA.HI R21, R19, R22, RZ, 0x5 ;  /* 0x0000001613157211 */ /* 0x000fe200078f28ff */
[----:B------:R-:W-:Y:S01]  /*0b10*/  IMAD R22, R23, -0x31, R22 ;  /* 0xffffffcf17167824 */ /* 0x000fe200078e0216 */
[----:B------:R-:W-:Y:S02]  /*0b20*/  @P0 LOP3.LUT R24, R24, 0x1, RZ, 0xfc, !PT ;  /* 0x0000000118180812 */ /* 0x000fe400078efcff */
[----:B------:R-:W-:-:S02]  /*0b30*/  SHF.R.S32.HI R100, RZ, 0x1f, R13 ;  /* 0x0000001fff647819 */ /* 0x000fc4000001140d */
[----:B------:R-:W-:Y:S02]  /*0b40*/  SHF.R.S32.HI R99, RZ, 0x1f, R14 ;  /* 0x0000001fff637819 */ /* 0x000fe4000001140e */
[----:B------:R-:W-:Y:S02]  /*0b50*/  SHF.R.S32.HI R98, RZ, 0x1f, R15 ;  /* 0x0000001fff627819 */ /* 0x000fe4000001140f */
[----:B------:R-:W-:Y:S02]  /*0b60*/  SHF.R.S32.HI R97, RZ, 0x1f, R16 ;  /* 0x0000001fff617819 */ /* 0x000fe40000011410 */
[----:B------:R-:W-:Y:S02]  /*0b70*/  SHF.R.S32.HI R96, RZ, 0x1f, R17 ;  /* 0x0000001fff607819 */ /* 0x000fe40000011411 */
[----:B------:R-:W-:Y:S02]  /*0b80*/  ISETP.LT.U32.AND P4, PT, R13, c[0x0][0x1c8], PT ;  /* 0x000072000d007a0c */ /* 0x000fe40003f81070 */
[----:B------:R-:W-:-:S02]  /*0b90*/  ISETP.LT.U32.AND P3, PT, R14, c[0x0][0x1c8], PT ;  /* 0x000072000e007a0c */ /* 0x000fc40003f61070 */
[----:B------:R-:W-:Y:S02]  /*0ba0*/  ISETP.LT.U32.AND P2, PT, R15, c[0x0][0x1c8], PT ;  /* 0x000072000f007a0c */ /* 0x000fe40003f41070 */
[----:B------:R-:W-:Y:S02]  /*0bb0*/  ISETP.LT.U32.AND P1, PT, R16, c[0x0][0x1c8], PT ;  /* 0x0000720010007a0c */ /* 0x000fe40003f21070 */
[----:B------:R-:W-:Y:S02]  /*0bc0*/  ISETP.LT.U32.AND P0, PT, R17, c[0x0][0x1c8], PT ;  /* 0x0000720011007a0c */ /* 0x000fe40003f01070 */
        /* <DEDUP_REMOVED lines=9> */
[----:B0-----:R-:W-:-:S02]  /*0c60*/  IADD3 R23, R2, 0xf8, RZ ;  /* 0x000000f802177810 */ /* 0x001fc40007ffe0ff */
.L_x_3770:
[----:B------:R-:W-:Y:S02]  /*0c70*/  IABS R28, c[0x0][0x1d8] ;  /* 0x00007600001c7a13 */ /* 0x000fe40000000000 */
[----:B0-----:R-:W-:-:S02]  /*0c80*/  IABS R31, R19 ;  /* 0x00000013001f7213 */ /* 0x001fc40000000000 */
[----:B------:R-:W0:Y:S01]  /*0c90*/  I2F.RP R25, R28 ;  /* 0x0000001c00197306 */ /* 0x000e220000209400 */
[----:B------:R-:W-:Y:S02]  /*0ca0*/  LOP3.LUT R78, R78, 0xffffffdf, RZ, 0xc0, !PT ;  /* 0xffffffdf4e4e7812 */ /* 0x000fe400078ec0ff */
[----:B------:R-:W-:Y:S02]  /*0cb0*/  SHF.R.S32.HI R34, RZ, 0x1f, R95 ;  /* 0x0000001fff227819 */ /* 0x000fe4000001145f */
[----:B------:R-:W-:Y:S02]  /*0cc0*/  @P4 LOP3.LUT R78, R78, 0x20, RZ, 0xfc, !PT ;  /* 0x000000204e4e4812 */ /* 0x000fe400078efcff */
[----:B------:R-:W-:Y:S02]  /*0cd0*/  LOP3.LUT P4, RZ, R24, 0x200000, RZ, 0xc0, !PT ;  /* 0x0020000018ff7812 */ /* 0x000fe4000788c0ff */
[----:B------:R-:W-:Y:S02]  /*0ce0*/  LOP3.LUT R78, R78, 0xffffffef, RZ, 0xc0, !PT ;  /* 0xffffffef4e4e7812 */ /* 0x000fe400078ec0ff */
[----:B------:R-:W-:-:S02]  /*0cf0*/  P2R R30, PR, RZ, 0x10 ;  /* 0x00000010ff1e7803 */ /* 0x000fc40000000000 */
[----:B------:R-:W-:Y:S02]  /*0d00*/  LOP3.LUT P4, RZ, R24, 0x400000, RZ, 0xc0, !PT ;  /* 0x0040000018ff7812 */ /* 0x000fe4000788c0ff */
[----:B------:R-:W-:Y:S01]  /*0d10*/  @P3 LOP3.LUT R78, R78, 0x10, RZ, 0xfc, !PT ;  /* 0x000000104e4e3812 */ /* 0x000fe200078efcff */
[----:B0-----:R-:W0:Y:S01]  /*0d20*/  MUFU.RCP R25, R25 ;  /* 0x0000001900197308 */ /* 0x001e220000001000 */
[----:B------:R-:W-:Y:S02]  /*0d30*/  P2R R33, PR, RZ, 0x10 ;  /* 0x00000010ff217803 */ /* 0x000fe40000000000 */
[C---:B------:R-:W-:Y:S02]  /*0d40*/  LOP3.LUT P4, RZ, R24.reuse, 0x800000, RZ, 0xc0, !PT ;  /* 0x0080000018ff7812 */ /* 0x040fe4000788c0ff */
[----:B------:R-:W-:Y:S02]  /*0d50*/  LOP3.LUT P3, RZ, R24, 0x100000, RZ, 0xc0, !PT ;  /* 0x0010000018ff7812 */ /* 0x000fe4000786c0ff */
[----:B------:R-:W-:-:S02]  /*0d60*/  P2R R32, PR, RZ, 0x10 ;  /* 0x00000010ff207803 */ /* 0x000fc40000000000 */
[----:B------:R-:W-:Y:S02]  /*0d70*/  LOP3.LUT P4, RZ, R24, 0x1000000, RZ, 0xc0, !PT ;  /* 0x0100000018ff7812 */ /* 0x000fe4000788c0ff */
[----:B------:R-:W-:Y:S02]  /*0d80*/  LOP3.LUT R78, R78, 0xfffffff7, RZ, 0xc0, !PT ;  /* 0xfffffff74e4e7812 */ /* 0x000fe400078ec0ff */
[----:B------:R-:W-:Y:S02]  /*0d90*/  LOP3.LUT P6, RZ, R24, 0x100, RZ, 0xc0, !PT ;  /* 0x0000010018ff7812 */ /* 0x000fe400078cc0ff */
[----:B------:R-:W-:Y:S02]  /*0da0*/  @P2 LOP3.LUT R78, R78, 0x8, RZ, 0xfc, !PT ;  /* 0x000000084e4e2812 */ /* 0x000fe400078efcff */
[----:B0-----:R-:W-:Y:S02]  /*0db0*/  IADD3 R26, R25, 0xffffffe, RZ ;  /* 0x0ffffffe191a7810 */ /* 0x001fe40007ffe0ff */
[----:B------:R-:W-:-:S02]  /*0dc0*/  LOP3.LUT R78, R78, 0xfffffffb, RZ, 0xc0, !PT ;  /* 0xfffffffb4e4e7812 */ /* 0x000fc400078ec0ff */
[----:B------:R0:W1:Y:S01]  /*0dd0*/  F2I.FTZ.U32.TRUNC.NTZ R27, R26 ;  /* 0x0000001a001b7305 */ /* 0x000062000021f000 */
[----:B------:R-:W-:Y:S02]  /*0de0*/  LOP3.LUT P2, RZ, R24, 0x40000, RZ, 0xc0, !PT ;  /* 0x0004000018ff7812 */ /* 0x000fe4000784c0ff */
[----:B------:R-:W-:Y:S02]  /*0df0*/  @P1 LOP3.LUT R78, R78, 0x4, RZ, 0xfc, !PT ;  /* 0x000000044e4e1812 */ /* 0x000fe400078efcff */
[----:B------:R-:W-:Y:S02]  /*0e00*/  LOP3.LUT P1, RZ, R24, 0x10000, RZ, 0xc0, !PT ;  /* 0x0001000018ff7812 */ /* 0x000fe4000782c0ff */
[----:B------:R-:W-:Y:S01]  /*0e10*/  LOP3.LUT R78, R78, 0xfffffffd, RZ, 0xc0, !PT ;  /* 0xfffffffd4e4e7812 */ /* 0x000fe200078ec0ff */
[----:B0-----:R-:W-:-:S03]  /*0e20*/  IMAD.MOV.U32 R26, RZ, RZ, RZ ;  /* 0x000000ffff1a7224 */ /* 0x001fc600078e00ff */
[----:B------:R-:W-:Y:S02]  /*0e30*/  @P0 LOP3.LUT R78, R78, 0x2, RZ, 0xfc, !PT ;  /* 0x000000024e4e0812 */ /* 0x000fe400078efcff */
[----:B------:R-:W-:Y:S02]  /*0e40*/  LOP3.LUT P0, RZ, R24, 0x4000, RZ, 0xc0, !PT ;  /* 0x0000400018ff7812 */ /* 0x000fe4000780c0ff */
[----:B------:R-:W-:Y:S02]  /*0e50*/  LOP3.LUT R78, R78, 0xffffffbf, RZ, 0xc0, !PT ;  /* 0xffffffbf4e4e7812 */ /* 0x000fe400078ec0ff */
[----:B-1----:R-:W-:Y:S02]  /*0e60*/  IADD3 R29, RZ, -R27, RZ ;  /* 0x8000001bff1d7210 */ /* 0x002fe40007ffe0ff */
[----:B------:R-:W-:-:S03]  /*0e70*/  @P3 LOP3.LUT R78, R78, 0x40, RZ, 0xfc, !PT ;  /* 0x000000404e4e3812 */ /* 0x000fc600078efcff */
[----:B------:R-:W-:Y:S01]  /*0e80*/  IMAD R29, R29, R28, RZ ;  /* 0x0000001c1d1d7224 */ /* 0x000fe200078e02ff */
[----:B------:R-:W-:-:S03]  /*0e90*/  LOP3.LUT R78, R78, 0xffffff7f, RZ, 0xc0, !PT ;  /* 0xffffff7f4e4e7812 */ /* 0x000fc600078ec0ff */
[----:B------:R-:W-:Y:S01]  /*0ea0*/  IMAD.HI.U32 R27, R27, R29, R26 ;  /* 0x0000001d1b1b7227 */ /* 0x000fe200078e001a */
[----:B------:R-:W-:Y:S02]  /*0eb0*/  MOV R29, R31 ;  /* 0x0000001f001d7202 */ /* 0x000fe40000000f00 */
[----:B------:R-:W-:-:S03]  /*0ec0*/  @P2 LOP3.LUT R78, R78, 0x80, RZ, 0xfc, !PT ;  /* 0x000000804e4e2812 */ /* 0x000fc600078efcff */
[----:B------:R-:W-:Y:S01]  /*0ed0*/  IMAD.HI.U32 R27, R27, R29, RZ ;  /* 0x0000001d1b1b7227 */ /* 0x000fe200078e00ff */
[----:B------:R-:W-:-:S04]  /*0ee0*/  LOP3.LUT R78, R78, 0xfffffeff, RZ, 0xc0, !PT ;  /* 0xfffffeff4e4e7812 */ /* 0x000fc800078ec0ff */
[----:B------:R-:W-:Y:S02]  /*0ef0*/  IADD3 R25, -R27, RZ, RZ ;  /* 0x000000ff1b197210 */ /* 0x000fe40007ffe1ff */
[----:B------:R-:W-:-:S03]  /*0f00*/  @P1 LOP3.LUT R78, R78, 0x100, RZ, 0xfc, !PT ;  /* 0x000001004e4e1812 */ /* 0x000fc600078efcff */
[----:B------:R-:W-:-:S05]  /*0f10*/  IMAD R25, R28, R25, R29 ;  /* 0x000000191c197224 */ /* 0x000fca00078e021d */
[----:B------:R-:W-:-:S13]  /*0f20*/  ISETP.GT.U32.AND P5, PT, R28, R25, PT ;  /* 0x000000191c00720c */ /* 0x000fda0003fa4070 */
[-C--:B------:R-:W-:Y:S02]  /*0f30*/  @!P5 IADD3 R25, R25, -R28.reuse, RZ ;  /* 0x8000001c1919d210 */ /* 0x080fe40007ffe0ff */
[----:B------:R-:W-:Y:S02]  /*0f40*/  @!P5 IADD3 R27, R27, 0x1, RZ ;  /* 0x000000011b1bd810 */ /* 0x000fe40007ffe0ff */
[----:B------:R-:W-:Y:S02]  /*0f50*/  ISETP.GE.U32.AND P5, PT, R25, R28, PT ;  /* 0x0000001c1900720c */ /* 0x000fe40003fa6070 */
[----:B------:R-:W-:Y:S02]  /*0f60*/  LOP3.LUT R25, R19, c[0x0][0x1d8], RZ, 0x3c, !PT ;  /* 0x0000760013197a12 */ /* 0x000fe400078e3cff */
[----:B------:R-:W-:-:S09]  /*0f70*/  SHF.R.S32.HI R28, RZ, 0x1f, R91 ;  /* 0x0000001fff1c7819 */ /* 0x000fd2000001145b */
        /* <DEDUP_REMOVED lines=16> */
[----:B------:R-:W-:Y:S01]  /*1080*/  @P4 IMAD R26, R34, c[0x0][0x1c0], RZ ;  /* 0x00007000221a4a24 */ /* 0x000fe200078e02ff */
[----:B------:R-:W-:Y:S01]  /*1090*/  SHF.R.S32.HI R34, RZ, 0x1f, R94 ;  /* 0x0000001fff227819 */ /* 0x000fe2000001145e */
[----:B------:R-:W-:Y:S02]  /*10a0*/  IMAD.IADD R65, R67, 0x1, R65 ;  /* 0x0000000143417824 */ /* 0x000fe400078e0241 */
[C---:B------:R-:W-:Y:S02]  /*10b0*/  @P4 IMAD R29, R95.reuse, c[0x0][0x1c4], R26 ;  /* 0x000071005f1d4a24 */ /* 0x040fe400078e021a */
[----:B------:R-:W-:-:S05]  /*10c0*/  @P4 IMAD.WIDE.U32 R26, R95, c[0x0][0x1c0], R64 ;  /* 0x000070005f1a4a25 */ /* 0x000fca00078e0040 */
[----:B------:R-:W-:Y:S02]  /*10d0*/  @P4 IADD3 R27, R27, R29, RZ ;  /* 0x0000001d1b1b4210 */ /* 0x000fe40007ffe0ff */
[----:B------:R-:W-:-:S04]  /*10e0*/  @P4 LEA R70, P5, R26, c[0x0][0x170], 0x1 ;  /* 0x00005c001a464a11 */ /* 0x000fc800078a08ff */
[----:B------:R-:W-:Y:S02]  /*10f0*/  @P4 LEA.HI.X R71, R26, c[0x0][0x174], R27, 0x1, P5 ;  /* 0x00005d001a474a11 */ /* 0x000fe400028f0c1b */
[----:B------:R-:W-:-:S13]  /*1100*/  ISETP.NE.AND P4, PT, R32, RZ, PT ;  /* 0x000000ff2000720c */ /* 0x000fda0003f85270 */
[----:B------:R-:W-:Y:S01]  /*1110*/  @P4 IMAD R27, R34, c[0x0][0x1c0], RZ ;  /* 0x00007000221b4a24 */ /* 0x000fe200078e02ff */
[----:B------:R-:W-:Y:S02]  /*1120*/  @P4 MOV R26, R66 ;  /* 0x00000042001a4202 */ /* 0x000fe40000000f00 */
[----:B------:R-:W-:Y:S01]  /*1130*/  SHF.R.S32.HI R34, RZ, 0x1f, R93 ;  /* 0x0000001fff227819 */ /* 0x000fe2000001145d */
[----:B------:R-:W-:Y:S01]  /*1140*/  @P4 IMAD R29, R94, c[0x0][0x1c4], R27 ;  /* 0x000071005e1d4a24 */ /* 0x000fe200078e021b */
[----:B------:R-:W-:-:S05]  /*1150*/  @P4 MOV R27, R65 ;  /* 0x00000041001b4202 */ /* 0x000fca0000000f00 */
        /* <DEDUP_REMOVED lines=8> */
[----:B------:R-:W-:Y:S02]  /*11e0*/  @P4 IMAD R29, R93, c[0x0][0x1c4], R26 ;  /* 0x000071005d1d4a24 */ /* 0x000fe400078e021a */
[----:B------:R-:W-:-:S04]  /*11f0*/  @P4 IMAD.MOV.U32 R26, RZ, RZ, R66 ;  /* 0x000000ffff1a4224 */ /* 0x000fc800078e0042 */
[----:B------:R-:W-:-:S05]  /*1200*/  @P4 IMAD.WIDE.U32 R26, R93, c[0x0][0x1c0], R26 ;  /* 0x000070005d1a4a25 */ /* 0x000fca00078e001a */
[----:B------:R-:W-:Y:S02]  /*1210*/  @P4 IADD3 R27, R27, R29, RZ ;  /* 0x0000001d1b1b4210 */ /* 0x000fe40007ffe0ff */
[----:B------:R-:W-:-:S04]  /*1220*/  @P4 LEA R38, P5, R26, c[0x0][0x170], 0x1 ;  /* 0x00005c001a264a11 */ /* 0x000fc800078a08ff */
[----:B------:R-:W-:Y:S02]  /*1230*/  @P4 LEA.HI.X R39, R26, c[0x0][0x174], R27, 0x1, P5 ;  /* 0x00005d001a274a11 */ /* 0x000fe400028f0c1b */
[----:B------:R-:W-:-:S13]  /*1240*/  ISETP.NE.AND P4, PT, R30, RZ, PT ;  /* 0x000000ff1e00720c */ /* 0x000fda0003f85270 */
        /* <DEDUP_REMOVED lines=11> */
[----:B------:R-:W-:Y:S02]  /*1300*/  @P3 IMAD R29, R91, c[0x0][0x1c4], R26 ;  /* 0x000071005b1d3a24 */ /* 0x000fe400078e021a */
[----:B------:R-:W-:-:S04]  /*1310*/  @P3 IMAD.MOV.U32 R26, RZ, RZ, R66 ;  /* 0x000000ffff1a3224 */ /* 0x000fc800078e0042 */
[----:B------:R-:W-:-:S05]  /*1320*/  @P3 IMAD.WIDE.U32 R26, R91, c[0x0][0x1c0], R26 ;  /* 0x000070005b1a3a25 */ /* 0x000fca00078e001a */
[----:B------:R-:W-:Y:S02]  /*1330*/  @P3 IADD3 R27, R27, R29, RZ ;  /* 0x0000001d1b1b3210 */ /* 0x000fe40007ffe0ff */
[----:B------:R-:W-:-:S04]  /*1340*/  @P3 LEA R36, P5, R26, c[0x0][0x170], 0x1 ;  /* 0x00005c001a243a11 */ /* 0x000fc800078a08ff */
[----:B------:R-:W-:Y:S02]  /*1350*/  @P3 LEA.HI.X R37, R26, c[0x0][0x174], R27, 0x1, P5 ;  /* 0x00005d001a253a11 */ /* 0x000fe400028f0c1b */
[----:B------:R-:W-:-:S13]  /*1360*/  LOP3.LUT P3, RZ, R24, 0x80000, RZ, 0xc0, !PT ;  /* 0x0008000018ff7812 */ /* 0x000fda000786c0ff */
        /* <DEDUP_REMOVED lines=98> */
[----:B------:R-:W-:Y:S01]  /*1990*/  LOP3.LUT P1, RZ, R24, 0x20, RZ, 0xc0, !PT ;  /* 0x0000002018ff7812 */ /* 0x000fe2000782c0ff */
[----:B------:R-:W-:Y:S02]  /*19a0*/  @P6 IMAD.MOV.U32 R26, RZ, RZ, R66 ;  /* 0x000000ffff1a6224 */ /* 0x000fe400078e0042 */
        /* <DEDUP_REMOVED lines=51> */
[-C--:B------:R-:W-:Y:S01]  /*1ce0*/  @P2 MOV R81, R65.reuse ;  /* 0x0000004100512202 */ /* 0x080fe20000000f00 */
[----:B------:R-:W-:Y:S01]  /*1cf0*/  @P1 IMAD.MOV.U32 R26, RZ, RZ, R66 ;  /* 0x000000ffff1a1224 */ /* 0x000fe200078e0042 */
[----:B------:R-:W-:Y:S01]  /*1d00*/  LOP3.LUT P4, RZ, R24, 0x1, RZ, 0xc0, !PT ;  /* 0x0000000118ff7812 */ /* 0x000fe2000788c0ff */
[----:B------:R-:W-:Y:S01]  /*1d10*/  @P1 IMAD R68, R10, c[0x0][0x1c4], R27 ;  /* 0x000071000a441a24 */ /* 0x000fe200078e021b */
[----:B------:R-:W-:-:S05]  /*1d20*/  @P1 MOV R27, R65 ;  /* 0x00000041001b1202 */ /* 0x000fca0000000f00 */
[----:B------:R-:W-:-:S05]  /*1d30*/  @P1 IMAD.WIDE.U32 R26, R10, c[0x0][0x1c0], R26 ;  /* 0x000070000a1a1a25 */ /* 0x000fca00078e001a */
[----:B------:R-:W-:Y:S02]  /*1d40*/  @P1 IADD3 R27, R27, R68, RZ ;  /* 0x000000441b1b1210 */ /* 0x000fe40007ffe0ff */
[----:B------:R-:W-:Y:S01]  /*1d50*/  @P1 LEA R68, P5, R26, c[0x0][0x170], 0x1 ;  /* 0x00005c001a441a11 */ /* 0x000fe200078a08ff */
[----:B------:R-:W-:-:S03]  /*1d60*/  @P2 IMAD R80, R102, c[0x0][0x1c0], RZ ;  /* 0x0000700066502a24 */ /* 0x000fc600078e02ff */
[----:B------:R-:W-:Y:S02]  /*1d70*/  @P1 LEA.HI.X R69, R26, c[0x0][0x174], R27, 0x1, P5 ;  /* 0x00005d001a451a11 */ /* 0x000fe400028f0c1b */
[----:B------:R-:W-:Y:S01]  /*1d80*/  LOP3.LUT P5, RZ, R24, 0x1000000, RZ, 0xc0, !PT ;  /* 0x0100000018ff7812 */ /* 0x000fe200078ac0ff */
[C---:B------:R-:W-:Y:S01]  /*1d90*/  @P2 IMAD R27, R11.reuse, c[0x0][0x1c4], R80 ;  /* 0x000071000b1b2a24 */ /* 0x040fe200078e0250 */
[----:B------:R-:W-:Y:S02]  /*1da0*/  @P2 MOV R80, R66 ;  /* 0x0000004200502202 */ /* 0x000fe40000000f00 */
[----:B------:R-:W-:Y:S02]  /*1db0*/  MOV R26, RZ ;  /* 0x000000ff001a7202 */ /* 0x000fe40000000f00 */
[----:B------:R-:W-:Y:S01]  /*1dc0*/  LOP3.LUT P1, RZ, R78, 0x100, RZ, 0xc0, !PT ;  /* 0x000001004eff7812 */ /* 0x000fe2000782c0ff */
[----:B------:R-:W-:-:S04]  /*1dd0*/  @P2 IMAD.WIDE.U32 R80, R11, c[0x0][0x1c0], R80 ;  /* 0x000070000b502a25 */ /* 0x000fc800078e0050 */
[----:B------:R-:W-:Y:S02]  /*1de0*/  @P2 IMAD.IADD R27, R81, 0x1, R27 ;  /* 0x00000001511b2824 */ /* 0x000fe400078e021b */
[----:B------:R0:W2:Y:S02]  /*1df0*/  @P5 LDG.E R26, [R70.64] ;  /* 0x00000006461a5981 */ /* 0x0000a4000c1e1900 */
[----:B0-----:R-:W-:-:S04]  /*1e00*/  @P2 LEA R70, P5, R80, c[0x0][0x170], 0x1 ;  /* 0x00005c0050462a11 */ /* 0x001fc800078a08ff */
[----:B------:R-:W-:Y:S02]  /*1e10*/  @P2 LEA.HI.X R71, R80, c[0x0][0x174], R27, 0x1, P5 ;  /* 0x00005d0050472a11 */ /* 0x000fe400028f0c1b */
[----:B------:R-:W-:Y:S02]  /*1e20*/  LOP3.LUT P5, RZ, R24, 0x400000, RZ, 0xc0, !PT ;  /* 0x0040000018ff7812 */ /* 0x000fe400078ac0ff */
[----:B------:R-:W-:Y:S01]  /*1e30*/  MOV R27, RZ ;  /* 0x000000ff001b7202 */ /* 0x000fe20000000f00 */
[----:B------:R-:W-:Y:S01]  /*1e40*/  @P4 IMAD R81, R101, c[0x0][0x1c0], RZ ;  /* 0x0000700065514a24 */ /* 0x000fe200078e02ff */
[----:B------:R-:W-:Y:S02]  /*1e50*/  @P4 MOV R80, R66 ;  /* 0x0000004200504202 */ /* 0x000fe40000000f00 */
[C---:B------:R-:W-:Y:S02]  /*1e60*/  LOP3.LUT P2, RZ, R78.reuse, 0x80, RZ, 0xc0, !PT ;  /* 0x000000804eff7812 */ /* 0x040fe4000784c0ff */
[----:B------:R0:W3:Y:S01]  /*1e70*/  @P3 LDG.E R27, [R40.64] ;  /* 0x00000006281b3981 */ /* 0x0000e2000c1e1900 */
[----:B------:R-:W-:Y:S01]  /*1e80*/  LOP3.LUT P3, RZ, R78, 0x40, RZ, 0xc0, !PT ;  /* 0x000000404eff7812 */ /* 0x000fe2000786c0ff */
[----:B0-----:R-:W-:-:S06]  /*1e90*/  CS2R R40, SRZ ;  /* 0x0000000000287805 */ /* 0x001fcc000001ff00 */
[----:B------:R0:W4:Y:S02]  /*1ea0*/  @P5 LDG.E R40, [R38.64] ;  /* 0x0000000626285981 */ /* 0x000124000c1e1900 */
[----:B0-----:R-:W-:Y:S01]  /*1eb0*/  @P4 IMAD R38, R12, c[0x0][0x1c4], R81 ;  /* 0x000071000c264a24 */ /* 0x001fe200078e0251 */
[----:B------:R-:W-:-:S05]  /*1ec0*/  @P4 MOV R81, R65 ;  /* 0x0000004100514202 */ /* 0x000fca0000000f00 */
[----:B------:R-:W-:-:S05]  /*1ed0*/  @P4 IMAD.WIDE.U32 R80, R12, c[0x0][0x1c0], R80 ;  /* 0x000070000c504a25 */ /* 0x000fca00078e0050 */
[----:B------:R-:W-:Y:S02]  /*1ee0*/  @P4 IADD3 R39, R81, R38, RZ ;  /* 0x0000002651274210 */ /* 0x000fe40007ffe0ff */
[----:B------:R-:W-:-:S04]  /*1ef0*/  @P4 LEA R38, P5, R80, c[0x0][0x170], 0x1 ;  /* 0x00005c0050264a11 */ /* 0x000fc800078a08ff */
[----:B------:R-:W-:Y:S02]  /*1f00*/  @P4 LEA.HI.X R39, R80, c[0x0][0x174], R39, 0x1, P5 ;  /* 0x00005d0050274a11 */ /* 0x000fe400028f0c27 */
[----:B------:R-:W-:Y:S02]  /*1f10*/  LOP3.LUT P5, RZ, R24, 0x200000, RZ, 0xc0, !PT ;  /* 0x0020000018ff7812 */ /* 0x000fe400078ac0ff */
[----:B------:R-:W-:-:S11]  /*1f20*/  LOP3.LUT P4, RZ, R78, 0x20, RZ, 0xc0, !PT ;  /* 0x000000204eff7812 */ /* 0x000fd6000788c0ff */
[----:B------:R0:W5:Y:S02]  /*1f30*/  @P5 LDG.E R41, [R42.64] ;  /* 0x000000062a295981 */ /* 0x000164000c1e1900 */
[----:B------:R-:W-:Y:S01]  /*1f40*/  @P4 IMAD R80, R100, c[0x0][0x1c0], RZ ;  /* 0x0000700064504a24 */ /* 0x000fe200078e02ff */
[----:B0-----:R-:W-:Y:S01]  /*1f50*/  CS2R R42, SRZ ;  /* 0x00000000002a7805 */ /* 0x001fe2000001ff00 */
[----:B------:R-:W-:-:S05]  /*1f60*/  @P4 IMAD.MOV.U32 R81, RZ, RZ, R65 ;  /* 0x000000ffff514224 */ /* 0x000fca00078e0041 */
[----:B------:R0:W2:Y:S01]  /*1f70*/  @P3 LDG.E R42, [R36.64] ;  /* 0x00000006242a3981 */ /* 0x0000a2000c1e1900 */
[----:B------:R-:W-:Y:S01]  /*1f80*/  LOP3.LUT P3, RZ, R78, 0x10, RZ, 0xc0, !PT ;  /* 0x000000104eff7812 */ /* 0x000fe2000786c0ff */
[----:B0-----:R-:W-:Y:S01]  /*1f90*/  @P4 IMAD R36, R13, c[0x0][0x1c4], R80 ;  /* 0x000071000d244a24 */ /* 0x001fe200078e0250 */
[----:B------:R-:W-:-:S05]  /*1fa0*/  @P4 MOV R80, R66 ;  /* 0x0000004200504202 */ /* 0x000fca0000000f00 */
[----:B------:R-:W-:-:S05]  /*1fb0*/  @P4 IMAD.WIDE.U32 R80, R13, c[0x0][0x1c0], R80 ;  /* 0x000070000d504a25 */ /* 0x000fca00078e0050 */
[----:B------:R-:W-:Y:S02]  /*1fc0*/  @P4 IADD3 R37, R81, R36, RZ ;  /* 0x0000002451254210 */ /* 0x000fe40007ffe0ff */
[----:B------:R-:W-:-:S04]  /*1fd0*/  @P4 LEA R36, P5, R80, c[0x0][0x170], 0x1 ;  /* 0x00005c0050244a11 */ /* 0x000fc800078a08ff */
[----:B------:R-:W-:Y:S02]  /*1fe0*/  @P4 LEA.HI.X R37, R80, c[0x0][0x174], R37, 0x1, P5 ;  /* 0x00005d0050254a11 */ /* 0x000fe400028f0c25 */
[C---:B------:R-:W-:Y:S01]  /*1ff0*/  LOP3.LUT P5, RZ, R24.reuse, 0x80000, RZ, 0xc0, !PT ;  /* 0x0008000018ff7812 */ /* 0x040fe200078ac0ff */
[----:B------:R-:W-:Y:S01]  /*2000*/  @P3 IMAD R81, R99, c[0x0][0x1c0], RZ ;  /* 0x0000700063513a24 */ /* 0x000fe200078e02ff */
[----:B------:R-:W-:Y:S02]  /*2010*/  @P3 MOV R80, R66 ;  /* 0x0000004200503202 */ /* 0x000fe40000000f00 */
[----:B------:R-:W-:-:S04]  /*2020*/  LOP3.LUT R24, R24, 0xf7ffffff, RZ, 0xc0, !PT ;  /* 0xf7ffffff18187812 */ /* 0x000fc800078ec0ff */
[----:B------:R-:W-:-:S04]  /*2030*/  @P4 LOP3.LUT R24, R24, 0x8000000, RZ, 0xfc, !PT ;  /* 0x0800000018184812 */ /* 0x000fc800078efcff */
[----:B------:R-:W-:Y:S01]  /*2040*/  LOP3.LUT P4, RZ, R24, 0x8000, RZ, 0xc0, !PT ;  /* 0x0000800018ff7812 */ /* 0x000fe2000788c0ff */
[----:B------:R0:W2:Y:S02]  /*2050*/  @P5 LDG.E R43, [R44.64] ;  /* 0x000000062c2b5981 */ /* 0x0000a4000c1e1900 */
[----:B0-----:R-:W-:-:S06]  /*2060*/  CS2R R44, SRZ ;  /* 0x00000000002c7805 */ /* 0x001fcc000001ff00 */
        /* <DEDUP_REMOVED lines=8> */
[----:B------:R-:W-:Y:S01]  /*20f0*/  LOP3.LUT P5, RZ, R24, 0x20000, RZ, 0xc0, !PT ;  /* 0x0002000018ff7812 */ /* 0x000fe200078ac0ff */
[----:B------:R-:W-:Y:S01]  /*2100*/  @P2 IMAD R80, R98, c[0x0][0x1c0], RZ ;  /* 0x0000700062502a24 */ /* 0x000fe200078e02ff */
[----:B------:R-:W-:Y:S01]  /*2110*/  LOP3.LUT R24, R24, 0xefffffff, RZ, 0xc0, !PT ;  /* 0xefffffff18187812 */ /* 0x000fe200078ec0ff */
[----:B------:R-:W-:-:S03]  /*2120*/  @P2 IMAD.MOV.U32 R81, RZ, RZ, R65 ;  /* 0x000000ffff512224 */ /* 0x000fc600078e0041 */
[----:B------:R-:W-:-:S07]  /*2130*/  @P3 LOP3.LUT R24, R24, 0x10000000, RZ, 0xfc, !PT ;  /* 0x1000000018183812 */ /* 0x000fce00078efcff */
[----:B------:R0:W2:Y:S02]  /*2140*/  @P5 LDG.E R45, [R46.64] ;  /* 0x000000062e2d5981 */ /* 0x0000a4000c1e1900 */
[----:B0-----:R-:W-:-:S06]  /*2150*/  CS2R R46, SRZ ;  /* 0x00000000002e7805 */ /* 0x001fcc000001ff00 */
[----:B------:R0:W2:Y:S01]  /*2160*/  @P1 LDG.E R46, [R32.64] ;  /* 0x00000006202e1981 */ /* 0x0000a2000c1e1900 */
[----:B------:R-:W-:Y:S02]  /*2170*/  LOP3.LUT P1, RZ, R78, 0x4, RZ, 0xc0, !PT ;  /* 0x000000044eff7812 */ /* 0x000fe4000782c0ff */
[C---:B------:R-:W-:Y:S01]  /*2180*/  LOP3.LUT P3, RZ, R24.reuse, 0x400, RZ, 0xc0, !PT ;  /* 0x0000040018ff7812 */ /* 0x040fe2000786c0ff */
[----:B------:R1:W2:Y:S01]  /*2190*/  @P4 LDG.E R47, [R48.64] ;  /* 0x00000006302f4981 */ /* 0x0002a2000c1e1900 */
[----:B------:R-:W-:-:S04]  /*21a0*/  LOP3.LUT R24, R24, 0xdfffffff, RZ, 0xc0, !PT ;  /* 0xdfffffff18187812 */ /* 0x000fc800078ec0ff */
[----:B------:R-:W-:Y:S01]  /*21b0*/  @P2 LOP3.LUT R24, R24, 0x20000000, RZ, 0xfc, !PT ;  /* 0x2000000018182812 */ /* 0x000fe200078efcff */
[----:B0-----:R-:W-:Y:S01]  /*21c0*/  @P2 IMAD R32, R15, c[0x0][0x1c4], R80 ;  /* 0x000071000f202a24 */ /* 0x001fe200078e0250 */
[----:B------:R-:W-:-:S05]  /*21d0*/  @P2 MOV R80, R66 ;  /* 0x0000004200502202 */ /* 0x000fca0000000f00 */
[----:B------:R-:W-:Y:S01]  /*21e0*/  @P2 IMAD.WIDE.U32 R80, R15, c[0x0][0x1c0], R80 ;  /* 0x000070000f502a25 */ /* 0x000fe200078e0050 */
[----:B-1----:R-:W-:-:S04]  /*21f0*/  CS2R R48, SRZ ;  /* 0x0000000000307805 */ /* 0x002fc8000001ff00 */
[----:B------:R-:W-:Y:S01]  /*2200*/  @P2 IADD3 R33, R81, R32, RZ ;  /* 0x0000002051212210 */ /* 0x000fe20007ffe0ff */
[----:B------:R-:W-:Y:S01]  /*2210*/  @P1 IMAD R81, R97, c[0x0][0x1c0], RZ ;  /* 0x0000700061511a24 */ /* 0x000fe200078e02ff */
[C---:B------:R-:W-:Y:S01]  /*2220*/  @P2 LEA R32, P5, R80.reuse, c[0x0][0x170], 0x1 ;  /* 0x00005c0050202a11 */ /* 0x040fe200078a08ff */
[----:B------:R0:W2:Y:S03]  /*2230*/  @P0 LDG.E R48, [R30.64] ;  /* 0x000000061e300981 */ /* 0x0000a6000c1e1900 */
[----:B------:R-:W-:Y:S02]  /*2240*/  @P2 LEA.HI.X R33, R80, c[0x0][0x174], R33, 0x1, P5 ;  /* 0x00005d0050212a11 */ /* 0x000fe400028f0c21 */
[----:B------:R-:W-:Y:S02]  /*2250*/  @P1 MOV R80, R66 ;  /* 0x0000004200501202 */ /* 0x000fe40000000f00 */
[----:B------:R-:W-:Y:S01]  /*2260*/  LOP3.LUT P2, RZ, R24, 0x800, RZ, 0xc0, !PT ;  /* 0x0000080018ff7812 */ /* 0x000fe2000784c0ff */
[----:B0-----:R-:W-:Y:S01]  /*2270*/  @P1 IMAD R30, R16, c[0x0][0x1c4], R81 ;  /* 0x00007100101e1a24 */ /* 0x001fe200078e0251 */
[----:B------:R-:W-:-:S05]  /*2280*/  @P1 MOV R81, R65 ;  /* 0x0000004100511202 */ /* 0x000fca0000000f00 */
[----:B------:R-:W-:-:S05]  /*2290*/  @P1 IMAD.WIDE.U32 R80, R16, c[0x0][0x1c0], R80 ;  /* 0x0000700010501a25 */ /* 0x000fca00078e0050 */
[----:B------:R-:W-:Y:S02]  /*22a0*/  @P1 IADD3 R31, R81, R30, RZ ;  /* 0x0000001e511f1210 */ /* 0x000fe40007ffe0ff */
[----:B------:R-:W-:Y:S02]  /*22b0*/  @P1 LEA R30, P5, R80, c[0x0][0x170], 0x1 ;  /* 0x00005c00501e1a11 */ /* 0x000fe400078a08ff */
[----:B------:R-:W-:Y:S02]  /*22c0*/  LOP3.LUT P4, RZ, R24, 0x200, RZ, 0xc0, !PT ;  /* 0x0000020018ff7812 */ /* 0x000fe4000788c0ff */
[----:B------:R-:W-:Y:S02]  /*22d0*/  @P1 LEA.HI.X R31, R80, c[0x0][0x174], R31, 0x1, P5 ;  /* 0x00005d00501f1a11 */ /* 0x000fe400028f0c1f */
[C---:B------:R-:W-:Y:S02]  /*22e0*/  LOP3.LUT P5, RZ, R24.reuse, 0x1000, RZ, 0xc0, !PT ;  /* 0x0000100018ff7812 */ /* 0x040fe400078ac0ff */
[----:B------:R-:W-:-:S04]  /*22f0*/  LOP3.LUT R24, R24, 0xbfffffff, RZ, 0xc0, !PT ;  /* 0xbfffffff18187812 */ /* 0x000fc800078ec0ff */
[----:B------:R-:W-:-:S04]  /*2300*/  @P1 LOP3.LUT R24, R24, 0x40000000, RZ, 0xfc, !PT ;  /* 0x4000000018181812 */ /* 0x000fc800078efcff */
[----:B------:R-:W-:Y:S02]  /*2310*/  LOP3.LUT P1, RZ, R24, 0x2000, RZ, 0xc0, !PT ;  /* 0x0000200018ff7812 */ /* 0x000fe4000782c0ff */
[----:B------:R-:W-:-:S11]  /*2320*/  LOP3.LUT P0, RZ, R78, 0x2, RZ, 0xc0, !PT ;  /* 0x000000024eff7812 */ /* 0x000fd6000780c0ff */
[----:B------:R0:W3:Y:S02]  /*2330*/  @P1 LDG.E R49, [R50.64] ;  /* 0x0000000632311981 */ /* 0x0000e4000c1e1900 */
[----:B------:R-:W-:Y:S01]  /*2340*/  @P0 IMAD R80, R96, c[0x0][0x1c0], RZ ;  /* 0x0000700060500a24 */ /* 0x000fe200078e02ff */
[----:B0-----:R-:W-:Y:S01]  /*2350*/  CS2R R50, SRZ ;  /* 0x0000000000327805 */ /* 0x001fe2000001ff00 */
[----:B------:R-:W-:-:S05]  /*2360*/  @P0 IMAD.MOV.U32 R81, RZ, RZ, R65 ;  /* 0x000000ffff510224 */ /* 0x000fca00078e0041 */
[----:B------:R0:W3:Y:S01]  /*2370*/  @P5 LDG.E R50, [R28.64] ;  /* 0x000000061c325981 */ /* 0x0000e2000c1e1900 */
[----:B------:R-:W-:Y:S02]  /*2380*/  LOP3.LUT R24, R24, 0x7fffffff, RZ, 0xc0, !PT ;  /* 0x7fffffff18187812 */ /* 0x000fe400078ec0ff */
[----:B------:R-:W-:Y:S01]  /*2390*/  SHF.R.S32.HI R111, RZ, 0x1f, R2 ;  /* 0x0000001fff6f7819 */ /* 0x000fe20000011402 */
[----:B------:R1:W3:Y:S01]  /*23a0*/  @P2 LDG.E R51, [R52.64] ;  /* 0x0000000634332981 */ /* 0x0002e2000c1e1900 */
[----:B0-----:R-:W-:Y:S01]  /*23b0*/  @P0 IMAD R28, R17, c[0x0][0x1c4], R80 ;  /* 0x00007100111c0a24 */ /* 0x001fe200078e0250 */
[----:B------:R-:W-:-:S05]  /*23c0*/  @P0 MOV R80, R66 ;  /* 0x0000004200500202 */ /* 0x000fca0000000f00 */
[----:B------:R-:W-:Y:S01]  /*23d0*/  @P0 IMAD.WIDE.U32 R80, R17, c[0x0][0x1c0], R80 ;  /* 0x0000700011500a25 */ /* 0x000fe200078e0050 */
[----:B------:R-:W-:-:S04]  /*23e0*/  @P0 LOP3.LUT R24, R24, 0x80000000, RZ, 0xfc, !PT ;  /* 0x8000000018180812 */ /* 0x000fc800078efcff */
[----:B------:R-:W-:Y:S02]  /*23f0*/  @P0 IADD3 R29, R81, R28, RZ ;  /* 0x0000001c511d0210 */ /* 0x000fe40007ffe0ff */
[----:B------:R-:W-:-:S04]  /*2400*/  @P0 LEA R28, P5, R80, c[0x0][0x170], 0x1 ;  /* 0x00005c00501c0a11 */ /* 0x000fc800078a08ff */
[----:B------:R-:W-:Y:S02]  /*2410*/  @P0 LEA.HI.X R29, R80, c[0x0][0x174], R29, 0x1, P5 ;  /* 0x00005d00501d0a11 */ /* 0x000fe400028f0c1d */
[----:B------:R-:W-:Y:S02]  /*2420*/  LOP3.LUT P0, RZ, R24, 0x2000000, RZ, 0xc0, !PT ;  /* 0x0200000018ff7812 */ /* 0x000fe4000780c0ff */
[----:B-1----:R-:W-:Y:S01]  /*2430*/  MOV R52, RZ ;  /* 0x000000ff00347202 */ /* 0x002fe20000000f00 */
[----:B------:R-:W0:Y:S05]  /*2440*/  S2R R113, SR_TID.X ;  /* 0x0000000000717919 */ /* 0x000e2a0000002100 */
[----:B------:R1:W3:Y:S05]  /*2450*/  @P3 LDG.E R52, [R60.64] ;  /* 0x000000063c343981 */ /* 0x0002ea000c1e1900 */
[----:B------:R-:W-:Y:S01]  /*2460*/  @P0 IMAD R81, R111, c[0x0][0x1c0], RZ ;  /* 0x000070006f510a24 */ /* 0x000fe200078e02ff */
[----:B------:R-:W-:-:S03]  /*2470*/  @P0 MOV R80, R66 ;  /* 0x0000004200500202 */ /* 0x000fc60000000f00 */
[----:B------:R-:W-:Y:S01]  /*2480*/  @P0 IMAD R53, R2, c[0x0][0x1c4], R81 ;  /* 0x0000710002350a24 */ /* 0x000fe200078e0251 */
[----:B------:R-:W-:-:S05]  /*2490*/  @P0 MOV R81, R65 ;  /* 0x0000004100510202 */ /* 0x000fca0000000f00 */
[----:B------:R-:W-:-:S05]  /*24a0*/  @P0 IMAD.WIDE.U32 R80, R2, c[0x0][0x1c0], R80 ;  /* 0x0000700002500a25 */ /* 0x000fca00078e0050 */
[----:B------:R-:W-:Y:S02]  /*24b0*/  @P0 IADD3 R53, R81, R53, RZ ;  /* 0x0000003551350210 */ /* 0x000fe40007ffe0ff */
[----:B-1----:R-:W-:-:S04]  /*24c0*/  @P0 LEA R60, P5, R80, c[0x0][0x170], 0x1 ;  /* 0x00005c00503c0a11 */ /* 0x002fc800078a08ff */
[----:B------:R-:W-:Y:S01]  /*24d0*/  @P0 LEA.HI.X R61, R80, c[0x0][0x174], R53, 0x1, P5 ;  /* 0x00005d00503d0a11 */ /* 0x000fe200028f0c35 */
[----:B------:R-:W-:Y:S01]  /*24e0*/  IMAD.MOV.U32 R53, RZ, RZ, RZ ;  /* 0x000000ffff357224 */ /* 0x000fe200078e00ff */
[----:B------:R-:W-:-:S05]  /*24f0*/  ISETP.GE.U32.AND P5, PT, R23, c[0x0][0x1c8], PT ;  /* 0x0000720017007a0c */ /* 0x000fca0003fa6070 */
[----:B------:R1:W3:Y:S02]  /*2500*/  @P4 LDG.E R53, [R54.64] ;  /* 0x0000000636354981 */ /* 0x0002e4000c1e1900 */
[----:B-1----:R-:W-:-:S04]  /*2510*/  SHF.R.S32.HI R55, RZ, 0x1f, R23 ;  /* 0x0000001fff377819 */ /* 0x002fc80000011417 */
[----:B------:R-:W-:-:S04]  /*2520*/  ISETP.GE.AND.EX P5, PT, R55, c[0x0][0x1cc], PT, P5 ;  /* 0x0000730037007a0c */ /* 0x000fc80003fa6350 */
[----:B0-----:R-:W-:Y:S02]  /*2530*/  ISETP.GT.U32.OR P5, PT, R113, 0x187, P5 ;  /* 0x000001877100780c */ /* 0x001fe40002fa4470 */
[----:B------:R-:W-:-:S06]  /*2540*/  MOV R54, RZ ;  /* 0x000000ff00367202 */ /* 0x000fcc0000000f00 */
[----:B------:R0:W3:Y:S05]  /*2550*/  @P6 LDG.E R54, [R56.64] ;  /* 0x0000000638366981 */ /* 0x0000ea000c1e1900 */
[----:B------:R-:W-:Y:S01]  /*2560*/  @!P5 IMAD R80, R55, c[0x0][0x1c0], RZ ;  /* 0x000070003750da24 */ /* 0x000fe200078e02ff */
[----:B0-----:R-:W-:Y:S02]  /*2570*/  @!P5 MOV R56, R66 ;  /* 0x000000420038d202 */ /* 0x001fe40000000f00 */
[----:B------:R-:W-:Y:S01]  /*2580*/  @!P5 MOV R57, R65 ;  /* 0x000000410039d202 */ /* 0x000fe20000000f00 */
[----:B------:R-:W-:-:S04]  /*2590*/  @!P5 IMAD R80, R23, c[0x0][0x1c4], R80 ;  /* 0x000071001750da24 */ /* 0x000fc800078e0250 */
[----:B------:R-:W-:-:S05]  /*25a0*/  @!P5 IMAD.WIDE.U32 R56, R23, c[0x0][0x1c0], R56 ;  /* 0x000070001738da25 */ /* 0x000fca00078e0038 */
[----:B------:R-:W-:Y:S02]  /*25b0*/  @!P5 IADD3 R57, R57, R80, RZ ;  /* 0x000000503939d210 */ /* 0x000fe40007ffe0ff */
[----:B------:R-:W-:-:S04]  /*25c0*/  @!P5 LEA R80, P6, R56, c[0x0][0x170], 0x1 ;  /* 0x00005c003850da11 */ /* 0x000fc800078c08ff */
[----:B------:R-:W-:Y:S02]  /*25d0*/  @!P5 LEA.HI.X R81, R56, c[0x0][0x174], R57, 0x1, P6 ;  /* 0x00005d003851da11 */ /* 0x000fe400030f0c39 */
[----:B------:R-:W-:Y:S01]  /*25e0*/  CS2R R56, SRZ ;  /* 0x0000000000387805 */ /* 0x000fe2000001ff00 */
[----:B------:R-:W-:-:S05]  /*25f0*/  LOP3.LUT R78, R78, 0xfffffffe, RZ, 0xc0, !PT ;  /* 0xfffffffe4e4e7812 */ /* 0x000fca00078ec0ff */
[----:B------:R0:W3:Y:S01]  /*2600*/  @!P5 LDG.E R56, [R80.64] ;  /* 0x000000065038d981 */ /* 0x0000e2000c1e1900 */
[----:B------:R-:W-:Y:S02]  /*2610*/  LOP3.LUT P5, RZ, R24, 0x80, RZ, 0xc0, !PT ;  /* 0x0000008018ff7812 */ /* 0x000fe400078ac0ff */
[----:B------:R-:W-:Y:S02]  /*2620*/  @P0 LOP3.LUT R78, R78, 0x1, RZ, 0xfc, !PT ;  /* 0x000000014e4e0812 */ /* 0x000fe400078efcff */
[----:B------:R-:W-:-:S09]  /*2630*/  LOP3.LUT P0, RZ, R24, 0x40, RZ, 0xc0, !PT ;  /* 0x0000004018ff7812 */ /* 0x000fd2000780c0ff */
[----:B------:R1:W3:Y:S02]  /*2640*/  @P5 LDG.E R57, [R58.64] ;  /* 0x000000063a395981 */ /* 0x0002e4000c1e1900 */
[----:B-1----:R-:W-:-:S06]  /*2650*/  CS2R R58, SRZ ;  /* 0x00000000003a7805 */ /* 0x002fcc000001ff00 */
[----:B------:R1:W3:Y:S01]  /*2660*/  @P0 LDG.E R58, [R76.64] ;  /* 0x000000064c3a0981 */ /* 0x0002e2000c1e1900 */
[----:B------:R-:W-:-:S13]  /*2670*/  LOP3.LUT P0, RZ, R78, 0x1, RZ, 0xc0, !PT ;  /* 0x000000014eff7812 */ /* 0x000fda000780c0ff */
[----:B------:R0:W3:Y:S01]  /*2680*/  @P0 LDG.E R59, [R60.64] ;  /* 0x000000063c3b0981 */ /* 0x0000e2000c1e1900 */
[C---:B------:R-:W-:Y:S02]  /*2690*/  LOP3.LUT P1, RZ, R24.reuse, 0x20, RZ, 0xc0, !PT ;  /* 0x0000002018ff7812 */ /* 0x040fe4000782c0ff */
[C---:B------:R-:W-:Y:S01]  /*26a0*/  LOP3.LUT P2, RZ, R24.reuse, 0x10, RZ, 0xc0, !PT ;  /* 0x0000001018ff7812 */ /* 0x040fe2000784c0ff */
[----:B0-----:R-:W-:Y:S01]  /*26b0*/  CS2R R60, SRZ ;  /* 0x00000000003c7805 */ /* 0x001fe2000001ff00 */
[----:B------:R-:W-:-:S09]  /*26c0*/  LOP3.LUT P3, RZ, R24, 0x8, RZ, 0xc0, !PT ;  /* 0x0000000818ff7812 */ /* 0x000fd2000786c0ff */
[----:B------:R0:W4:Y:S01]  /*26d0*/  @P1 LDG.E R60, [R74.64] ;  /* 0x000000064a3c1981 */ /* 0x000122000c1e1900 */
[----:B------:R-:W-:-:S03]  /*26e0*/  MOV R112, 0xffffffe0 ;  /* 0xffffffe000707802 */ /* 0x000fc60000000f00 */
[----:B------:R0:W5:Y:S01]  /*26f0*/  @P2 LDG.E R61, [R62.64] ;  /* 0x000000063e3d2981 */ /* 0x000162000c1e1900 */
[----:B------:R-:W-:Y:S01]  /*2700*/  LOP3.LUT P4, RZ, R24, 0x4, RZ, 0xc0, !PT ;  /* 0x0000000418ff7812 */ /* 0x000fe2000788c0ff */
[----:B------:R-:W-:Y:S01]  /*2710*/  IMAD R111, R21, R112, 0x187 ;  /* 0x00000187156f7424 */ /* 0x000fe200078e0270 */
[----:B------:R-:W-:Y:S01]  /*2720*/  ISETP.GT.AND P5, PT, R113, 0x17f, PT ;  /* 0x0000017f7100780c */ /* 0x000fe20003fa4270 */
[----:B0-----:R-:W-:-:S03]  /*2730*/  CS2R R62, SRZ ;  /* 0x00000000003e7805 */ /* 0x001fc6000001ff00 */
[----:B------:R-:W-:Y:S02]  /*2740*/  SEL R80, R111, 0x1f, P5 ;  /* 0x0000001f6f507807 */ /* 0x000fe40002800000 */
[C---:B------:R-:W-:Y:S01]  /*2750*/  LOP3.LUT P5, RZ, R24.reuse, 0x2, RZ, 0xc0, !PT ;  /* 0x0000000218ff7812 */ /* 0x040fe200078ac0ff */
[----:B------:R-:W5:Y:S01]  /*2760*/  @P3 LDG.E R62, [R72.64] ;  /* 0x00000006483e3981 */ /* 0x000f62000c1e1900 */
[----:B------:R-:W-:-:S03]  /*2770*/  LOP3.LUT P6, RZ, R24, 0x1, RZ, 0xc0, !PT ;  /* 0x0000000118ff7812 */ /* 0x000fc600078cc0ff */
[----:B------:R0:W5:Y:S01]  /*2780*/  @P4 LDG.E R63, [R68.64] ;  /* 0x00000006443f4981 */ /* 0x000162000c1e1900 */
[----:B------:R-:W-:Y:S01]  /*2790*/  LOP3.LUT P4, RZ, R24, 0x8000000, RZ, 0xc0, !PT ;  /* 0x0800000018ff7812 */ /* 0x000fe2000788c0ff */
[----:B0-----:R-:W-:-:S06]  /*27a0*/  CS2R R68, SRZ ;  /* 0x0000000000447805 */ /* 0x001fcc000001ff00 */
[----:B------:R-:W5:Y:S01]  /*27b0*/  @P5 LDG.E R68, [R70.64] ;  /* 0x0000000646445981 */ /* 0x000f62000c1e1900 */
[----:B------:R-:W-:-:S03]  /*27c0*/  LOP3.LUT P3, RZ, R24, 0x10000000, RZ, 0xc0, !PT ;  /* 0x1000000018ff7812 */ /* 0x000fc6000786c0ff */
[----:B------:R-:W5:Y:S01]  /*27d0*/  @P6 LDG.E R69, [R38.64] ;  /* 0x0000000626456981 */ /* 0x000f62000c1e1900 */
[----:B------:R-:W-:Y:S01]  /*27e0*/  CS2R R74, SRZ ;  /* 0x00000000004a7805 */ /* 0x000fe2000001ff00 */
[----:B------:R-:W-:-:S05]  /*27f0*/  LOP3.LUT P2, RZ, R24, 0x20000000, RZ, 0xc0, !PT ;  /* 0x2000000018ff7812 */ /* 0x000fca000784c0ff */
[----:B------:R0:W5:Y:S01]  /*2800*/  @P4 LDG.E R74, [R36.64] ;  /* 0x00000006244a4981 */ /* 0x000162000c1e1900 */
[----:B------:R-:W-:-:S03]  /*2810*/  LOP3.LUT P1, RZ, R24, 0x40000000, RZ, 0xc0, !PT ;  /* 0x4000000018ff7812 */ /* 0x000fc6000782c0ff */
[----:B------:R0:W5:Y:S01]  /*2820*/  @P3 LDG.E R75, [R34.64] ;  /* 0x00000006224b3981 */ /* 0x000162000c1e1900 */
[----:B-1----:R-:W-:Y:S01]  /*2830*/  CS2R R76, SRZ ;  /* 0x00000000004c7805 */ /* 0x002fe2000001ff00 */
[----:B------:R-:W-:-:S05]  /*2840*/  LOP3.LUT P0, RZ, R24, 0x80000000, RZ, 0xc0, !PT ;  /* 0x8000000018ff7812 */ /* 0x000fca000780c0ff */
[----:B------:R1:W5:Y:S04]  /*2850*/  @P2 LDG.E R76, [R32.64] ;  /* 0x00000006204c2981 */ /* 0x000368000c1e1900 */
[----:B------:R2:W5:Y:S01]  /*2860*/  @P1 LDG.E R77, [R30.64] ;  /* 0x000000061e4d1981 */ /* 0x000562000c1e1900 */
[----:B------:R-:W-:-:S06]  /*2870*/  IMAD.MOV.U32 R78, RZ, RZ, RZ ;  /* 0x000000ffff4e7224 */ /* 0x000fcc00078e00ff */
[----:B------:R3:W5:Y:S01]  /*2880*/  @P0 LDG.E R78, [R28.64] ;  /* 0x000000061c4e0981 */ /* 0x000762000c1e1900 */
[--C-:B--2---:R-:W-:Y:S02]  /*2890*/  PRMT R31, RZ, 0x7610, R26.reuse ;  /* 0x00007610ff1f7816 */ /* 0x104fe4000000001a */
[----:B------:R-:W-:-:S03]  /*28a0*/  PRMT R30, RZ, 0x5410, R26 ;  /* 0x00005410ff1e7816 */ /* 0x000fc6000000001a */
[----:B0-----:R-:W-:Y:S02]  /*28b0*/  FMUL.FTZ R37, R31, R31 ;  /* 0x0000001f1f257220 */ /* 0x001fe40000410000 */
[C---:B------:R-:W-:Y:S02]  /*28c0*/  FADD.FTZ R35, R30.reuse, R31 ;  /* 0x0000001f1e237221 */ /* 0x040fe40000010000 */
[----:B------:R-:W-:Y:S01]  /*28d0*/  FFMA.FTZ R30, R30, R30, R37 ;  /* 0x0000001e1e1e7223 */ /* 0x000fe20000010025 */
[--C-:B---3--:R-:W-:Y:S02]  /*28e0*/  PRMT R29, RZ, 0x7610, R59.reuse ;  /* 0x00007610ff1d7816 */ /* 0x108fe4000000003b */
[----:B------:R-:W-:-:S03]  /*28f0*/  PRMT R28, RZ, 0x5410, R59 ;  /* 0x00005410ff1c7816 */ /* 0x000fc6000000003b */
[----:B-1----:R-:W-:Y:S02]  /*2900*/  FMUL.FTZ R33, R29, R29 ;  /* 0x0000001d1d217220 */ /* 0x002fe40000410000 */
[C---:B------:R-:W-:Y:S02]  /*2910*/  FADD.FTZ R34, R28.reuse, R29 ;  /* 0x0000001d1c227221 */ /* 0x040fe40000010000 */
[----:B------:R-:W-:Y:S01]  /*2920*/  FFMA.FTZ R33, R28, R28, R33 ;  /* 0x0000001c1c217223 */ /* 0x000fe20000010021 */
[----:B------:R-:W-:-:S03]  /*2930*/  PRMT R29, RZ, 0x7610, R27 ;  /* 0x00007610ff1d7816 */ /* 0x000fc6000000001b */
[----:B------:R-:W-:Y:S01]  /*2940*/  FADD.FTZ R33, RZ, R33 ;  /* 0x00000021ff217221 */ /* 0x000fe20000010000 */
[----:B------:R-:W-:Y:S01]  /*2950*/  PRMT R28, RZ, 0x5410, R27 ;  /* 0x00005410ff1c7816 */ /* 0x000fe2000000001b */
[----:B------:R-:W-:Y:S02]  /*2960*/  FMUL.FTZ R31, R29, R29 ;  /* 0x0000001d1d1f7220 */ /* 0x000fe40000410000 */
[----:B------:R-:W-:Y:S01]  /*2970*/  FADD.FTZ R30, R33, R30 ;  /* 0x0000001e211e7221 */ /* 0x000fe20000010000 */
[----:B----4-:R-:W-:Y:S01]  /*2980*/  PRMT R33, RZ, 0x7610, R40 ;  /* 0x00007610ff217816 */ /* 0x010fe20000000028 */
[----:B------:R-:W-:Y:S02]  /*2990*/  FADD.FTZ R34, RZ, R34 ;  /* 0x00000022ff227221 */ /* 0x000fe40000010000 */
[C---:B------:R-:W-:Y:S02]  /*29a0*/  FADD.FTZ R29, R28.reuse, R29 ;  /* 0x0000001d1c1d7221 */ /* 0x040fe40000010000 */
[----:B------:R-:W-:Y:S01]  /*29b0*/  FFMA.FTZ R31, R28, R28, R31 ;  /* 0x0000001c1c1f7223 */ /* 0x000fe2000001001f */
[----:B------:R-:W-:Y:S01]  /*29c0*/  PRMT R28, RZ, 0x5410, R40 ;  /* 0x00005410ff1c7816 */ /* 0x000fe20000000028 */
[----:B------:R-:W-:-:S02]  /*29d0*/  FADD.FTZ R34, R34, R35 ;  /* 0x0000002322227221 */ /* 0x000fc40000010000 */
[----:B------:R-:W-:Y:S02]  /*29e0*/  FMUL.FTZ R35, R33, R33 ;  /* 0x0000002121237220 */ /* 0x000fe40000410000 */
[C---:B------:R-:W-:Y:S02]  /*29f0*/  FADD.FTZ R32, R28.reuse, R33 ;  /* 0x000000211c207221 */ /* 0x040fe40000010000 */
[----:B------:R-:W-:Y:S01]  /*2a00*/  FFMA.FTZ R35, R28, R28, R35 ;  /* 0x0000001c1c237223 */ /* 0x000fe20000010023 */
[----:B-----5:R-:W-:Y:S01]  /*2a10*/  PRMT R28, RZ, 0x5410, R41 ;  /* 0x00005410ff1c7816 */ /* 0x020fe20000000029 */
[----:B------:R-:W-:Y:S01]  /*2a20*/  FADD.FTZ R30, R30, R31 ;  /* 0x0000001f1e1e7221 */ /* 0x000fe20000010000 */
[----:B------:R-:W-:Y:S01]  /*2a30*/  PRMT R31, RZ, 0x7610, R41 ;  /* 0x00007610ff1f7816 */ /* 0x000fe20000000029 */
[----:B------:R-:W-:-:S04]  /*2a40*/  FADD.FTZ R29, R34, R29 ;  /* 0x0000001d221d7221 */ /* 0x000fc80000010000 */
[----:B------:R-:W-:Y:S02]  /*2a50*/  FADD.FTZ R29, R29, R32 ;  /* 0x000000201d1d7221 */ /* 0x000fe40000010000 */
[----:B------:R-:W-:Y:S02]  /*2a60*/  FMUL.FTZ R33, R31, R31 ;  /* 0x0000001f1f217220 */ /* 0x000fe40000410000 */
[C---:B------:R-:W-:Y:S01]  /*2a70*/  FADD.FTZ R32, R28.reuse, R31 ;  /* 0x0000001f1c207221 */ /* 0x040fe20000010000 */
[--C-:B------:R-:W-:Y:S01]  /*2a80*/  PRMT R31, RZ, 0x7610, R42.reuse ;  /* 0x00007610ff1f7816 */ /* 0x100fe2000000002a */
[----:B------:R-:W-:Y:S01]  /*2a90*/  FFMA.FTZ R33, R28, R28, R33 ;  /* 0x0000001c1c217223 */ /* 0x000fe20000010021 */
[----:B------:R-:W-:Y:S01]  /*2aa0*/  PRMT R28, RZ, 0x5410, R42 ;  /* 0x00005410ff1c7816 */ /* 0x000fe2000000002a */
[----:B------:R-:W-:Y:S02]  /*2ab0*/  FADD.FTZ R30, R30, R35 ;  /* 0x000000231e1e7221 */ /* 0x000fe40000010000 */
[----:B------:R-:W-:-:S02]  /*2ac0*/  FMUL.FTZ R35, R31, R31 ;  /* 0x0000001f1f237220 */ /* 0x000fc40000410000 */
[----:B------:R-:W-:Y:S02]  /*2ad0*/  FADD.FTZ R29, R29, R32 ;  /* 0x000000201d1d7221 */ /* 0x000fe40000010000 */
[C---:B------:R-:W-:Y:S01]  /*2ae0*/  FADD.FTZ R32, R28.reuse, R31 ;  /* 0x0000001f1c207221 */ /* 0x040fe20000010000 */
[----:B------:R-:W-:Y:S01]  /*2af0*/  PRMT R31, RZ, 0x7610, R43 ;  /* 0x00007610ff1f7816 */ /* 0x000fe2000000002b */
[----:B------:R-:W-:Y:S01]  /*2b00*/  FFMA.FTZ R35, R28, R28, R35 ;  /* 0x0000001c1c237223 */ /* 0x000fe20000010023 */
[----:B------:R-:W-:Y:S01]  /*2b10*/  PRMT R28, RZ, 0x5410, R43 ;  /* 0x00005410ff1c7816 */ /* 0x000fe2000000002b */
[----:B------:R-:W-:Y:S02]  /*2b20*/  FADD.FTZ R30, R30, R33 ;  /* 0x000000211e1e7221 */ /* 0x000fe40000010000 */
[----:B------:R-:W-:Y:S02]  /*2b30*/  FADD.FTZ R29, R29, R32 ;  /* 0x000000201d1d7221 */ /* 0x000fe40000010000 */
[----:B------:R-:W-:-:S02]  /*2b40*/  FMUL.FTZ R33, R31, R31 ;  /* 0x0000001f1f217220 */ /* 0x000fc40000410000 */
[C---:B------:R-:W-:Y:S01]  /*2b50*/  FADD.FTZ R32, R28.reuse, R31 ;  /* 0x0000001f1c207221 */ /* 0x040fe20000010000 */
[--C-:B------:R-:W-:Y:S01]  /*2b60*/  PRMT R31, RZ, 0x7610, R44.reuse ;  /* 0x00007610ff1f7816 */ /* 0x100fe2000000002c */
[----:B------:R-:W-:Y:S01]  /*2b70*/  FFMA.FTZ R33, R28, R28, R33 ;  /* 0x0000001c1c217223 */ /* 0x000fe20000010021 */
[----:B------:R-:W-:Y:S01]  /*2b80*/  PRMT R28, RZ, 0x5410, R44 ;  /* 0x00005410ff1c7816 */ /* 0x000fe2000000002c */
[----:B------:R-:W-:Y:S02]  /*2b90*/  FADD.FTZ R30, R30, R35 ;  /* 0x000000231e1e7221 */ /* 0x000fe40000010000 */
[----:B------:R-:W-:Y:S02]  /*2ba0*/  FMUL.FTZ R35, R31, R31 ;  /* 0x0000001f1f237220 */ /* 0x000fe40000410000 */
[----:B------:R-:W-:Y:S02]  /*2bb0*/  FADD.FTZ R29, R29, R32 ;  /* 0x000000201d1d7221 */ /* 0x000fe40000010000 */
[C---:B------:R-:W-:Y:S01]  /*2bc0*/  FADD.FTZ R32, R28.reuse, R31 ;  /* 0x0000001f1c207221 */ /* 0x040fe20000010000 */
[----:B------:R-:W-:Y:S01]  /*2bd0*/  PRMT R31, RZ, 0x7610, R45 ;  /* 0x00007610ff1f7816 */ /* 0x000fe2000000002d */
[----:B------:R-:W-:Y:S01]  /*2be0*/  FFMA.FTZ R35, R28, R28, R35 ;  /* 0x0000001c1c237223 */ /* 0x000fe20000010023 */
[----:B------:R-:W-:Y:S01]  /*2bf0*/  PRMT R28, RZ, 0x5410, R45 ;  /* 0x00005410ff1c7816 */ /* 0x000fe2000000002d */
[----:B------:R-:W-:-:S02]  /*2c00*/  FADD.FTZ R30, R30, R33 ;  /* 0x000000211e1e7221 */ /* 0x000fc40000010000 */
        /* <DEDUP_REMOVED lines=80> */
[--C-:B------:R-:W-:Y:S01]  /*3110*/  PRMT R31, RZ, 0x7610, R60.reuse ;  /* 0x00007610ff1f7816 */ /* 0x100fe2000000003c */
[----:B------:R-:W-:Y:S01]  /*3120*/  FFMA.FTZ R35, R28, R28, R35 ;  /* 0x0000001c1c237223 */ /* 0x000fe20000010023 */
[----:B------:R-:W-:Y:S01]  /*3130*/  PRMT R28, RZ, 0x5410, R60 ;  /* 0x00005410ff1c7816 */ /* 0x000fe2000000003c */
[----:B------:R-:W-:-:S02]  /*3140*/  FADD.FTZ R30, R30, R33 ;  /* 0x000000211e1e7221 */ /* 0x000fc40000010000 */
[----:B------:R-:W-:Y:S02]  /*3150*/  FADD.FTZ R29, R29, R32 ;  /* 0x000000201d1d7221 */ /* 0x000fe40000010000 */
[----:B------:R-:W-:Y:S02]  /*3160*/  FMUL.FTZ R33, R31, R31 ;  /* 0x0000001f1f217220 */ /* 0x000fe40000410000 */
[C---:B------:R-:W-:Y:S01]  /*3170*/  FADD.FTZ R32, R28.reuse, R31 ;  /* 0x0000001f1c207221 */ /* 0x040fe20000010000 */
[----:B------:R-:W-:Y:S01]  /*3180*/  PRMT R31, RZ, 0x7610, R61 ;  /* 0x00007610ff1f7816 */ /* 0x000fe2000000003d */
[----:B------:R-:W-:Y:S01]  /*3190*/  FFMA.FTZ R33, R28, R28, R33 ;  /* 0x0000001c1c217223 */ /* 0x000fe20000010021 */
[----:B------:R-:W-:Y:S01]  /*31a0*/  PRMT R28, RZ, 0x5410, R61 ;  /* 0x00005410ff1c7816 */ /* 0x000fe2000000003d */
[----:B------:R-:W-:Y:S02]  /*31b0*/  FADD.FTZ R30, R30, R35 ;  /* 0x000000231e1e7221 */ /* 0x000fe40000010000 */
[----:B------:R-:W-:-:S02]  /*31c0*/  FMUL.FTZ R35, R31, R31 ;  /* 0x0000001f1f237220 */ /* 0x000fc40000410000 */
[----:B------:R-:W-:Y:S02]  /*31d0*/  FADD.FTZ R29, R29, R32 ;  /* 0x000000201d1d7221 */ /* 0x000fe40000010000 */
[C---:B------:R-:W-:Y:S01]  /*31e0*/  FADD.FTZ R32, R28.reuse, R31 ;  /* 0x0000001f1c207221 */ /* 0x040fe20000010000 */
[--C-:B------:R-:W-:Y:S01]  /*31f0*/  PRMT R31, RZ, 0x7610, R62.reuse ;  /* 0x00007610ff1f7816 */ /* 0x100fe2000000003e */
[----:B------:R-:W-:Y:S01]  /*3200*/  FFMA.FTZ R35, R28, R28, R35 ;  /* 0x0000001c1c237223 */ /* 0x000fe20000010023 */
[----:B------:R-:W-:Y:S01]  /*3210*/  PRMT R28, RZ, 0x5410, R62 ;  /* 0x00005410ff1c7816 */ /* 0x000fe2000000003e */
[----:B------:R-:W-:Y:S02]  /*3220*/  FADD.FTZ R30, R30, R33 ;  /* 0x000000211e1e7221 */ /* 0x000fe40000010000 */
[----:B------:R-:W-:Y:S02]  /*3230*/  FADD.FTZ R29, R29, R32 ;  /* 0x000000201d1d7221 */ /* 0x000fe40000010000 */
[----:B------:R-:W-:-:S02]  /*3240*/  FMUL.FTZ R33, R31, R31 ;  /* 0x0000001f1f217220 */ /* 0x000fc40000410000 */
[C---:B------:R-:W-:Y:S01]  /*3250*/  FADD.FTZ R32, R28.reuse, R31 ;  /* 0x0000001f1c207221 */ /* 0x040fe20000010000 */
[----:B------:R-:W-:Y:S01]  /*3260*/  PRMT R31, RZ, 0x7610, R63 ;  /* 0x00007610ff1f7816 */ /* 0x000fe2000000003f */
        /* <DEDUP_REMOVED lines=61> */
[----:B------:R-:W-:-:S02]  /*3640*/  FADD.FTZ R30, R30, R33 ;  /* 0x000000211e1e7221 */ /* 0x000fc40000010000 */
[C---:B------:R-:W-:Y:S02]  /*3650*/  FADD.FTZ R32, R28.reuse, R31 ;  /* 0x0000001f1c207221 */ /* 0x040fe40000010000 */
[----:B------:R-:W-:Y:S02]  /*3660*/  FFMA.FTZ R35, R28, R28, R35 ;  /* 0x0000001c1c237223 */ /* 0x000fe40000010023 */
[----:B------:R-:W-:Y:S02]  /*3670*/  FADD.FTZ R29, R29, R32 ;  /* 0x000000201d1d7221 */ /* 0x000fe40000010000 */
        /* <DEDUP_REMOVED lines=38> */
[----:B0-----:R-:W0:Y:S04]  /*38e0*/  LDS.64 R72, [0x18] ;  /* 0x00001800ff487984 */ /* 0x001e280000000a00 */
[----:B------:R-:W1:Y:S04]  /*38f0*/  LDS.128 R32, [0x20] ;  /* 0x00002000ff207984 */ /* 0x000e680000000c00 */
[----:B------:R-:W2:Y:S04]  /*3900*/  LDS.128 R36, [0x30] ;  /* 0x00003000ff247984 */ /* 0x000ea80000000c00 */
[----:B------:R-:W3:Y:S01]  /*3910*/  LDS.128 R28, [0x40] ;  /* 0x00004000ff1c7984 */ /* 0x000ee20000000c00 */
[----:B0-----:R-:W-:-:S02]  /*3920*/  FADD.FTZ R81, R70, R72 ;  /* 0x0000004846517221 */ /* 0x001fc40000010000 */
[----:B------:R-:W-:Y:S02]  /*3930*/  FADD.FTZ R70, R71, R73 ;  /* 0x0000004947467221 */ /* 0x000fe40000010000 */
[----:B-1----:R-:W-:Y:S02]  /*3940*/  FADD.FTZ R81, R81, R32 ;  /* 0x0000002051517221 */ /* 0x002fe40000010000 */
[----:B------:R-:W-:Y:S02]  /*3950*/  FADD.FTZ R70, R70, R33 ;  /* 0x0000002146467221 */ /* 0x000fe40000010000 */
[----:B------:R-:W-:Y:S02]  /*3960*/  FADD.FTZ R81, R81, R34 ;  /* 0x0000002251517221 */ /* 0x000fe40000010000 */
[----:B------:R-:W-:Y:S02]  /*3970*/  FADD.FTZ R70, R70, R35 ;  /* 0x0000002346467221 */ /* 0x000fe40000010000 */
[----:B------:R-:W0:Y:S01]  /*3980*/  LDS.128 R32, [0x50] ;  /* 0x00005000ff207984 */ /* 0x000e220000000c00 */
[----:B--2---:R-:W-:-:S02]  /*3990*/  FADD.FTZ R81, R81, R36 ;  /* 0x0000002451517221 */ /* 0x004fc40000010000 */
[----:B------:R-:W-:Y:S02]  /*39a0*/  FADD.FTZ R70, R70, R37 ;  /* 0x0000002546467221 */ /* 0x000fe40000010000 */
[----:B------:R-:W-:Y:S02]  /*39b0*/  FADD.FTZ R81, R81, R38 ;  /* 0x0000002651517221 */ /* 0x000fe40000010000 */
[----:B------:R-:W-:Y:S02]  /*39c0*/  FADD.FTZ R72, R70, R39 ;  /* 0x0000002746487221 */ /* 0x000fe40000010000 */
[----:B------:R-:W1:Y:S01]  /*39d0*/  LDS.128 R36, [0x60] ;  /* 0x00006000ff247984 */ /* 0x000e620000000c00 */
[----:B---3--:R-:W-:Y:S02]  /*39e0*/  FADD.FTZ R81, R81, R28 ;  /* 0x0000001c51517221 */ /* 0x008fe40000010000 */
[----:B------:R-:W-:Y:S01]  /*39f0*/  FADD.FTZ R72, R72, R29 ;  /* 0x0000001d48487221 */ /* 0x000fe20000010000 */
[----:B------:R-:W2:Y:S01]  /*3a00*/  LDS.64 R70, [0x70] ;  /* 0x00007000ff467984 */ /* 0x000ea20000000a00 */
        /* <DEDUP_REMOVED lines=10> */
[----:B--2---:R-:W-:Y:S02]  /*3ab0*/  FADD.FTZ R70, R81, R70 ;  /* 0x0000004651467221 */ /* 0x004fe40000010000 */
[----:B------:R-:W-:Y:S02]  /*3ac0*/  FADD.FTZ R71, R72, R71 ;  /* 0x0000004748477221 */ /* 0x000fe40000010000 */
.L_x_3665:
[----:B0-----:R-:W-:Y:S05]  /*3ad0*/  BSYNC B0 ;  /* 0x0000000000007941 */ /* 0x001fea0003800000 */
.L_x_3664:
[----:B------:R-:W-:-:S04]  /*3ae0*/  MOV R31, c[0x0][0xc] ;  /* 0x00000300001f7a02 */ /* 0x000fc80000000f00 */
[----:B------:R-:W-:-:S13]  /*3af0*/  ISETP.GE.U32.AND P6, PT, R31, 0x2, PT ;  /* 0x000000021f00780c */ /* 0x000fda0003fc6070 */
[----:B------:R-:W-:Y:S05]  /*3b00*/  @!P6 BRA `(.L_x_3666) ;  /* 0x000009300000e947 */ /* 0x000fea0003800000 */
[----:B------:R-:W-:Y:S05]  /*3b10*/  @P5 BRA `(.L_x_3667) ;  /* 0x000001a000005947 */ /* 0x000fea0003800000 */
[----:B------:R-:W0:Y:S01]  /*3b20*/  S2R R39, SR_CTAID.Y ;  /* 0x0000000000277919 */ /* 0x000e220000002600 */
[C---:B------:R-:W-:Y:S01]  /*3b30*/  LOP3.LUT R28, R20.reuse, 0x1, RZ, 0xc0, !PT ;  /* 0x00000001141c7812 */ /* 0x040fe200078ec0ff */
[----:B------:R-:W-:Y:S01]  /*3b40*/  IMAD.MOV.U32 R37, RZ, RZ, 0x4 ;  /* 0x00000004ff257424 */ /* 0x000fe200078e00ff */
[----:B------:R-:W-:Y:S01]  /*3b50*/  HFMA2.MMA R33, -RZ, RZ, 0, 5.9604644775390625e-08 ;  /* 0x00000001ff217435 */ /* 0x000fe200000001ff */
[----:B------:R-:W-:Y:S02]  /*3b60*/  LOP3.LUT P6, RZ, R20, 0x2, RZ, 0xc0, !PT ;  /* 0x0000000214ff7812 */ /* 0x000fe400078cc0ff */
[----:B------:R-:W-:Y:S02]  /*3b70*/  IMAD R32, R28, c[0x0][0x10], RZ ;  /* 0x000004001c207a24 */ /* 0x000fe400078e02ff */
[----:B------:R-:W-:Y:S02]  /*3b80*/  SEL R30, RZ, c[0x0][0xc], P6 ;  /* 0x00000300ff1e7a07 */ /* 0x000fe40003000000 */
[----:B------:R-:W-:-:S03]  /*3b90*/  IMAD R28, R32, c[0x0][0xc], RZ ;  /* 0x00000300201c7a24 */ /* 0x000fc600078e02ff */
[----:B------:R-:W-:Y:S02]  /*3ba0*/  SEL R33, R33, 0xffffffff, !P6 ;  /* 0xffffffff21217807 */ /* 0x000fe40007000000 */
[----:B------:R-:W-:-:S05]  /*3bb0*/  SHF.L.U32 R28, R28, 0x1, RZ ;  /* 0x000000011c1c7819 */ /* 0x000fca00000006ff */
[----:B------:R-:W-:-:S04]  /*3bc0*/  IMAD.WIDE R28, R28, R37, c[0x0][0x198] ;  /* 0x000066001c1c7625 */ /* 0x000fc800078e0225 */
[----:B0-----:R-:W-:Y:S01]  /*3bd0*/  IMAD R35, R0, c[0x0][0x10], R39 ;  /* 0x0000040000237a24 */ /* 0x001fe200078e0227 */
[----:B------:R-:W-:-:S03]  /*3be0*/  IADD3 R32, R32, R39, RZ ;  /* 0x0000002720207210 */ /* 0x000fc60007ffe0ff */
[----:B------:R-:W-:-:S05]  /*3bf0*/  IMAD.WIDE.U32 R28, R35, 0x8, R28 ;  /* 0x00000008231c7825 */ /* 0x000fca00078e001c */
[----:B------:R0:W-:Y:S02]  /*3c00*/  STG.E.64 [R28.64], R70 ;  /* 0x000000461c007986 */ /* 0x0001e4000c101b06 */
[----:B0-----:R-:W-:Y:S02]  /*3c10*/  IMAD.WIDE.U32 R28, R32, R37, c[0x0][0x190] ;  /* 0x00006400201c7625 */ /* 0x001fe400078e0025 */
[----:B------:R-:W-:Y:S06]  /*3c20*/  MEMBAR.ALL.GPU ;  /* 0x0000000000007992 */ /* 0x000fec000000a000 */
[----:B------:R-:W-:-:S00]  /*3c30*/  ERRBAR ;  /* 0x00000000000079ab */ /* 0x000fc00000000000 */
[----:B------:R-:W-:Y:S01]  /*3c40*/  ISETP.NE.AND P6, PT, R30, -0x1, PT ;  /* 0xffffffff1e00780c */ /* 0x000fe20003fc5270 */
[----:B------:R0:W-:-:S12]  /*3c50*/  RED.E.ADD.S32.STRONG.GPU [R28.64], R33 ;  /* 0x000000211c00798e */ /* 0x0001d8000c10e386 */
[----:B0-----:R-:W-:Y:S05]  /*3c60*/  @!P6 BRA `(.L_x_3667) ;  /* 0x000000500000e947 */ /* 0x001fea0003800000 */
.L_x_3668:
[----:B------:R-:W2:Y:S01]  /*3c70*/  LDG.E.STRONG.GPU R33, [R28.64] ;  /* 0x000000061c217981 */ /* 0x000ea2000c1ef900 */
[----:B------:R-:W-:Y:S01]  /*3c80*/  YIELD ;  /* 0x0000000000007946 */ /* 0x000fe20003800000 */
[----:B--2---:R-:W-:Y:S01]  /*3c90*/  ISETP.NE.AND P6, PT, R33, R30, PT ;  /* 0x0000001e2100720c */ /* 0x004fe20003fc5270 */
[----:B------:R-:W-:-:S12]  /*3ca0*/  CCTL.IVALL ;  /* 0x00000000ff00798f */ /* 0x000fd80002000000 */
[----:B------:R-:W-:Y:S05]  /*3cb0*/  @P6 BRA `(.L_x_3668) ;  /* 0xffffffb000006947 */ /* 0x000fea000383ffff */
.L_x_3667:
        /* <DEDUP_REMOVED lines=8> */
[----:B------:R-:W-:Y:S01]  /*3d40*/  LOP3.LUT R31, R31, 0x3, RZ, 0xc0, !PT ;  /* 0x000000031f1f7812 */ /* 0x000fe200078ec0ff */
[----:B------:R-:W-:-:S03]  /*3d50*/  HFMA2.MMA R30, -RZ, RZ, 0, 0 ;  /* 0x00000000ff1e7435 */ /* 0x000fc600000001ff */
[----:B------:R-:W-:-:S07]  /*3d60*/  IADD3 R31, -R31, c[0x0][0xc], RZ ;  /* 0x000003001f1f7a10 */ /* 0x000fce0007ffe1ff */
.L_x_3670:
        /* <DEDUP_REMOVED lines=59> */
.L_x_3669:
[----:B------:R-:W-:-:S05]  /*4120*/  IMAD.MOV.U32 R31, RZ, RZ, c[0x0][0xc] ;  /* 0x00000300ff1f7624 */ /* 0x000fca00078e00ff */
[----:B------:R-:W-:-:S13]  /*4130*/  LOP3.LUT P6, R31, R31, 0x3, RZ, 0xc0, !PT ;  /* 0x000000031f1f7812 */ /* 0x000fda00078cc0ff */
[----:B------:R-:W-:Y:S05]  /*4140*/  @!P6 BRA `(.L_x_3666) ;  /* 0x000002f00000e947 */ /* 0x000fea0003800000 */
[----:B------:R-:W-:Y:S01]  /*4150*/  ISETP.EQ.OR P6, PT, R30, R0, P5 ;  /* 0x000000001e00720c */ /* 0x000fe20002fc2670 */
[----:B------:R-:W-:-:S12]  /*4160*/  BSSY B0, `(.L_x_3671) ;  /* 0x000000e000007945 */ /* 0x000fd80003800000 */
[----:B------:R-:W-:Y:S05]  /*4170*/  @P6 BRA `(.L_x_3672) ;  /* 0x000000c000006947 */ /* 0x000fea0003800000 */
[----:B------:R-:W0:Y:S01]  /*4180*/  S2R R33, SR_CTAID.Y ;  /* 0x0000000000217919 */ /* 0x000e220000002600 */
[----:B------:R-:W-:Y:S02]  /*4190*/  LOP3.LUT R28, R20, 0x1, RZ, 0xc0, !PT ;  /* 0x00000001141c7812 */ /* 0x000fe400078ec0ff */
[----:B------:R-:W-:-:S03]  /*41a0*/  MOV R29, 0x4 ;  /* 0x00000004001d7802 */ /* 0x000fc60000000f00 */
        /* <DEDUP_REMOVED lines=9> */
.L_x_3672:
[----:B------:R-:W-:Y:S05]  /*4240*/  BSYNC B0 ;  /* 0x0000000000007941 */ /* 0x000fea0003800000 */
.L_x_3671:
[----:B------:R-:W-:-:S13]  /*4250*/  ISETP.NE.AND P6, PT, R31, 0x1, PT ;  /* 0x000000011f00780c */ /* 0x000fda0003fc5270 */
[----:B------:R-:W-:Y:S05]  /*4260*/  @!P6 BRA `(.L_x_3666) ;  /* 0x000001d00000e947 */ /* 0x000fea0003800000 */
[----:B------:R-:W-:-:S04]  /*4270*/  IADD3 R33, R30, 0x1, RZ ;  /* 0x000000011e217810 */ /* 0x000fc80007ffe0ff */
        /* <DEDUP_REMOVED lines=27> */
[----:B------:R-:W-:Y:S02]  /*4430*/  @!P6 FADD.FTZ R71, R71, R29 ;  /* 0x0000001d4747e221 */ /* 0x000fe40000010000 */
.L_x_3666:
[----:B------:R-:W0:Y:S01]  /*4440*/  S2R R29, SR_TID.X ;  /* 0x00000000001d7919 */ /* 0x000e220000002100 */
[----:B------:R-:W-:Y:S01]  /*4450*/  P2R R28, PR, RZ, 0x1 ;  /* 0x00000001ff1c7803 */ /* 0x000fe20000000000 */
[----:B------:R-:W-:Y:S01]  /*4460*/  HFMA2.MMA R37, -RZ, RZ, 1.875, 0 ;  /* 0x3f800000ff257435 */ /* 0x000fe200000001ff */
[----:B------:R-:W-:Y:S01]  /*4470*/  ISETP.EQ.U32.AND P0, PT, RZ, c[0x0][0x168], PT ;  /* 0x00005a00ff007a0c */ /* 0x000fe20003f02070 */
[----:B------:R1:W-:Y:S01]  /*4480*/  @!P5 STS.64 [0x80], R70 ;  /* 0x00008046ff00d388 */ /* 0x0003e20000000a00 */
[----:B------:R-:W-:Y:S02]  /*4490*/  IADD3 R25, R22, R25, RZ ;  /* 0x0000001916197210 */ /* 0x000fe40007ffe0ff */
[----:B0-----:R-:W-:-:S04]  /*44a0*/  LOP3.LUT P6, RZ, R0, R29, RZ, 0xfc, !PT ;  /* 0x0000001d00ff7212 */ /* 0x001fc800078cfcff */
[----:B------:R-:W-:Y:S02]  /*44b0*/  ISETP.EQ.OR.EX P6, PT, RZ, c[0x0][0x16c], P6, P0 ;  /* 0x00005b00ff007a0c */ /* 0x000fe400037c2700 */
[----:B------:R-:W-:-:S11]  /*44c0*/  ISETP.NE.AND P0, PT, R28, RZ, PT ;  /* 0x000000ff1c00720c */ /* 0x000fd60003f05270 */
[----:B------:R-:W-:Y:S01]  /*44d0*/  @!P6 MOV R28, 0x8 ;  /* 0x00000008001ce802 */ /* 0x000fe20000000f00 */
[----:B-1----:R-:W-:Y:S02]  /*44e0*/  @!P6 FMUL.FTZ R71, R71, c[0x0][0x1f4] ;  /* 0x00007d004747ea20 */ /* 0x002fe40000410000 */
[----:B------:R-:W-:Y:S02]  /*44f0*/  @!P6 FMUL.FTZ R70, R70, c[0x0][0x1f4] ;  /* 0x00007d004646ea20 */ /* 0x000fe40000410000 */
[----:B------:R-:W-:-:S05]  /*4500*/  @!P6 IMAD.WIDE R28, R19, R28, c[0x0][0x168] ;  /* 0x00005a00131ce625 */ /* 0x000fca00078e021c */
[----:B------:R-:W-:Y:S04]  /*4510*/  @!P6 STG.E.64 [R28.64], R70 ;  /* 0x000000461c00e986 */ /* 0x000fe8000c101b06 */
[----:B------:R-:W-:Y:S06]  /*4520*/  BAR.SYNC.DEFER_BLOCKING 0x0 ;  /* 0x0000000000007b1d */ /* 0x000fec0000010000 */
[----:B------:R-:W0:Y:S02]  /*4530*/  LDS.64 R28, [0x80] ;  /* 0x00008000ff1c7984 */ /* 0x000e240000000a00 */
[----:B0-----:R-:W-:-:S04]  /*4540*/  FMUL.FTZ R36, R28, c[0x0][0x1f4] ;  /* 0x00007d001c247a20 */ /* 0x001fc80000410000 */
[----:B------:R-:W-:-:S04]  /*4550*/  FMUL.FTZ R30, R36, R36 ;  /* 0x00000024241e7220 */ /* 0x000fc80000410000 */
[----:B------:R-:W-:-:S05]  /*4560*/  FFMA.FTZ R30, R29, c[0x0][0x1f4], -R30 ;  /* 0x00007d001d1e7a23 */ /* 0x000fca000001081e */
[----:B------:R-:W-:-:S13]  /*4570*/  FSETP.GTU.FTZ.AND P5, PT, R30, RZ, PT ;  /* 0x000000ff1e00720b */ /* 0x000fda0003fbc000 */
[----:B------:R-:W-:Y:S01]  /*4580*/  @P5 FADD.FTZ R32, R30, c[0x0][0x188] ;  /* 0x000062001e205621 */ /* 0x000fe20000010000 */
[----:B------:R-:W-:-:S03]  /*4590*/  MOV R30, 0x4 ;  /* 0x00000004001e7802 */ /* 0x000fc60000000f00 */
[----:B------:R0:W1:Y:S02]  /*45a0*/  @P5 MUFU.RSQ R37, R32 ;  /* 0x0000002000255308 */ /* 0x0000640000001400 */
[----:B------:R-:W-:-:S04]  /*45b0*/  IMAD.WIDE R28, R25, R30, c[0x0][0x178] ;  /* 0x00005e00191c7625 */ /* 0x000fc800078e021e */
[----:B------:R-:W-:Y:S02]  /*45c0*/  IMAD.WIDE R30, R25, R30, c[0x0][0x180] ;  /* 0x00006000191e7625 */ /* 0x000fe400078e021e */
[----:B------:R-:W2:Y:S04]  /*45d0*/  LDG.E.64 R28, [R28.64] ;  /* 0x000000061c1c7981 */ /* 0x000ea8000c1e1b00 */
[----:B------:R-:W2:Y:S01]  /*45e0*/  LDG.E.64 R30, [R30.64] ;  /* 0x000000061e1e7981 */ /* 0x000ea2000c1e1b00 */
[----:B------:R-:W-:Y:S02]  /*45f0*/  ISETP.NE.AND P6, PT, RZ, UR5, PT ;  /* 0x00000005ff007c0c */ /* 0x000fe4000bfc5270 */
[--C-:B------:R-:W-:Y:S02]  /*4600*/  PRMT R25, RZ, 0x5410, R59.reuse ;  /* 0x00005410ff197816 */ /* 0x100fe4000000003b */
[----:B------:R-:W-:-:S02]  /*4610*/  PRMT R59, RZ, 0x7610, R59 ;  /* 0x00007610ff3b7816 */ /* 0x000fc4000000003b */
[--C-:B------:R-:W-:Y:S02]  /*4620*/  PRMT R33, RZ, 0x5410, R26.reuse ;  /* 0x00005410ff217816 */ /* 0x100fe4000000001a */
[----:B------:R-:W-:Y:S01]  /*4630*/  PRMT R35, RZ, 0x7610, R26 ;  /* 0x00007610ff237816 */ /* 0x000fe2000000001a */
[--C-:B------:R-:W-:Y:S02]  /*4640*/  FADD.FTZ R26, R25, -R36.reuse ;  /* 0x80000024191a7221 */ /* 0x100fe40000010000 */
[--C-:B0-----:R-:W-:Y:S02]  /*4650*/  FADD.FTZ R32, R59, -R36.reuse ;  /* 0x800000243b207221 */ /* 0x101fe40000010000 */
[--C-:B------:R-:W-:Y:S02]  /*4660*/  FADD.FTZ R34, R33, -R36.reuse ;  /* 0x8000002421227221 */ /* 0x100fe40000010000 */
[----:B------:R-:W-:Y:S02]  /*4670*/  FADD.FTZ R38, R35, -R36 ;  /* 0x8000002423267221 */ /* 0x000fe40000010000 */
[----:B-1----:R-:W-:-:S02]  /*4680*/  FMUL.FTZ R33, R26, R37 ;  /* 0x000000251a217220 */ /* 0x002fc40000410000 */
[-C--:B------:R-:W-:Y:S02]  /*4690*/  FMUL.FTZ R32, R32, R37.reuse ;  /* 0x0000002520207220 */ /* 0x080fe40000410000 */
[-C--:B------:R-:W-:Y:S02]  /*46a0*/  FMUL.FTZ R26, R38, R37.reuse ;  /* 0x00000025261a7220 */ /* 0x080fe40000410000 */
[----:B------:R-:W-:Y:S02]  /*46b0*/  FMUL.FTZ R25, R34, R37 ;  /* 0x0000002522197220 */ /* 0x000fe40000410000 */
[----:B--2---:R-:W-:Y:S02]  /*46c0*/  FFMA.FTZ R38, R28, R33, R30 ;  /* 0x000000211c267223 */ /* 0x004fe4000001001e */
        /* <DEDUP_REMOVED lines=12> */
.L_x_3673:
[----:B------:R-:W-:Y:S01]  /*4790*/  LOP3.LUT P5, RZ, R24, 0x2000000, RZ, 0xc0, !PT ;  /* 0x0200000018ff7812 */ /* 0x000fe200078ac0ff */
[----:B------:R-:W-:-:S12]  /*47a0*/  BSSY B0, `(.L_x_3674) ;  /* 0x000000d000007945 */ /* 0x000fd80003800000 */
[----:B------:R-:W-:Y:S05]  /*47b0*/  @!P5 BRA `(.L_x_3675) ;  /* 0x000000b00000d947 */ /* 0x000fea0003800000 */
[----:B------:R-:W-:Y:S01]  /*47c0*/  SHF.R.S32.HI R32, RZ, 0x1f, R2 ;  /* 0x0000001fff207819 */ /* 0x000fe20000011402 */
[----:B------:R-:W-:Y:S01]  /*47d0*/  IMAD.MOV.U32 R33, RZ, RZ, R65 ;  /* 0x000000ffff217224 */ /* 0x000fe200078e0041 */
[----:B------:R-:W-:-:S03]  /*47e0*/  F2FP.BF16.PACK_AB R39, R39, R38 ;  /* 0x000000262727723e */ /* 0x000fc600000010ff */
        /* <DEDUP_REMOVED lines=8> */
.L_x_3675:
[----:B------:R-:W-:Y:S05]  /*4870*/  BSYNC B0 ;  /* 0x0000000000007941 */ /* 0x000fea0003800000 */
.L_x_3674:
[--C-:B0-----:R-:W-:Y:S01]  /*4880*/  PRMT R35, RZ, 0x5410, R27.reuse ;  /* 0x00005410ff237816 */ /* 0x101fe2000000001b */
[----:B------:R-:W-:Y:S01]  /*4890*/  FFMA.FTZ R25, R28, R25, R30 ;  /* 0x000000191c197223 */ /* 0x000fe2000001001e */
[----:B------:R-:W-:Y:S01]  /*48a0*/  PRMT R39, RZ, 0x7610, R27 ;  /* 0x00007610ff277816 */ /* 0x000fe2000000001b */
        /* <DEDUP_REMOVED lines=12> */
.L_x_3676:
[----:B------:R-:W-:Y:S01]  /*4970*/  LOP3.LUT P5, RZ, R24, 0x1000000, RZ, 0xc0, !PT ;  /* 0x0100000018ff7812 */ /* 0x000fe200078ac0ff */
[----:B------:R-:W-:-:S12]  /*4980*/  BSSY B0, `(.L_x_3677) ;  /* 0x000000d000007945 */ /* 0x000fd80003800000 */
[----:B------:R-:W-:Y:S05]  /*4990*/  @!P5 BRA `(.L_x_3678) ;  /* 0x000000b00000d947 */ /* 0x000fea0003800000 */
[----:B------:R-:W-:Y:S02]  /*49a0*/  SHF.R.S32.HI R26, RZ, 0x1f, R95 ;  /* 0x0000001fff1a7819 */ /* 0x000fe4000001145f */
[----:B------:R-:W-:Y:S02]  /*49b0*/  MOV R27, R65 ;  /* 0x00000041001b7202 */ /* 0x000fe40000000f00 */
[----:B------:R-:W-:Y:S01]  /*49c0*/  F2FP.BF16.PACK_AB R25, R34, R25 ;  /* 0x000000192219723e */ /* 0x000fe200000010ff */
        /* <DEDUP_REMOVED lines=8> */
.L_x_3678:
[----:B------:R-:W-:Y:S05]  /*4a50*/  BSYNC B0 ;  /* 0x0000000000007941 */ /* 0x000fea0003800000 */
.L_x_3677:
[----:B0-----:R-:W-:Y:S01]  /*4a60*/  PRMT R25, RZ, 0x5410, R40 ;  /* 0x00005410ff197816 */ /* 0x001fe20000000028 */
[----:B------:R-:W-:Y:S01]  /*4a70*/  FADD.FTZ R26, R35, -R36 ;  /* 0x80000024231a7221 */ /* 0x000fe20000010000 */
        /* <DEDUP_REMOVED lines=21> */
.L_x_3679:
        /* <DEDUP_REMOVED lines=14> */
.L_x_3681:
[----:B------:R-:W-:Y:S05]  /*4cb0*/  BSYNC B0 ;  /* 0x0000000000007941 */ /* 0x000fea0003800000 */
.L_x_3680:
        /* <DEDUP_REMOVED lines=15> */
.L_x_3682:
        /* <DEDUP_REMOVED lines=14> */
.L_x_3684:
[----:B------:R-:W-:Y:S05]  /*4e90*/  BSYNC B0 ;  /* 0x0000000000007941 */ /* 0x000fea0003800000 */
.L_x_3683:
        /* <DEDUP_REMOVED lines=23> */
.L_x_3685:
        /* <DEDUP_REMOVED lines=14> */
.L_x_3687:
[----:B------:R-:W-:Y:S05]  /*50f0*/  BSYNC B0 ;  /* 0x0000000000007941 */ /* 0x000fea0003800000 */
.L_x_3686:
        /* <DEDUP_REMOVED lines=15> */
.L_x_3688:
        /* <DEDUP_REMOVED lines=14> */
.L_x_3690:
[----:B------:R-:W-:Y:S05]  /*52d0*/  BSYNC B0 ;  /* 0x0000000000007941 */ /* 0x000fea0003800000 */
.L_x_3689:
        /* <DEDUP_REMOVED lines=23> */
.L_x_3691:
[----:B------:R-:W-:Y:S01]  /*5450*/  LOP3.LUT P5, RZ, R24, 0x80000, RZ, 0xc0, !PT ;  /* 0x0008000018ff7812 */ /* 0x000fe200078ac0ff */
[----:B------:R-:W-:-:S12]  /*5460*/  BSSY B0, `(.L_x_3692) ;  /* 0x000000c000007945 */ /* 0x000fd80003800000 */
[----:B------:R-:W-:Y:S05]  /*5470*/  @!P5 BRA `(.L_x_3693) ;  /* 0x000000a00000d947 */ /* 0x000fea0003800000 */
[----:B------:R-:W-:Y:S01]  /*5480*/  MOV R26, R66 ;  /* 0x00000042001a7202 */ /* 0x000fe20000000f00 */
[----:B------:R-:W-:Y:S01]  /*5490*/  IMAD R33, R125, c[0x0][0x1c0], RZ ;  /* 0x000070007d217a24 */ /* 0x000fe200078e02ff */
        /* <DEDUP_REMOVED lines=8> */
.L_x_3693:
[----:B------:R-:W-:Y:S05]  /*5520*/  BSYNC B0 ;  /* 0x0000000000007941 */ /* 0x000fea0003800000 */
.L_x_3692:
        /* <DEDUP_REMOVED lines=15> */
.L_x_3694:
        /* <DEDUP_REMOVED lines=13> */
.L_x_3696:
[----:B------:R-:W-:Y:S05]  /*56f0*/  BSYNC B0 ;  /* 0x0000000000007941 */ /* 0x000fea0003800000 */
.L_x_3695:
        /* <DEDUP_REMOVED lines=23> */
.L_x_3697:
        /* <DEDUP_REMOVED lines=8> */
[----:B------:R-:W-:-:S04]  /*58f0*/  IMAD.WIDE.U32 R26, R88, c[0x0][0x1c0], R26 ;  /* 0x00007000581a7a25 */ /* 0x000fc800078e001a */
[----:B------:R-:W-:Y:S01]  /*5900*/  IMAD.IADD R33, R27, 0x1, R33 ;  /* 0x000000011b217824 */ /* 0x000fe200078e0221 */
[----:B------:R-:W-:-:S04]  /*5910*/  LEA R32, P5, R26, c[0x0][0x160], 0x1 ;  /* 0x000058001a207a11 */ /* 0x000fc800078a08ff */
[----:B------:R-:W-:-:S05]  /*5920*/  LEA.HI.X R33, R26, c[0x0][0x164], R33, 0x1, P5 ;  /* 0x000059001a217a11 */ /* 0x000fca00028f0c21 */
[----:B------:R0:W-:Y:S04]  /*5930*/  STG.E [R32.64], R35 ;  /* 0x0000002320007986 */ /* 0x0001e8000c101906 */
.L_x_3699:
[----:B------:R-:W-:Y:S05]  /*5940*/  BSYNC B0 ;  /* 0x0000000000007941 */ /* 0x000fea0003800000 */
.L_x_3698:
[----:B------:R-:W-:Y:S01]  /*5950*/  PRMT R39, RZ, 0x5410, R47 ;  /* 0x00005410ff277816 */ /* 0x000fe2000000002f */
[----:B------:R-:W-:Y:S01]  /*5960*/  FFMA.FTZ R25, R28, R25, R30 ;  /* 0x000000191c197223 */ /* 0x000fe2000001001e */
[----:B0-----:R-:W-:Y:S01]  /*5970*/  PRMT R35, RZ, 0x5410, R48 ;  /* 0x00005410ff237816 */ /* 0x001fe20000000030 */
        /* <DEDUP_REMOVED lines=12> */
.L_x_3700:
        /* <DEDUP_REMOVED lines=13> */
.L_x_3702:
[----:B------:R-:W-:Y:S05]  /*5b10*/  BSYNC B0 ;  /* 0x0000000000007941 */ /* 0x000fea0003800000 */
.L_x_3701:
[----:B0-----:R-:W-:Y:S01]  /*5b20*/  PRMT R25, RZ, 0x5410, R61 ;  /* 0x00005410ff197816 */ /* 0x001fe2000000003d */
[----:B------:R-:W-:Y:S01]  /*5b30*/  FADD.FTZ R80, R39, -R36 ;  /* 0x8000002427507221 */ /* 0x000fe20000010000 */
[----:B------:R-:W-:Y:S01]  /*5b40*/  PRMT R27, RZ, 0x5410, R50 ;  /* 0x00005410ff1b7816 */ /* 0x000fe20000000032 */
[----:B------:R-:W-:Y:S01]  /*5b50*/  FADD.FTZ R72, R35, -R36 ;  /* 0x8000002423487221 */ /* 0x000fe20000010000 */
[----:B------:R-:W-:Y:S01]  /*5b60*/  PRMT R33, RZ, 0x5410, R52 ;  /* 0x00005410ff217816 */ /* 0x000fe20000000034 */
[--C-:B------:R-:W-:Y:S01]  /*5b70*/  FADD.FTZ R40, R25, -R36.reuse ;  /* 0x8000002419287221 */ /* 0x100fe20000010000 */
[----:B------:R-:W-:Y:S01]  /*5b80*/  PRMT R25, RZ, 0x5410, R63 ;  /* 0x00005410ff197816 */ /* 0x000fe2000000003f */
[----:B------:R-:W-:Y:S01]  /*5b90*/  FADD.FTZ R70, R27, -R36 ;  /* 0x800000241b467221 */ /* 0x000fe20000010000 */
[----:B------:R-:W-:Y:S01]  /*5ba0*/  PRMT R43, RZ, 0x5410, R54 ;  /* 0x00005410ff2b7816 */ /* 0x000fe20000000036 */
[--C-:B------:R-:W-:Y:S01]  /*5bb0*/  FADD.FTZ R46, R33, -R36.reuse ;  /* 0x80000024212e7221 */ /* 0x100fe20000010000 */
        /* <DEDUP_REMOVED lines=11> */
[----:B------:R-:W-:Y:S01]  /*5c70*/  FADD.FTZ R59, R59, -R36 ;  /* 0x800000243b3b7221 */ /* 0x000fe20000010000 */
[----:B------:R-:W-:Y:S01]  /*5c80*/  PRMT R81, RZ, 0x5410, R58 ;  /* 0x00005410ff517816 */ /* 0x000fe2000000003a */
[--C-:B------:R-:W-:Y:S01]  /*5c90*/  FADD.FTZ R32, R25, -R36.reuse ;  /* 0x8000002419207221 */ /* 0x100fe20000010000 */
[----:B------:R-:W-:Y:S01]  /*5ca0*/  PRMT R25, RZ, 0x5410, R77 ;  /* 0x00005410ff197816 */ /* 0x000fe2000000004d */
[----:B------:R-:W-:Y:S01]  /*5cb0*/  FADD.FTZ R45, R45, -R36 ;  /* 0x800000242d2d7221 */ /* 0x000fe20000010000 */
        /* <DEDUP_REMOVED lines=19> */
[-C--:B------:R-:W-:Y:S01]  /*5df0*/  FMUL.FTZ R80, R80, R37.reuse ;  /* 0x0000002550507220 */ /* 0x080fe20000410000 */
        /* <DEDUP_REMOVED lines=37> */
[----:B------:R-:W-:-:S02]  /*6050*/  FMUL.FTZ R26, R26, R37 ;  /* 0x000000251a1a7220 */ /* 0x000fc40000410000 */
[-C--:B------:R-:W-:Y:S02]  /*6060*/  FMUL.FTZ R25, R25, R37.reuse ;  /* 0x0000002519197220 */ /* 0x080fe40000410000 */
[----:B------:R-:W-:Y:S02]  /*6070*/  FMUL.FTZ R73, R73, R37 ;  /* 0x0000002549497220 */ /* 0x000fe40000410000 */
[C-C-:B------:R-:W-:Y:S02]  /*6080*/  FFMA.FTZ R80, R28.reuse, R80, R30.reuse ;  /* 0x000000501c507223 */ /* 0x140fe4000001001e */
[C-C-:B------:R-:W-:Y:S02]  /*6090*/  FFMA.FTZ R72, R28.reuse, R72, R30.reuse ;  /* 0x000000481c487223 */ /* 0x140fe4000001001e */
[C-C-:B------:R-:W-:Y:S02]  /*60a0*/  FFMA.FTZ R71, R28.reuse, R71, R30.reuse ;  /* 0x000000471c477223 */ /* 0x140fe4000001001e */
[----:B------:R-:W-:-:S02]  /*60b0*/  FFMA.FTZ R70, R28, R70, R30 ;  /* 0x000000461c467223 */ /* 0x000fc4000001001e */
[C-C-:B------:R-:W-:Y:S02]  /*60c0*/  FFMA.FTZ R59, R28.reuse, R59, R30.reuse ;  /* 0x0000003b1c3b7223 */ /* 0x140fe4000001001e */
[C-C-:B------:R-:W-:Y:S02]  /*60d0*/  FFMA.FTZ R46, R28.reuse, R46, R30.reuse ;  /* 0x0000002e1c2e7223 */ /* 0x140fe4000001001e */
        /* <DEDUP_REMOVED lines=16> */
[--C-:B------:R-:W-:Y:S02]  /*61e0*/  FADD.FTZ R47, R47, -R36.reuse ;  /* 0x800000242f2f7221 */ /* 0x100fe40000010000 */
[--C-:B------:R-:W-:Y:S02]  /*61f0*/  FADD.FTZ R48, R48, -R36.reuse ;  /* 0x8000002430307221 */ /* 0x100fe40000010000 */
[--C-:B------:R-:W-:Y:S02]  /*6200*/  FADD.FTZ R30, R52, -R36.reuse ;  /* 0x80000024341e7221 */ /* 0x100fe40000010000 */
[--C-:B------:R-:W-:Y:S02]  /*6210*/  FADD.FTZ R62, R62, -R36.reuse ;  /* 0x800000243e3e7221 */ /* 0x100fe40000010000 */
[--C-:B------:R-:W-:Y:S02]  /*6220*/  FADD.FTZ R49, R49, -R36.reuse ;  /* 0x8000002431317221 */ /* 0x100fe40000010000 */
[----:B------:R-:W-:-:S02]  /*6230*/  FADD.FTZ R50, R50, -R36 ;  /* 0x8000002432327221 */ /* 0x000fc40000010000 */
        /* <DEDUP_REMOVED lines=15> */
[----:B------:R-:W-:Y:S02]  /*6330*/  FADD.FTZ R56, R56, -R36 ;  /* 0x8000002438387221 */ /* 0x000fe40000010000 */
[-C--:B------:R-:W-:Y:S02]  /*6340*/  FMUL.FTZ R52, R47, R37.reuse ;  /* 0x000000252f347220 */ /* 0x080fe40000410000 */
[----:B------:R-:W-:-:S02]  /*6350*/  FMUL.FTZ R36, R48, R37 ;  /* 0x0000002530247220 */ /* 0x000fc40000410000 */
[-C--:B------:R-:W-:Y:S02]  /*6360*/  FMUL.FTZ R30, R30, R37.reuse ;  /* 0x000000251e1e7220 */ /* 0x080fe40000410000 */
[-C--:B------:R-:W-:Y:S02]  /*6370*/  FMUL.FTZ R47, R62, R37.reuse ;  /* 0x000000253e2f7220 */ /* 0x080fe40000410000 */
[-C--:B------:R-:W-:Y:S02]  /*6380*/  FMUL.FTZ R49, R49, R37.reuse ;  /* 0x0000002531317220 */ /* 0x080fe40000410000 */
[-C--:B------:R-:W-:Y:S02]  /*6390*/  FMUL.FTZ R50, R50, R37.reuse ;  /* 0x0000002532327220 */ /* 0x080fe40000410000 */
        /* <DEDUP_REMOVED lines=49> */
.L_x_3703:
        /* <DEDUP_REMOVED lines=13> */
.L_x_3705:
[----:B------:R-:W-:Y:S05]  /*6780*/  BSYNC B0 ;  /* 0x0000000000007941 */ /* 0x000fea0003800000 */
.L_x_3704:
        /* <DEDUP_REMOVED lines=11> */
.L_x_3706:
[----:B------:R-:W-:Y:S01]  /*6840*/  LOP3.LUT P5, RZ, R24, 0x4000, RZ, 0xc0, !PT ;  /* 0x0000400018ff7812 */ /* 0x000fe200078ac0ff */
[----:B------:R-:W-:-:S12]  /*6850*/  BSSY B0, `(.L_x_3707) ;  /* 0x000000c000007945 */ /* 0x000fd80003800000 */
        /* <DEDUP_REMOVED lines=11> */
.L_x_3708:
[----:B------:R-:W-:Y:S05]  /*6910*/  BSYNC B0 ;  /* 0x0000000000007941 */ /* 0x000fea0003800000 */
.L_x_3707:
        /* <DEDUP_REMOVED lines=11> */
.L_x_3709:
[----:B------:R-:W-:Y:S01]  /*69d0*/  LOP3.LUT P5, RZ, R24, 0x2000, RZ, 0xc0, !PT ;  /* 0x0000200018ff7812 */ /* 0x000fe200078ac0ff */
[----:B------:R-:W-:-:S12]  /*69e0*/  BSSY B0, `(.L_x_3710) ;  /* 0x000000c000007945 */ /* 0x000fd80003800000 */
[----:B------:R-:W-:Y:S05]  /*69f0*/  @!P5 BRA `(.L_x_3711) ;  /* 0x000000a00000d947 */ /* 0x000fea0003800000 */
[----:B------:R-:W-:Y:S01]  /*6a00*/  MOV R52, R66 ;  /* 0x0000004200347202 */ /* 0x000fe20000000f00 */
[----:B0-----:R-:W-:Y:S01]  /*6a10*/  IMAD R29, R119, c[0x0][0x1c0], RZ ;  /* 0x00007000771d7a24 */ /* 0x001fe200078e02ff */
        /* <DEDUP_REMOVED lines=8> */
.L_x_3711:
[----:B------:R-:W-:Y:S05]  /*6aa0*/  BSYNC B0 ;  /* 0x0000000000007941 */ /* 0x000fea0003800000 */
.L_x_3710:
        /* <DEDUP_REMOVED lines=11> */
.L_x_3712:
        /* <DEDUP_REMOVED lines=13> */
.L_x_3714:
[----:B------:R-:W-:Y:S05]  /*6c30*/  BSYNC B0 ;  /* 0x0000000000007941 */ /* 0x000fea0003800000 */
.L_x_3713:
        /* <DEDUP_REMOVED lines=11> */
.L_x_3715:
        /* <DEDUP_REMOVED lines=13> */
.L_x_3717:
[----:B------:R-:W-:Y:S05]  /*6dc0*/  BSYNC B0 ;  /* 0x0000000000007941 */ /* 0x000fea0003800000 */
.L_x_3716:
        /* <DEDUP_REMOVED lines=11> */
.L_x_3718:
        /* <DEDUP_REMOVED lines=13> */
.L_x_3720:
[----:B------:R-:W-:Y:S05]  /*6f50*/  BSYNC B0 ;  /* 0x0000000000007941 */ /* 0x000fea0003800000 */
.L_x_3719:
        /* <DEDUP_REMOVED lines=11> */
.L_x_3721:
[----:B------:R-:W-:Y:S01]  /*7010*/  LOP3.LUT P5, RZ, R24, 0x200, RZ, 0xc0, !PT ;  /* 0x0000020018ff7812 */ /* 0x000fe200078ac0ff */
[----:B------:R-:W-:-:S12]  /*7020*/  BSSY B0, `(.L_x_3722) ;  /* 0x000000c000007945 */ /* 0x000fd80003800000 */
[----:B------:R-:W-:Y:S05]  /*7030*/  @!P5 BRA `(.L_x_3723) ;  /* 0x000000a00000d947 */ /* 0x000fea0003800000 */
        /* <DEDUP_REMOVED lines=10> */
.L_x_3723:
[----:B------:R-:W-:Y:S05]  /*70e0*/  BSYNC B0 ;  /* 0x0000000000007941 */ /* 0x000fea0003800000 */
.L_x_3722:
        /* <DEDUP_REMOVED lines=11> */
.L_x_3724:
        /* <DEDUP_REMOVED lines=8> */
[----:B------:R-:W-:Y:S02]  /*7220*/  IADD3 R29, R53, R29, RZ ;  /* 0x0000001d351d7210 */ /* 0x000fe40007ffe0ff */
[----:B------:R-:W-:-:S04]  /*7230*/  LEA R56, P5, R52, c[0x0][0x160], 0x1 ;  /* 0x0000580034387a11 */ /* 0x000fc800078a08ff */
[----:B------:R-:W-:Y:S02]  /*7240*/  LEA.HI.X R57, R52, c[0x0][0x164], R29, 0x1, P5 ;  /* 0x0000590034397a11 */ /* 0x000fe400028f0c1d */
[----:B------:R-:W-:-:S05]  /*7250*/  F2FP.BF16.PACK_AB R29, R68, R44 ;  /* 0x0000002c441d723e */ /* 0x000fca00000010ff */
[----:B------:R0:W-:Y:S02]  /*7260*/  STG.E [R56.64], R29 ;  /* 0x0000001d38007986 */ /* 0x0001e4000c101906 */
.L_x_3726:
[----:B------:R-:W-:Y:S05]  /*7270*/  BSYNC B0 ;  /* 0x0000000000007941 */ /* 0x000fea0003800000 */
.L_x_3725:
        /* <DEDUP_REMOVED lines=11> */
.L_x_3727:
[----:B------:R-:W-:Y:S01]  /*7330*/  LOP3.LUT P5, RZ, R24, 0x80, RZ, 0xc0, !PT ;  /* 0x0000008018ff7812 */ /* 0x000fe200078ac0ff */
[----:B------:R-:W-:-:S12]  /*7340*/  BSSY B0, `(.L_x_3728) ;  /* 0x000000c000007945 */ /* 0x000fd80003800000 */
[----:B------:R-:W-:Y:S05]  /*7350*/  @!P5 BRA `(.L_x_3729) ;  /* 0x000000a00000d947 */ /* 0x000fea0003800000 */
[----:B0-----:R-:W-:Y:S01]  /*7360*/  MOV R45, R65 ;  /* 0x00000041002d7202 */ /* 0x001fe20000000f00 */
        /* <DEDUP_REMOVED lines=9> */
.L_x_3729:
[----:B------:R-:W-:Y:S05]  /*7400*/  BSYNC B0 ;  /* 0x0000000000007941 */ /* 0x000fea0003800000 */
.L_x_3728:
        /* <DEDUP_REMOVED lines=11> */
.L_x_3730:
        /* <DEDUP_REMOVED lines=13> */
.L_x_3732:
[----:B------:R-:W-:Y:S05]  /*7590*/  BSYNC B0 ;  /* 0x0000000000007941 */ /* 0x000fea0003800000 */
.L_x_3731:
        /* <DEDUP_REMOVED lines=11> */
.L_x_3733:
[----:B------:R-:W-:Y:S01]  /*7650*/  LOP3.LUT P5, RZ, R24, 0x20, RZ, 0xc0, !PT ;  /* 0x0000002018ff7812 */ /* 0x000fe200078ac0ff */
[----:B------:R-:W-:-:S12]  /*7660*/  BSSY B0, `(.L_x_3734) ;  /* 0x000000c000007945 */ /* 0x000fd80003800000 */
[----:B------:R-:W-:Y:S05]  /*7670*/  @!P5 BRA `(.L_x_3735) ;  /* 0x000000a00000d947 */ /* 0x000fea0003800000 */
[----:B------:R-:W-:Y:S01]  /*7680*/  MOV R42, R66 ;  /* 0x00000042002a7202 */ /* 0x000fe20000000f00 */
[----:B------:R-:W-:Y:S01]  /*7690*/  IMAD R44, R106, c[0x0][0x1c0], RZ ;  /* 0x000070006a2c7a24 */ /* 0x000fe200078e02ff */
[----:B------:R-:W-:Y:S01]  /*76a0*/  F2FP.BF16.PACK_AB R41, R30, R41 ;  /* 0x000000291e29723e */ /* 0x000fe200000010ff */
[----:B0-----:R-:W-:Y:S02]  /*76b0*/  IMAD.MOV.U32 R43, RZ, RZ, R65 ;  /* 0x000000ffff2b7224 */ /* 0x001fe400078e0041 */
[C---:B------:R-:W-:Y:S02]  /*76c0*/  IMAD R29, R7.reuse, c[0x0][0x1c4], R44 ;  /* 0x00007100071d7a24 */ /* 0x040fe400078e022c */
[----:B------:R-:W-:-:S05]  /*76d0*/  IMAD.WIDE.U32 R42, R7, c[0x0][0x1c0], R42 ;  /* 0x00007000072a7a25 */ /* 0x000fca00078e002a */
[----:B------:R-:W-:Y:S02]  /*76e0*/  IADD3 R29, R43, R29, RZ ;  /* 0x0000001d2b1d7210 */ /* 0x000fe40007ffe0ff */
[----:B------:R-:W-:-:S04]  /*76f0*/  LEA R44, P5, R42, c[0x0][0x160], 0x1 ;  /* 0x000058002a2c7a11 */ /* 0x000fc800078a08ff */
[----:B------:R-:W-:-:S05]  /*7700*/  LEA.HI.X R45, R42, c[0x0][0x164], R29, 0x1, P5 ;  /* 0x000059002a2d7a11 */ /* 0x000fca00028f0c1d */
[----:B------:R0:W-:Y:S04]  /*7710*/  STG.E [R44.64], R41 ;  /* 0x000000292c007986 */ /* 0x0001e8000c101906 */
.L_x_3735:
[----:B------:R-:W-:Y:S05]  /*7720*/  BSYNC B0 ;  /* 0x0000000000007941 */ /* 0x000fea0003800000 */
.L_x_3734:
        /* <DEDUP_REMOVED lines=11> */
.L_x_3736:
        /* <DEDUP_REMOVED lines=13> */
.L_x_3738:
[----:B------:R-:W-:Y:S05]  /*78b0*/  BSYNC B0 ;  /* 0x0000000000007941 */ /* 0x000fea0003800000 */
.L_x_3737:
        /* <DEDUP_REMOVED lines=11> */
.L_x_3739:
        /* <DEDUP_REMOVED lines=8> */
[----:B------:R-:W-:-:S04]  /*79f0*/  IMAD.WIDE.U32 R30, R9, c[0x0][0x1c0], R30 ;  /* 0x00007000091e7a25 */ /* 0x000fc800078e001e */
[----:B------:R-:W-:Y:S01]  /*7a00*/  IMAD.IADD R29, R31, 0x1, R29 ;  /* 0x000000011f1d7824 */ /* 0x000fe200078e021d */
[----:B------:R-:W-:-:S04]  /*7a10*/  LEA R40, P5, R30, c[0x0][0x160], 0x1 ;  /* 0x000058001e287a11 */ /* 0x000fc800078a08ff */
[----:B------:R-:W-:-:S05]  /*7a20*/  LEA.HI.X R41, R30, c[0x0][0x164], R29, 0x1, P5 ;  /* 0x000059001e297a11 */ /* 0x000fca00028f0c1d */
[----:B------:R0:W-:Y:S04]  /*7a30*/  STG.E [R40.64], R37 ;  /* 0x0000002528007986 */ /* 0x0001e8000c101906 */
.L_x_3741:
[----:B------:R-:W-:Y:S05]  /*7a40*/  BSYNC B0 ;  /* 0x0000000000007941 */ /* 0x000fea0003800000 */
.L_x_3740:
        /* <DEDUP_REMOVED lines=11> */
.L_x_3742:
        /* <DEDUP_REMOVED lines=13> */
.L_x_3744:
[----:B------:R-:W-:Y:S05]  /*7bd0*/  BSYNC B0 ;  /* 0x0000000000007941 */ /* 0x000fea0003800000 */
.L_x_3743:
        /* <DEDUP_REMOVED lines=11> */
.L_x_3745:
        /* <DEDUP_REMOVED lines=13> */
.L_x_3747:
[----:B------:R-:W-:Y:S05]  /*7d60*/  BSYNC B0 ;  /* 0x0000000000007941 */ /* 0x000fea0003800000 */
.L_x_3746:
        /* <DEDUP_REMOVED lines=11> */
.L_x_3748:
        /* <DEDUP_REMOVED lines=13> */
.L_x_3750:
[----:B------:R-:W-:Y:S05]  /*7ef0*/  BSYNC B0 ;  /* 0x0000000000007941 */ /* 0x000fea0003800000 */
.L_x_3749:
        /* <DEDUP_REMOVED lines=11> */
.L_x_3751:
[----:B------:R-:W-:Y:S01]  /*7fb0*/  BSSY B0, `(.L_x_3752) ;  /* 0x000000c000007945 */ /* 0x000fe20003800000 */
        /* <DEDUP_REMOVED lines=11> */
.L_x_3753:
[----:B------:R-:W-:Y:S05]  /*8070*/  BSYNC B0 ;  /* 0x0000000000007941 */ /* 0x000fea0003800000 */
.L_x_3752:
        /* <DEDUP_REMOVED lines=11> */
.L_x_3754:
        /* <DEDUP_REMOVED lines=12> */
.L_x_3756:
[----:B------:R-:W-:Y:S05]  /*81f0*/  BSYNC B0 ;  /* 0x0000000000007941 */ /* 0x000fea0003800000 */
.L_x_3755:
        /* <DEDUP_REMOVED lines=11> */
.L_x_3757:
        /* <DEDUP_REMOVED lines=12> */
.L_x_3759:
[----:B------:R-:W-:Y:S05]  /*8370*/  BSYNC B0 ;  /* 0x0000000000007941 */ /* 0x000fea0003800000 */
.L_x_3758:
        /* <DEDUP_REMOVED lines=11> */
.L_x_3760:
[----:B------:R-:W-:Y:S01]  /*8430*/  BSSY B0, `(.L_x_3761) ;  /* 0x000000c000007945 */ /* 0x000fe20003800000 */
[----:B------:R-:W-:Y:S05]  /*8440*/  @!P1 BRA `(.L_x_3762) ;  /* 0x000000a000009947 */ /* 0x000fea0003800000 */
[----:B------:R-:W-:Y:S01]  /*8450*/  MOV R30, R66 ;  /* 0x00000042001e7202 */ /* 0x000fe20000000f00 */
[----:B0-----:R-:W-:Y:S01]  /*8460*/  IMAD R27, R97, c[0x0][0x1c0], RZ ;  /* 0x00007000611b7a24 */ /* 0x001fe200078e02ff */
[----:B------:R-:W-:-:S03]  /*8470*/  MOV R31, R65 ;  /* 0x00000041001f7202 */ /* 0x000fc60000000f00 */
[C---:B------:R-:W-:Y:S02]  /*8480*/  IMAD R27, R16.reuse, c[0x0][0x1c4], R27 ;  /* 0x00007100101b7a24 */ /* 0x040fe400078e021b */
[----:B------:R-:W-:-:S04]  /*8490*/  IMAD.WIDE.U32 R30, R16, c[0x0][0x1c0], R30 ;  /* 0x00007000101e7a25 */ /* 0x000fc800078e001e */
[----:B------:R-:W-:Y:S01]  /*84a0*/  IMAD.IADD R27, R31, 0x1, R27 ;  /* 0x000000011f1b7824 */ /* 0x000fe200078e021b */
[----:B------:R-:W-:-:S04]  /*84b0*/  LEA R32, P5, R30, c[0x0][0x160], 0x1 ;  /* 0x000058001e207a11 */ /* 0x000fc800078a08ff */
[----:B------:R-:W-:Y:S02]  /*84c0*/  LEA.HI.X R33, R30, c[0x0][0x164], R27, 0x1, P5 ;  /* 0x000059001e217a11 */ /* 0x000fe400028f0c1b */
[----:B------:R-:W-:-:S05]  /*84d0*/  F2FP.BF16.PACK_AB R27, R58, R26 ;  /* 0x0000001a3a1b723e */ /* 0x000fca00000010ff */
[----:B------:R0:W-:Y:S02]  /*84e0*/  STG.E [R32.64], R27 ;  /* 0x0000001b20007986 */ /* 0x0001e4000c101906 */
.L_x_3762:
[----:B------:R-:W-:Y:S05]  /*84f0*/  BSYNC B0 ;  /* 0x0000000000007941 */ /* 0x000fea0003800000 */
.L_x_3761:
        /* <DEDUP_REMOVED lines=11> */
.L_x_3763:
[----:B------:R-:W-:Y:S01]  /*85b0*/  BSSY B0, `(.L_x_3764) ;  /* 0x000000c000007945 */ /* 0x000fe20003800000 */
[----:B------:R-:W-:Y:S05]  /*85c0*/  @!P0 BRA `(.L_x_3765) ;  /* 0x000000a000008947 */ /* 0x000fea0003800000 */
[----:B------:R-:W-:Y:S01]  /*85d0*/  MOV R26, R66 ;  /* 0x00000042001a7202 */ /* 0x000fe20000000f00 */
[----:B------:R-:W-:Y:S01]  /*85e0*/  IMAD R30, R96, c[0x0][0x1c0], RZ ;  /* 0x00007000601e7a24 */ /* 0x000fe200078e02ff */
[----:B0-----:R-:W-:Y:S02]  /*85f0*/  MOV R27, R65 ;  /* 0x00000041001b7202 */ /* 0x001fe40000000f00 */
[----:B------:R-:W-:Y:S01]  /*8600*/  F2FP.BF16.PACK_AB R25, R60, R25 ;  /* 0x000000193c19723e */ /* 0x000fe200000010ff */
[C---:B------:R-:W-:Y:S02]  /*8610*/  IMAD R29, R17.reuse, c[0x0][0x1c4], R30 ;  /* 0x00007100111d7a24 */ /* 0x040fe400078e021e */
[----:B------:R-:W-:-:S05]  /*8620*/  IMAD.WIDE.U32 R26, R17, c[0x0][0x1c0], R26 ;  /* 0x00007000111a7a25 */ /* 0x000fca00078e001a */
[----:B------:R-:W-:Y:S02]  /*8630*/  IADD3 R29, R27, R29, RZ ;  /* 0x0000001d1b1d7210 */ /* 0x000fe40007ffe0ff */
[----:B------:R-:W-:-:S04]  /*8640*/  LEA R30, P5, R26, c[0x0][0x160], 0x1 ;  /* 0x000058001a1e7a11 */ /* 0x000fc800078a08ff */
[----:B------:R-:W-:-:S05]  /*8650*/  LEA.HI.X R31, R26, c[0x0][0x164], R29, 0x1, P5 ;  /* 0x000059001a1f7a11 */ /* 0x000fca00028f0c1d */
[----:B------:R0:W-:Y:S04]  /*8660*/  STG.E [R30.64], R25 ;  /* 0x000000191e007986 */ /* 0x0001e8000c101906 */
.L_x_3765:
[----:B------:R-:W-:Y:S05]  /*8670*/  BSYNC B0 ;  /* 0x0000000000007941 */ /* 0x000fea0003800000 */
.L_x_3764:
        /* <DEDUP_REMOVED lines=11> */
.L_x_3766:
[----:B0-----:R-:W0:Y:S01]  /*8730*/  S2R R25, SR_TID.X ;  /* 0x0000000000197919 */ /* 0x001e220000002100 */
[----:B------:R-:W-:Y:S01]  /*8740*/  ISETP.GE.U32.AND P5, PT, R23, c[0x0][0x1c8], PT ;  /* 0x0000720017007a0c */ /* 0x000fe20003fa6070 */
[----:B------:R-:W-:Y:S03]  /*8750*/  BSSY B0, `(.L_x_3767) ;  /* 0x000000e000007945 */ /* 0x000fe60003800000 */
[----:B------:R-:W-:-:S04]  /*8760*/  ISETP.GE.AND.EX P5, PT, R55, c[0x0][0x1cc], PT, P5 ;  /* 0x0000730037007a0c */ /* 0x000fc80003fa6350 */
[----:B0-----:R-:W-:-:S13]  /*8770*/  ISETP.GT.U32.OR P5, PT, R25, 0x187, P5 ;  /* 0x000001871900780c */ /* 0x001fda0002fa4470 */
        /* <DEDUP_REMOVED lines=11> */
.L_x_3768:
[----:B------:R-:W-:Y:S05]  /*8830*/  BSYNC B0 ;  /* 0x0000000000007941 */ /* 0x000fea0003800000 */
.L_x_3767:
[----:B------:R-:W-:Y:S02]  /*8840*/  IADD3 R19, R19, c[0x0][0x10], RZ ;  /* 0x0000040013137a10 */ /* 0x000fe40007ffe0ff */
[----:B------:R-:W-:Y:S02]  /*8850*/  IADD3 R20, R20, 0x1, RZ ;  /* 0x0000000114147810 */ /* 0x000fe40007ffe0ff */
[----:B------:R-:W-:-:S13]  /*8860*/  ISETP.GE.AND P5, PT, R19, UR4, PT ;  /* 0x0000000413007c0c */ /* 0x000fda000bfa6270 */
[----:B------:R-:W-:Y:S01]  /*8870*/  @P5 CALL.REL.NOINC `(.L_x_3769) ;  /* 0x0000001000005944 */ /* 0x000fe20003c00000 */
[----:B------:R-:W-:Y:S05]  /*8880*/  BRA `(.L_x_3770) ;  /* 0xffff83e000007947 */ /* 0x000fea000383ffff */
.L_x_3769:
[----:B------:R-:W-:Y:S05]  /*8890*/  EXIT ;  /* 0x000000000000794d */ /* 0x000fea0003800000 */
.L_x_3771:
        /* <DEDUP_REMOVED lines=14> */
.L_x_5644:


//--------------------- .text._Z35group_norm_nhwc_fwd_one_pass_kernelI11Bf16IOFp32WLi512ELi98ELi392EEv26Group_norm_nhwc_fwd_params --------------------------
	.section	.text._Z35group_norm_nhwc_fwd_one_pass_kernelI11Bf16IOFp32WLi512ELi98ELi392EEv26Group_norm_nhwc_fwd_params,"ax",@progbits
	.sectioninfo	@"SHI_REGISTERS=128"
	.align	128
        .global         _Z35group_norm_nhwc_fwd_one_pass_kernelI11Bf16IOFp32WLi512ELi98ELi392EEv26Group_norm_nhwc_fwd_params
        .type           _Z35group_norm_nhwc_fwd_one_pass_kernelI11Bf16IOFp32WLi512ELi98ELi392EEv26Group_norm_nhwc_fwd_params,@function
        .size           _Z35group_norm_nhwc_fwd_one_pass_kernelI11Bf16IOFp32WLi512ELi98ELi392EEv26Group_norm_nhwc_fwd_params,(.L_x_5645 - _Z35group_norm_nhwc_fwd_one_pass_kernelI11Bf16IOFp32WLi512ELi98ELi392EEv26Group_norm_nhwc_fwd_params)
        .other          _Z35group_norm_nhwc_fwd_one_pass_kernelI11Bf16IOFp32WLi512ELi98ELi392EEv26Group_norm_nhwc_fwd_params,@"STO_CUDA_ENTRY STV_DEFAULT"
_Z35group_norm_nhwc_fwd_one_pass_kernelI11Bf16IOFp32WLi512ELi98ELi392EEv26Group_norm_nhwc_fwd_params:
.text._Z35group_norm_nhwc_fwd_one_pass_kernelI11Bf16IOFp32WLi512ELi98ELi392EEv26Group_norm_nhwc_fwd_params:
[----:B------:R-:W-:-:S03]  /*0000*/  IMAD.MOV.U32 R1, RZ, RZ, c[0x0][0x28] ;  /* 0x00000a00ff017624 */ /* 0x000fc600078e00ff */
[----:B------:R-:W0:Y:S01]  /*0010*/  S2R R118, SR_CTAID.Y ;  /* 0x0000000000767919 */ /* 0x000e220000002600 */
[----:B------:R-:W-:Y:S01]  /*0020*/  ULDC UR4, c[0x0][0x1d8] ;  /* 0x0000760000047ab9 */ /* 0x000fe20000000800 */
[----:B------:R-:W-:Y:S01]  /*0030*/  IADD3 R1, R1, -0x120, RZ ;  /* 0xfffffee001017810 */ /* 0x000fe20007ffe0ff */
[----:B------:R-:W-:Y:S02]  /*0040*/  ULDC UR5, c[0x0][0x1a8] ;  /* 0x00006a0000057ab9 */ /* 0x000fe40000000800 */
[----:B------:R-:W-:-:S06]  /*0050*/  UIMAD UR4, UR4, UR5, URZ ;  /* 0x00000005040472a4 */ /* 0x000fcc000f8e023f */
[----:B0-----:R-:W-:-:S13]  /*0060*/  ISETP.GE.AND P0, PT, R118, UR4, PT ;  /* 0x0000000476007c0c */ /* 0x001fda000bf06270 */
[----:B------:R-:W-:Y:S05]  /*0070*/  @P0 EXIT ;  /* 0x000000000000094d */ /* 0x000fea0003800000 */
[----:B------:R-:W0:Y:S01]  /*0080*/  S2R R5, SR_TID.X ;  /* 0x0000000000057919 */ /* 0x000e220000002100 */
[----:B------:R-:W-:Y:S02]  /*0090*/  ULDC.U8 UR5, c[0x0][0x1dc] ;  /* 0x0000770000057ab9 */ /* 0x000fe40000000000 */
[----:B------:R-:W-:Y:S01]  /*00a0*/  ULDC.64 UR6, c[0x0][0x118] ;  /* 0x0000460000067ab9 */ /* 0x000fe20000000a00 */
[----:B------:R-:W1:Y:S04]  /*00b0*/  S2R R117, SR_CTAID.X ;  /* 0x0000000000757919 */ /* 0x000e680000002500 */
[----:B------:R2:W-:Y:S01]  /*00c0*/  STL [R1+0x110], RZ ;  /* 0x000110ff01007387 */ /* 0x0005e20000100800 */
[----:B0-----:R-:W-:Y:S01]  /*00d0*/  IMAD.WIDE.U32 R2, R5, 0x5397829d, RZ ;  /* 0x5397829d05027825 */ /* 0x001fe200078e00ff */
[----:B------:R-:W-:-:S04]  /*00e0*/  SHF.R.S32.HI R0, RZ, 0x1f, R5 ;  /* 0x0000001fff007819 */ /* 0x000fc80000011405 */
[----:B------:R-:W-:Y:S02]  /*00f0*/  SHF.R.U32.HI R4, RZ, 0x4, R3 ;  /* 0x00000004ff047819 */ /* 0x000fe40000011603 */
[----:B------:R-:W-:-:S03]  /*0100*/  LEA.HI R2, R0, R5, RZ, 0x5 ;  /* 0x0000000500027211 */ /* 0x000fc600078f28ff */
[----:B------:R-:W-:Y:S01]  /*0110*/  IMAD R0, R4, -0x31, R5 ;  /* 0xffffffcf04007824 */ /* 0x000fe200078e0205 */
[----:B------:R-:W-:Y:S01]  /*0120*/  SHF.R.S32.HI R2, RZ, 0x5, R2 ;  /* 0x00000005ff027819 */ /* 0x000fe20000011402 */
[----:B-1----:R-:W-:Y:S02]  /*0130*/  IMAD R119, R117, c[0x0][0x1e4], R4 ;  /* 0x0000790075777a24 */ /* 0x002fe400078e0204 */
[----:B------:R-:W-:-:S05]  /*0140*/  IMAD.SHL.U32 R0, R0, 0x2, RZ ;  /* 0x0000000200007824 */ /* 0x000fca00078e00ff */
[----:B------:R2:W-:Y:S02]  /*0150*/  STL [R1+0x114], R0 ;  /* 0x0001140001007387 */ /* 0x0005e40000100800 */
.L_x_3788:
[----:B------:R-:W3:Y:S01]  /*0160*/  LDL R8, [R1+0x114] ;  /* 0x0001140001087983 */ /* 0x000ee20000100800 */
[----:B------:R-:W-:Y:S02]  /*0170*/  IABS R5, c[0x0][0x1d8] ;  /* 0x0000760000057a13 */ /* 0x000fe40000000000 */
[----:B------:R-:W-:Y:S01]  /*0180*/  IADD3 R11, R119, 0x8, RZ ;  /* 0x00000008770b7810 */ /* 0x000fe20007ffe0ff */
[----:B0-----:R-:W0:Y:S01]  /*0190*/  S2R R6, SR_TID.X ;  /* 0x0000000000067919 */ /* 0x001e220000002100 */
[----:B-12---:R-:W1:Y:S01]  /*01a0*/  I2F.RP R0, R5 ;  /* 0x0000000500007306 */ /* 0x006e620000209400 */
[----:B------:R-:W-:Y:S02]  /*01b0*/  LOP3.LUT R115, R115, 0xfdffffff, RZ, 0xc0, !PT ;  /* 0xfdffffff73737812 */ /* 0x000fe400078ec0ff */
[C---:B------:R-:W-:Y:S02]  /*01c0*/  IADD3 R15, R119.reuse, 0x18, RZ ;  /* 0x00000018770f7810 */ /* 0x040fe40007ffe0ff */
[----:B------:R-:W-:-:S02]  /*01d0*/  IADD3 R13, R119, 0x10, RZ ;  /* 0x00000010770d7810 */ /* 0x000fc40007ffe0ff */
[----:B------:R-:W-:Y:S02]  /*01e0*/  SHF.R.S32.HI R10, RZ, 0x1f, R15 ;  /* 0x0000001fff0a7819 */ /* 0x000fe4000001140f */
[----:B------:R-:W-:Y:S02]  /*01f0*/  IADD3 R17, R119, 0x20, RZ ;  /* 0x0000002077117810 */ /* 0x000fe40007ffe0ff */
[----:B------:R-:W-:Y:S02]  /*0200*/  LOP3.LUT R114, R114, 0xffdfffff, RZ, 0xc0, !PT ;  /* 0xffdfffff72727812 */ /* 0x000fe400078ec0ff */
[----:B------:R-:W-:Y:S02]  /*0210*/  SHF.R.S32.HI R12, RZ, 0x1f, R17 ;  /* 0x0000001fff0c7819 */ /* 0x000fe40000011411 */
[----:B------:R-:W-:Y:S01]  /*0220*/  LOP3.LUT R116, R116, 0x7fffffff, RZ, 0xc0, !PT ;  /* 0x7fffffff74747812 */ /* 0x000fe200078ec0ff */
[----:B-1----:R-:W1:Y:S02]  /*0230*/  MUFU.RCP R0, R0 ;  /* 0x0000000000007308 */ /* 0x002e640000001000 */
[----:B-1----:R-:W-:-:S06]  /*0240*/  IADD3 R2, R0, 0xffffffe, RZ ;  /* 0x0ffffffe00027810 */ /* 0x002fcc0007ffe0ff */
[----:B------:R1:W2:Y:S02]  /*0250*/  F2I.FTZ.U32.TRUNC.NTZ R3, R2 ;  /* 0x0000000200037305 */ /* 0x0002a4000021f000 */
[----:B-1----:R-:W-:Y:S02]  /*0260*/  IMAD.MOV.U32 R2, RZ, RZ, RZ ;  /* 0x000000ffff027224 */ /* 0x002fe400078e00ff */
[----:B--2---:R-:W-:-:S04]  /*0270*/  IMAD.MOV R4, RZ, RZ, -R3 ;  /* 0x000000ffff047224 */ /* 0x004fc800078e0a03 */
[----:B------:R-:W-:Y:S01]  /*0280*/  IMAD R7, R4, R5, RZ ;  /* 0x0000000504077224 */ /* 0x000fe200078e02ff */
[----:B------:R-:W-:-:S03]  /*0290*/  IABS R4, R118 ;  /* 0x0000007600047213 */ /* 0x000fc60000000000 */
[----:B------:R-:W-:Y:S01]  /*02a0*/  IMAD.HI.U32 R3, R3, R7, R2 ;  /* 0x0000000703037227 */ /* 0x000fe200078e0002 */
[----:B------:R-:W-:-:S05]  /*02b0*/  SHF.R.S32.HI R2, RZ, 0x1f, R119 ;  /* 0x0000001fff027819 */ /* 0x000fca0000011477 */
[----:B------:R-:W-:-:S04]  /*02c0*/  IMAD.HI.U32 R120, R3, R4, RZ ;  /* 0x0000000403787227 */ /* 0x000fc800078e00ff */
[----:B------:R-:W-:-:S04]  /*02d0*/  IMAD.MOV R0, RZ, RZ, -R120 ;  /* 0x000000ffff007224 */ /* 0x000fc800078e0a78 */
[----:B------:R-:W-:-:S05]  /*02e0*/  IMAD R0, R5, R0, R4 ;  /* 0x0000000005007224 */ /* 0x000fca00078e0204 */
[----:B------:R-:W-:-:S13]  /*02f0*/  ISETP.GT.U32.AND P1, PT, R5, R0, PT ;  /* 0x000000000500720c */ /* 0x000fda0003f24070 */
[----:B------:R-:W-:Y:S01]  /*0300*/  @!P1 IMAD.IADD R0, R0, 0x1, -R5 ;  /* 0x0000000100009824 */ /* 0x000fe200078e0a05 */
[----:B------:R-:W-:Y:S02]  /*0310*/  @!P1 IADD3 R120, R120, 0x1, RZ ;  /* 0x0000000178789810 */ /* 0x000fe40007ffe0ff */
[----:B------:R-:W-:Y:S02]  /*0320*/  ISETP.NE.AND P1, PT, RZ, c[0x0][0x1d8], PT ;  /* 0x00007600ff007a0c */ /* 0x000fe40003f25270 */
[----:B------:R-:W-:Y:S02]  /*0330*/  ISETP.GE.U32.AND P0, PT, R0, R5, PT ;  /* 0x000000050000720c */ /* 0x000fe40003f06070 */
[----:B------:R-:W-:-:S04]  /*0340*/  LOP3.LUT R0, R118, c[0x0][0x1d8], RZ, 0x3c, !PT ;  /* 0x0000760076007a12 */ /* 0x000fc800078e3cff */
[----:B------:R-:W-:-:S07]  /*0350*/  ISETP.GE.AND P2, PT, R0, RZ, PT ;  /* 0x000000ff0000720c */ /* 0x000fce0003f46270 */
[----:B------:R-:W-:Y:S02]  /*0360*/  @P0 IADD3 R120, R120, 0x1, RZ ;  /* 0x0000000178780810 */ /* 0x000fe40007ffe0ff */
[----:B0-----:R-:W-:-:S04]  /*0370*/  ISETP.GT.U32.AND P0, PT, R6, 0x187, PT ;  /* 0x000001870600780c */ /* 0x001fc80003f04070 */
[----:B------:R-:W-:Y:S01]  /*0380*/  @!P2 IMAD.MOV R120, RZ, RZ, -R120 ;  /* 0x000000ffff78a224 */ /* 0x000fe200078e0a78 */
[----:B------:R-:W-:Y:S02]  /*0390*/  @!P1 LOP3.LUT R120, RZ, c[0x0][0x1d8], RZ, 0x33, !PT ;  /* 0x00007600ff789a12 */ /* 0x000fe400078e33ff */
[----:B------:R-:W-:-:S03]  /*03a0*/  ISETP.GE.U32.AND P2, PT, R11, c[0x0][0x1c8], PT ;  /* 0x000072000b007a0c */ /* 0x000fc60003f46070 */
[----:B------:R-:W-:-:S04]  /*03b0*/  IMAD.MOV R3, RZ, RZ, -R120 ;  /* 0x000000ffff037224 */ /* 0x000fc800078e0a78 */
[----:B------:R-:W-:-:S04]  /*03c0*/  IMAD R0, R3, c[0x0][0x1d8], R118 ;  /* 0x0000760003007a24 */ /* 0x000fc800078e0276 */
[----:B------:R-:W-:Y:S01]  /*03d0*/  IMAD R0, R0, 0x62, RZ ;  /* 0x0000006200007824 */ /* 0x000fe200078e02ff */
[----:B---3--:R-:W-:-:S04]  /*03e0*/  SHF.R.S32.HI R3, RZ, 0x1f, R8 ;  /* 0x0000001fff037819 */ /* 0x008fc80000011408 */
[----:B------:R-:W-:-:S04]  /*03f0*/  IADD3 R4, P1, R8, R0, RZ ;  /* 0x0000000008047210 */ /* 0x000fc80007f3e0ff */
[----:B------:R-:W-:Y:S02]  /*0400*/  LEA.HI.X.SX32 R5, R0, R3, 0x1, P1 ;  /* 0x0000000300057211 */ /* 0x000fe400008f0eff */
[----:B------:R-:W-:Y:S02]  /*0410*/  ISETP.GE.U32.AND P1, PT, R119, c[0x0][0x1c8], PT ;  /* 0x0000720077007a0c */ /* 0x000fe40003f26070 */
[----:B------:R-:W-:Y:S01]  /*0420*/  SHF.R.S32.HI R3, RZ, 0x1f, R11 ;  /* 0x0000001fff037819 */ /* 0x000fe2000001140b */
[----:B------:R-:W-:Y:S01]  /*0430*/  IMAD.WIDE.U32 R4, R120, c[0x0][0x1d0], R4 ;  /* 0x0000740078047a25 */ /* 0x000fe200078e0004 */
[----:B------:R-:W-:Y:S02]  /*0440*/  ISETP.GE.OR.EX P3, PT, R2, c[0x0][0x1cc], P0, P1 ;  /* 0x0000730002007a0c */ /* 0x000fe40000766710 */
[----:B------:R-:W-:Y:S02]  /*0450*/  ISETP.GE.OR.EX P6, PT, R3, c[0x0][0x1cc], P0, P2 ;  /* 0x0000730003007a0c */ /* 0x000fe400007c6720 */
[----:B------:R-:W-:-:S02]  /*0460*/  ISETP.GE.U32.AND P2, PT, R15, c[0x0][0x1c8], PT ;  /* 0x000072000f007a0c */ /* 0x000fc40003f46070 */
[----:B------:R-:W-:Y:S02]  /*0470*/  SHF.R.S32.HI R0, RZ, 0x1f, R120 ;  /* 0x0000001fff007819 */ /* 0x000fe40000011478 */
[----:B------:R-:W-:Y:S02]  /*0480*/  ISETP.GE.OR.EX P4, PT, R10, c[0x0][0x1cc], P0, P2 ;  /* 0x000073000a007a0c */ /* 0x000fe40000786720 */
[----:B------:R-:W-:Y:S01]  /*0490*/  ISETP.GE.U32.AND P1, PT, R13, c[0x0][0x1c8], PT ;  /* 0x000072000d007a0c */ /* 0x000fe20003f26070 */
[----:B------:R-:W-:Y:S01]  /*04a0*/  IMAD R7, R0, c[0x0][0x1d0], RZ ;  /* 0x0000740000077a24 */ /* 0x000fe200078e02ff */
[----:B------:R-:W-:Y:S01]  /*04b0*/  SHF.R.S32.HI R0, RZ, 0x1f, R13 ;  /* 0x0000001fff007819 */ /* 0x000fe2000001140d */
[----:B------:R-:W-:Y:S01]  /*04c0*/  @!P3 IMAD R2, R2, c[0x0][0x1c0], RZ ;  /* 0x000070000202ba24 */ /* 0x000fe200078e02ff */
[----:B------:R-:W-:Y:S01]  /*04d0*/  @P3 LOP3.LUT R115, R115, 0x2000000, RZ, 0xfc, !PT ;  /* 0x0200000073733812 */ /* 0x000fe200078efcff */
[----:B------:R-:W-:Y:S01]  /*04e0*/  @!P6 IMAD R6, R3, c[0x0][0x1c0], RZ ;  /* 0x000070000306ea24 */ /* 0x000fe200078e02ff */
[----:B------:R-:W-:Y:S01]  /*04f0*/  ISETP.GE.OR.EX P5, PT, R0, c[0x0][0x1cc], P0, P1 ;  /* 0x0000730000007a0c */ /* 0x000fe200007a6710 */
[----:B------:R-:W-:Y:S01]  /*0500*/  IMAD R7, R120, c[0x0][0x1d4], R7 ;  /* 0x0000750078077a24 */ /* 0x000fe200078e0207 */
[----:B------:R-:W-:Y:S01]  /*0510*/  LOP3.LUT R115, R115, 0xfeffffff, RZ, 0xc0, !PT ;  /* 0xfeffffff73737812 */ /* 0x000fe200078ec0ff */
[----:B------:R-:W-:Y:S01]  /*0520*/  @!P6 IMAD R21, R11, c[0x0][0x1c4], R6 ;  /* 0x000071000b15ea24 */ /* 0x000fe200078e0206 */
[----:B------:R-:W-:Y:S01]  /*0530*/  ISETP.GE.U32.AND P1, PT, R17, c[0x0][0x1c8], PT ;  /* 0x0000720011007a0c */ /* 0x000fe20003f26070 */
[----:B------:R-:W-:Y:S01]  /*0540*/  IMAD.IADD R7, R5, 0x1, R7 ;  /* 0x0000000105077824 */ /* 0x000fe200078e0207 */
[----:B------:R-:W-:Y:S01]  /*0550*/  @P6 LOP3.LUT R115, R115, 0x1000000, RZ, 0xfc, !PT ;  /* 0x0100000073736812 */ /* 0x000fe200078efcff */
[----:B------:R-:W-:Y:S01]  /*0560*/  @!P6 IMAD.MOV.U32 R8, RZ, RZ, R4 ;  /* 0x000000ffff08e224 */ /* 0x000fe200078e0004 */
[----:B------:R-:W-:Y:S01]  /*0570*/  ISETP.GE.OR.EX P3, PT, R12, c[0x0][0x1cc], P0, P1 ;  /* 0x000073000c007a0c */ /* 0x000fe20000766710 */
[----:B------:R-:W-:Y:S01]  /*0580*/  @!P6 IMAD.MOV.U32 R9, RZ, RZ, R7 ;  /* 0x000000ffff09e224 */ /* 0x000fe200078e0007 */
[C---:B------:R-:W-:Y:S01]  /*0590*/  LOP3.LUT P2, RZ, R115.reuse, 0x2000000, RZ, 0xc0, !PT ;  /* 0x0200000073ff7812 */ /* 0x040fe2000784c0ff */
[----:B------:R-:W-:Y:S01]  /*05a0*/  @!P4 IMAD R14, R10, c[0x0][0x1c0], RZ ;  /* 0x000070000a0eca24 */ /* 0x000fe200078e02ff */
[----:B------:R-:W-:Y:S01]  /*05b0*/  LOP3.LUT R115, R115, 0xff7fffff, RZ, 0xc0, !PT ;  /* 0xff7fffff73737812 */ /* 0x000fe200078ec0ff */
[----:B------:R-:W-:-:S03]  /*05c0*/  @!P6 IMAD.WIDE.U32 R8, R11, c[0x0][0x1c0], R8 ;  /* 0x000070000b08ea25 */ /* 0x000fc600078e0008 */
[----:B------:R-:W-:Y:S01]  /*05d0*/  @P5 LOP3.LUT R115, R115, 0x800000, RZ, 0xfc, !PT ;  /* 0x0080000073735812 */ /* 0x000fe200078efcff */
[----:B------:R-:W-:Y:S02]  /*05e0*/  @!P5 IMAD R0, R0, c[0x0][0x1c0], RZ ;  /* 0x000070000000da24 */ /* 0x000fe400078e02ff */
[--C-:B------:R-:W-:Y:S01]  /*05f0*/  @!P5 IMAD.MOV.U32 R10, RZ, RZ, R4.reuse ;  /* 0x000000ffff0ad224 */ /* 0x100fe200078e0004 */
[----:B------:R-:W-:Y:S01]  /*0600*/  LOP3.LUT R115, R115, 0xffbfffff, RZ, 0xc0, !PT ;  /* 0xffbfffff73737812 */ /* 0x000fe200078ec0ff */
[--C-:B------:R-:W-:Y:S02]  /*0610*/  @!P5 IMAD.MOV.U32 R11, RZ, RZ, R7.reuse ;  /* 0x000000ffff0bd224 */ /* 0x100fe400078e0007 */
[----:B------:R-:W-:Y:S01]  /*0620*/  @!P2 IMAD.MOV.U32 R6, RZ, RZ, R4 ;  /* 0x000000ffff06a224 */ /* 0x000fe200078e0004 */
[----:B------:R-:W-:Y:S01]  /*0630*/  @P4 LOP3.LUT R115, R115, 0x400000, RZ, 0xfc, !PT ;  /* 0x0040000073734812 */ /* 0x000fe200078efcff */
[C---:B------:R-:W-:Y:S02]  /*0640*/  @!P2 IMAD R19, R119.reuse, c[0x0][0x1c4], R2 ;  /* 0x000071007713aa24 */ /* 0x040fe400078e0202 */
[----:B------:R-:W-:Y:S01]  /*0650*/  @!P2 IMAD.WIDE.U32 R2, R119, c[0x0][0x1c0], R6 ;  /* 0x000070007702aa25 */ /* 0x000fe200078e0006 */
[----:B------:R-:W-:-:S03]  /*0660*/  LOP3.LUT R115, R115, 0xffdfffff, RZ, 0xc0, !PT ;  /* 0xffdfffff73737812 */ /* 0x000fc600078ec0ff */
[----:B------:R-:W-:Y:S01]  /*0670*/  @!P2 IMAD.IADD R3, R3, 0x1, R19 ;  /* 0x000000010303a824 */ /* 0x000fe200078e0213 */
[C---:B------:R-:W-:Y:S01]  /*0680*/  @!P2 LEA R108, P1, R2.reuse, c[0x0][0x170], 0x1 ;  /* 0x00005c00026caa11 */ /* 0x040fe200078208ff */
[----:B------:R-:W-:Y:S01]  /*0690*/  @!P6 IMAD.IADD R9, R9, 0x1, R21 ;  /* 0x000000010909e824 */ /* 0x000fe200078e0215 */
[----:B------:R-:W-:Y:S01]  /*06a0*/  @P3 LOP3.LUT R115, R115, 0x200000, RZ, 0xfc, !PT ;  /* 0x0020000073733812 */ /* 0x000fe200078efcff */
[C---:B------:R-:W-:Y:S01]  /*06b0*/  @!P5 IMAD R19, R13.reuse, c[0x0][0x1c4], R0 ;  /* 0x000071000d13da24 */ /* 0x040fe200078e0200 */
[----:B------:R-:W-:Y:S01]  /*06c0*/  @!P2 LEA.HI.X R109, R2, c[0x0][0x174], R3, 0x1, P1 ;  /* 0x00005d00026daa11 */ /* 0x000fe200008f0c03 */
[----:B------:R-:W-:Y:S01]  /*06d0*/  @!P5 IMAD.WIDE.U32 R10, R13, c[0x0][0x1c0], R10 ;  /* 0x000070000d0ada25 */ /* 0x000fe200078e000a */
[C---:B------:R-:W-:Y:S02]  /*06e0*/  @!P6 LEA R110, P1, R8.reuse, c[0x0][0x170], 0x1 ;  /* 0x00005c00086eea11 */ /* 0x040fe400078208ff */
[----:B------:R-:W-:Y:S01]  /*06f0*/  LOP3.LUT R115, R115, 0xffefffff, RZ, 0xc0, !PT ;  /* 0xffefffff73737812 */ /* 0x000fe200078ec0ff */
[----:B------:R-:W-:Y:S01]  /*0700*/  @!P4 IMAD.MOV.U32 R2, RZ, RZ, R4 ;  /* 0x000000ffff02c224 */ /* 0x000fe200078e0004 */
[----:B------:R-:W-:Y:S01]  /*0710*/  @!P6 LEA.HI.X R111, R8, c[0x0][0x174], R9, 0x1, P1 ;  /* 0x00005d00086fea11 */ /* 0x000fe200008f0c09 */
[----:B------:R-:W-:Y:S01]  /*0720*/  @!P4 IMAD.MOV.U32 R3, RZ, RZ, R7 ;  /* 0x000000ffff03c224 */ /* 0x000fe200078e0007 */
[----:B------:R-:W-:Y:S01]  /*0730*/  @!P5 LEA R102, P1, R10, c[0x0][0x170], 0x1 ;  /* 0x00005c000a66da11 */ /* 0x000fe200078208ff */
[----:B------:R-:W-:-:S02]  /*0740*/  @!P5 IMAD.IADD R11, R11, 0x1, R19 ;  /* 0x000000010b0bd824 */ /* 0x000fc400078e0213 */
[C---:B------:R-:W-:Y:S02]  /*0750*/  @!P4 IMAD R13, R15.reuse, c[0x0][0x1c4], R14 ;  /* 0x000071000f0dca24 */ /* 0x040fe400078e020e */
[----:B------:R-:W-:Y:S01]  /*0760*/  @!P4 IMAD.WIDE.U32 R2, R15, c[0x0][0x1c0], R2 ;  /* 0x000070000f02ca25 */ /* 0x000fe200078e0002 */
[----:B------:R-:W-:-:S03]  /*0770*/  @!P5 LEA.HI.X R103, R10, c[0x0][0x174], R11, 0x1, P1 ;  /* 0x00005d000a67da11 */ /* 0x000fc600008f0c0b */
[----:B------:R-:W-:Y:S01]  /*0780*/  @!P3 IMAD R12, R12, c[0x0][0x1c0], RZ ;  /* 0x000070000c0cba24 */ /* 0x000fe200078e02ff */
[C---:B------:R-:W-:Y:S01]  /*0790*/  @!P4 LEA R104, P1, R2.reuse, c[0x0][0x170], 0x1 ;  /* 0x00005c000268ca11 */ /* 0x040fe200078208ff */
[----:B------:R-:W-:Y:S02]  /*07a0*/  @!P3 IMAD.MOV.U32 R8, RZ, RZ, R4 ;  /* 0x000000ffff08b224 */ /* 0x000fe400078e0004 */
[----:B------:R-:W-:Y:S02]  /*07b0*/  @!P3 IMAD.MOV.U32 R9, RZ, RZ, R7 ;  /* 0x000000ffff09b224 */ /* 0x000fe400078e0007 */
[----:B------:R-:W-:Y:S02]  /*07c0*/  @!P4 IMAD.IADD R3, R3, 0x1, R13 ;  /* 0x000000010303c824 */ /* 0x000fe400078e020d */
[C---:B------:R-:W-:Y:S02]  /*07d0*/  @!P3 IMAD R15, R17.reuse, c[0x0][0x1c4], R12 ;  /* 0x00007100110fba24 */ /* 0x040fe400078e020c */
[----:B------:R-:W-:Y:S01]  /*07e0*/  @!P3 IMAD.WIDE.U32 R8, R17, c[0x0][0x1c0], R8 ;  /* 0x000070001108ba25 */ /* 0x000fe200078e0008 */
[----:B------:R-:W-:-:S02]  /*07f0*/  @!P4 LEA.HI.X R105, R2, c[0x0][0x174], R3, 0x1, P1 ;  /* 0x00005d000269ca11 */ /* 0x000fc400008f0c03 */
[----:B------:R-:W-:Y:S01]  /*0800*/  IADD3 R3, R119, 0x28, RZ ;  /* 0x0000002877037810 */ /* 0x000fe20007ffe0ff */
[----:B------:R-:W-:Y:S01]  /*0810*/  @!P3 IMAD.IADD R9, R9, 0x1, R15 ;  /* 0x000000010909b824 */ /* 0x000fe200078e020f */
[C---:B------:R-:W-:Y:S02]  /*0820*/  @!P3 LEA R106, P1, R8.reuse, c[0x0][0x170], 0x1 ;  /* 0x00005c00086aba11 */ /* 0x040fe400078208ff */
[----:B------:R-:W-:Y:S02]  /*0830*/  SHF.R.S32.HI R0, RZ, 0x1f, R3 ;  /* 0x0000001fff007819 */ /* 0x000fe40000011403 */
[----:B------:R-:W-:Y:S02]  /*0840*/  @!P3 LEA.HI.X R107, R8, c[0x0][0x174], R9, 0x1, P1 ;  /* 0x00005d00086bba11 */ /* 0x000fe400008f0c09 */
[----:B------:R-:W-:-:S04]  /*0850*/  ISETP.GE.U32.AND P1, PT, R3, c[0x0][0x1c8], PT ;  /* 0x0000720003007a0c */ /* 0x000fc80003f26070 */
[----:B------:R-:W-:-:S13]  /*0860*/  ISETP.GE.OR.EX P2, PT, R0, c[0x0][0x1cc], P0, P1 ;  /* 0x0000730000007a0c */ /* 0x000fda0000746710 */
[----:B------:R-:W-:Y:S01]  /*0870*/  @!P2 IMAD R0, R0, c[0x0][0x1c0], RZ ;  /* 0x000070000000aa24 */ /* 0x000fe200078e02ff */
[----:B------:R-:W-:Y:S01]  /*0880*/  @P2 LOP3.LUT R115, R115, 0x100000, RZ, 0xfc, !PT ;  /* 0x0010000073732812 */ /* 0x000fe200078efcff */
[----:B------:R-:W-:Y:S02]  /*0890*/  @!P2 IMAD.MOV.U32 R8, RZ, RZ, R4 ;  /* 0x000000ffff08a224 */ /* 0x000fe400078e0004 */
[----:B------:R-:W-:Y:S01]  /*08a0*/  @!P2 IMAD.MOV.U32 R9, RZ, RZ, R7 ;  /* 0x000000ffff09a224 */ /* 0x000fe200078e0007 */
[----:B------:R-:W-:Y:S01]  /*08b0*/  LOP3.LUT R115, R115, 0xfff7ffff, RZ, 0xc0, !PT ;  /* 0xfff7ffff73737812 */ /* 0x000fe200078ec0ff */
[C---:B------:R-:W-:Y:S02]  /*08c0*/  @!P2 IMAD R11, R3.reuse, c[0x0][0x1c4], R0 ;  /* 0x00007100030baa24 */ /* 0x040fe400078e0200 */
[----:B------:R-:W-:-:S04]  /*08d0*/  @!P2 IMAD.WIDE.U32 R8, R3, c[0x0][0x1c0], R8 ;  /* 0x000070000308aa25 */ /* 0x000fc800078e0008 */
[----:B------:R-:W-:Y:S01]  /*08e0*/  @!P2 IMAD.IADD R3, R9, 0x1, R11 ;  /* 0x000000010903a824 */ /* 0x000fe200078e020b */
[C---:B------:R-:W-:Y:S02]  /*08f0*/  @!P2 LEA R2, P1, R8.reuse, c[0x0][0x170], 0x1 ;  /* 0x00005c000802aa11 */ /* 0x040fe400078208ff */
[----:B------:R-:W-:Y:S02]  /*0900*/  IADD3 R9, R119, 0x30, RZ ;  /* 0x0000003077097810 */ /* 0x000fe40007ffe0ff */
[----:B------:R-:W-:Y:S02]  /*0910*/  @!P2 LEA.HI.X R3, R8, c[0x0][0x174], R3, 0x1, P1 ;  /* 0x00005d000803aa11 */ /* 0x000fe400008f0c03 */
[----:B------:R-:W-:Y:S02]  /*0920*/  SHF.R.S32.HI R0, RZ, 0x1f, R9 ;  /* 0x0000001fff007819 */ /* 0x000fe40000011409 */
        /* <DEDUP_REMOVED lines=46> */
[----:B------:R-:W-:Y:S01]  /*0c10*/  @!P2 IMAD.MOV.U32 R16, RZ, RZ, R4 ;  /* 0x000000ffff10a224 */ /* 0x000fe200078e0004 */
[----:B------:R-:W-:Y:S01]  /*0c20*/  @P2 LOP3.LUT R114, R114, 0x200000, RZ, 0xfc, !PT ;  /* 0x0020000072722812 */ /* 0x000fe200078efcff */
[----:B------:R-:W-:Y:S01]  /*0c30*/  @!P2 IMAD.MOV.U32 R17, RZ, RZ, R7 ;  /* 0x000000ffff11a224 */ /* 0x000fe200078e0007 */
[----:B------:R-:W-:Y:S01]  /*0c40*/  LOP3.LUT R115, R115, 0xffff7fff, RZ, 0xc0, !PT ;  /* 0xffff7fff73737812 */ /* 0x000fe200078ec0ff */
[C---:B------:R-:W-:Y:S01]  /*0c50*/  @!P2 IMAD R19, R15.reuse, c[0x0][0x1c4], R0 ;  /* 0x000071000f13aa24 */ /* 0x040fe200078e0200 */
[----:B------:R-:W-:Y:S01]  /*0c60*/  LOP3.LUT R114, R114, 0xffbfffff, RZ, 0xc0, !PT ;  /* 0xffbfffff72727812 */ /* 0x000fe200078ec0ff */
        /* <DEDUP_REMOVED lines=163> */
[----:B------:R-:W-:-:S04]  /*16a0*/  @!P2 LEA R122, P1, R36, c[0x0][0x170], 0x1 ;  /* 0x00005c00247aaa11 */ /* 0x000fc800078208ff */
[----:B------:R-:W-:Y:S02]  /*16b0*/  @!P2 LEA.HI.X R123, R36, c[0x0][0x174], R37, 0x1, P1 ;  /* 0x00005d00247baa11 */ /* 0x000fe400008f0c25 */
[----:B------:R-:W-:-:S04]  /*16c0*/  IADD3 R37, R119, 0xa8, RZ ;  /* 0x000000a877257810 */ /* 0x000fc80007ffe0ff */
        /* <DEDUP_REMOVED lines=63> */
[----:B------:R-:W-:Y:S01]  /*1ac0*/  LOP3.LUT P3, RZ, R115, 0x1000000, RZ, 0xc0, !PT ;  /* 0x0100000073ff7812 */ /* 0x000fe2000786c0ff */
[----:B------:R-:W-:Y:S01]  /*1ad0*/  @!P2 IMAD R49, R45, c[0x0][0x1c4], R0 ;  /* 0x000071002d31aa24 */ /* 0x000fe200078e0200 */
[----:B------:R-:W-:Y:S01]  /*1ae0*/  LOP3.LUT P5, RZ, R115, 0x2000000, RZ, 0xc0, !PT ;  /* 0x0200000073ff7812 */ /* 0x000fe200078ac0ff */
        /* <DEDUP_REMOVED lines=298> */
[----:B------:R-:W-:Y:S01]  /*2d90*/  @!P2 LEA.HI.X R87, R88, c[0x0][0x174], R87, 0x1, P1 ;  /* 0x00005d005857aa11 */ /* 0x000fe200008f0c57 */
[----:B------:R-:W-:Y:S01]  /*2da0*/  IMAD.MOV.U32 R121, RZ, RZ, RZ ;  /* 0x000000ffff797224 */ /* 0x000fe200078e00ff */
[----:B------:R-:W-:Y:S02]  /*2db0*/  SHF.R.S32.HI R0, RZ, 0x1f, R89 ;  /* 0x0000001fff007819 */ /* 0x000fe40000011459 */
[----:B------:R-:W-:-:S03]  /*2dc0*/  ISETP.GE.U32.AND P1, PT, R89, c[0x0][0x1c8], PT ;  /* 0x0000720059007a0c */ /* 0x000fc60003f26070 */
[----:B------:R0:W2:Y:S01]  /*2dd0*/  @!P3 LDG.E R121, [R110.64] ;  /* 0x000000066e79b981 */ /* 0x0000a2000c1e1900 */
        /* <DEDUP_REMOVED lines=69> */
[----:B------:R-:W-:Y:S02]  /*3230*/  ISETP.GE.U32.AND P1, PT, R99, c[0x0][0x1c8], PT ;  /* 0x0000720063007a0c */ /* 0x000fe40003f26070 */
[----:B------:R-:W-:-:S02]  /*3240*/  LOP3.LUT P2, RZ, R115, 0x800000, RZ, 0xc0, !PT ;  /* 0x0080000073ff7812 */ /* 0x000fc4000784c0ff */
[----:B------:R-:W-:-:S13]  /*3250*/  ISETP.GE.OR.EX P4, PT, R0, c[0x0][0x1cc], P0, P1 ;  /* 0x0000730000007a0c */ /* 0x000fda0000786710 */
[----:B------:R-:W-:Y:S01]  /*3260*/  @!P4 IMAD R0, R0, c[0x0][0x1c0], RZ ;  /* 0x000070000000ca24 */ /* 0x000fe200078e02ff */
[----:B------:R-:W-:Y:S01]  /*3270*/  @P4 LOP3.LUT R116, R116, 0x20, RZ, 0xfc, !PT ;  /* 0x0000002074744812 */ /* 0x000fe200078efcff */
[----:B------:R-:W-:Y:S02]  /*3280*/  @!P4 IMAD.MOV.U32 R100, RZ, RZ, R4 ;  /* 0x000000ffff64c224 */ /* 0x000fe400078e0004 */
[----:B------:R-:W-:Y:S01]  /*3290*/  @!P4 IMAD.MOV.U32 R101, RZ, RZ, R7 ;  /* 0x000000ffff65c224 */ /* 0x000fe200078e0007 */
[----:B------:R-:W-:Y:S01]  /*32a0*/  CS2R R124, SRZ ;  /* 0x00000000007c7805 */ /* 0x000fe2000001ff00 */
[----:B------:R-:W-:Y:S01]  /*32b0*/  @!P4 IMAD R0, R99, c[0x0][0x1c4], R0 ;  /* 0x000071006300ca24 */ /* 0x000fe200078e0200 */
[----:B------:R-:W-:Y:S01]  /*32c0*/  LOP3.LUT P3, RZ, R115, 0x100000, RZ, 0xc0, !PT ;  /* 0x0010000073ff7812 */ /* 0x000fe2000786c0ff */
[----:B------:R-:W-:Y:S01]  /*32d0*/  @!P4 IMAD.WIDE.U32 R100, R99, c[0x0][0x1c0], R100 ;  /* 0x000070006364ca25 */ /* 0x000fe200078e0064 */
[----:B------:R-:W-:Y:S02]  /*32e0*/  LOP3.LUT R116, R116, 0xffffffef, RZ, 0xc0, !PT ;  /* 0xffffffef74747812 */ /* 0x000fe400078ec0ff */
[----:B------:R1:W3:Y:S01]  /*32f0*/  @!P2 LDG.E R125, [R102.64] ;  /* 0x00000006667da981 */ /* 0x0002e2000c1e1900 */
[----:B------:R-:W-:Y:S01]  /*3300*/  @!P4 IMAD.IADD R0, R101, 0x1, R0 ;  /* 0x000000016500c824 */ /* 0x000fe200078e0200 */
[----:B------:R-:W-:-:S04]  /*3310*/  @!P4 LEA R98, P1, R100, c[0x0][0x170], 0x1 ;  /* 0x00005c006462ca11 */ /* 0x000fc800078208ff */
[----:B------:R-:W-:Y:S02]  /*3320*/  @!P4 LEA.HI.X R99, R100, c[0x0][0x174], R0, 0x1, P1 ;  /* 0x00005d006463ca11 */ /* 0x000fe400008f0c00 */
[----:B------:R-:W-:Y:S02]  /*3330*/  IADD3 R100, R119, 0x1a8, RZ ;  /* 0x000001a877647810 */ /* 0x000fe40007ffe0ff */
[----:B------:R-:W-:Y:S02]  /*3340*/  LOP3.LUT P4, RZ, R115, 0x400000, RZ, 0xc0, !PT ;  /* 0x0040000073ff7812 */ /* 0x000fe4000788c0ff */
[----:B------:R-:W-:Y:S02]  /*3350*/  SHF.R.S32.HI R0, RZ, 0x1f, R100 ;  /* 0x0000001fff007819 */ /* 0x000fe40000011464 */
[----:B------:R-:W-:-:S04]  /*3360*/  ISETP.GE.U32.AND P1, PT, R100, c[0x0][0x1c8], PT ;  /* 0x0000720064007a0c */ /* 0x000fc80003f26070 */
[----:B------:R-:W-:Y:S02]  /*3370*/  ISETP.GE.OR.EX P6, PT, R0, c[0x0][0x1cc], P0, P1 ;  /* 0x0000730000007a0c */ /* 0x000fe400007c6710 */
[----:B-1----:R-:W-:-:S03]  /*3380*/  IADD3 R102, R119, 0x1b8, RZ ;  /* 0x000001b877667810 */ /* 0x002fc60007ffe0ff */
[----:B------:R1:W4:Y:S08]  /*3390*/  @!P4 LDG.E R124, [R104.64] ;  /* 0x00000006687cc981 */ /* 0x000330000c1e1900 */
[----:B------:R-:W-:Y:S01]  /*33a0*/  @!P6 IMAD R101, R0, c[0x0][0x1c0], RZ ;  /* 0x000070000065ea24 */ /* 0x000fe200078e02ff */
[----:B------:R-:W-:Y:S01]  /*33b0*/  LOP3.LUT P2, RZ, R115, 0x40000, RZ, 0xc0, !PT ;  /* 0x0004000073ff7812 */ /* 0x000fe2000784c0ff */
[----:B------:R-:W-:Y:S01]  /*33c0*/  @!P6 IMAD.MOV.U32 R112, RZ, RZ, R4 ;  /* 0x000000ffff70e224 */ /* 0x000fe200078e0004 */
[----:B------:R-:W-:Y:S01]  /*33d0*/  @P6 LOP3.LUT R116, R116, 0x10, RZ, 0xfc, !PT ;  /* 0x0000001074746812 */ /* 0x000fe200078efcff */
[----:B------:R-:W-:-:S02]  /*33e0*/  @!P6 IMAD.MOV.U32 R113, RZ, RZ, R7 ;  /* 0x000000ffff71e224 */ /* 0x000fc400078e0007 */
[C---:B------:R-:W-:Y:S02]  /*33f0*/  @!P6 IMAD R0, R100.reuse, c[0x0][0x1c4], R101 ;  /* 0x000071006400ea24 */ /* 0x040fe400078e0265 */
[----:B------:R-:W-:-:S04]  /*3400*/  @!P6 IMAD.WIDE.U32 R112, R100, c[0x0][0x1c0], R112 ;  /* 0x000070006470ea25 */ /* 0x000fc800078e0070 */
[----:B------:R-:W-:Y:S01]  /*3410*/  @!P6 IMAD.IADD R0, R113, 0x1, R0 ;  /* 0x000000017100e824 */ /* 0x000fe200078e0200 */
[----:B------:R-:W-:-:S04]  /*3420*/  @!P6 LEA R100, P1, R112, c[0x0][0x170], 0x1 ;  /* 0x00005c007064ea11 */ /* 0x000fc800078208ff */
[----:B------:R-:W-:Y:S01]  /*3430*/  @!P6 LEA.HI.X R101, R112, c[0x0][0x174], R0, 0x1, P1 ;  /* 0x00005d007065ea11 */ /* 0x000fe200008f0c00 */
[----:B------:R-:W-:Y:S01]  /*3440*/  IMAD.MOV.U32 R112, RZ, RZ, RZ ;  /* 0x000000ffff707224 */ /* 0x000fe200078e00ff */
[----:B------:R-:W-:Y:S02]  /*3450*/  LOP3.LUT R116, R116, 0xfffffff7, RZ, 0xc0, !PT ;  /* 0xfffffff774747812 */ /* 0x000fe400078ec0ff */
[----:B------:R-:W-:-:S03]  /*3460*/  LOP3.LUT P6, RZ, R114, 0x2000000, RZ, 0xc0, !PT ;  /* 0x0200000072ff7812 */ /* 0x000fc600078cc0ff */
[----:B------:R5:W3:Y:S02]  /*3470*/  @!P5 LDG.E R112, [R108.64] ;  /* 0x000000066c70d981 */ /* 0x000ae4000c1e1900 */
[----:B-----5:R-:W-:-:S04]  /*3480*/  IADD3 R108, R119, 0x1b0, RZ ;  /* 0x000001b0776c7810 */ /* 0x020fc80007ffe0ff */
[----:B------:R-:W-:Y:S02]  /*3490*/  SHF.R.S32.HI R0, RZ, 0x1f, R108 ;  /* 0x0000001fff007819 */ /* 0x000fe4000001146c */
[----:B------:R-:W-:-:S04]  /*34a0*/  ISETP.GE.U32.AND P1, PT, R108, c[0x0][0x1c8], PT ;  /* 0x000072006c007a0c */ /* 0x000fc80003f26070 */
[----:B------:R-:W-:-:S13]  /*34b0*/  ISETP.GE.OR.EX P5, PT, R0, c[0x0][0x1cc], P0, P1 ;  /* 0x0000730000007a0c */ /* 0x000fda00007a6710 */
[----:B------:R-:W-:Y:S02]  /*34c0*/  @!P5 IMAD R113, R0, c[0x0][0x1c0], RZ ;  /* 0x000070000071da24 */ /* 0x000fe400078e02ff */
[----:B0-----:R-:W-:Y:S02]  /*34d0*/  @!P5 IMAD.MOV.U32 R110, RZ, RZ, R4 ;  /* 0x000000ffff6ed224 */ /* 0x001fe400078e0004 */
[----:B------:R-:W-:Y:S02]  /*34e0*/  @!P5 IMAD.MOV.U32 R111, RZ, RZ, R7 ;  /* 0x000000ffff6fd224 */ /* 0x000fe400078e0007 */
[C---:B------:R-:W-:Y:S02]  /*34f0*/  @!P5 IMAD R0, R108.reuse, c[0x0][0x1c4], R113 ;  /* 0x000071006c00da24 */ /* 0x040fe400078e0271 */
[----:B------:R-:W-:-:S04]  /*3500*/  @!P5 IMAD.WIDE.U32 R110, R108, c[0x0][0x1c0], R110 ;  /* 0x000070006c6eda25 */ /* 0x000fc800078e006e */
[----:B------:R-:W-:Y:S01]  /*3510*/  @!P5 IMAD.IADD R0, R111, 0x1, R0 ;  /* 0x000000016f00d824 */ /* 0x000fe200078e0200 */
[----:B------:R-:W-:-:S04]  /*3520*/  @!P5 LEA R108, P1, R110, c[0x0][0x170], 0x1 ;  /* 0x00005c006e6cda11 */ /* 0x000fc800078208ff */
[----:B------:R-:W-:Y:S02]  /*3530*/  @!P5 LEA.HI.X R109, R110, c[0x0][0x174], R0, 0x1, P1 ;  /* 0x00005d006e6dda11 */ /* 0x000fe400008f0c00 */
[----:B------:R-:W-:Y:S02]  /*3540*/  SHF.R.S32.HI R0, RZ, 0x1f, R102 ;  /* 0x0000001fff007819 */ /* 0x000fe40000011466 */
[----:B------:R-:W-:-:S04]  /*3550*/  ISETP.GE.U32.AND P1, PT, R102, c[0x0][0x1c8], PT ;  /* 0x0000720066007a0c */ /* 0x000fc80003f26070 */
[----:B------:R-:W-:-:S13]  /*3560*/  ISETP.GE.OR.EX P4, PT, R0, c[0x0][0x1cc], P0, P1 ;  /* 0x0000730000007a0c */ /* 0x000fda0000786710 */
[----:B------:R-:W-:Y:S02]  /*3570*/  @!P4 IMAD R111, R0, c[0x0][0x1c0], RZ ;  /* 0x00007000006fca24 */ /* 0x000fe400078e02ff */
[----:B-1----:R-:W-:Y:S02]  /*3580*/  @!P4 IMAD.MOV.U32 R104, RZ, RZ, R4 ;  /* 0x000000ffff68c224 */ /* 0x002fe400078e0004 */
[----:B------:R-:W-:Y:S02]  /*3590*/  @!P4 IMAD.MOV.U32 R105, RZ, RZ, R7 ;  /* 0x000000ffff69c224 */ /* 0x000fe400078e0007 */
[C---:B------:R-:W-:Y:S02]  /*35a0*/  @!P4 IMAD R0, R102.reuse, c[0x0][0x1c4], R111 ;  /* 0x000071006600ca24 */ /* 0x040fe400078e026f */
[----:B------:R-:W-:-:S04]  /*35b0*/  @!P4 IMAD.WIDE.U32 R104, R102, c[0x0][0x1c0], R104 ;  /* 0x000070006668ca25 */ /* 0x000fc800078e0068 */
[----:B------:R-:W-:Y:S01]  /*35c0*/  @!P4 IMAD.IADD R0, R105, 0x1, R0 ;  /* 0x000000016900c824 */ /* 0x000fe200078e0200 */
[----:B------:R-:W-:-:S04]  /*35d0*/  @!P4 LEA R102, P1, R104, c[0x0][0x170], 0x1 ;  /* 0x00005c006866ca11 */ /* 0x000fc800078208ff */
[----:B------:R-:W-:Y:S02]  /*35e0*/  @!P4 LEA.HI.X R103, R104, c[0x0][0x174], R0, 0x1, P1 ;  /* 0x00005d006867ca11 */ /* 0x000fe400008f0c00 */
[----:B------:R-:W-:Y:S01]  /*35f0*/  LOP3.LUT P1, RZ, R115, 0x200000, RZ, 0xc0, !PT ;  /* 0x0020000073ff7812 */ /* 0x000fe2000782c0ff */
[----:B--2---:R-:W-:Y:S02]  /*3600*/  IMAD.MOV.U32 R113, RZ, RZ, R121 ;  /* 0x000000ffff717224 */ /* 0x004fe400078e0079 */
[----:B------:R-:W-:Y:S01]  /*3610*/  IMAD.MOV.U32 R121, RZ, RZ, RZ ;  /* 0x000000ffff797224 */ /* 0x000fe200078e00ff */
[----:B------:R-:W-:Y:S01]  /*3620*/  IADD3 R105, R119, 0x1c0, RZ ;  /* 0x000001c077697810 */ /* 0x000fe20007ffe0ff */
[----:B------:R-:W-:-:S03]  /*3630*/  IMAD.MOV.U32 R0, RZ, RZ, RZ ;  /* 0x000000ffff007224 */ /* 0x000fc600078e00ff */
[----:B------:R-:W-:-:S03]  /*3640*/  SHF.R.S32.HI R104, RZ, 0x1f, R105 ;  /* 0x0000001fff687819 */ /* 0x000fc60000011469 */
[----:B------:R0:W2:Y:S04]  /*3650*/  @!P3 LDG.E R0, [R2.64] ;  /* 0x000000060200b981 */ /* 0x0000a8000c1e1900 */
[----:B------:R1:W5:Y:S01]  /*3660*/  @!P1 LDG.E R121, [R106.64] ;  /* 0x000000066a799981 */ /* 0x000362000c1e1900 */
        /* <DEDUP_REMOVED lines=10> */
[----:B------:R-:W-:Y:S01]  /*3710*/  LOP3.LUT P1, RZ, R115, 0x80000, RZ, 0xc0, !PT ;  /* 0x0008000073ff7812 */ /* 0x000fe2000782c0ff */
[----:B------:R-:W-:-:S06]  /*3720*/  CS2R R2, SRZ ;  /* 0x0000000000027805 */ /* 0x000fcc000001ff00 */
[----:B------:R0:W2:Y:S06]  /*3730*/  @!P2 LDG.E R3, [R10.64] ;  /* 0x000000060a03a981 */ /* 0x0000ac000c1e1900 */
[----:B------:R1:W2:Y:S01]  /*3740*/  @!P1 LDG.E R2, [R8.64] ;  /* 0x0000000608029981 */ /* 0x0002a2000c1e1900 */
[----:B0-----:R-:W-:-:S04]  /*3750*/  IADD3 R11, R119, 0x1c8, RZ ;  /* 0x000001c8770b7810 */ /* 0x001fc80007ffe0ff */
[----:B-1----:R-:W-:Y:S02]  /*3760*/  SHF.R.S32.HI R106, RZ, 0x1f, R11 ;  /* 0x0000001fff6a7819 */ /* 0x002fe4000001140b */
[----:B------:R-:W-:Y:S02]  /*3770*/  ISETP.GE.U32.AND P1, PT, R11, c[0x0][0x1c8], PT ;  /* 0x000072000b007a0c */ /* 0x000fe40003f26070 */
[----:B------:R-:W-:Y:S02]  /*3780*/  @P5 LOP3.LUT R116, R116, 0x8, RZ, 0xfc, !PT ;  /* 0x0000000874745812 */ /* 0x000fe400078efcff */
[----:B------:R-:W-:Y:S02]  /*3790*/  ISETP.GE.OR.EX P2, PT, R106, c[0x0][0x1cc], P0, P1 ;  /* 0x000073006a007a0c */ /* 0x000fe40000746710 */
[----:B------:R-:W-:-:S04]  /*37a0*/  LOP3.LUT R116, R116, 0xfffffffb, RZ, 0xc0, !PT ;  /* 0xfffffffb74747812 */ /* 0x000fc800078ec0ff */
[----:B------:R-:W-:-:S04]  /*37b0*/  @P4 LOP3.LUT R116, R116, 0x4, RZ, 0xfc, !PT ;  /* 0x0000000474744812 */ /* 0x000fc800078efcff */
[----:B------:R-:W-:-:S03]  /*37c0*/  LOP3.LUT R116, R116, 0xfffffffd, RZ, 0xc0, !PT ;  /* 0xfffffffd74747812 */ /* 0x000fc600078ec0ff */
[----:B------:R-:W-:Y:S02]  /*37d0*/  @!P2 IMAD R106, R106, c[0x0][0x1c0], RZ ;  /* 0x000070006a6aaa24 */ /* 0x000fe400078e02ff */
[----:B------:R-:W-:Y:S02]  /*37e0*/  @!P2 IMAD.MOV.U32 R8, RZ, RZ, R4 ;  /* 0x000000ffff08a224 */ /* 0x000fe400078e0004 */
[----:B------:R-:W-:Y:S01]  /*37f0*/  @!P2 IMAD.MOV.U32 R9, RZ, RZ, R7 ;  /* 0x000000ffff09a224 */ /* 0x000fe200078e0007 */
[----:B------:R-:W-:Y:S01]  /*3800*/  @P3 LOP3.LUT R116, R116, 0x2, RZ, 0xfc, !PT ;  /* 0x0000000274743812 */ /* 0x000fe200078efcff */
[C---:B------:R-:W-:Y:S02]  /*3810*/  @!P2 IMAD R10, R11.reuse, c[0x0][0x1c4], R106 ;  /* 0x000071000b0aaa24 */ /* 0x040fe400078e026a */
[----:B------:R-:W-:Y:S01]  /*3820*/  @!P2 IMAD.WIDE.U32 R8, R11, c[0x0][0x1c0], R8 ;  /* 0x000070000b08aa25 */ /* 0x000fe200078e0008 */
[----:B------:R-:W-:-:S03]  /*3830*/  LOP3.LUT R116, R116, 0xfffffffe, RZ, 0xc0, !PT ;  /* 0xfffffffe74747812 */ /* 0x000fc600078ec0ff */
[----:B------:R-:W-:Y:S01]  /*3840*/  @!P2 IMAD.IADD R9, R9, 0x1, R10 ;  /* 0x000000010909a824 */ /* 0x000fe200078e020a */
[----:B------:R-:W-:Y:S02]  /*3850*/  @!P2 LEA R10, P1, R8, c[0x0][0x170], 0x1 ;  /* 0x00005c00080aaa11 */ /* 0x000fe400078208ff */
[----:B------:R-:W-:Y:S02]  /*3860*/  @P2 LOP3.LUT R116, R116, 0x1, RZ, 0xfc, !PT ;  /* 0x0000000174742812 */ /* 0x000fe400078efcff */
[----:B------:R-:W-:Y:S02]  /*3870*/  @!P2 LEA.HI.X R11, R8, c[0x0][0x174], R9, 0x1, P1 ;  /* 0x00005d00080baa11 */ /* 0x000fe400008f0c09 */
[----:B------:R-:W-:Y:S02]  /*3880*/  LOP3.LUT P2, RZ, R114, 0x200000, RZ, 0xc0, !PT ;  /* 0x0020000072ff7812 */ /* 0x000fe4000784c0ff */
[----:B------:R-:W-:Y:S01]  /*3890*/  LOP3.LUT P1, RZ, R115, 0x20000, RZ, 0xc0, !PT ;  /* 0x0002000073ff7812 */ /* 0x000fe2000782c0ff */
[----:B------:R-:W-:-:S10]  /*38a0*/  CS2R R8, SRZ ;  /* 0x0000000000087805 */ /* 0x000fd4000001ff00 */
[----:B------:R0:W2:Y:S04]  /*38b0*/  @!P2 LDG.E R9, [R14.64] ;  /* 0x000000060e09a981 */ /* 0x0000a8000c1e1900 */
[----:B------:R1:W2:Y:S01]  /*38c0*/  @!P1 LDG.E R8, [R12.64] ;  /* 0x000000060c089981 */ /* 0x0002a2000c1e1900 */
[----:B0-----:R-:W-:-:S04]  /*38d0*/  IADD3 R15, R119, 0x1d0, RZ ;  /* 0x000001d0770f7810 */ /* 0x001fc80007ffe0ff */
        /* <DEDUP_REMOVED lines=12> */
[----:B------:R-:W-:-:S12]  /*39a0*/  CS2R R106, SRZ ;  /* 0x00000000006a7805 */ /* 0x000fd8000001ff00 */
[----:B------:R0:W2:Y:S02]  /*39b0*/  @!P2 LDG.E R106, [R16.64] ;  /* 0x00000006106aa981 */ /* 0x0000a4000c1e1900 */
[----:B0-----:R-:W-:-:S04]  /*39c0*/  IADD3 R17, R119, 0x1d8, RZ ;  /* 0x000001d877117810 */ /* 0x001fc80007ffe0ff */
[----:B------:R-:W-:Y:S02]  /*39d0*/  SHF.R.S32.HI R12, RZ, 0x1f, R17 ;  /* 0x0000001fff0c7819 */ /* 0x000fe40000011411 */
[----:B------:R-:W-:-:S04]  /*39e0*/  ISETP.GE.U32.AND P2, PT, R17, c[0x0][0x1c8], PT ;  /* 0x0000720011007a0c */ /* 0x000fc80003f46070 */
[----:B------:R-:W-:Y:S02]  /*39f0*/  ISETP.GE.OR.EX P2, PT, R12, c[0x0][0x1cc], P0, P2 ;  /* 0x000073000c007a0c */ /* 0x000fe40000746720 */
[----:B------:R-:W-:-:S11]  /*3a00*/  LOP3.LUT P3, RZ, R114, 0x400000, RZ, 0xc0, !PT ;  /* 0x0040000072ff7812 */ /* 0x000fd6000786c0ff */
[----:B------:R-:W-:Y:S02]  /*3a10*/  @!P2 IMAD R12, R12, c[0x0][0x1c0], RZ ;  /* 0x000070000c0caa24 */ /* 0x000fe400078e02ff */
[----:B------:R-:W-:Y:S01]  /*3a20*/  @!P2 IMAD.MOV.U32 R13, RZ, RZ, R7 ;  /* 0x000000ffff0da224 */ /* 0x000fe200078e0007 */
[----:B------:R0:W2:Y:S01]  /*3a30*/  @!P3 LDG.E R107, [R18.64] ;  /* 0x00000006126bb981 */ /* 0x0000a2000c1e1900 */
[----:B------:R-:W-:Y:S02]  /*3a40*/  @!P2 IMAD R16, R17, c[0x0][0x1c4], R12 ;  /* 0x000071001110aa24 */ /* 0x000fe400078e020c */
[----:B------:R-:W-:-:S04]  /*3a50*/  @!P2 IMAD.MOV.U32 R12, RZ, RZ, R4 ;  /* 0x000000ffff0ca224 */ /* 0x000fc800078e0004 */
[----:B------:R-:W-:-:S04]  /*3a60*/  @!P2 IMAD.WIDE.U32 R12, R17, c[0x0][0x1c0], R12 ;  /* 0x00007000110caa25 */ /* 0x000fc800078e000c */
[----:B------:R-:W-:Y:S01]  /*3a70*/  @!P2 IMAD.IADD R13, R13, 0x1, R16 ;  /* 0x000000010d0da824 */ /* 0x000fe200078e0210 */
[----:B------:R-:W-:-:S04]  /*3a80*/  @!P2 LEA R16, P3, R12, c[0x0][0x170], 0x1 ;  /* 0x00005c000c10aa11 */ /* 0x000fc800078608ff */
[----:B------:R-:W-:Y:S02]  /*3a90*/  @!P2 LEA.HI.X R17, R12, c[0x0][0x174], R13, 0x1, P3 ;  /* 0x00005d000c11aa11 */ /* 0x000fe400018f0c0d */
[----:B------:R-:W-:Y:S01]  /*3aa0*/  LOP3.LUT P3, RZ, R115, 0x2000, RZ, 0xc0, !PT ;  /* 0x0000200073ff7812 */ /* 0x000fe2000786c0ff */
[----:B------:R-:W-:Y:S01]  /*3ab0*/  CS2R R110, SRZ ;  /* 0x00000000006e7805 */ /* 0x000fe2000001ff00 */
[----:B0-----:R-:W-:-:S04]  /*3ac0*/  IADD3 R19, R119, 0x1e0, RZ ;  /* 0x000001e077137810 */ /* 0x001fc80007ffe0ff */
[----:B------:R-:W-:-:S07]  /*3ad0*/  SHF.R.S32.HI R12, RZ, 0x1f, R19 ;  /* 0x0000001fff0c7819 */ /* 0x000fce0000011413 */
[----:B------:R3:W2:Y:S01]  /*3ae0*/  @!P3 LDG.E R110, [R20.64] ;  /* 0x00000006146eb981 */ /* 0x0006a2000c1e1900 */
[----:B------:R-:W-:-:S04]  /*3af0*/  ISETP.GE.U32.AND P3, PT, R19, c[0x0][0x1c8], PT ;  /* 0x0000720013007a0c */ /* 0x000fc80003f66070 */
[----:B------:R-:W-:Y:S02]  /*3b00*/  ISETP.GE.OR.EX P3, PT, R12, c[0x0][0x1cc], P0, P3 ;  /* 0x000073000c007a0c */ /* 0x000fe40000766730 */
[C---:B------:R-:W-:Y:S02]  /*3b10*/  LOP3.LUT P5, RZ, R114.reuse, 0x1000000, RZ, 0xc0, !PT ;  /* 0x0100000072ff7812 */ /* 0x040fe400078ac0ff */
[C---:B------:R-:W-:Y:S02]  /*3b20*/  LOP3.LUT P4, RZ, R114.reuse, 0x800000, RZ, 0xc0, !PT ;  /* 0x0080000072ff7812 */ /* 0x040fe4000788c0ff */
[----:B------:R-:W-:-:S04]  /*3b30*/  LOP3.LUT R114, R114, 0xfffffff7, RZ, 0xc0, !PT ;  /* 0xfffffff772727812 */ /* 0x000fc800078ec0ff */
[----:B------:R-:W-:Y:S02]  /*3b40*/  @P1 LOP3.LUT R114, R114, 0x8, RZ, 0xfc, !PT ;  /* 0x0000000872721812 */ /* 0x000fe400078efcff */
[----:B------:R-:W-:Y:S01]  /*3b50*/  LOP3.LUT P1, RZ, R115, 0x800, RZ, 0xc0, !PT ;  /* 0x0000080073ff7812 */ /* 0x000fe2000782c0ff */
[----:B------:R-:W-:Y:S02]  /*3b60*/  @!P3 IMAD R18, R12, c[0x0][0x1c0], RZ ;  /* 0x000070000c12ba24 */ /* 0x000fe400078e02ff */
[----:B------:R-:W-:Y:S02]  /*3b70*/  @!P3 IMAD.MOV.U32 R12, RZ, RZ, R4 ;  /* 0x000000ffff0cb224 */ /* 0x000fe400078e0004 */
[----:B------:R-:W-:Y:S01]  /*3b80*/  @!P3 IMAD.MOV.U32 R13, RZ, RZ, R7 ;  /* 0x000000ffff0db224 */ /* 0x000fe200078e0007 */
[----:B------:R0:W2:Y:S01]  /*3b90*/  @!P4 LDG.E R111, [R22.64] ;  /* 0x00000006166fc981 */ /* 0x0000a2000c1e1900 */
[----:B---3--:R-:W-:Y:S02]  /*3ba0*/  IMAD.MOV.U32 R21, RZ, RZ, R112 ;  /* 0x000000ffff157224 */ /* 0x008fe400078e0070 */
[----:B------:R-:W-:-:S02]  /*3bb0*/  IMAD.MOV.U32 R112, RZ, RZ, RZ ;  /* 0x000000ffff707224 */ /* 0x000fc400078e00ff */
[C---:B------:R-:W-:Y:S02]  /*3bc0*/  @!P3 IMAD R18, R19.reuse, c[0x0][0x1c4], R18 ;  /* 0x000071001312ba24 */ /* 0x040fe400078e0212 */
[----:B------:R-:W-:Y:S02]  /*3bd0*/  @!P3 IMAD.WIDE.U32 R12, R19, c[0x0][0x1c0], R12 ;  /* 0x00007000130cba25 */ /* 0x000fe400078e000c */
[----:B------:R1:W3:Y:S02]  /*3be0*/  @!P1 LDG.E R112, [R24.64] ;  /* 0x0000000618709981 */ /* 0x0002e4000c1e1900 */
[----:B------:R-:W-:Y:S01]  /*3bf0*/  @!P3 IMAD.IADD R13, R13, 0x1, R18 ;  /* 0x000000010d0db824 */ /* 0x000fe200078e0212 */
[C---:B------:R-:W-:Y:S01]  /*3c00*/  @!P3 LEA R18, P4, R12.reuse, c[0x0][0x170], 0x1 ;  /* 0x00005c000c12ba11 */ /* 0x040fe200078808ff */
[----:B-1----:R-:W-:Y:S01]  /*3c10*/  IMAD.MOV.U32 R25, RZ, RZ, R21 ;  /* 0x000000ffff197224 */ /* 0x002fe200078e0015 */
[----:B------:R-:W-:Y:S02]  /*3c20*/  IADD3 R21, R119, 0x1e8, RZ ;  /* 0x000001e877157810 */ /* 0x000fe40007ffe0ff */
[----:B------:R-:W-:-:S02]  /*3c30*/  @!P3 LEA.HI.X R19, R12, c[0x0][0x174], R13, 0x1, P4 ;  /* 0x00005d000c13ba11 */ /* 0x000fc400020f0c0d */
[----:B------:R-:W-:Y:S02]  /*3c40*/  SHF.R.S32.HI R12, RZ, 0x1f, R21 ;  /* 0x0000001fff0c7819 */ /* 0x000fe40000011415 */
[----:B------:R-:W-:-:S04]  /*3c50*/  ISETP.GE.U32.AND P4, PT, R21, c[0x0][0x1c8], PT ;  /* 0x0000720015007a0c */ /* 0x000fc80003f86070 */
[----:B------:R-:W-:Y:S01]  /*3c60*/  ISETP.GE.OR.EX P4, PT, R12, c[0x0][0x1cc], P0, P4 ;  /* 0x000073000c007a0c */ /* 0x000fe20000786740 */
[----:B------:R-:W-:Y:S02]  /*3c70*/  IMAD.MOV.U32 R24, RZ, RZ, R113 ;  /* 0x000000ffff187224 */ /* 0x000fe400078e0071 */
[----:B------:R-:W-:Y:S01]  /*3c80*/  IMAD.MOV.U32 R113, RZ, RZ, RZ ;  /* 0x000000ffff717224 */ /* 0x000fe200078e00ff */
[----:B------:R-:W-:Y:S02]  /*3c90*/  LOP3.LUT R115, R115, 0x7fffffff, RZ, 0xc0, !PT ;  /* 0x7fffffff73737812 */ /* 0x000fe400078ec0ff */
[----:B0-----:R-:W-:-:S03]  /*3ca0*/  IADD3 R23, R119, 0x1f0, RZ ;  /* 0x000001f077177810 */ /* 0x001fc60007ffe0ff */
[----:B------:R0:W3:Y:S04]  /*3cb0*/  @!P5 LDG.E R113, [R26.64] ;  /* 0x000000061a71d981 */ /* 0x0000e8000c1e1900 */
[----:B------:R-:W-:Y:S02]  /*3cc0*/  @!P4 IMAD R20, R12, c[0x0][0x1c0], RZ ;  /* 0x000070000c14ca24 */ /* 0x000fe400078e02ff */
[----:B------:R-:W-:Y:S02]  /*3cd0*/  @!P4 IMAD.MOV.U32 R12, RZ, RZ, R4 ;  /* 0x000000ffff0cc224 */ /* 0x000fe400078e0004 */
[----:B------:R-:W-:Y:S02]  /*3ce0*/  @!P4 IMAD.MOV.U32 R13, RZ, RZ, R7 ;  /* 0x000000ffff0dc224 */ /* 0x000fe400078e0007 */
[----:B------:R-:W-:-:S02]  /*3cf0*/  @!P4 IMAD R20, R21, c[0x0][0x1c4], R20 ;  /* 0x000071001514ca24 */ /* 0x000fc400078e0214 */
[----:B------:R-:W-:-:S04]  /*3d00*/  @!P4 IMAD.WIDE.U32 R12, R21, c[0x0][0x1c0], R12 ;  /* 0x00007000150cca25 */ /* 0x000fc800078e000c */
[----:B------:R-:W-:Y:S01]  /*3d10*/  @!P4 IMAD.IADD R13, R13, 0x1, R20 ;  /* 0x000000010d0dc824 */ /* 0x000fe200078e0214 */
[----:B------:R-:W-:Y:S02]  /*3d20*/  @!P4 LEA R20, P5, R12, c[0x0][0x170], 0x1 ;  /* 0x00005c000c14ca11 */ /* 0x000fe400078a08ff */
[----:B------:R-:W-:Y:S02]  /*3d30*/  LOP3.LUT R114, R114, 0xfffffffd, RZ, 0xc0, !PT ;  /* 0xfffffffd72727812 */ /* 0x000fe400078ec0ff */
[----:B------:R-:W-:Y:S02]  /*3d40*/  @!P4 LEA.HI.X R21, R12, c[0x0][0x174], R13, 0x1, P5 ;  /* 0x00005d000c15ca11 */ /* 0x000fe400028f0c0d */
[----:B------:R-:W-:Y:S02]  /*3d50*/  @P3 LOP3.LUT R115, R115, 0x80000000, RZ, 0xfc, !PT ;  /* 0x8000000073733812 */ /* 0x000fe400078efcff */
[----:B------:R-:W-:Y:S02]  /*3d60*/  SHF.R.S32.HI R12, RZ, 0x1f, R23 ;  /* 0x0000001fff0c7819 */ /* 0x000fe40000011417 */
[----:B------:R-:W-:-:S02]  /*3d70*/  ISETP.GE.U32.AND P5, PT, R23, c[0x0][0x1c8], PT ;  /* 0x0000720017007a0c */ /* 0x000fc40003fa6070 */
[----:B------:R-:W-:Y:S02]  /*3d80*/  @P2 LOP3.LUT R114, R114, 0x2, RZ, 0xfc, !PT ;  /* 0x0000000272722812 */ /* 0x000fe400078efcff */
[C---:B------:R-:W-:Y:S02]  /*3d90*/  LOP3.LUT P3, RZ, R115.reuse, 0x200, RZ, 0xc0, !PT ;  /* 0x0000020073ff7812 */ /* 0x040fe4000786c0ff */
[C---:B------:R-:W-:Y:S02]  /*3da0*/  LOP3.LUT P2, RZ, R115.reuse, 0x80, RZ, 0xc0, !PT ;  /* 0x0000008073ff7812 */ /* 0x040fe4000784c0ff */
[C---:B------:R-:W-:Y:S02]  /*3db0*/  LOP3.LUT P1, RZ, R115.reuse, 0x40, RZ, 0xc0, !PT ;  /* 0x0000004073ff7812 */ /* 0x040fe4000782c0ff */
[----:B------:R-:W-:Y:S02]  /*3dc0*/  ISETP.GE.OR.EX P5, PT, R12, c[0x0][0x1cc], P0, P5 ;  /* 0x000073000c007a0c */ /* 0x000fe400007a6750 */
[----:B------:R-:W-:-:S04]  /*3dd0*/  LOP3.LUT R115, R115, 0xdfffffff, RZ, 0xc0, !PT ;  /* 0xdfffffff73737812 */ /* 0x000fc800078ec0ff */
[----:B------:R-:W-:-:S04]  /*3de0*/  @P4 LOP3.LUT R115, R115, 0x20000000, RZ, 0xfc, !PT ;  /* 0x2000000073734812 */ /* 0x000fc800078efcff */
[----:B------:R-:W-:-:S04]  /*3df0*/  LOP3.LUT R115, R115, 0xf7ffffff, RZ, 0xc0, !PT ;  /* 0xf7ffffff73737812 */ /* 0x000fc800078ec0ff */
[----:B------:R-:W-:Y:S01]  /*3e00*/  @P5 LOP3.LUT R115, R115, 0x8000000, RZ, 0xfc, !PT ;  /* 0x0800000073735812 */ /* 0x000fe200078efcff */
[----:B0-----:R-:W-:-:S03]  /*3e10*/  CS2R R26, SRZ ;  /* 0x00000000001a7805 */ /* 0x001fc6000001ff00 */
[C---:B------:R-:W-:Y:S01]  /*3e20*/  LOP3.LUT P4, RZ, R115.reuse, 0x10, RZ, 0xc0, !PT ;  /* 0x0000001073ff7812 */ /* 0x040fe2000788c0ff */
[----:B------:R-:W-:Y:S02]  /*3e30*/  @!P5 IMAD R22, R12, c[0x0][0x1c0], RZ ;  /* 0x000070000c16da24 */ /* 0x000fe400078e02ff */
[----:B------:R0:W3:Y:S01]  /*3e40*/  @!P3 LDG.E R26, [R28.64] ;  /* 0x000000061c1ab981 */ /* 0x0000e2000c1e1900 */
[----:B------:R-:W-:Y:S01]  /*3e50*/  @!P5 IMAD.MOV.U32 R12, RZ, RZ, R4 ;  /* 0x000000ffff0cd224 */ /* 0x000fe200078e0004 */
[----:B------:R-:W-:Y:S01]  /*3e60*/  LOP3.LUT P3, RZ, R115, 0x8, RZ, 0xc0, !PT ;  /* 0x0000000873ff7812 */ /* 0x000fe2000786c0ff */
[----:B------:R-:W-:Y:S01]  /*3e70*/  @!P5 IMAD.MOV.U32 R13, RZ, RZ, R7 ;  /* 0x000000ffff0dd224 */ /* 0x000fe200078e0007 */
[----:B------:R-:W-:Y:S01]  /*3e80*/  LOP3.LUT R114, R114, 0xffefffff, RZ, 0xc0, !PT ;  /* 0xffefffff72727812 */ /* 0x000fe200078ec0ff */
[C---:B------:R-:W-:Y:S01]  /*3e90*/  @!P5 IMAD R22, R23.reuse, c[0x0][0x1c4], R22 ;  /* 0x000071001716da24 */ /* 0x040fe200078e0216 */
[----:B------:R1:W3:Y:S01]  /*3ea0*/  @!P6 LDG.E R27, [R30.64] ;  /* 0x000000061e1be981 */ /* 0x0002e2000c1e1900 */
[----:B------:R-:W-:Y:S01]  /*3eb0*/  @!P5 IMAD.WIDE.U32 R12, R23, c[0x0][0x1c0], R12 ;  /* 0x00007000170cda25 */ /* 0x000fe200078e000c */
[----:B0-----:R-:W-:-:S02]  /*3ec0*/  CS2R R28, SRZ ;  /* 0x00000000001c7805 */ /* 0x001fc4000001ff00 */
[----:B------:R-:W-:Y:S01]  /*3ed0*/  @P4 LOP3.LUT R114, R114, 0x100000, RZ, 0xfc, !PT ;  /* 0x0010000072724812 */ /* 0x000fe200078efcff */
[----:B------:R-:W-:Y:S01]  /*3ee0*/  @!P5 IMAD.IADD R13, R13, 0x1, R22 ;  /* 0x000000010d0dd824 */ /* 0x000fe200078e0216 */
[----:B------:R-:W-:Y:S02]  /*3ef0*/  @!P5 LEA R22, P6, R12, c[0x0][0x170], 0x1 ;  /* 0x00005c000c16da11 */ /* 0x000fe400078c08ff */
[----:B------:R-:W-:Y:S01]  /*3f00*/  LOP3.LUT R114, R114, 0xfff7ffff, RZ, 0xc0, !PT ;  /* 0xfff7ffff72727812 */ /* 0x000fe200078ec0ff */
[----:B------:R0:W3:Y:S01]  /*3f10*/  @!P2 LDG.E R28, [R32.64] ;  /* 0x00000006201ca981 */ /* 0x0000e2000c1e1900 */
[----:B------:R-:W-:Y:S02]  /*3f20*/  @!P5 LEA.HI.X R23, R12, c[0x0][0x174], R13, 0x1, P6 ;  /* 0x00005d000c17da11 */ /* 0x000fe400030f0c0d */
[----:B------:R-:W-:Y:S01]  /*3f30*/  @P3 LOP3.LUT R114, R114, 0x80000, RZ, 0xfc, !PT ;  /* 0x0008000072723812 */ /* 0x000fe200078efcff */
[----:B------:R1:W3:Y:S01]  /*3f40*/  @!P1 LDG.E R29, [R34.64] ;  /* 0x00000006221d9981 */ /* 0x0002e2000c1e1900 */
[----:B------:R-:W-:Y:S01]  /*3f50*/  LOP3.LUT P4, RZ, R115, 0x20, RZ, 0xc0, !PT ;  /* 0x0000002073ff7812 */ /* 0x000fe2000788c0ff */
[----:B0-----:R-:W-:Y:S01]  /*3f60*/  IMAD.MOV.U32 R32, RZ, RZ, R25 ;  /* 0x000000ffff207224 */ /* 0x001fe200078e0019 */
[----:B------:R-:W-:-:S02]  /*3f70*/  IADD3 R25, R119, 0x1f8, RZ ;  /* 0x000001f877197810 */ /* 0x000fc40007ffe0ff */
[C---:B------:R-:W-:Y:S02]  /*3f80*/  LOP3.LUT P3, RZ, R115.reuse, 0x2000000, RZ, 0xc0, !PT ;  /* 0x0200000073ff7812 */ /* 0x040fe4000786c0ff */
[C---:B------:R-:W-:Y:S02]  /*3f90*/  LOP3.LUT P2, RZ, R115.reuse, 0x1000000, RZ, 0xc0, !PT ;  /* 0x0100000073ff7812 */ /* 0x040fe4000784c0ff */
[----:B------:R-:W-:Y:S02]  /*3fa0*/  LOP3.LUT P5, RZ, R115, 0x4, RZ, 0xc0, !PT ;  /* 0x0000000473ff7812 */ /* 0x000fe400078ac0ff */
[----:B------:R-:W-:Y:S02]  /*3fb0*/  SHF.R.S32.HI R12, RZ, 0x1f, R25 ;  /* 0x0000001fff0c7819 */ /* 0x000fe40000011419 */
[----:B------:R-:W-:Y:S02]  /*3fc0*/  ISETP.GE.U32.AND P6, PT, R25, c[0x0][0x1c8], PT ;  /* 0x0000720019007a0c */ /* 0x000fe40003fc6070 */
[----:B------:R-:W-:-:S02]  /*3fd0*/  LOP3.LUT R115, R115, 0xefffffff, RZ, 0xc0, !PT ;  /* 0xefffffff73737812 */ /* 0x000fc400078ec0ff */
[----:B------:R-:W-:Y:S02]  /*3fe0*/  ISETP.GE.OR.EX P6, PT, R12, c[0x0][0x1cc], P0, P6 ;  /* 0x000073000c007a0c */ /* 0x000fe400007c6760 */
[----:B------:R-:W-:-:S04]  /*3ff0*/  @P0 LOP3.LUT R115, R115, 0x10000000, RZ, 0xfc, !PT ;  /* 0x1000000073730812 */ /* 0x000fc800078efcff */
[----:B------:R-:W-:Y:S01]  /*4000*/  LOP3.LUT P0, RZ, R115, 0x400000, RZ, 0xc0, !PT ;  /* 0x0040000073ff7812 */ /* 0x000fe2000780c0ff */
[----:B-1----:R-:W-:Y:S01]  /*4010*/  IMAD.MOV.U32 R34, RZ, RZ, R24 ;  /* 0x000000ffff227224 */ /* 0x002fe200078e0018 */
[----:B------:R-:W-:-:S05]  /*4020*/  LOP3.LUT R114, R114, 0xfffdffff, RZ, 0xc0, !PT ;  /* 0xfffdffff72727812 */ /* 0x000fca00078ec0ff */
[----:B------:R-:W-:Y:S02]  /*4030*/  @!P6 IMAD R24, R12, c[0x0][0x1c0], RZ ;  /* 0x000070000c18ea24 */ /* 0x000fe400078e02ff */
[----:B------:R-:W-:Y:S02]  /*4040*/  @!P6 IMAD.MOV.U32 R12, RZ, RZ, R4 ;  /* 0x000000ffff0ce224 */ /* 0x000fe400078e0004 */
[----:B------:R-:W-:Y:S02]  /*4050*/  @!P6 IMAD.MOV.U32 R13, RZ, RZ, R7 ;  /* 0x000000ffff0de224 */ /* 0x000fe400078e0007 */
[----:B------:R-:W-:Y:S01]  /*4060*/  @P0 LOP3.LUT R114, R114, 0x20000, RZ, 0xfc, !PT ;  /* 0x0002000072720812 */ /* 0x000fe200078efcff */
[----:B------:R-:W-:Y:S01]  /*4070*/  @!P6 IMAD R24, R25, c[0x0][0x1c4], R24 ;  /* 0x000071001918ea24 */ /* 0x000fe200078e0218 */
[----:B------:R-:W-:Y:S01]  /*4080*/  LOP3.LUT P0, RZ, R115, 0x1, RZ, 0xc0, !PT ;  /* 0x0000000173ff7812 */ /* 0x000fe2000780c0ff */
[----:B------:R-:W-:-:S04]  /*4090*/  @!P6 IMAD.WIDE.U32 R12, R25, c[0x0][0x1c0], R12 ;  /* 0x00007000190cea25 */ /* 0x000fc800078e000c */
[----:B------:R-:W-:Y:S01]  /*40a0*/  @!P6 IMAD.IADD R13, R13, 0x1, R24 ;  /* 0x000000010d0de824 */ /* 0x000fe200078e0218 */
[----:B------:R-:W-:Y:S02]  /*40b0*/  @!P6 LEA R24, P1, R12, c[0x0][0x170], 0x1 ;  /* 0x00005c000c18ea11 */ /* 0x000fe400078208ff */
[----:B------:R-:W-:Y:S02]  /*40c0*/  LOP3.LUT R114, R114, 0xfffbffff, RZ, 0xc0, !PT ;  /* 0xfffbffff72727812 */ /* 0x000fe400078ec0ff */
[----:B------:R-:W-:Y:S01]  /*40d0*/  @!P6 LEA.HI.X R25, R12, c[0x0][0x174], R13, 0x1, P1 ;  /* 0x00005d000c19ea11 */ /* 0x000fe200008f0c0d */
[----:B------:R-:W-:Y:S02]  /*40e0*/  IMAD.MOV.U32 R12, RZ, RZ, RZ ;  /* 0x000000ffff0c7224 */ /* 0x000fe400078e00ff */
[----:B------:R-:W-:-:S04]  /*40f0*/  @P0 LOP3.LUT R114, R114, 0x40000, RZ, 0xfc, !PT ;  /* 0x0004000072720812 */ /* 0x000fc800078efcff */
[----:B------:R0:W3:Y:S01]  /*4100*/  @!P4 LDG.E R12, [R122.64] ;  /* 0x000000067a0cc981 */ /* 0x0000e2000c1e1900 */
[----:B------:R-:W-:Y:S01]  /*4110*/  LOP3.LUT P4, RZ, R114, 0x100000, RZ, 0xc0, !PT ;  /* 0x0010000072ff7812 */ /* 0x000fe2000788c0ff */
[----:B------:R-:W-:Y:S01]  /*4120*/  IMAD.MOV.U32 R30, RZ, RZ, RZ ;  /* 0x000000ffff1e7224 */ /* 0x000fe200078e00ff */
[----:B------:R-:W-:Y:S02]  /*4130*/  PRMT R13, RZ, 0x7610, R13 ;  /* 0x00007610ff0d7816 */ /* 0x000fe4000000000d */
[----:B0-----:R-:W-:-:S09]  /*4140*/  PRMT R123, R123, 0x5410, RZ ;  /* 0x000054107b7b7816 */ /* 0x001fd200000000ff */
[----:B------:R0:W3:Y:S02]  /*4150*/  @!P4 LDG.E R30, [R36.64] ;  /* 0x00000006241ec981 */ /* 0x0000e4000c1e1900 */
[----:B0-----:R-:W-:-:S05]  /*4160*/  IMAD.MOV.U32 R36, RZ, RZ, R32 ;  /* 0x000000ffff247224 */ /* 0x001fca00078e0020 */
[--C-:B------:R-:W-:Y:S02]  /*4170*/  @!P3 SHF.R.U32.HI R13, RZ, 0x10, R36.reuse ;  /* 0x00000010ff0db819 */ /* 0x100fe40000011624 */
[----:B------:R-:W-:Y:S02]  /*4180*/  @!P3 PRMT R123, R123, 0x5410, R36 ;  /* 0x000054107b7bb816 */ /* 0x000fe40000000024 */
[----:B------:R-:W-:Y:S01]  /*4190*/  LOP3.LUT P3, RZ, R114, 0x80000, RZ, 0xc0, !PT ;  /* 0x0008000072ff7812 */ /* 0x000fe2000786c0ff */
[----:B------:R-:W-:Y:S01]  /*41a0*/  IMAD.MOV.U32 R32, RZ, RZ, RZ ;  /* 0x000000ffff207224 */ /* 0x000fe200078e00ff */
[C---:B------:R-:W-:Y:S02]  /*41b0*/  LOP3.LUT P0, RZ, R115.reuse, 0x800000, RZ, 0xc0, !PT ;  /* 0x0080000073ff7812 */ /* 0x040fe4000780c0ff */
[----:B------:R-:W-:Y:S02]  /*41c0*/  LOP3.LUT R115, R115, 0xbfffffff, RZ, 0xc0, !PT ;  /* 0xbfffffff73737812 */ /* 0x000fe400078ec0ff */
[----:B------:R-:W-:-:S02]  /*41d0*/  PRMT R31, RZ, 0x7610, R31 ;  /* 0x00007610ff1f7816 */ /* 0x000fc4000000001f */
[----:B------:R-:W-:-:S05]  /*41e0*/  @P6 LOP3.LUT R115, R115, 0x40000000, RZ, 0xfc, !PT ;  /* 0x4000000073736812 */ /* 0x000fca00078efcff */
[----:B------:R0:W3:Y:S01]  /*41f0*/  @!P3 LDG.E R32, [R38.64] ;  /* 0x000000062620b981 */ /* 0x0000e2000c1e1900 */
[----:B------:R-:W-:Y:S01]  /*4200*/  LOP3.LUT P6, RZ, R115, 0x2, RZ, 0xc0, !PT ;  /* 0x0000000273ff7812 */ /* 0x000fe200078cc0ff */
[----:B0-----:R-:W-:Y:S02]  /*4210*/  IMAD.MOV.U32 R38, RZ, RZ, R34 ;  /* 0x000000ffff267224 */ /* 0x001fe400078e0022 */
[----:B------:R-:W-:-:S03]  /*4220*/  IMAD.MOV.U32 R34, RZ, RZ, RZ ;  /* 0x000000ffff227224 */ /* 0x000fc600078e00ff */
[----:B------:R-:W-:Y:S02]  /*4230*/  @!P2 SHF.R.U32.HI R31, RZ, 0x10, R38 ;  /* 0x00000010ff1fa819 */ /* 0x000fe40000011626 */
[----:B------:R-:W-:Y:S01]  /*4240*/  PRMT R33, RZ, 0x7610, R33 ;  /* 0x00007610ff217816 */ /* 0x000fe20000000021 */
[----:B------:R0:W3:Y:S01]  /*4250*/  @!P5 LDG.E R34, [R40.64] ;  /* 0x000000062822d981 */ /* 0x0000e2000c1e1900 */
[----:B------:R-:W-:Y:S02]  /*4260*/  PRMT R31, R31, 0x5410, RZ ;  /* 0x000054101f1f7816 */ /* 0x000fe400000000ff */
[--C-:B------:R-:W-:Y:S02]  /*4270*/  @!P0 SHF.R.U32.HI R33, RZ, 0x10, R125.reuse ;  /* 0x00000010ff218819 */ /* 0x100fe4000001167d */
[----:B------:R-:W-:Y:S02]  /*4280*/  @!P0 PRMT R31, R31, 0x5410, R125 ;  /* 0x000054101f1f8816 */ /* 0x000fe4000000007d */
[----:B------:R-:W-:Y:S01]  /*4290*/  LOP3.LUT P0, RZ, R114, 0x40000, RZ, 0xc0, !PT ;  /* 0x0004000072ff7812 */ /* 0x000fe2000780c0ff */
[----:B0-----:R-:W-:-:S02]  /*42a0*/  IMAD.MOV.U32 R40, RZ, RZ, R36 ;  /* 0x000000ffff287224 */ /* 0x001fc400078e0024 */
[----:B------:R-:W-:Y:S01]  /*42b0*/  IMAD.MOV.U32 R36, RZ, RZ, RZ ;  /* 0x000000ffff247224 */ /* 0x000fe200078e00ff */
[----:B------:R-:W-:Y:S02]  /*42c0*/  PRMT R13, R13, 0x5410, RZ ;  /* 0x000054100d0d7816 */ /* 0x000fe400000000ff */
[C---:B------:R-:W-:Y:S02]  /*42d0*/  LOP3.LUT P1, RZ, R116.reuse, 0x80000000, RZ, 0xc0, !PT ;  /* 0x8000000074ff7812 */ /* 0x040fe4000782c0ff */
[--C-:B------:R-:W-:Y:S01]  /*42e0*/  @!P2 PRMT R13, R13, 0x5410, R38.reuse ;  /* 0x000054100d0da816 */ /* 0x100fe20000000026 */
[----:B------:R0:W3:Y:S02]  /*42f0*/  @!P6 LDG.E R36, [R42.64] ;  /* 0x000000062a24e981 */ /* 0x0000e4000c1e1900 */
[----:B0-----:R-:W-:Y:S02]  /*4300*/  IMAD.MOV.U32 R42, RZ, RZ, R38 ;  /* 0x000000ffff2a7224 */ /* 0x001fe400078e0026 */
[----:B------:R-:W-:Y:S01]  /*4310*/  IMAD.MOV.U32 R38, RZ, RZ, RZ ;  /* 0x000000ffff267224 */ /* 0x000fe200078e00ff */
[----:B------:R-:W-:-:S02]  /*4320*/  LOP3.LUT P4, RZ, R116, 0x40000000, RZ, 0xc0, !PT ;  /* 0x4000000074ff7812 */ /* 0x000fc4000788c0ff */
[----:B------:R-:W-:-:S03]  /*4330*/  LOP3.LUT P3, RZ, R115, 0x200000, RZ, 0xc0, !PT ;  /* 0x0020000073ff7812 */ /* 0x000fc6000786c0ff */
[----:B------:R0:W3:Y:S02]  /*4340*/  @!P0 LDG.E R38, [R44.64] ;  /* 0x000000062c268981 */ /* 0x0000e4000c1e1900 */
[----:B0-----:R-:W-:Y:S02]  /*4350*/  IMAD.MOV.U32 R44, RZ, RZ, R40 ;  /* 0x000000ffff2c7224 */ /* 0x001fe400078e0028 */
[----:B------:R-:W-:Y:S01]  /*4360*/  IMAD.MOV.U32 R40, RZ, RZ, RZ ;  /* 0x000000ffff287224 */ /* 0x000fe200078e00ff */
[----:B------:R-:W-:-:S05]  /*4370*/  LOP3.LUT P6, RZ, R115, 0x100000, RZ, 0xc0, !PT ;  /* 0x0010000073ff7812 */ /* 0x000fca00078cc0ff */
[----:B------:R0:W3:Y:S01]  /*4380*/  @!P1 LDG.E R40, [R46.64] ;  /* 0x000000062e289981 */ /* 0x0000e2000c1e1900 */
[----:B------:R-:W-:Y:S02]  /*4390*/  PRMT R37, RZ, 0x7610, R37 ;  /* 0x00007610ff257816 */ /* 0x000fe40000000025 */
[----:B-----5:R-:W-:Y:S01]  /*43a0*/  @!P3 SHF.R.U32.HI R37, RZ, 0x10, R121 ;  /* 0x00000010ff25b819 */ /* 0x020fe20000011679 */
[----:B0-----:R-:W-:Y:S02]  /*43b0*/  IMAD.MOV.U32 R46, RZ, RZ, R42 ;  /* 0x000000ffff2e7224 */ /* 0x001fe400078e002a */
[----:B------:R-:W-:Y:S01]  /*43c0*/  IMAD.MOV.U32 R42, RZ, RZ, RZ ;  /* 0x000000ffff2a7224 */ /* 0x000fe200078e00ff */
[C---:B------:R-:W-:Y:S02]  /*43d0*/  LOP3.LUT P0, RZ, R114.reuse, 0x20000, RZ, 0xc0, !PT ;  /* 0x0002000072ff7812 */ /* 0x040fe4000780c0ff */
[----:B------:R-:W-:-:S03]  /*43e0*/  LOP3.LUT R114, R114, 0xffffdfff, RZ, 0xc0, !PT ;  /* 0xffffdfff72727812 */ /* 0x000fc600078ec0ff */
[----:B------:R0:W5:Y:S01]  /*43f0*/  @!P4 LDG.E R42, [R48.64] ;  /* 0x00000006302ac981 */ /* 0x000162000c1e1900 */
[----:B------:R-:W-:Y:S02]  /*4400*/  LOP3.LUT P4, RZ, R115, 0x40000, RZ, 0xc0, !PT ;  /* 0x0004000073ff7812 */ /* 0x000fe4000788c0ff */
[----:B------:R-:W-:Y:S02]  /*4410*/  PRMT R37, R37, 0x5410, RZ ;  /* 0x0000541025257816 */ /* 0x000fe400000000ff */
[----:B------:R-:W-:Y:S02]  /*4420*/  @P1 LOP3.LUT R114, R114, 0x2000, RZ, 0xfc, !PT ;  /* 0x0000200072721812 */ /* 0x000fe400078efcff */
[----:B------:R-:W-:Y:S02]  /*4430*/  PRMT R39, RZ, 0x7610, R39 ;  /* 0x00007610ff277816 */ /* 0x000fe40000000027 */
[--C-:B--2---:R-:W-:Y:S02]  /*4440*/  @!P6 SHF.R.U32.HI R39, RZ, 0x10, R0.reuse ;  /* 0x00000010ff27e819 */ /* 0x104fe40000011600 */
[----:B------:R-:W-:-:S02]  /*4450*/  @!P6 PRMT R37, R37, 0x5410, R0 ;  /* 0x000054102525e816 */ /* 0x000fc40000000000 */
[----:B------:R-:W-:Y:S02]  /*4460*/  LOP3.LUT P6, RZ, R116, 0x200000, RZ, 0xc0, !PT ;  /* 0x0020000074ff7812 */ /* 0x000fe400078cc0ff */
[----:B------:R-:W-:Y:S02]  /*4470*/  LOP3.LUT R114, R114, 0xfffeffff, RZ, 0xc0, !PT ;  /* 0xfffeffff72727812 */ /* 0x000fe400078ec0ff */
[----:B------:R-:W-:Y:S02]  /*4480*/  LOP3.LUT P5, RZ, R116, 0x20000000, RZ, 0xc0, !PT ;  /* 0x2000000074ff7812 */ /* 0x000fe400078ac0ff */
[----:B------:R-:W-:Y:S01]  /*4490*/  @P4 LOP3.LUT R114, R114, 0x10000, RZ, 0xfc, !PT ;  /* 0x0001000072724812 */ /* 0x000fe200078efcff */
[----:B0-----:R-:W-:-:S03]  /*44a0*/  IMAD.MOV.U32 R48, RZ, RZ, R44 ;  /* 0x000000ffff307224 */ /* 0x001fc600078e002c */
[----:B------:R-:W-:Y:S01]  /*44b0*/  LOP3.LUT R114, R114, 0xffff7fff, RZ, 0xc0, !PT ;  /* 0xffff7fff72727812 */ /* 0x000fe200078ec0ff */
[----:B------:R-:W-:-:S03]  /*44c0*/  IMAD.MOV.U32 R44, RZ, RZ, RZ ;  /* 0x000000ffff2c7224 */ /* 0x000fc600078e00ff */
[----:B------:R-:W-:Y:S02]  /*44d0*/  @P6 LOP3.LUT R114, R114, 0x8000, RZ, 0xfc, !PT ;  /* 0x0000800072726812 */ /* 0x000fe400078efcff */
[C---:B------:R-:W-:Y:S01]  /*44e0*/  LOP3.LUT P6, RZ, R116.reuse, 0x10000000, RZ, 0xc0, !PT ;  /* 0x1000000074ff7812 */ /* 0x040fe200078cc0ff */
[----:B------:R0:W2:Y:S01]  /*44f0*/  @!P5 LDG.E R44, [R50.64] ;  /* 0x00000006322cd981 */ /* 0x0000a2000c1e1900 */
[----:B------:R-:W-:Y:S01]  /*4500*/  LOP3.LUT P2, RZ, R116, 0x8000000, RZ, 0xc0, !PT ;  /* 0x0800000074ff7812 */ /* 0x000fe2000784c0ff */
[----:B0-----:R-:W-:Y:S02]  /*4510*/  IMAD.MOV.U32 R50, RZ, RZ, R46 ;  /* 0x000000ffff327224 */ /* 0x001fe400078e002e */
[----:B------:R-:W-:Y:S01]  /*4520*/  IMAD.MOV.U32 R46, RZ, RZ, RZ ;  /* 0x000000ffff2e7224 */ /* 0x000fe200078e00ff */
[----:B------:R-:W-:-:S07]  /*4530*/  LOP3.LUT R114, R114, 0xfffff7ff, RZ, 0xc0, !PT ;  /* 0xfffff7ff72727812 */ /* 0x000fce00078ec0ff */
[----:B------:R0:W2:Y:S02]  /*4540*/  @!P6 LDG.E R46, [R52.64] ;  /* 0x00000006342ee981 */ /* 0x0000a4000c1e1900 */
[----:B------:R-:W-:Y:S01]  /*4550*/  @P2 LOP3.LUT R114, R114, 0x800, RZ, 0xfc, !PT ;  /* 0x0000080072722812 */ /* 0x000fe200078efcff */
[----:B0-----:R-:W-:Y:S02]  /*4560*/  IMAD.MOV.U32 R52, RZ, RZ, R48 ;  /* 0x000000ffff347224 */ /* 0x001fe400078e0030 */
[----:B------:R-:W-:-:S06]  /*4570*/  IMAD.MOV.U32 R48, RZ, RZ, RZ ;  /* 0x000000ffff307224 */ /* 0x000fcc00078e00ff */
[----:B------:R0:W2:Y:S01]  /*4580*/  @!P2 LDG.E R48, [R54.64] ;  /* 0x000000063630a981 */ /* 0x0000a2000c1e1900 */
[C---:B------:R-:W-:Y:S02]  /*4590*/  LOP3.LUT P2, RZ, R116.reuse, 0x4000000, RZ, 0xc0, !PT ;  /* 0x0400000074ff7812 */ /* 0x040fe4000784c0ff */
[----:B------:R-:W-:Y:S02]  /*45a0*/  LOP3.LUT P1, RZ, R116, 0x2000000, RZ, 0xc0, !PT ;  /* 0x0200000074ff7812 */ /* 0x000fe4000782c0ff */
[----:B------:R-:W-:Y:S01]  /*45b0*/  PRMT R33, R33, 0x5410, RZ ;  /* 0x0000541021217816 */ /* 0x000fe200000000ff */
[----:B0-----:R-:W-:Y:S02]  /*45c0*/  IMAD.MOV.U32 R54, RZ, RZ, R50 ;  /* 0x000000ffff367224 */ /* 0x001fe400078e0032 */
[----:B------:R-:W-:Y:S01]  /*45d0*/  IMAD.MOV.U32 R50, RZ, RZ, RZ ;  /* 0x000000ffff327224 */ /* 0x000fe200078e00ff */
[----:B------:R-:W-:Y:S02]  /*45e0*/  PRMT R35, RZ, 0x7610, R35 ;  /* 0x00007610ff237816 */ /* 0x000fe40000000023 */
[----:B----4-:R-:W-:-:S03]  /*45f0*/  @!P0 SHF.R.U32.HI R35, RZ, 0x10, R124 ;  /* 0x00000010ff238819 */ /* 0x010fc6000001167c */
[----:B------:R0:W4:Y:S01]  /*4600*/  @!P2 LDG.E R50, [R56.64] ;  /* 0x000000063832a981 */ /* 0x000122000c1e1900 */
[----:B------:R-:W-:Y:S02]  /*4610*/  @!P0 PRMT R33, R33, 0x5410, R124 ;  /* 0x0000541021218816 */ /* 0x000fe4000000007c */
[----:B------:R-:W-:Y:S01]  /*4620*/  LOP3.LUT P0, RZ, R116, 0x1000000, RZ, 0xc0, !PT ;  /* 0x0100000074ff7812 */ /* 0x000fe2000780c0ff */
[----:B0-----:R-:W-:Y:S02]  /*4630*/  IMAD.MOV.U32 R56, RZ, RZ, R52 ;  /* 0x000000ffff387224 */ /* 0x001fe400078e0034 */
[----:B------:R-:W-:Y:S01]  /*4640*/  IMAD.MOV.U32 R52, RZ, RZ, RZ ;  /* 0x000000ffff347224 */ /* 0x000fe200078e00ff */
[----:B------:R-:W-:-:S05]  /*4650*/  LOP3.LUT P4, RZ, R115, 0x80000, RZ, 0xc0, !PT ;  /* 0x0008000073ff7812 */ /* 0x000fca000788c0ff */
[----:B------:R0:W2:Y:S02]  /*4660*/  @!P1 LDG.E R52, [R58.64] ;  /* 0x000000063a349981 */ /* 0x0000a4000c1e1900 */
[----:B0-----:R-:W-:Y:S02]  /*4670*/  IMAD.MOV.U32 R58, RZ, RZ, R54 ;  /* 0x000000ffff3a7224 */ /* 0x001fe400078e0036 */
[----:B------:R-:W-:Y:S01]  /*4680*/  IMAD.MOV.U32 R54, RZ, RZ, RZ ;  /* 0x000000ffff367224 */ /* 0x000fe200078e00ff */
[----:B------:R-:W-:-:S05]  /*4690*/  PRMT R35, R35, 0x5410, RZ ;  /* 0x0000541023237816 */ /* 0x000fca00000000ff */
[----:B------:R0:W2:Y:S01]  /*46a0*/  @!P0 LDG.E R54, [R60.64] ;  /* 0x000000063c368981 */ /* 0x0000a2000c1e1900 */
[----:B------:R-:W-:Y:S02]  /*46b0*/  LOP3.LUT P0, RZ, R116, 0x20000, RZ, 0xc0, !PT ;  /* 0x0002000074ff7812 */ /* 0x000fe4000780c0ff */
[----:B------:R-:W-:Y:S02]  /*46c0*/  LOP3.LUT P5, RZ, R115, 0x20000, RZ, 0xc0, !PT ;  /* 0x0002000073ff7812 */ /* 0x000fe400078ac0ff */
[----:B------:R-:W-:Y:S02]  /*46d0*/  PRMT R39, R39, 0x5410, RZ ;  /* 0x0000541027277816 */ /* 0x000fe400000000ff */
[----:B------:R-:W-:Y:S02]  /*46e0*/  PRMT R41, RZ, 0x7610, R41 ;  /* 0x00007610ff297816 */ /* 0x000fe40000000029 */
[----:B------:R-:W-:Y:S02]  /*46f0*/  @!P3 PRMT R35, R35, 0x5410, R121 ;  /* 0x000054102323b816 */ /* 0x000fe40000000079 */
[----:B------:R-:W-:-:S02]  /*4700*/  @!P4 SHF.R.U32.HI R41, RZ, 0x10, R2 ;  /* 0x00000010ff29c819 */ /* 0x000fc40000011602 */
[----:B------:R-:W-:Y:S02]  /*4710*/  @!P4 PRMT R39, R39, 0x5410, R2 ;  /* 0x000054102727c816 */ /* 0x000fe40000000002 */
[----:B------:R-:W-:Y:S02]  /*4720*/  LOP3.LUT P3, RZ, R116, 0x800000, RZ, 0xc0, !PT ;  /* 0x0080000074ff7812 */ /* 0x000fe4000786c0ff */
[C---:B------:R-:W-:Y:S02]  /*4730*/  LOP3.LUT P4, RZ, R114.reuse, 0x10000, RZ, 0xc0, !PT ;  /* 0x0001000072ff7812 */ /* 0x040fe4000788c0ff */
[----:B------:R-:W-:Y:S02]  /*4740*/  LOP3.LUT R114, R114, 0xffffbfff, RZ, 0xc0, !PT ;  /* 0xffffbfff72727812 */ /* 0x000fe400078ec0ff */
[----:B------:R-:W-:Y:S02]  /*4750*/  LOP3.LUT P6, RZ, R115, 0x10000, RZ, 0xc0, !PT ;  /* 0x0001000073ff7812 */ /* 0x000fe400078cc0ff */
[----:B------:R-:W-:Y:S01]  /*4760*/  @P0 LOP3.LUT R114, R114, 0x4000, RZ, 0xfc, !PT ;  /* 0x0000400072720812 */ /* 0x000fe200078efcff */
[----:B0-----:R-:W-:Y:S01]  /*4770*/  IMAD.MOV.U32 R60, RZ, RZ, R56 ;  /* 0x000000ffff3c7224 */ /* 0x001fe200078e0038 */
[----:B------:R-:W-:Y:S01]  /*4780*/  PRMT R45, RZ, 0x7610, R45 ;  /* 0x00007610ff2d7816 */ /* 0x000fe2000000002d */
[----:B------:R-:W-:Y:S01]  /*4790*/  IMAD.MOV.U32 R56, RZ, RZ, RZ ;  /* 0x000000ffff387224 */ /* 0x000fe200078e00ff */
[----:B------:R-:W-:-:S02]  /*47a0*/  @!P5 SHF.R.U32.HI R45, RZ, 0x10, R8 ;  /* 0x00000010ff2dd819 */ /* 0x000fc40000011608 */
[----:B------:R-:W-:Y:S02]  /*47b0*/  LOP3.LUT P0, RZ, R116, 0x400000, RZ, 0xc0, !PT ;  /* 0x0040000074ff7812 */ /* 0x000fe4000780c0ff */
[----:B------:R-:W-:Y:S01]  /*47c0*/  LOP3.LUT R114, R114, 0xfffffdff, RZ, 0xc0, !PT ;  /* 0xfffffdff72727812 */ /* 0x000fe200078ec0ff */
[----:B------:R0:W4:Y:S01]  /*47d0*/  @!P3 LDG.E R56, [R62.64] ;  /* 0x000000063e38b981 */ /* 0x000122000c1e1900 */
[----:B------:R-:W-:Y:S02]  /*47e0*/  PRMT R45, R45, 0x5410, RZ ;  /* 0x000054102d2d7816 */ /* 0x000fe400000000ff */
[----:B------:R-:W-:Y:S02]  /*47f0*/  @P3 LOP3.LUT R114, R114, 0x200, RZ, 0xfc, !PT ;  /* 0x0000020072723812 */ /* 0x000fe400078efcff */
[----:B------:R-:W-:Y:S02]  /*4800*/  PRMT R47, RZ, 0x7610, R47 ;  /* 0x00007610ff2f7816 */ /* 0x000fe4000000002f */
[----:B------:R-:W-:-:S02]  /*4810*/  @!P6 SHF.R.U32.HI R47, RZ, 0x10, R9 ;  /* 0x00000010ff2fe819 */ /* 0x000fc40000011609 */
[----:B------:R-:W-:Y:S01]  /*4820*/  @!P6 PRMT R45, R45, 0x5410, R9 ;  /* 0x000054102d2de816 */ /* 0x000fe20000000009 */
[----:B0-----:R-:W-:Y:S01]  /*4830*/  IMAD.MOV.U32 R62, RZ, RZ, R58 ;  /* 0x000000ffff3e7224 */ /* 0x001fe200078e003a */
[C---:B------:R-:W-:Y:S01]  /*4840*/  LOP3.LUT P6, RZ, R114.reuse, 0x8000, RZ, 0xc0, !PT ;  /* 0x0000800072ff7812 */ /* 0x040fe200078cc0ff */
[----:B------:R-:W-:Y:S01]  /*4850*/  IMAD.MOV.U32 R58, RZ, RZ, RZ ;  /* 0x000000ffff3a7224 */ /* 0x000fe200078e00ff */
[----:B------:R-:W-:-:S05]  /*4860*/  LOP3.LUT R114, R114, 0xfffffeff, RZ, 0xc0, !PT ;  /* 0xfffffeff72727812 */ /* 0x000fca00078ec0ff */
[----:B------:R0:W4:Y:S01]  /*4870*/  @!P0 LDG.E R58, [R64.64] ;  /* 0x00000006403a8981 */ /* 0x000122000c1e1900 */
[----:B------:R-:W-:Y:S01]  /*4880*/  LOP3.LUT P3, RZ, R116, 0x100000, RZ, 0xc0, !PT ;  /* 0x0010000074ff7812 */ /* 0x000fe2000786c0ff */
[----:B0-----:R-:W-:Y:S02]  /*4890*/  IMAD.MOV.U32 R64, RZ, RZ, R60 ;  /* 0x000000ffff407224 */ /* 0x001fe400078e003c */
[----:B------:R-:W-:Y:S02]  /*48a0*/  IMAD.MOV.U32 R60, RZ, RZ, RZ ;  /* 0x000000ffff3c7224 */ /* 0x000fe400078e00ff */
[----:B------:R-:W-:Y:S02]  /*48b0*/  @P6 LOP3.LUT R114, R114, 0x100, RZ, 0xfc, !PT ;  /* 0x0000010072726812 */ /* 0x000fe400078efcff */
[----:B------:R-:W-:Y:S02]  /*48c0*/  PRMT R41, R41, 0x5410, RZ ;  /* 0x0000541029297816 */ /* 0x000fe400000000ff */
[C---:B------:R-:W-:Y:S01]  /*48d0*/  LOP3.LUT P2, RZ, R115.reuse, 0x4000, RZ, 0xc0, !PT ;  /* 0x0000400073ff7812 */ /* 0x040fe2000784c0ff */
[----:B------:R0:W4:Y:S01]  /*48e0*/  @!P6 LDG.E R60, [R66.64] ;  /* 0x00000006423ce981 */ /* 0x000122000c1e1900 */
[----:B------:R-:W-:-:S02]  /*48f0*/  LOP3.LUT P6, RZ, R115, 0x8000, RZ, 0xc0, !PT ;  /* 0x0000800073ff7812 */ /* 0x000fc400078cc0ff */
[----:B------:R-:W-:Y:S02]  /*4900*/  PRMT R43, RZ, 0x7610, R43 ;  /* 0x00007610ff2b7816 */ /* 0x000fe4000000002b */
[--C-:B------:R-:W-:Y:S02]  /*4910*/  @!P4 SHF.R.U32.HI R43, RZ, 0x10, R3.reuse ;  /* 0x00000010ff2bc819 */ /* 0x100fe40000011603 */
[----:B------:R-:W-:Y:S02]  /*4920*/  @!P4 PRMT R41, R41, 0x5410, R3 ;  /* 0x000054102929c816 */ /* 0x000fe40000000003 */
[----:B------:R-:W-:Y:S01]  /*4930*/  LOP3.LUT P4, RZ, R116, 0x80000, RZ, 0xc0, !PT ;  /* 0x0008000074ff7812 */ /* 0x000fe2000788c0ff */
[----:B0-----:R-:W-:Y:S02]  /*4940*/  IMAD.MOV.U32 R66, RZ, RZ, R62 ;  /* 0x000000ffff427224 */ /* 0x001fe400078e003e */
[----:B------:R-:W-:Y:S01]  /*4950*/  IMAD.MOV.U32 R62, RZ, RZ, RZ ;  /* 0x000000ffff3e7224 */ /* 0x000fe200078e00ff */
[----:B------:R-:W-:-:S02]  /*4960*/  LOP3.LUT P0, RZ, R115, 0x1000, RZ, 0xc0, !PT ;  /* 0x0000100073ff7812 */ /* 0x000fc4000780c0ff */
[----:B------:R-:W-:Y:S02]  /*4970*/  PRMT R43, R43, 0x5410, RZ ;  /* 0x000054102b2b7816 */ /* 0x000fe400000000ff */
[----:B------:R-:W-:Y:S01]  /*4980*/  PRMT R53, RZ, 0x7610, R53 ;  /* 0x00007610ff357816 */ /* 0x000fe20000000035 */
[----:B------:R0:W4:Y:S01]  /*4990*/  @!P3 LDG.E R62, [R68.64] ;  /* 0x00000006443eb981 */ /* 0x000122000c1e1900 */
[----:B------:R-:W-:Y:S02]  /*49a0*/  PRMT R55, RZ, 0x7610, R55 ;  /* 0x00007610ff377816 */ /* 0x000fe40000000037 */
[----:B------:R-:W-:Y:S02]  /*49b0*/  @!P6 SHF.R.U32.HI R53, RZ, 0x10, R106 ;  /* 0x00000010ff35e819 */ /* 0x000fe4000001166a */
[----:B------:R-:W-:Y:S02]  /*49c0*/  @!P2 SHF.R.U32.HI R55, RZ, 0x10, R107 ;  /* 0x00000010ff37a819 */ /* 0x000fe4000001166b */
[----:B------:R-:W-:Y:S01]  /*49d0*/  LOP3.LUT P1, RZ, R116, 0x40000, RZ, 0xc0, !PT ;  /* 0x0004000074ff7812 */ /* 0x000fe2000782c0ff */
[----:B0-----:R-:W-:Y:S01]  /*49e0*/  IMAD.MOV.U32 R68, RZ, RZ, R64 ;  /* 0x000000ffff447224 */ /* 0x001fe200078e0040 */
[----:B------:R-:W-:Y:S01]  /*49f0*/  LOP3.LUT R114, R114, 0xffffff7f, RZ, 0xc0, !PT ;  /* 0xffffff7f72727812 */ /* 0x000fe200078ec0ff */
[----:B------:R-:W-:Y:S01]  /*4a00*/  IMAD.MOV.U32 R64, RZ, RZ, RZ ;  /* 0x000000ffff407224 */ /* 0x000fe200078e00ff */
[----:B------:R-:W-:-:S02]  /*4a10*/  @!P5 PRMT R43, R43, 0x5410, R8 ;  /* 0x000054102b2bd816 */ /* 0x000fc40000000008 */
[----:B------:R-:W-:Y:S02]  /*4a20*/  LOP3.LUT P5, RZ, R115, 0x2000, RZ, 0xc0, !PT ;  /* 0x0000200073ff7812 */ /* 0x000fe400078ac0ff */
[----:B------:R-:W-:Y:S01]  /*4a30*/  PRMT R53, R53, 0x5410, RZ ;  /* 0x0000541035357816 */ /* 0x000fe200000000ff */
[----:B------:R0:W4:Y:S01]  /*4a40*/  @!P4 LDG.E R64, [R70.64] ;  /* 0x000000064640c981 */ /* 0x000122000c1e1900 */
[----:B------:R-:W-:Y:S02]  /*4a50*/  PRMT R55, R55, 0x5410, RZ ;  /* 0x0000541037377816 */ /* 0x000fe400000000ff */
[----:B------:R-:W-:Y:S02]  /*4a60*/  @P4 LOP3.LUT R114, R114, 0x80, RZ, 0xfc, !PT ;  /* 0x0000008072724812 */ /* 0x000fe400078efcff */
[----:B------:R-:W-:Y:S02]  /*4a70*/  PRMT R63, RZ, 0x7610, R63 ;  /* 0x00007610ff3f7816 */ /* 0x000fe4000000003f */
[----:B------:R-:W-:-:S02]  /*4a80*/  @!P2 PRMT R53, R53, 0x5410, R107 ;  /* 0x000054103535a816 */ /* 0x000fc4000000006b */
[--C-:B------:R-:W-:Y:S01]  /*4a90*/  @!P0 SHF.R.U32.HI R63, RZ, 0x10, R111.reuse ;  /* 0x00000010ff3f8819 */ /* 0x100fe2000001166f */
[----:B0-----:R-:W-:Y:S01]  /*4aa0*/  IMAD.MOV.U32 R70, RZ, RZ, R66 ;  /* 0x000000ffff467224 */ /* 0x001fe200078e0042 */
[----:B------:R-:W-:Y:S01]  /*4ab0*/  @!P0 PRMT R55, R55, 0x5410, R111 ;  /* 0x0000541037378816 */ /* 0x000fe2000000006f */
[----:B------:R-:W-:Y:S01]  /*4ac0*/  IMAD.MOV.U32 R66, RZ, RZ, RZ ;  /* 0x000000ffff427224 */ /* 0x000fe200078e00ff */
[----:B------:R-:W-:Y:S02]  /*4ad0*/  LOP3.LUT P2, RZ, R116, 0x10000, RZ, 0xc0, !PT ;  /* 0x0001000074ff7812 */ /* 0x000fe4000784c0ff */
[----:B------:R-:W-:Y:S02]  /*4ae0*/  LOP3.LUT P0, RZ, R114, 0x4000, RZ, 0xc0, !PT ;  /* 0x0000400072ff7812 */ /* 0x000fe4000780c0ff */
[----:B------:R-:W-:Y:S01]  /*4af0*/  PRMT R122, R122, 0x5410, RZ ;  /* 0x000054107a7a7816 */ /* 0x000fe200000000ff */
[----:B------:R0:W4:Y:S01]  /*4b00*/  @!P1 LDG.E R66, [R72.64] ;  /* 0x0000000648429981 */ /* 0x000122000c1e1900 */
[----:B------:R-:W-:-:S02]  /*4b10*/  PRMT R61, RZ, 0x7610, R61 ;  /* 0x00007610ff3d7816 */ /* 0x000fc4000000003d */
[--C-:B------:R-:W-:Y:S01]  /*4b20*/  @!P5 SHF.R.U32.HI R61, RZ, 0x10, R110.reuse ;  /* 0x00000010ff3dd819 */ /* 0x100fe2000001166e */
[----:B------:R1:W-:Y:S01]  /*4b30*/  STL [R1+0x10], R68 ;  /* 0x0000104401007387 */ /* 0x0003e20000100800 */
[----:B------:R-:W-:-:S03]  /*4b40*/  @!P5 PRMT R122, R122, 0x5410, R110 ;  /* 0x000054107a7ad816 */ /* 0x000fc6000000006e */
[----:B------:R0:W-:Y:S01]  /*4b50*/  STL [R1+0x14], R70 ;  /* 0x0000144601007387 */ /* 0x0001e20000100800 */
[----:B------:R-:W-:Y:S01]  /*4b60*/  LOP3.LUT P5, RZ, R116, 0x8000, RZ, 0xc0, !PT ;  /* 0x0000800074ff7812 */ /* 0x000fe200078ac0ff */
[----:B-1----:R-:W-:Y:S02]  /*4b70*/  IMAD.MOV.U32 R68, RZ, RZ, RZ ;  /* 0x000000ffff447224 */ /* 0x002fe400078e00ff */
[----:B0-----:R-:W-:-:S04]  /*4b80*/  IMAD.MOV.U32 R70, RZ, RZ, RZ ;  /* 0x000000ffff467224 */ /* 0x001fc800078e00ff */
[----:B------:R0:W4:Y:S01]  /*4b90*/  @!P0 LDG.E R68, [R74.64] ;  /* 0x000000064a448981 */ /* 0x000122000c1e1900 */
[----:B------:R-:W-:-:S03]  /*4ba0*/  IMAD.MOV.U32 R72, RZ, RZ, RZ ;  /* 0x000000ffff487224 */ /* 0x000fc600078e00ff */
[----:B------:R1:W4:Y:S04]  /*4bb0*/  @!P2 LDG.E R70, [R76.64] ;  /* 0x000000064c46a981 */ /* 0x000328000c1e1900 */
[----:B------:R0:W4:Y:S01]  /*4bc0*/  @!P5 LDG.E R72, [R78.64] ;  /* 0x000000064e48d981 */ /* 0x000122000c1e1900 */
[C---:B------:R-:W-:Y:S02]  /*4bd0*/  LOP3.LUT P4, RZ, R115.reuse, 0x800, RZ, 0xc0, !PT ;  /* 0x0000080073ff7812 */ /* 0x040fe4000788c0ff */
[C---:B------:R-:W-:Y:S02]  /*4be0*/  LOP3.LUT P3, RZ, R115.reuse, 0x400, RZ, 0xc0, !PT ;  /* 0x0000040073ff7812 */ /* 0x040fe4000786c0ff */
[----:B------:R-:W-:Y:S02]  /*4bf0*/  LOP3.LUT P1, RZ, R115, 0x100, RZ, 0xc0, !PT ;  /* 0x0000010073ff7812 */ /* 0x000fe4000782c0ff */
[----:B------:R-:W-:-:S02]  /*4c00*/  PRMT R47, R47, 0x5410, RZ ;  /* 0x000054102f2f7816 */ /* 0x000fc400000000ff */
[----:B------:R-:W-:Y:S02]  /*4c10*/  PRMT R61, R61, 0x5410, RZ ;  /* 0x000054103d3d7816 */ /* 0x000fe400000000ff */
[----:B------:R-:W-:Y:S02]  /*4c20*/  @!P6 PRMT R47, R47, 0x5410, R106 ;  /* 0x000054102f2fe816 */ /* 0x000fe4000000006a */
[----:B------:R-:W-:Y:S02]  /*4c30*/  LOP3.LUT P6, RZ, R115, 0x200, RZ, 0xc0, !PT ;  /* 0x0000020073ff7812 */ /* 0x000fe400078cc0ff */
[----:B------:R-:W-:Y:S02]  /*4c40*/  PRMT R49, RZ, 0x7610, R49 ;  /* 0x00007610ff317816 */ /* 0x000fe40000000031 */
[--C-:B---3--:R-:W-:Y:S02]  /*4c50*/  @!P4 SHF.R.U32.HI R49, RZ, 0x10, R112.reuse ;  /* 0x00000010ff31c819 */ /* 0x108fe40000011670 */
[----:B------:R-:W-:-:S02]  /*4c60*/  @!P4 PRMT R61, R61, 0x5410, R112 ;  /* 0x000054103d3dc816 */ /* 0x000fc40000000070 */
[----:B------:R-:W-:Y:S02]  /*4c70*/  LOP3.LUT P4, RZ, R115, 0x80, RZ, 0xc0, !PT ;  /* 0x0000008073ff7812 */ /* 0x000fe4000788c0ff */
[----:B------:R-:W-:Y:S02]  /*4c80*/  PRMT R51, RZ, 0x7610, R51 ;  /* 0x00007610ff337816 */ /* 0x000fe40000000033 */
[----:B------:R-:W-:Y:S02]  /*4c90*/  PRMT R49, R49, 0x5410, RZ ;  /* 0x0000541031317816 */ /* 0x000fe400000000ff */
[----:B------:R-:W-:Y:S02]  /*4ca0*/  @!P3 SHF.R.U32.HI R51, RZ, 0x10, R113 ;  /* 0x00000010ff33b819 */ /* 0x000fe40000011671 */
[----:B------:R-:W-:Y:S02]  /*4cb0*/  PRMT R59, RZ, 0x7610, R59 ;  /* 0x00007610ff3b7816 */ /* 0x000fe4000000003b */
[----:B------:R-:W-:-:S02]  /*4cc0*/  @!P1 SHF.R.U32.HI R59, RZ, 0x10, R27 ;  /* 0x00000010ff3b9819 */ /* 0x000fc4000001161b */
[----:B------:R-:W-:Y:S02]  /*4cd0*/  LOP3.LUT R114, R114, 0xfffffbff, RZ, 0xc0, !PT ;  /* 0xfffffbff72727812 */ /* 0x000fe400078ec0ff */
[----:B------:R-:W-:Y:S02]  /*4ce0*/  @!P3 PRMT R49, R49, 0x5410, R113 ;  /* 0x000054103131b816 */ /* 0x000fe40000000071 */
[----:B------:R-:W-:Y:S02]  /*4cf0*/  PRMT R51, R51, 0x5410, RZ ;  /* 0x0000541033337816 */ /* 0x000fe400000000ff */
[----:B------:R-:W-:Y:S02]  /*4d00*/  LOP3.LUT P3, RZ, R115, 0x40, RZ, 0xc0, !PT ;  /* 0x0000004073ff7812 */ /* 0x000fe4000786c0ff */
[----:B------:R-:W-:Y:S02]  /*4d10*/  LOP3.LUT P2, RZ, R116, 0x4000, RZ, 0xc0, !PT ;  /* 0x0000400074ff7812 */ /* 0x000fe4000784c0ff */
[----:B------:R-:W-:-:S02]  /*4d20*/  PRMT R59, R59, 0x5410, RZ ;  /* 0x000054103b3b7816 */ /* 0x000fc400000000ff */
[----:B------:R-:W-:Y:S02]  /*4d30*/  PRMT R57, RZ, 0x7610, R57 ;  /* 0x00007610ff397816 */ /* 0x000fe40000000039 */
[----:B------:R-:W-:Y:S02]  /*4d40*/  @P0 LOP3.LUT R114, R114, 0x400, RZ, 0xfc, !PT ;  /* 0x0000040072720812 */ /* 0x000fe400078efcff */
[--C-:B------:R-:W-:Y:S02]  /*4d50*/  @!P6 SHF.R.U32.HI R57, RZ, 0x10, R26.reuse ;  /* 0x00000010ff39e819 */ /* 0x100fe4000001161a */
[----:B------:R-:W-:Y:S02]  /*4d60*/  @!P6 PRMT R51, R51, 0x5410, R26 ;  /* 0x000054103333e816 */ /* 0x000fe4000000001a */
[----:B------:R-:W-:Y:S02]  /*4d70*/  LOP3.LUT P6, RZ, R115, 0x20, RZ, 0xc0, !PT ;  /* 0x0000002073ff7812 */ /* 0x000fe400078cc0ff */
[----:B------:R-:W-:-:S02]  /*4d80*/  PRMT R65, RZ, 0x7610, R65 ;  /* 0x00007610ff417816 */ /* 0x000fc40000000041 */
[--C-:B------:R-:W-:Y:S02]  /*4d90*/  @!P4 SHF.R.U32.HI R65, RZ, 0x10, R28.reuse ;  /* 0x00000010ff41c819 */ /* 0x100fe4000001161c */
[----:B------:R-:W-:Y:S01]  /*4da0*/  @!P4 PRMT R59, R59, 0x5410, R28 ;  /* 0x000054103b3bc816 */ /* 0x000fe2000000001c */
[----:B0-----:R-:W-:Y:S01]  /*4db0*/  IMAD.MOV.U32 R74, RZ, RZ, RZ ;  /* 0x000000ffff4a7224 */ /* 0x001fe200078e00ff */
[C---:B------:R-:W-:Y:S02]  /*4dc0*/  LOP3.LUT P0, RZ, R115.reuse, 0x10, RZ, 0xc0, !PT ;  /* 0x0000001073ff7812 */ /* 0x040fe4000780c0ff */
[----:B------:R-:W-:Y:S02]  /*4dd0*/  LOP3.LUT P4, RZ, R115, 0x4, RZ, 0xc0, !PT ;  /* 0x0000000473ff7812 */ /* 0x000fe4000788c0ff */
[----:B------:R-:W-:Y:S01]  /*4de0*/  LOP3.LUT R114, R114, 0xffffefff, RZ, 0xc0, !PT ;  /* 0xffffefff72727812 */ /* 0x000fe200078ec0ff */
[----:B------:R0:W3:Y:S01]  /*4df0*/  @!P2 LDG.E R74, [R80.64] ;  /* 0x00000006504aa981 */ /* 0x0000e2000c1e1900 */
[----:B------:R-:W-:-:S02]  /*4e00*/  PRMT R57, R57, 0x5410, RZ ;  /* 0x0000541039397816 */ /* 0x000fc400000000ff */
[----:B------:R-:W-:Y:S02]  /*4e10*/  @P5 LOP3.LUT R114, R114, 0x1000, RZ, 0xfc, !PT ;  /* 0x0000100072725812 */ /* 0x000fe400078efcff */
[----:B------:R-:W-:Y:S02]  /*4e20*/  LOP3.LUT P5, RZ, R115, 0x8, RZ, 0xc0, !PT ;  /* 0x0000000873ff7812 */ /* 0x000fe400078ac0ff */
[----:B------:R-:W-:Y:S02]  /*4e30*/  PRMT R67, RZ, 0x7610, R67 ;  /* 0x00007610ff437816 */ /* 0x000fe40000000043 */
[----:B------:R-:W-:Y:S02]  /*4e40*/  @!P1 PRMT R57, R57, 0x5410, R27 ;  /* 0x0000541039399816 */ /* 0x000fe4000000001b */
[----:B------:R-:W-:Y:S02]  /*4e50*/  @!P3 SHF.R.U32.HI R67, RZ, 0x10, R29 ;  /* 0x00000010ff43b819 */ /* 0x000fe4000001161d */
[----:B------:R-:W-:-:S02]  /*4e60*/  LOP3.LUT P1, RZ, R116, 0x2000, RZ, 0xc0, !PT ;  /* 0x0000200074ff7812 */ /* 0x000fc4000782c0ff */
[----:B------:R-:W-:Y:S02]  /*4e70*/  LOP3.LUT P2, RZ, R115, 0x2, RZ, 0xc0, !PT ;  /* 0x0000000273ff7812 */ /* 0x000fe4000784c0ff */
[----:B------:R-:W-:Y:S01]  /*4e80*/  PRMT R65, R65, 0x5410, RZ ;  /* 0x0000541041417816 */ /* 0x000fe200000000ff */
[----:B------:R0:W-:Y:S01]  /*4e90*/  STL [R1+0x24], R0 ;  /* 0x0000240001007387 */ /* 0x0001e20000100800 */
[----:B------:R-:W-:Y:S02]  /*4ea0*/  PRMT R69, RZ, 0x7610, R69 ;  /* 0x00007610ff457816 */ /* 0x000fe40000000045 */
[--C-:B------:R-:W-:Y:S01]  /*4eb0*/  @!P6 SHF.R.U32.HI R69, RZ, 0x10, R12.reuse ;  /* 0x00000010ff45e819 */ /* 0x100fe2000001160c */
[----:B------:R1:W-:Y:S01]  /*4ec0*/  STL [R1+0x2c], R3 ;  /* 0x00002c0301007387 */ /* 0x0003e20000100800 */
[----:B------:R-:W-:Y:S02]  /*4ed0*/  PRMT R67, R67, 0x5410, RZ ;  /* 0x0000541043437816 */ /* 0x000fe400000000ff */
[----:B------:R-:W-:Y:S01]  /*4ee0*/  PRMT R63, R63, 0x5410, RZ ;  /* 0x000054103f3f7816 */ /* 0x000fe200000000ff */
[----:B------:R5:W-:Y:S01]  /*4ef0*/  STL [R1+0x28], R2 ;  /* 0x0000280201007387 */ /* 0x000be20000100800 */
[----:B------:R-:W-:-:S02]  /*4f00*/  @!P6 PRMT R65, R65, 0x5410, R12 ;  /* 0x000054104141e816 */ /* 0x000fc4000000000c */
[----:B0-----:R-:W-:Y:S02]  /*4f10*/  PRMT R0, RZ, 0x7610, R0 ;  /* 0x00007610ff007816 */ /* 0x001fe40000000000 */
[----:B------:R-:W-:Y:S02]  /*4f20*/  @!P0 SHF.R.U32.HI R0, RZ, 0x10, R30 ;  /* 0x00000010ff008819 */ /* 0x000fe4000001161e */
[----:B-1----:R-:W-:Y:S02]  /*4f30*/  PRMT R3, RZ, 0x7610, R3 ;  /* 0x00007610ff037816 */ /* 0x002fe40000000003 */
[----:B------:R-:W-:Y:S01]  /*4f40*/  @!P4 SHF.R.U32.HI R3, RZ, 0x10, R34 ;  /* 0x00000010ff03c819 */ /* 0x000fe20000011622 */
[----:B-----5:R-:W-:Y:S01]  /*4f50*/  IMAD.MOV.U32 R2, RZ, RZ, RZ ;  /* 0x000000ffff027224 */ /* 0x020fe200078e00ff */
[----:B------:R-:W-:Y:S02]  /*4f60*/  LOP3.LUT P6, RZ, R115, 0x1, RZ, 0xc0, !PT ;  /* 0x0000000173ff7812 */ /* 0x000fe400078cc0ff */
[----:B------:R-:W-:-:S02]  /*4f70*/  @!P0 PRMT R67, R67, 0x5410, R30 ;  /* 0x0000541043438816 */ /* 0x000fc4000000001e */
[----:B------:R-:W-:Y:S01]  /*4f80*/  PRMT R69, R69, 0x5410, RZ ;  /* 0x0000541045457816 */ /* 0x000fe200000000ff */
[----:B------:R0:W5:Y:S01]  /*4f90*/  @!P1 LDG.E R2, [R82.64] ;  /* 0x0000000652029981 */ /* 0x000162000c1e1900 */
[----:B------:R-:W-:Y:S02]  /*4fa0*/  LOP3.LUT P0, RZ, R116, 0x800, RZ, 0xc0, !PT ;  /* 0x0000080074ff7812 */ /* 0x000fe4000780c0ff */
[----:B------:R-:W-:Y:S02]  /*4fb0*/  @!P3 PRMT R63, R63, 0x5410, R29 ;  /* 0x000054103f3fb816 */ /* 0x000fe4000000001d */
[----:B------:R-:W-:Y:S02]  /*4fc0*/  PRMT R0, R0, 0x5410, RZ ;  /* 0x0000541000007816 */ /* 0x000fe400000000ff */
[----:B------:R-:W-:Y:S02]  /*4fd0*/  PRMT R3, R3, 0x5410, RZ ;  /* 0x0000541003037816 */ /* 0x000fe400000000ff */
[----:B------:R-:W-:-:S02]  /*4fe0*/  LOP3.LUT P3, RZ, R116, 0x1000, RZ, 0xc0, !PT ;  /* 0x0000100074ff7812 */ /* 0x000fc4000786c0ff */
[----:B------:R-:W-:Y:S02]  /*4ff0*/  PRMT R71, RZ, 0x7610, R71 ;  /* 0x00007610ff477816 */ /* 0x000fe40000000047 */
[----:B------:R-:W-:Y:S02]  /*5000*/  @!P5 SHF.R.U32.HI R71, RZ, 0x10, R32 ;  /* 0x00000010ff47d819 */ /* 0x000fe40000011620 */
[----:B------:R-:W-:Y:S02]  /*5010*/  @!P4 PRMT R69, R69, 0x5410, R34 ;  /* 0x000054104545c816 */ /* 0x000fe40000000022 */
[----:B------:R-:W-:Y:S02]  /*5020*/  LOP3.LUT P4, RZ, R116, 0x400, RZ, 0xc0, !PT ;  /* 0x0000040074ff7812 */ /* 0x000fe4000788c0ff */
[----:B------:R-:W-:Y:S02]  /*5030*/  PRMT R73, RZ, 0x7610, R73 ;  /* 0x00007610ff497816 */ /* 0x000fe40000000049 */
[----:B------:R-:W-:-:S02]  /*5040*/  @!P5 PRMT R0, R0, 0x5410, R32 ;  /* 0x000054100000d816 */ /* 0x000fc40000000020 */
[--C-:B------:R-:W-:Y:S02]  /*5050*/  @!P2 SHF.R.U32.HI R73, RZ, 0x10, R36.reuse ;  /* 0x00000010ff49a819 */ /* 0x100fe40000011624 */
[----:B------:R-:W-:Y:S01]  /*5060*/  @!P2 PRMT R3, R3, 0x5410, R36 ;  /* 0x000054100303a816 */ /* 0x000fe20000000024 */
[----:B------:R-:W-:Y:S01]  /*5070*/  IMAD.MOV.U32 R76, RZ, RZ, RZ ;  /* 0x000000ffff4c7224 */ /* 0x000fe200078e00ff */
[----:B------:R-:W-:Y:S02]  /*5080*/  LOP3.LUT P1, RZ, R114, 0x2000, RZ, 0xc0, !PT ;  /* 0x0000200072ff7812 */ /* 0x000fe4000782c0ff */
[C---:B------:R-:W-:Y:S02]  /*5090*/  LOP3.LUT P5, RZ, R116.reuse, 0x40000000, RZ, 0xc0, !PT ;  /* 0x4000000074ff7812 */ /* 0x040fe400078ac0ff */
[----:B------:R-:W-:Y:S01]  /*50a0*/  LOP3.LUT P2, RZ, R116, 0x10000000, RZ, 0xc0, !PT ;  /* 0x1000000074ff7812 */ /* 0x000fe2000784c0ff */
[----:B------:R1:W-:Y:S01]  /*50b0*/  STL [R1+0x30], R8 ;  /* 0x0000300801007387 */ /* 0x0003e20000100800 */
[----:B------:R-:W-:Y:S01]  /*50c0*/  PRMT R71, R71, 0x5410, RZ ;  /* 0x0000541047477816 */ /* 0x000fe200000000ff */
[----:B------:R-:W-:-:S02]  /*50d0*/  IMAD.MOV.U32 R78, RZ, RZ, RZ ;  /* 0x000000ffff4e7224 */ /* 0x000fc400078e00ff */
[----:B------:R0:W-:Y:S01]  /*50e0*/  STL [R1+0x34], R9 ;  /* 0x0000340901007387 */ /* 0x0001e20000100800 */
[----:B------:R-:W-:-:S03]  /*50f0*/  @!P6 PRMT R71, R71, 0x5410, R38 ;  /* 0x000054104747e816 */ /* 0x000fc60000000026 */
[----:B------:R2:W5:Y:S01]  /*5100*/  @!P0 LDG.E R76, [R86.64] ;  /* 0x00000006564c8981 */ /* 0x000562000c1e1900 */
[----:B-1----:R-:W-:Y:S01]  /*5110*/  IMAD.MOV.U32 R8, RZ, RZ, RZ ;  /* 0x000000ffff087224 */ /* 0x002fe200078e00ff */
[----:B------:R-:W-:Y:S02]  /*5120*/  PRMT R75, RZ, 0x7610, R75 ;  /* 0x00007610ff4b7816 */ /* 0x000fe4000000004b */
[----:B------:R1:W5:Y:S01]  /*5130*/  @!P4 LDG.E R78, [R88.64] ;  /* 0x00000006584ec981 */ /* 0x000362000c1e1900 */
[----:B0-----:R-:W-:Y:S02]  /*5140*/  PRMT R9, RZ, 0x7610, R9 ;  /* 0x00007610ff097816 */ /* 0x001fe40000000009 */
[----:B------:R-:W-:Y:S01]  /*5150*/  @!P6 SHF.R.U32.HI R9, RZ, 0x10, R38 ;  /* 0x00000010ff09e819 */ /* 0x000fe20000011626 */
[----:B------:R0:W5:Y:S01]  /*5160*/  @!P3 LDG.E R8, [R84.64] ;  /* 0x000000065408b981 */ /* 0x000162000c1e1900 */
[C---:B------:R-:W-:Y:S02]  /*5170*/  LOP3.LUT P6, RZ, R116.reuse, 0x200, RZ, 0xc0, !PT ;  /* 0x0000020074ff7812 */ /* 0x040fe400078cc0ff */
[----:B------:R-:W-:-:S02]  /*5180*/  LOP3.LUT P0, RZ, R116, 0x4000000, RZ, 0xc0, !PT ;  /* 0x0400000074ff7812 */ /* 0x000fc4000780c0ff */
[----:B------:R-:W-:Y:S02]  /*5190*/  PRMT R9, R9, 0x5410, RZ ;  /* 0x0000541009097816 */ /* 0x000fe400000000ff */
[----:B------:R-:W-:Y:S01]  /*51a0*/  LOP3.LUT P3, RZ, R116, 0x20000000, RZ, 0xc0, !PT ;  /* 0x2000000074ff7812 */ /* 0x000fe2000786c0ff */
[----:B------:R-:W-:Y:S01]  /*51b0*/  IMAD.MOV.U32 R82, RZ, RZ, RZ ;  /* 0x000000ffff527224 */ /* 0x000fe200078e00ff */
[----:B------:R-:W-:Y:S02]  /*51c0*/  PRMT R77, RZ, 0x7610, R77 ;  /* 0x00007610ff4d7816 */ /* 0x000fe4000000004d */
[----:B------:R-:W-:Y:S02]  /*51d0*/  PRMT R80, RZ, 0x7610, R80 ;  /* 0x00007610ff507816 */ /* 0x000fe40000000050 */
[--C-:B------:R-:W-:Y:S01]  /*51e0*/  @!P1 SHF.R.U32.HI R75, RZ, 0x10, R40.reuse ;  /* 0x00000010ff4b9819 */ /* 0x100fe20000011628 */
[----:B------:R0:W5:Y:S01]  /*51f0*/  @!P6 LDG.E R82, [R90.64] ;  /* 0x000000065a52e981 */ /* 0x000162000c1e1900 */
[----:B------:R-:W-:-:S02]  /*5200*/  @!P1 PRMT R9, R9, 0x5410, R40 ;  /* 0x0000541009099816 */ /* 0x000fc40000000028 */
[----:B------:R-:W-:Y:S02]  /*5210*/  @!P5 SHF.R.U32.HI R77, RZ, 0x10, R42 ;  /* 0x00000010ff4dd819 */ /* 0x000fe4000001162a */
[----:B--2---:R-:W-:Y:S02]  /*5220*/  @!P2 SHF.R.U32.HI R80, RZ, 0x10, R46 ;  /* 0x00000010ff50a819 */ /* 0x004fe4000001162e */
[----:B------:R-:W-:Y:S02]  /*5230*/  LOP3.LUT P1, RZ, R116, 0x100, RZ, 0xc0, !PT ;  /* 0x0000010074ff7812 */ /* 0x000fe4000782c0ff */
[----:B------:R-:W-:Y:S02]  /*5240*/  PRMT R73, R73, 0x5410, RZ ;  /* 0x0000541049497816 */ /* 0x000fe400000000ff */
[----:B------:R-:W-:Y:S02]  /*5250*/  PRMT R77, R77, 0x5410, RZ ;  /* 0x000054104d4d7816 */ /* 0x000fe400000000ff */
[----:B------:R-:W-:Y:S01]  /*5260*/  PRMT R80, R80, 0x5410, RZ ;  /* 0x0000541050507816 */ /* 0x000fe200000000ff */
[----:B------:R2:W-:Y:S01]  /*5270*/  STL [R1+0x50], R26 ;  /* 0x0000501a01007387 */ /* 0x0005e20000100800 */
[----:B------:R-:W-:-:S02]  /*5280*/  PRMT R75, R75, 0x5410, RZ ;  /* 0x000054104b4b7816 */ /* 0x000fc400000000ff */
[----:B------:R-:W-:Y:S02]  /*5290*/  PRMT R83, RZ, 0x7610, R83 ;  /* 0x00007610ff537816 */ /* 0x000fe40000000053 */
[----:B------:R-:W-:Y:S02]  /*52a0*/  @!P5 PRMT R73, R73, 0x5410, R42 ;  /* 0x000054104949d816 */ /* 0x000fe4000000002a */
[----:B------:R-:W-:Y:S02]  /*52b0*/  @!P2 PRMT R77, R77, 0x5410, R46 ;  /* 0x000054104d4da816 */ /* 0x000fe4000000002e */
[--C-:B----4-:R-:W-:Y:S01]  /*52c0*/  @!P0 SHF.R.U32.HI R83, RZ, 0x10, R50.reuse ;  /* 0x00000010ff538819 */ /* 0x110fe20000011632 */
[----:B--2---:R-:W-:Y:S01]  /*52d0*/  IMAD.MOV.U32 R26, RZ, RZ, RZ ;  /* 0x000000ffff1a7224 */ /* 0x004fe200078e00ff */
[----:B------:R-:W-:Y:S02]  /*52e0*/  @!P0 PRMT R80, R80, 0x5410, R50 ;  /* 0x0000541050508816 */ /* 0x000fe40000000032 */
[----:B------:R-:W-:-:S02]  /*52f0*/  LOP3.LUT P5, RZ, R114, 0x1000, RZ, 0xc0, !PT ;  /* 0x0000100072ff7812 */ /* 0x000fc400078ac0ff */
[----:B------:R-:W-:Y:S01]  /*5300*/  LOP3.LUT P4, RZ, R116, 0x2000000, RZ, 0xc0, !PT ;  /* 0x0200000074ff7812 */ /* 0x000fe2000788c0ff */
[----:B------:R2:W4:Y:S01]  /*5310*/  @!P1 LDG.E R26, [R92.64] ;  /* 0x000000065c1a9981 */ /* 0x000522000c1e1900 */
[----:B------:R-:W-:Y:S02]  /*5320*/  PRMT R79, RZ, 0x7610, R79 ;  /* 0x00007610ff4f7816 */ /* 0x000fe4000000004f */
[C---:B------:R-:W-:Y:S02]  /*5330*/  LOP3.LUT P2, RZ, R114.reuse, 0x800, RZ, 0xc0, !PT ;  /* 0x0000080072ff7812 */ /* 0x040fe4000784c0ff */
[----:B------:R-:W-:Y:S02]  /*5340*/  LOP3.LUT P0, RZ, R114, 0x400, RZ, 0xc0, !PT ;  /* 0x0000040072ff7812 */ /* 0x000fe4000780c0ff */
[--C-:B------:R-:W-:Y:S02]  /*5350*/  @!P3 SHF.R.U32.HI R79, RZ, 0x10, R44.reuse ;  /* 0x00000010ff4fb819 */ /* 0x100fe4000001162c */
[----:B------:R-:W-:-:S02]  /*5360*/  @!P3 PRMT R75, R75, 0x5410, R44 ;  /* 0x000054104b4bb816 */ /* 0x000fc4000000002c */
[----:B------:R-:W-:Y:S02]  /*5370*/  LOP3.LUT R114, R114, 0xffffffef, RZ, 0xc0, !PT ;  /* 0xffffffef72727812 */ /* 0x000fe400078ec0ff */
[----:B------:R-:W-:Y:S02]  /*5380*/  LOP3.LUT P3, RZ, R116, 0x1000000, RZ, 0xc0, !PT ;  /* 0x0100000074ff7812 */ /* 0x000fe4000786c0ff */
[----:B------:R-:W-:Y:S02]  /*5390*/  @P1 LOP3.LUT R114, R114, 0x10, RZ, 0xfc, !PT ;  /* 0x0000001072721812 */ /* 0x000fe400078efcff */
[C---:B------:R-:W-:Y:S02]  /*53a0*/  LOP3.LUT P1, RZ, R116.reuse, 0x80, RZ, 0xc0, !PT ;  /* 0x0000008074ff7812 */ /* 0x040fe4000782c0ff */
[----:B------:R-:W-:Y:S02]  /*53b0*/  LOP3.LUT P6, RZ, R116, 0x400000, RZ, 0xc0, !PT ;  /* 0x0040000074ff7812 */ /* 0x000fe400078cc0ff */
[----:B------:R-:W-:Y:S01]  /*53c0*/  PRMT R79, R79, 0x5410, RZ ;  /* 0x000054104f4f7816 */ /* 0x000fe200000000ff */
[----:B------:R1:W-:Y:S01]  /*53d0*/  STL [R1+0x58], R28 ;  /* 0x0000581c01007387 */ /* 0x0003e20000100800 */
[----:B------:R-:W-:-:S02]  /*53e0*/  PRMT R83, R83, 0x5410, RZ ;  /* 0x0000541053537816 */ /* 0x000fc400000000ff */
[----:B------:R-:W-:Y:S01]  /*53f0*/  PRMT R81, RZ, 0x7610, R81 ;  /* 0x00007610ff517816 */ /* 0x000fe20000000051 */
[----:B------:R2:W-:Y:S01]  /*5400*/  STL [R1+0x54], R27 ;  /* 0x0000541b01007387 */ /* 0x0005e20000100800 */
[----:B0-----:R-:W-:Y:S02]  /*5410*/  PRMT R84, RZ, 0x7610, R84 ;  /* 0x00007610ff547816 */ /* 0x001fe40000000054 */
[--C-:B------:R-:W-:Y:S02]  /*5420*/  @!P2 SHF.R.U32.HI R81, RZ, 0x10, R48.reuse ;  /* 0x00000010ff51a819 */ /* 0x100fe40000011630 */
[----:B------:R-:W-:Y:S01]  /*5430*/  @!P2 PRMT R79, R79, 0x5410, R48 ;  /* 0x000054104f4fa816 */ /* 0x000fe20000000030 */
[----:B-1----:R-:W-:Y:S01]  /*5440*/  IMAD.MOV.U32 R28, RZ, RZ, RZ ;  /* 0x000000ffff1c7224 */ /* 0x002fe200078e00ff */
[----:B------:R-:W-:Y:S02]  /*5450*/  @!P4 SHF.R.U32.HI R84, RZ, 0x10, R52 ;  /* 0x00000010ff54c819 */ /* 0x000fe40000011634 */
[----:B------:R-:W-:-:S02]  /*5460*/  LOP3.LUT P2, RZ, R116, 0x40, RZ, 0xc0, !PT ;  /* 0x0000004074ff7812 */ /* 0x000fc4000784c0ff */
[----:B--2---:R-:W-:Y:S01]  /*5470*/  PRMT R27, RZ, 0x7610, R27 ;  /* 0x00007610ff1b7816 */ /* 0x004fe2000000001b */
[----:B------:R0:W-:Y:S01]  /*5480*/  STL [R1+0x5c], R29 ;  /* 0x00005c1d01007387 */ /* 0x0001e20000100800 */
[--C-:B------:R-:W-:Y:S02]  /*5490*/  @!P3 SHF.R.U32.HI R27, RZ, 0x10, R54.reuse ;  /* 0x00000010ff1bb819 */ /* 0x100fe40000011636 */
[----:B------:R-:W-:Y:S01]  /*54a0*/  @!P3 PRMT R83, R83, 0x5410, R54 ;  /* 0x000054105353b816 */ /* 0x000fe20000000036 */
[----:B------:R-:W2:Y:S01]  /*54b0*/  @!P1 LDG.E R28, [R94.64] ;  /* 0x000000065e1c9981 */ /* 0x000ea2000c1e1900 */
[----:B------:R-:W-:Y:S02]  /*54c0*/  LOP3.LUT P3, RZ, R114, 0x200, RZ, 0xc0, !PT ;  /* 0x0000020072ff7812 */ /* 0x000fe4000786c0ff */
[----:B------:R-:W-:Y:S01]  /*54d0*/  PRMT R84, R84, 0x5410, RZ ;  /* 0x0000541054547816 */ /* 0x000fe200000000ff */
[----:B------:R1:W-:Y:S01]  /*54e0*/  STL [R1+0x60], R12 ;  /* 0x0000600c01007387 */ /* 0x0003e20000100800 */
[----:B------:R-:W-:-:S02]  /*54f0*/  PRMT R81, R81, 0x5410, RZ ;  /* 0x0000541051517816 */ /* 0x000fc400000000ff */
[----:B0-----:R-:W-:Y:S02]  /*5500*/  PRMT R29, RZ, 0x7610, R29 ;  /* 0x00007610ff1d7816 */ /* 0x001fe4000000001d */
[--C-:B------:R-:W-:Y:S02]  /*5510*/  @!P6 SHF.R.U32.HI R29, RZ, 0x10, R58.reuse ;  /* 0x00000010ff1de819 */ /* 0x100fe4000001163a */
[----:B------:R-:W-:Y:S02]  /*5520*/  @!P6 PRMT R84, R84, 0x5410, R58 ;  /* 0x000054105454e816 */ /* 0x000fe4000000003a */
[C---:B------:R-:W-:Y:S01]  /*5530*/  LOP3.LUT P6, RZ, R114.reuse, 0x100, RZ, 0xc0, !PT ;  /* 0x0000010072ff7812 */ /* 0x040fe200078cc0ff */
[----:B-1----:R-:W-:Y:S01]  /*5540*/  IMAD.MOV.U32 R12, RZ, RZ, RZ ;  /* 0x000000ffff0c7224 */ /* 0x002fe200078e00ff */
[----:B------:R-:W-:Y:S02]  /*5550*/  @!P4 PRMT R81, R81, 0x5410, R52 ;  /* 0x000054105151c816 */ /* 0x000fe40000000034 */
[----:B------:R-:W-:-:S02]  /*5560*/  LOP3.LUT R114, R114, 0xfffffffb, RZ, 0xc0, !PT ;  /* 0xfffffffb72727812 */ /* 0x000fc400078ec0ff */
[----:B------:R-:W-:Y:S01]  /*5570*/  LOP3.LUT P4, RZ, R116, 0x100000, RZ, 0xc0, !PT ;  /* 0x0010000074ff7812 */ /* 0x000fe2000788c0ff */
[----:B------:R-:W2:Y:S01]  /*5580*/  @!P2 LDG.E R12, [R96.64] ;  /* 0x00000006600ca981 */ /* 0x000ea2000c1e1900 */
[----:B------:R-:W-:Y:S02]  /*5590*/  PRMT R27, R27, 0x5410, RZ ;  /* 0x000054101b1b7816 */ /* 0x000fe400000000ff */
[----:B------:R-:W-:Y:S02]  /*55a0*/  @P2 LOP3.LUT R114, R114, 0x4, RZ, 0xfc, !PT ;  /* 0x0000000472722812 */ /* 0x000fe400078efcff */
[----:B------:R-:W-:Y:S02]  /*55b0*/  PRMT R85, RZ, 0x7610, R85 ;  /* 0x00007610ff557816 */ /* 0x000fe40000000055 */
[----:B------:R-:W-:Y:S02]  /*55c0*/  LOP3.LUT P2, RZ, R116, 0x20, RZ, 0xc0, !PT ;  /* 0x0000002074ff7812 */ /* 0x000fe4000784c0ff */
[----:B------:R-:W-:-:S02]  /*55d0*/  @!P3 SHF.R.U32.HI R85, RZ, 0x10, R56 ;  /* 0x00000010ff55b819 */ /* 0x000fc40000011638 */
[----:B------:R-:W-:Y:S02]  /*55e0*/  @!P3 PRMT R27, R27, 0x5410, R56 ;  /* 0x000054101b1bb816 */ /* 0x000fe40000000038 */
[C---:B------:R-:W-:Y:S01]  /*55f0*/  LOP3.LUT P3, RZ, R116.reuse, 0x10, RZ, 0xc0, !PT ;  /* 0x0000001074ff7812 */ /* 0x040fe2000786c0ff */
[----:B------:R0:W-:Y:S01]  /*5600*/  STL [R1+0x68], R32 ;  /* 0x0000682001007387 */ /* 0x0001e20000100800 */
[----:B------:R-:W-:Y:S02]  /*5610*/  PRMT R85, R85, 0x5410, RZ ;  /* 0x0000541055557816 */ /* 0x000fe400000000ff */
[----:B------:R-:W-:Y:S01]  /*5620*/  LOP3.LUT P1, RZ, R116, 0x40000, RZ, 0xc0, !PT ;  /* 0x0004000074ff7812 */ /* 0x000fe2000782c0ff */
[----:B------:R1:W-:Y:S01]  /*5630*/  STL [R1+0x64], R30 ;  /* 0x0000641e01007387 */ /* 0x0003e20000100800 */
[----:B------:R-:W-:-:S03]  /*5640*/  @!P4 PRMT R85, R85, 0x5410, R62 ;  /* 0x000054105555c816 */ /* 0x000fc6000000003e */
[----:B------:R1:W-:Y:S01]  /*5650*/  STL [R1+0x70], R36 ;  /* 0x0000702401007387 */ /* 0x0003e20000100800 */
[----:B0-----:R-:W-:Y:S01]  /*5660*/  IMAD.MOV.U32 R32, RZ, RZ, RZ ;  /* 0x000000ffff207224 */ /* 0x001fe200078e00ff */
[----:B-1----:R-:W-:Y:S02]  /*5670*/  PRMT R30, RZ, 0x7610, R30 ;  /* 0x00007610ff1e7816 */ /* 0x002fe4000000001e */
[----:B------:R-:W-:-:S03]  /*5680*/  @!P4 SHF.R.U32.HI R30, RZ, 0x10, R62 ;  /* 0x00000010ff1ec819 */ /* 0x000fc6000001163e */
[----:B------:R-:W2:Y:S01]  /*5690*/  @!P2 LDG.E R32, [R98.64] ;  /* 0x000000066220a981 */ /* 0x000ea2000c1e1900 */
[----:B------:R-:W-:Y:S01]  /*56a0*/  IMAD.MOV.U32 R36, RZ, RZ, RZ ;  /* 0x000000ffff247224 */ /* 0x000fe200078e00ff */
[C---:B------:R-:W-:Y:S02]  /*56b0*/  LOP3.LUT P4, RZ, R114.reuse, 0x80, RZ, 0xc0, !PT ;  /* 0x0000008072ff7812 */ /* 0x040fe4000788c0ff */
[----:B------:R-:W-:-:S03]  /*56c0*/  LOP3.LUT R114, R114, 0xfffffffe, RZ, 0xc0, !PT ;  /* 0xfffffffe72727812 */ /* 0x000fc600078ec0ff */
[----:B------:R-:W2:Y:S01]  /*56d0*/  @!P3 LDG.E R36, [R100.64] ;  /* 0x000000066424b981 */ /* 0x000ea2000c1e1900 */
[----:B------:R-:W-:Y:S02]  /*56e0*/  @P3 LOP3.LUT R114, R114, 0x1, RZ, 0xfc, !PT ;  /* 0x0000000172723812 */ /* 0x000fe400078efcff */
[----:B------:R-:W-:Y:S01]  /*56f0*/  LOP3.LUT P3, RZ, R116, 0x10000, RZ, 0xc0, !PT ;  /* 0x0001000074ff7812 */ /* 0x000fe2000786c0ff */
[----:B------:R0:W-:Y:S01]  /*5700*/  STL [R1+0x6c], R34 ;  /* 0x00006c2201007387 */ /* 0x0001e20000100800 */
[----:B------:R-:W-:Y:S02]  /*5710*/  PRMT R29, R29, 0x5410, RZ ;  /* 0x000054101d1d7816 */ /* 0x000fe400000000ff */
[----:B------:R-:W-:Y:S02]  /*5720*/  PRMT R86, RZ, 0x7610, R86 ;  /* 0x00007610ff567816 */ /* 0x000fe40000000056 */
[--C-:B------:R-:W-:Y:S02]  /*5730*/  @!P6 SHF.R.U32.HI R86, RZ, 0x10, R60.reuse ;  /* 0x00000010ff56e819 */ /* 0x100fe4000001163c */
[----:B------:R-:W-:-:S02]  /*5740*/  @!P6 PRMT R29, R29, 0x5410, R60 ;  /* 0x000054101d1de816 */ /* 0x000fc4000000003c */
[----:B0-----:R-:W-:Y:S02]  /*5750*/  PRMT R34, RZ, 0x7610, R34 ;  /* 0x00007610ff227816 */ /* 0x001fe40000000022 */
[----:B------:R-:W-:Y:S02]  /*5760*/  @!P1 SHF.R.U32.HI R34, RZ, 0x10, R66 ;  /* 0x00000010ff229819 */ /* 0x000fe40000011642 */
[----:B------:R-:W-:Y:S02]  /*5770*/  LOP3.LUT P6, RZ, R116, 0x8, RZ, 0xc0, !PT ;  /* 0x0000000874ff7812 */ /* 0x000fe400078cc0ff */
[----:B------:R-:W-:Y:S01]  /*5780*/  PRMT R34, R34, 0x5410, RZ ;  /* 0x0000541022227816 */ /* 0x000fe200000000ff */
[----:B------:R0:W-:Y:S01]  /*5790*/  STL [R1+0x74], R38 ;  /* 0x0000742601007387 */ /* 0x0001e20000100800 */
[----:B------:R-:W-:Y:S02]  /*57a0*/  PRMT R30, R30, 0x5410, RZ ;  /* 0x000054101e1e7816 */ /* 0x000fe400000000ff */
[----:B------:R-:W-:Y:S01]  /*57b0*/  PRMT R88, RZ, 0x7610, R88 ;  /* 0x00007610ff587816 */ /* 0x000fe20000000058 */
[----:B------:R1:W-:Y:S01]  /*57c0*/  STL [R1+0x78], R40 ;  /* 0x0000782801007387 */ /* 0x0003e20000100800 */
[----:B------:R-:W-:-:S02]  /*57d0*/  PRMT R87, RZ, 0x7610, R87 ;  /* 0x00007610ff577816 */ /* 0x000fc40000000057 */
[--C-:B------:R-:W-:Y:S02]  /*57e0*/  @!P0 SHF.R.U32.HI R88, RZ, 0x10, R68.reuse ;  /* 0x00000010ff588819 */ /* 0x100fe40000011644 */
[----:B------:R-:W-:Y:S02]  /*57f0*/  @!P0 PRMT R34, R34, 0x5410, R68 ;  /* 0x0000541022228816 */ /* 0x000fe40000000044 */
[----:B0-----:R-:W-:Y:S02]  /*5800*/  PRMT R38, RZ, 0x7610, R38 ;  /* 0x00007610ff267816 */ /* 0x001fe40000000026 */
[----:B------:R-:W-:Y:S01]  /*5810*/  @!P3 SHF.R.U32.HI R38, RZ, 0x10, R70 ;  /* 0x00000010ff26b819 */ /* 0x000fe20000011646 */
[----:B-1----:R-:W-:Y:S01]  /*5820*/  IMAD.MOV.U32 R40, RZ, RZ, RZ ;  /* 0x000000ffff287224 */ /* 0x002fe200078e00ff */
[--C-:B------:R-:W-:Y:S02]  /*5830*/  @!P4 SHF.R.U32.HI R87, RZ, 0x10, R64.reuse ;  /* 0x00000010ff57c819 */ /* 0x100fe40000011640 */
[----:B------:R-:W-:-:S02]  /*5840*/  @!P4 PRMT R30, R30, 0x5410, R64 ;  /* 0x000054101e1ec816 */ /* 0x000fc40000000040 */
[C---:B------:R-:W-:Y:S01]  /*5850*/  LOP3.LUT P0, RZ, R116.reuse, 0x2, RZ, 0xc0, !PT ;  /* 0x0000000274ff7812 */ /* 0x040fe2000780c0ff */
[----:B------:R-:W2:Y:S01]  /*5860*/  @!P6 LDG.E R40, [R108.64] ;  /* 0x000000066c28e981 */ /* 0x000ea2000c1e1900 */
[----:B------:R-:W-:Y:S02]  /*5870*/  LOP3.LUT P4, RZ, R116, 0x4, RZ, 0xc0, !PT ;  /* 0x0000000474ff7812 */ /* 0x000fe4000788c0ff */
[----:B------:R-:W-:Y:S01]  /*5880*/  PRMT R38, R38, 0x5410, RZ ;  /* 0x0000541026267816 */ /* 0x000fe200000000ff */
[----:B------:R0:W-:Y:S01]  /*5890*/  STL [R1+0x88], R48 ;  /* 0x0000883001007387 */ /* 0x0001e20000100800 */
[----:B------:R-:W-:Y:S02]  /*58a0*/  PRMT R89, RZ, 0x7610, R89 ;  /* 0x00007610ff597816 */ /* 0x000fe40000000059 */
[--C-:B------:R-:W-:Y:S01]  /*58b0*/  @!P5 SHF.R.U32.HI R89, RZ, 0x10, R72.reuse ;  /* 0x00000010ff59d819 */ /* 0x100fe20000011648 */
[----:B------:R1:W-:Y:S01]  /*58c0*/  STL [R1+0x80], R44 ;  /* 0x0000802c01007387 */ /* 0x0003e20000100800 */
[----:B------:R-:W-:-:S02]  /*58d0*/  @!P5 PRMT R38, R38, 0x5410, R72 ;  /* 0x000054102626d816 */ /* 0x000fc40000000048 */
[----:B------:R-:W-:Y:S01]  /*58e0*/  LOP3.LUT P5, RZ, R116, 0x1, RZ, 0xc0, !PT ;  /* 0x0000000174ff7812 */ /* 0x000fe200078ac0ff */
[----:B0-----:R-:W-:Y:S02]  /*58f0*/  IMAD.MOV.U32 R48, RZ, RZ, RZ ;  /* 0x000000ffff307224 */ /* 0x001fe400078e00ff */
[----:B-1----:R-:W-:Y:S01]  /*5900*/  IMAD.MOV.U32 R44, RZ, RZ, RZ ;  /* 0x000000ffff2c7224 */ /* 0x002fe200078e00ff */
[----:B------:R0:W-:Y:S04]  /*5910*/  STL [R1+0x90], R52 ;  /* 0x0000903401007387 */ /* 0x0001e80000100800 */
[----:B------:R-:W2:Y:S04]  /*5920*/  @!P0 LDG.E R48, [R104.64] ;  /* 0x0000000668308981 */ /* 0x000ea8000c1e1900 */
[----:B------:R-:W2:Y:S01]  /*5930*/  @!P4 LDG.E R44, [R102.64] ;  /* 0x00000006662cc981 */ /* 0x000ea2000c1e1900 */
[----:B0-----:R-:W-:-:S06]  /*5940*/  IMAD.MOV.U32 R52, RZ, RZ, RZ ;  /* 0x000000ffff347224 */ /* 0x001fcc00078e00ff */
[----:B------:R0:W2:Y:S01]  /*5950*/  @!P5 LDG.E R52, [R10.64] ;  /* 0x000000060a34d981 */ /* 0x0000a2000c1e1900 */
[----:B------:R-:W-:Y:S02]  /*5960*/  LOP3.LUT P2, RZ, R116, 0x1000, RZ, 0xc0, !PT ;  /* 0x0000100074ff7812 */ /* 0x000fe4000784c0ff */
[----:B------:R-:W-:Y:S02]  /*5970*/  LOP3.LUT R114, R114, 0xffffffbf, RZ, 0xc0, !PT ;  /* 0xffffffbf72727812 */ /* 0x000fe400078ec0ff */
[----:B------:R-:W-:-:S04]  /*5980*/  PRMT R86, R86, 0x5410, RZ ;  /* 0x0000541056567816 */ /* 0x000fc800000000ff */
[----:B------:R-:W-:Y:S02]  /*5990*/  @!P1 PRMT R86, R86, 0x5410, R66 ;  /* 0x0000541056569816 */ /* 0x000fe40000000042 */
[----:B------:R-:W-:-:S03]  /*59a0*/  LOP3.LUT P1, RZ, R116, 0x4000, RZ, 0xc0, !PT ;  /* 0x0000400074ff7812 */ /* 0x000fc6000782c0ff */
[----:B------:R-:W-:-:S04]  /*59b0*/  @P2 LOP3.LUT R114, R114, 0x40, RZ, 0xfc, !PT ;  /* 0x0000004072722812 */ /* 0x000fc800078efcff */
[----:B------:R-:W-:-:S04]  /*59c0*/  LOP3.LUT R114, R114, 0xffffffdf, RZ, 0xc0, !PT ;  /* 0xffffffdf72727812 */ /* 0x000fc800078ec0ff */
[----:B------:R-:W-:Y:S02]  /*59d0*/  @P6 LOP3.LUT R114, R114, 0x20, RZ, 0xfc, !PT ;  /* 0x0000002072726812 */ /* 0x000fe400078efcff */
[C---:B------:R-:W-:Y:S02]  /*59e0*/  LOP3.LUT P6, RZ, R116.reuse, 0x400, RZ, 0xc0, !PT ;  /* 0x0000040074ff7812 */ /* 0x040fe400078cc0ff */
[----:B------:R-:W-:Y:S02]  /*59f0*/  LOP3.LUT P2, RZ, R116, 0x2000, RZ, 0xc0, !PT ;  /* 0x0000200074ff7812 */ /* 0x000fe4000784c0ff */
[----:B------:R-:W-:Y:S01]  /*5a00*/  PRMT R88, R88, 0x5410, RZ ;  /* 0x0000541058587816 */ /* 0x000fe200000000ff */
[----:B------:R1:W-:Y:S03]  /*5a10*/  STL [R1+0x7c], R42 ;  /* 0x00007c2a01007387 */ /* 0x0003e60000100800 */
[----:B---3--:R-:W-:Y:S01]  /*5a20*/  @!P1 PRMT R88, R88, 0x5410, R74 ;  /* 0x0000541058589816 */ /* 0x008fe2000000004a */
[----:B------:R3:W-:Y:S01]  /*5a30*/  STL [R1+0x8c], R50 ;  /* 0x00008c3201007387 */ /* 0x0007e20000100800 */
[----:B-1----:R-:W-:-:S02]  /*5a40*/  PRMT R42, RZ, 0x7610, R42 ;  /* 0x00007610ff2a7816 */ /* 0x002fc4000000002a */
[----:B------:R-:W-:Y:S02]  /*5a50*/  @!P1 SHF.R.U32.HI R42, RZ, 0x10, R74 ;  /* 0x00000010ff2a9819 */ /* 0x000fe4000001164a */
[----:B------:R-:W-:Y:S02]  /*5a60*/  LOP3.LUT P1, RZ, R116, 0x200, RZ, 0xc0, !PT ;  /* 0x0000020074ff7812 */ /* 0x000fe4000782c0ff */
[----:B------:R-:W-:Y:S02]  /*5a70*/  PRMT R42, R42, 0x5410, RZ ;  /* 0x000054102a2a7816 */ /* 0x000fe400000000ff */
[----:B---3--:R-:W-:Y:S02]  /*5a80*/  PRMT R50, RZ, 0x7610, R50 ;  /* 0x00007610ff327816 */ /* 0x008fe40000000032 */
[----:B------:R-:W-:Y:S02]  /*5a90*/  PRMT R90, RZ, 0x7610, R90 ;  /* 0x00007610ff5a7816 */ /* 0x000fe4000000005a */
[----:B-----5:R-:W-:-:S02]  /*5aa0*/  @!P2 SHF.R.U32.HI R90, RZ, 0x10, R2 ;  /* 0x00000010ff5aa819 */ /* 0x020fc40000011602 */
[----:B------:R-:W-:Y:S02]  /*5ab0*/  @!P2 PRMT R42, R42, 0x5410, R2 ;  /* 0x000054102a2aa816 */ /* 0x000fe40000000002 */
[----:B------:R-:W-:Y:S02]  /*5ac0*/  LOP3.LUT P2, RZ, R114, 0x40, RZ, 0xc0, !PT ;  /* 0x0000004072ff7812 */ /* 0x000fe4000784c0ff */
[----:B------:R-:W-:Y:S02]  /*5ad0*/  PRMT R92, RZ, 0x7610, R92 ;  /* 0x00007610ff5c7816 */ /* 0x000fe4000000005c */
[----:B------:R-:W-:Y:S02]  /*5ae0*/  PRMT R87, R87, 0x5410, RZ ;  /* 0x0000541057577816 */ /* 0x000fe400000000ff */
[----:B------:R-:W-:Y:S02]  /*5af0*/  PRMT R89, R89, 0x5410, RZ ;  /* 0x0000541059597816 */ /* 0x000fe400000000ff */
[----:B------:R-:W-:-:S04]  /*5b00*/  @!P6 SHF.R.U32.HI R50, RZ, 0x10, R78 ;  /* 0x00000010ff32e819 */ /* 0x000fc8000001164e */
[----:B------:R-:W-:Y:S01]  /*5b10*/  PRMT R50, R50, 0x5410, RZ ;  /* 0x0000541032327816 */ /* 0x000fe200000000ff */
[----:B------:R1:W-:Y:S01]  /*5b20*/  STL [R1+0x84], R46 ;  /* 0x0000842e01007387 */ /* 0x0003e20000100800 */
[----:B------:R-:W-:Y:S02]  /*5b30*/  @!P3 PRMT R87, R87, 0x5410, R70 ;  /* 0x000054105757b816 */ /* 0x000fe40000000046 */
[----:B------:R-:W-:Y:S02]  /*5b40*/  LOP3.LUT P3, RZ, R116, 0x800, RZ, 0xc0, !PT ;  /* 0x0000080074ff7812 */ /* 0x000fe4000786c0ff */
[----:B------:R-:W-:Y:S02]  /*5b50*/  @!P2 PRMT R89, R89, 0x5410, R8 ;  /* 0x000054105959a816 */ /* 0x000fe40000000008 */
[--C-:B------:R-:W-:Y:S02]  /*5b60*/  @!P1 SHF.R.U32.HI R92, RZ, 0x10, R82.reuse ;  /* 0x00000010ff5c9819 */ /* 0x100fe40000011652 */
[----:B------:R-:W-:-:S02]  /*5b70*/  @!P1 PRMT R50, R50, 0x5410, R82 ;  /* 0x0000541032329816 */ /* 0x000fc40000000052 */
[----:B------:R-:W-:Y:S02]  /*5b80*/  LOP3.LUT P1, RZ, R114, 0x10, RZ, 0xc0, !PT ;  /* 0x0000001072ff7812 */ /* 0x000fe4000782c0ff */
[----:B-1----:R-:W-:Y:S02]  /*5b90*/  PRMT R46, RZ, 0x7610, R46 ;  /* 0x00007610ff2e7816 */ /* 0x002fe4000000002e */
[----:B------:R-:W-:Y:S02]  /*5ba0*/  @!P2 SHF.R.U32.HI R46, RZ, 0x10, R8 ;  /* 0x00000010ff2ea819 */ /* 0x000fe40000011608 */
[----:B------:R-:W-:Y:S01]  /*5bb0*/  LOP3.LUT P2, RZ, R116, 0x80, RZ, 0xc0, !PT ;  /* 0x0000008074ff7812 */ /* 0x000fe2000784c0ff */
[----:B------:R1:W-:Y:S01]  /*5bc0*/  STL [R1+0x94], R54 ;  /* 0x0000943601007387 */ /* 0x0003e20000100800 */
[----:B------:R-:W-:Y:S02]  /*5bd0*/  PRMT R91, RZ, 0x7610, R91 ;  /* 0x00007610ff5b7816 */ /* 0x000fe4000000005b */
[----:B------:R-:W-:-:S02]  /*5be0*/  @!P3 SHF.R.U32.HI R91, RZ, 0x10, R76 ;  /* 0x00000010ff5bb819 */ /* 0x000fc4000001164c */
[----:B-1----:R-:W-:Y:S02]  /*5bf0*/  PRMT R54, RZ, 0x7610, R54 ;  /* 0x00007610ff367816 */ /* 0x002fe40000000036 */
[----:B0-----:R-:W-:Y:S02]  /*5c00*/  PRMT R11, RZ, 0x7610, R11 ;  /* 0x00007610ff0b7816 */ /* 0x001fe4000000000b */
[----:B----4-:R-:W-:-:S04]  /*5c10*/  @!P1 SHF.R.U32.HI R54, RZ, 0x10, R26 ;  /* 0x00000010ff369819 */ /* 0x010fc8000001161a */
[----:B------:R-:W-:Y:S02]  /*5c20*/  PRMT R54, R54, 0x5410, RZ ;  /* 0x0000541036367816 */ /* 0x000fe400000000ff */
[----:B------:R-:W-:Y:S02]  /*5c30*/  PRMT R91, R91, 0x5410, RZ ;  /* 0x000054105b5b7816 */ /* 0x000fe400000000ff */
[----:B------:R-:W-:Y:S02]  /*5c40*/  PRMT R46, R46, 0x5410, RZ ;  /* 0x000054102e2e7816 */ /* 0x000fe400000000ff */
[----:B------:R-:W-:Y:S02]  /*5c50*/  @!P1 PRMT R91, R91, 0x5410, R26 ;  /* 0x000054105b5b9816 */ /* 0x000fe4000000001a */
[----:B------:R-:W-:Y:S02]  /*5c60*/  LOP3.LUT P1, RZ, R114, 0x8, RZ, 0xc0, !PT ;  /* 0x0000000872ff7812 */ /* 0x000fe4000782c0ff */
[----:B------:R-:W-:-:S02]  /*5c70*/  @!P3 PRMT R46, R46, 0x5410, R76 ;  /* 0x000054102e2eb816 */ /* 0x000fc4000000004c */
[----:B------:R-:W-:Y:S01]  /*5c80*/  LOP3.LUT P3, RZ, R116, 0x20, RZ, 0xc0, !PT ;  /* 0x0000002074ff7812 */ /* 0x000fe2000786c0ff */
[----:B------:R0:W-:Y:S01]  /*5c90*/  STL [R1+0x98], R56 ;  /* 0x0000983801007387 */ /* 0x0001e20000100800 */
[----:B------:R-:W-:-:S07]  /*5ca0*/  IMAD.MOV.U32 R10, RZ, RZ, RZ ;  /* 0x000000ffff0a7224 */ /* 0x000fce00078e00ff */
[----:B------:R1:W3:Y:S01]  /*5cb0*/  @!P1 LDG.E R10, [R14.64] ;  /* 0x000000060e0a9981 */ /* 0x0002e2000c1e1900 */
[----:B0-----:R-:W-:Y:S02]  /*5cc0*/  PRMT R56, RZ, 0x7610, R56 ;  /* 0x00007610ff387816 */ /* 0x001fe40000000038 */
[--C-:B--2---:R-:W-:Y:S02]  /*5cd0*/  @!P2 SHF.R.U32.HI R11, RZ, 0x10, R28.reuse ;  /* 0x00000010ff0ba819 */ /* 0x104fe4000001161c */
[----:B------:R-:W-:Y:S02]  /*5ce0*/  @!P2 PRMT R54, R54, 0x5410, R28 ;  /* 0x000054103636a816 */ /* 0x000fe4000000001c */
[----:B------:R-:W-:Y:S02]  /*5cf0*/  LOP3.LUT P2, RZ, R114, 0x4, RZ, 0xc0, !PT ;  /* 0x0000000472ff7812 */ /* 0x000fe4000784c0ff */
[----:B-1----:R-:W-:Y:S02]  /*5d00*/  PRMT R15, RZ, 0x7610, R15 ;  /* 0x00007610ff0f7816 */ /* 0x002fe4000000000f */
[----:B------:R-:W-:-:S09]  /*5d10*/  PRMT R11, R11, 0x5410, RZ ;  /* 0x000054100b0b7816 */ /* 0x000fd200000000ff */
[----:B------:R-:W-:-:S04]  /*5d20*/  @!P2 SHF.R.U32.HI R56, RZ, 0x10, R12 ;  /* 0x00000010ff38a819 */ /* 0x000fc8000001160c */
[----:B------:R-:W-:Y:S02]  /*5d30*/  PRMT R56, R56, 0x5410, RZ ;  /* 0x0000541038387816 */ /* 0x000fe400000000ff */
[----:B------:R-:W-:Y:S02]  /*5d40*/  PRMT R90, R90, 0x5410, RZ ;  /* 0x000054105a5a7816 */ /* 0x000fe400000000ff */
[----:B------:R-:W-:Y:S02]  /*5d50*/  @!P2 PRMT R11, R11, 0x5410, R12 ;  /* 0x000054100b0ba816 */ /* 0x000fe4000000000c */
[----:B------:R-:W-:Y:S02]  /*5d60*/  LOP3.LUT P2, RZ, R114, 0x2, RZ, 0xc0, !PT ;  /* 0x0000000272ff7812 */ /* 0x000fe4000784c0ff */
[----:B------:R-:W-:Y:S02]  /*5d70*/  @!P6 PRMT R90, R90, 0x5410, R78 ;  /* 0x000054105a5ae816 */ /* 0x000fe4000000004e */
[----:B------:R-:W-:Y:S01]  /*5d80*/  LOP3.LUT P6, RZ, R114, 0x20, RZ, 0xc0, !PT ;  /* 0x0000002072ff7812 */ /* 0x000fe200078cc0ff */
[----:B------:R0:W-:Y:S01]  /*5d90*/  STL [R1+0x9c], R58 ;  /* 0x00009c3a01007387 */ /* 0x0001e20000100800 */
[----:B------:R-:W-:-:S07]  /*5da0*/  IMAD.MOV.U32 R14, RZ, RZ, RZ ;  /* 0x000000ffff0e7224 */ /* 0x000fce00078e00ff */
[----:B------:R1:W2:Y:S01]  /*5db0*/  @!P2 LDG.E R14, [R16.64] ;  /* 0x00000006100ea981 */ /* 0x0002a2000c1e1900 */
[--C-:B------:R-:W-:Y:S02]  /*5dc0*/  @!P3 SHF.R.U32.HI R15, RZ, 0x10, R32.reuse ;  /* 0x00000010ff0fb819 */ /* 0x100fe40000011620 */
[----:B------:R-:W-:Y:S02]  /*5dd0*/  @!P3 PRMT R56, R56, 0x5410, R32 ;  /* 0x000054103838b816 */ /* 0x000fe40000000020 */
[----:B------:R-:W-:Y:S02]  /*5de0*/  LOP3.LUT P3, RZ, R114, 0x1, RZ, 0xc0, !PT ;  /* 0x0000000172ff7812 */ /* 0x000fe4000786c0ff */
[----:B------:R-:W-:Y:S02]  /*5df0*/  PRMT R15, R15, 0x5410, RZ ;  /* 0x000054100f0f7816 */ /* 0x000fe400000000ff */
[----:B0-----:R-:W-:Y:S01]  /*5e00*/  PRMT R58, RZ, 0x7610, R58 ;  /* 0x00007610ff3a7816 */ /* 0x001fe2000000003a */
[----:B-1----:R-:W-:-:S08]  /*5e10*/  IMAD.MOV.U32 R16, RZ, RZ, RZ ;  /* 0x000000ffff107224 */ /* 0x002fd000078e00ff */
[--C-:B------:R-:W-:Y:S02]  /*5e20*/  @!P3 SHF.R.U32.HI R58, RZ, 0x10, R36.reuse ;  /* 0x00000010ff3ab819 */ /* 0x100fe40000011624 */
[----:B------:R-:W-:Y:S02]  /*5e30*/  @!P3 PRMT R15, R15, 0x5410, R36 ;  /* 0x000054100f0fb816 */ /* 0x000fe40000000024 */
[----:B------:R-:W-:Y:S02]  /*5e40*/  LOP3.LUT P3, RZ, R115, 0x80000000, RZ, 0xc0, !PT ;  /* 0x8000000073ff7812 */ /* 0x000fe4000786c0ff */
[----:B------:R-:W-:Y:S01]  /*5e50*/  PRMT R17, RZ, 0x7610, R17 ;  /* 0x00007610ff117816 */ /* 0x000fe20000000011 */
[----:B------:R0:W-:Y:S10]  /*5e60*/  STL [R1+0xa0], R60 ;  /* 0x0000a03c01007387 */ /* 0x0001f40000100800 */
[----:B------:R1:W4:Y:S01]  /*5e70*/  @!P3 LDG.E R16, [R18.64] ;  /* 0x000000061210b981 */ /* 0x000322000c1e1900 */
[----:B0-----:R-:W-:-:S02]  /*5e80*/  PRMT R60, RZ, 0x7610, R60 ;  /* 0x00007610ff3c7816 */ /* 0x001fc4000000003c */
[----:B------:R-:W-:Y:S02]  /*5e90*/  @!P6 SHF.R.U32.HI R17, RZ, 0x10, R40 ;  /* 0x00000010ff11e819 */ /* 0x000fe40000011628 */
[----:B-1----:R-:W-:Y:S02]  /*5ea0*/  PRMT R19, RZ, 0x7610, R19 ;  /* 0x00007610ff137816 */ /* 0x002fe40000000013 */
[----:B------:R-:W-:Y:S01]  /*5eb0*/  PRMT R17, R17, 0x5410, RZ ;  /* 0x0000541011117816 */ /* 0x000fe200000000ff */
[----:B------:R0:W-:Y:S01]  /*5ec0*/  STL [R1+0xa4], R62 ;  /* 0x0000a43e01007387 */ /* 0x0001e20000100800 */
[----:B------:R-:W-:Y:S01]  /*5ed0*/  IMAD.MOV.U32 R18, RZ, RZ, RZ ;  /* 0x000000ffff127224 */ /* 0x000fe200078e00ff */
[----:B0-----:R-:W-:Y:S02]  /*5ee0*/  PRMT R62, RZ, 0x7610, R62 ;  /* 0x00007610ff3e7816 */ /* 0x001fe4000000003e */
[----:B------:R-:W-:Y:S02]  /*5ef0*/  @!P0 SHF.R.U32.HI R19, RZ, 0x10, R48 ;  /* 0x00000010ff138819 */ /* 0x000fe40000011630 */
[----:B------:R-:W-:-:S02]  /*5f00*/  @!P4 SHF.R.U32.HI R60, RZ, 0x10, R44 ;  /* 0x00000010ff3cc819 */ /* 0x000fc4000001162c */
[----:B------:R-:W-:Y:S02]  /*5f10*/  @!P4 PRMT R17, R17, 0x5410, R44 ;  /* 0x000054101111c816 */ /* 0x000fe4000000002c */
[----:B------:R-:W-:Y:S02]  /*5f20*/  LOP3.LUT P4, RZ, R115, 0x20000000, RZ, 0xc0, !PT ;  /* 0x2000000073ff7812 */ /* 0x000fe4000788c0ff */
[----:B------:R-:W-:Y:S02]  /*5f30*/  PRMT R19, R19, 0x5410, RZ ;  /* 0x0000541013137816 */ /* 0x000fe400000000ff */
[--C-:B------:R-:W-:Y:S02]  /*5f40*/  @!P5 SHF.R.U32.HI R62, RZ, 0x10, R52.reuse ;  /* 0x00000010ff3ed819 */ /* 0x100fe40000011634 */
[----:B------:R-:W-:Y:S02]  /*5f50*/  @!P5 PRMT R19, R19, 0x5410, R52 ;  /* 0x000054101313d816 */ /* 0x000fe40000000034 */
[----:B------:R-:W-:-:S05]  /*5f60*/  LOP3.LUT P5, RZ, R115, 0x8000000, RZ, 0xc0, !PT ;  /* 0x0800000073ff7812 */ /* 0x000fca00078ac0ff */
[----:B------:R0:W5:Y:S01]  /*5f70*/  @!P4 LDG.E R18, [R20.64] ;  /* 0x000000061412c981 */ /* 0x000162000c1e1900 */
[----:B------:R-:W-:-:S03]  /*5f80*/  PRMT R123, RZ, 0x7610, R123 ;  /* 0x00007610ff7b7816 */ /* 0x000fc6000000007b */
[----:B------:R1:W-:Y:S01]  /*5f90*/  STL [R1+0xac], R66 ;  /* 0x0000ac4201007387 */ /* 0x0003e20000100800 */
[----:B0-----:R-:W-:Y:S01]  /*5fa0*/  IMAD.MOV.U32 R20, RZ, RZ, RZ ;  /* 0x000000ffff147224 */ /* 0x001fe200078e00ff */
[----:B-1----:R-:W-:-:S05]  /*5fb0*/  PRMT R66, RZ, 0x5410, R13 ;  /* 0x00005410ff427816 */ /* 0x002fca000000000d */
[----:B------:R0:W2:Y:S01]  /*5fc0*/  @!P5 LDG.E R20, [R22.64] ;  /* 0x000000061614d981 */ /* 0x0000a2000c1e1900 */
[----:B------:R-:W-:Y:S01]  /*5fd0*/  PRMT R13, RZ, 0x7610, R13 ;  /* 0x00007610ff0d7816 */ /* 0x000fe2000000000d */
[----:B------:R-:W-:Y:S02]  /*5fe0*/  FMUL.FTZ R21, R66, R66 ;  /* 0x0000004242157220 */ /* 0x000fe40000410000 */
[----:B------:R1:W-:Y:S01]  /*5ff0*/  STL [R1+0xc0], R2 ;  /* 0x0000c00201007387 */ /* 0x0003e20000100800 */
[----:B0-----:R-:W-:Y:S01]  /*6000*/  PRMT R22, RZ, 0x5410, R31 ;  /* 0x00005410ff167816 */ /* 0x001fe2000000001f */
[----:B------:R-:W-:-:S04]  /*6010*/  FADD.FTZ R66, R123, R66 ;  /* 0x000000427b427221 */ /* 0x000fc80000010000 */
[----:B-1----:R-:W-:Y:S02]  /*6020*/  FMUL.FTZ R2, R22, R22 ;  /* 0x0000001616027220 */ /* 0x002fe40000410000 */
[C---:B------:R-:W-:Y:S02]  /*6030*/  FADD.FTZ R22, R13.reuse, R22 ;  /* 0x000000160d167221 */ /* 0x040fe40000010000 */
[----:B------:R-:W-:Y:S02]  /*6040*/  FFMA.FTZ R2, R13, R13, R2 ;  /* 0x0000000d0d027223 */ /* 0x000fe40000010002 */
[----:B------:R-:W-:Y:S02]  /*6050*/  FADD.FTZ R13, RZ, R66 ;  /* 0x00000042ff0d7221 */ /* 0x000fe40000010000 */
[----:B------:R-:W-:Y:S02]  /*6060*/  FFMA.FTZ R21, R123, R123, R21 ;  /* 0x0000007b7b157223 */ /* 0x000fe40000010015 */
[----:B------:R-:W-:Y:S01]  /*6070*/  FADD.FTZ R13, R13, R22 ;  /* 0x000000160d0d7221 */ /* 0x000fe20000010000 */
[----:B------:R-:W-:Y:S01]  /*6080*/  PRMT R22, RZ, 0x5410, R33 ;  /* 0x00005410ff167816 */ /* 0x000fe20000000021 */
[----:B------:R-:W-:Y:S01]  /*6090*/  FADD.FTZ R21, RZ, R21 ;  /* 0x00000015ff157221 */ /* 0x000fe20000010000 */
[----:B------:R-:W-:-:S03]  /*60a0*/  PRMT R31, RZ, 0x7610, R31 ;  /* 0x00007610ff1f7816 */ /* 0x000fc6000000001f */
[----:B------:R-:W-:Y:S02]  /*60b0*/  FADD.FTZ R2, R21, R2 ;  /* 0x0000000215027221 */ /* 0x000fe40000010000 */
[----:B------:R-:W-:Y:S02]  /*60c0*/  FMUL.FTZ R21, R22, R22 ;  /* 0x0000001616157220 */ /* 0x000fe40000410000 */
[C---:B------:R-:W-:Y:S01]  /*60d0*/  FADD.FTZ R22, R31.reuse, R22 ;  /* 0x000000161f167221 */ /* 0x040fe20000010000 */
[----:B------:R-:W-:Y:S01]  /*60e0*/  PRMT R33, RZ, 0x7610, R33 ;  /* 0x00007610ff217816 */ /* 0x000fe20000000021 */
[----:B------:R-:W-:Y:S02]  /*60f0*/  FFMA.FTZ R21, R31, R31, R21 ;  /* 0x0000001f1f157223 */ /* 0x000fe40000010015 */
[----:B------:R-:W-:Y:S01]  /*6100*/  FADD.FTZ R13, R13, R22 ;  /* 0x000000160d0d7221 */ /* 0x000fe20000010000 */
[----:B------:R-:W-:Y:S01]  /*6110*/  PRMT R22, RZ, 0x5410, R35 ;  /* 0x00005410ff167816 */ /* 0x000fe20000000023 */
[----:B------:R-:W-:-:S04]  /*6120*/  FADD.FTZ R2, R2, R21 ;  /* 0x0000001502027221 */ /* 0x000fc80000010000 */
[----:B------:R-:W-:Y:S02]  /*6130*/  FMUL.FTZ R21, R22, R22 ;  /* 0x0000001616157220 */ /* 0x000fe40000410000 */
[C---:B------:R-:W-:Y:S01]  /*6140*/  FADD.FTZ R22, R33.reuse, R22 ;  /* 0x0000001621167221 */ /* 0x040fe20000010000 */
[----:B------:R-:W-:Y:S01]  /*6150*/  PRMT R58, R58, 0x5410, RZ ;  /* 0x000054103a3a7816 */ /* 0x000fe200000000ff */
[----:B------:R-:W-:Y:S02]  /*6160*/  FFMA.FTZ R21, R33, R33, R21 ;  /* 0x0000002121157223 */ /* 0x000fe40000010015 */
[----:B------:R-:W-:Y:S01]  /*6170*/  FADD.FTZ R13, R13, R22 ;  /* 0x000000160d0d7221 */ /* 0x000fe20000010000 */
[----:B------:R-:W-:Y:S01]  /*6180*/  PRMT R22, RZ, 0x5410, R37 ;  /* 0x00005410ff167816 */ /* 0x000fe20000000025 */
[----:B------:R-:W-:Y:S01]  /*6190*/  FADD.FTZ R2, R2, R21 ;  /* 0x0000001502027221 */ /* 0x000fe20000010000 */
[----:B------:R-:W-:Y:S02]  /*61a0*/  @!P6 PRMT R58, R58, 0x5410, R40 ;  /* 0x000054103a3ae816 */ /* 0x000fe40000000028 */
[----:B------:R-:W-:Y:S01]  /*61b0*/  PRMT R35, RZ, 0x7610, R35 ;  /* 0x00007610ff237816 */ /* 0x000fe20000000023 */
[----:B------:R-:W-:Y:S01]  /*61c0*/  FMUL.FTZ R21, R22, R22 ;  /* 0x0000001616157220 */ /* 0x000fe20000410000 */
[----:B------:R-:W-:Y:S01]  /*61d0*/  LOP3.LUT P6, RZ, R115, 0x40000000, RZ, 0xc0, !PT ;  /* 0x4000000073ff7812 */ /* 0x000fe200078cc0ff */
[----:B------:R0:W-:Y:S02]  /*61e0*/  STL [R1+0xa8], R64 ;  /* 0x0000a84001007387 */ /* 0x0001e40000100800 */
[C---:B------:R-:W-:Y:S01]  /*61f0*/  FFMA.FTZ R21, R35.reuse, R35, R21 ;  /* 0x0000002323157223 */ /* 0x040fe20000010015 */
[----:B------:R-:W-:Y:S01]  /*6200*/  PRMT R37, RZ, 0x7610, R37 ;  /* 0x00007610ff257816 */ /* 0x000fe20000000025 */
[----:B------:R-:W-:-:S02]  /*6210*/  FADD.FTZ R22, R35, R22 ;  /* 0x0000001623167221 */ /* 0x000fc40000010000 */
[----:B------:R-:W-:Y:S01]  /*6220*/  FADD.FTZ R2, R2, R21 ;  /* 0x0000001502027221 */ /* 0x000fe20000010000 */
[--C-:B------:R-:W-:Y:S01]  /*6230*/  PRMT R21, RZ, 0x5410, R39.reuse ;  /* 0x00005410ff157816 */ /* 0x100fe20000000027 */
[----:B0-----:R-:W-:Y:S02]  /*6240*/  IMAD.MOV.U32 R64, RZ, RZ, RZ ;  /* 0x000000ffff407224 */ /* 0x001fe400078e00ff */
[----:B------:R-:W-:Y:S01]  /*6250*/  FADD.FTZ R13, R13, R22 ;  /* 0x000000160d0d7221 */ /* 0x000fe20000010000 */
[----:B------:R-:W-:Y:S01]  /*6260*/  PRMT R39, RZ, 0x7610, R39 ;  /* 0x00007610ff277816 */ /* 0x000fe20000000027 */
[----:B------:R-:W-:Y:S02]  /*6270*/  FMUL.FTZ R22, R21, R21 ;  /* 0x0000001515167220 */ /* 0x000fe40000410000 */
[----:B------:R0:W2:Y:S02]  /*6280*/  @!P6 LDG.E R64, [R24.64] ;  /* 0x000000061840e981 */ /* 0x0000a4000c1e1900 */
[C---:B0-----:R-:W-:Y:S01]  /*6290*/  FADD.FTZ R24, R37.reuse, R21 ;  /* 0x0000001525187221 */ /* 0x041fe20000010000 */
[----:B------:R-:W-:Y:S01]  /*62a0*/  PRMT R21, RZ, 0x5410, R41 ;  /* 0x00005410ff157816 */ /* 0x000fe20000000029 */
[----:B------:R-:W-:-:S02]  /*62b0*/  FFMA.FTZ R37, R37, R37, R22 ;  /* 0x0000002525257223 */ /* 0x000fc40000010016 */
[----:B------:R-:W-:Y:S01]  /*62c0*/  FADD.FTZ R13, R13, R24 ;  /* 0x000000180d0d7221 */ /* 0x000fe20000010000 */
[----:B------:R-:W-:Y:S01]  /*62d0*/  PRMT R41, RZ, 0x7610, R41 ;  /* 0x00007610ff297816 */ /* 0x000fe20000000029 */
[----:B------:R-:W-:Y:S02]  /*62e0*/  FMUL.FTZ R22, R21, R21 ;  /* 0x0000001515167220 */ /* 0x000fe40000410000 */
[C---:B------:R-:W-:Y:S01]  /*62f0*/  FADD.FTZ R24, R39.reuse, R21 ;  /* 0x0000001527187221 */ /* 0x040fe20000010000 */
[--C-:B------:R-:W-:Y:S01]  /*6300*/  PRMT R21, RZ, 0x5410, R43.reuse ;  /* 0x00005410ff157816 */ /* 0x100fe2000000002b */
[----:B------:R-:W-:Y:S02]  /*6310*/  FFMA.FTZ R39, R39, R39, R22 ;  /* 0x0000002727277223 */ /* 0x000fe40000010016 */
[----:B------:R-:W-:Y:S01]  /*6320*/  FADD.FTZ R13, R13, R24 ;  /* 0x000000180d0d7221 */ /* 0x000fe20000010000 */
[----:B------:R-:W-:Y:S01]  /*6330*/  PRMT R43, RZ, 0x7610, R43 ;  /* 0x00007610ff2b7816 */ /* 0x000fe2000000002b */
[----:B------:R-:W-:-:S02]  /*6340*/  FMUL.FTZ R22, R21, R21 ;  /* 0x0000001515167220 */ /* 0x000fc40000410000 */
[C---:B------:R-:W-:Y:S01]  /*6350*/  FADD.FTZ R24, R41.reuse, R21 ;  /* 0x0000001529187221 */ /* 0x040fe20000010000 */
[--C-:B------:R-:W-:Y:S01]  /*6360*/  PRMT R21, RZ, 0x5410, R45.reuse ;  /* 0x00005410ff157816 */ /* 0x100fe2000000002d */
[----:B------:R-:W-:Y:S02]  /*6370*/  FFMA.FTZ R41, R41, R41, R22 ;  /* 0x0000002929297223 */ /* 0x000fe40000010016 */
[----:B------:R-:W-:Y:S01]  /*6380*/  FADD.FTZ R13, R13, R24 ;  /* 0x000000180d0d7221 */ /* 0x000fe20000010000 */
[----:B------:R-:W-:Y:S01]  /*6390*/  PRMT R45, RZ, 0x7610, R45 ;  /* 0x00007610ff2d7816 */ /* 0x000fe2000000002d */
[----:B------:R-:W-:Y:S02]  /*63a0*/  FMUL.FTZ R22, R21, R21 ;  /* 0x0000001515167220 */ /* 0x000fe40000410000 */
[C---:B------:R-:W-:Y:S01]  /*63b0*/  FADD.FTZ R24, R43.reuse, R21 ;  /* 0x000000152b187221 */ /* 0x040fe20000010000 */
[----:B------:R-:W-:Y:S01]  /*63c0*/  PRMT R21, RZ, 0x5410, R47 ;  /* 0x00005410ff157816 */ /* 0x000fe2000000002f */
[----:B------:R-:W-:-:S02]  /*63d0*/  FFMA.FTZ R43, R43, R43, R22 ;  /* 0x0000002b2b2b7223 */ /* 0x000fc40000010016 */
[----:B------:R-:W-:Y:S01]  /*63e0*/  FADD.FTZ R13, R13, R24 ;  /* 0x000000180d0d7221 */ /* 0x000fe20000010000 */
[----:B------:R-:W-:Y:S01]  /*63f0*/  PRMT R47, RZ, 0x7610, R47 ;  /* 0x00007610ff2f7816 */ /* 0x000fe2000000002f */
[----:B------:R-:W-:Y:S02]  /*6400*/  FADD.FTZ R2, R2, R37 ;  /* 0x0000002502027221 */ /* 0x000fe40000010000 */
[----:B------:R-:W-:Y:S02]  /*6410*/  FMUL.FTZ R22, R21, R21 ;  /* 0x0000001515167220 */ /* 0x000fe40000410000 */
[C---:B------:R-:W-:Y:S01]  /*6420*/  FADD.FTZ R24, R45.reuse, R21 ;  /* 0x000000152d187221 */ /* 0x040fe20000010000 */
[----:B------:R-:W-:Y:S01]  /*6430*/  PRMT R21, RZ, 0x5410, R53 ;  /* 0x00005410ff157816 */ /* 0x000fe20000000035 */
[----:B------:R-:W-:Y:S02]  /*6440*/  FADD.FTZ R2, R2, R39 ;  /* 0x0000002702027221 */ /* 0x000fe40000010000 */
[----:B------:R-:W-:-:S02]  /*6450*/  FFMA.FTZ R45, R45, R45, R22 ;  /* 0x0000002d2d2d7223 */ /* 0x000fc40000010016 */
[----:B------:R-:W-:Y:S01]  /*6460*/  FADD.FTZ R13, R13, R24 ;  /* 0x000000180d0d7221 */ /* 0x000fe20000010000 */
[----:B------:R-:W-:Y:S01]  /*6470*/  PRMT R53, RZ, 0x7610, R53 ;  /* 0x00007610ff357816 */ /* 0x000fe20000000035 */
[----:B------:R-:W-:Y:S02]  /*6480*/  FMUL.FTZ R22, R21, R21 ;  /* 0x0000001515167220 */ /* 0x000fe40000410000 */
[C---:B------:R-:W-:Y:S01]  /*6490*/  FADD.FTZ R24, R47.reuse, R21 ;  /* 0x000000152f187221 */ /* 0x040fe20000010000 */
[----:B------:R-:W-:Y:S01]  /*64a0*/  PRMT R21, RZ, 0x5410, R55 ;  /* 0x00005410ff157816 */ /* 0x000fe20000000037 */
[----:B------:R-:W-:Y:S02]  /*64b0*/  FADD.FTZ R2, R2, R41 ;  /* 0x0000002902027221 */ /* 0x000fe40000010000 */
[----:B------:R-:W-:Y:S02]  /*64c0*/  FFMA.FTZ R47, R47, R47, R22 ;  /* 0x0000002f2f2f7223 */ /* 0x000fe40000010016 */
[----:B------:R-:W-:-:S02]  /*64d0*/  FADD.FTZ R13, R13, R24 ;  /* 0x000000180d0d7221 */ /* 0x000fc40000010000 */
[----:B------:R-:W-:Y:S02]  /*64e0*/  FADD.FTZ R2, R2, R43 ;  /* 0x0000002b02027221 */ /* 0x000fe40000010000 */
[----:B------:R-:W-:Y:S02]  /*64f0*/  FMUL.FTZ R22, R21, R21 ;  /* 0x0000001515167220 */ /* 0x000fe40000410000 */
[C---:B------:R-:W-:Y:S01]  /*6500*/  FADD.FTZ R24, R53.reuse, R21 ;  /* 0x0000001535187221 */ /* 0x040fe20000010000 */
[----:B------:R-:W-:Y:S01]  /*6510*/  PRMT R21, RZ, 0x5410, R61 ;  /* 0x00005410ff157816 */ /* 0x000fe2000000003d */
[----:B------:R-:W-:Y:S01]  /*6520*/  FADD.FTZ R2, R2, R45 ;  /* 0x0000002d02027221 */ /* 0x000fe20000010000 */
[----:B------:R-:W-:Y:S01]  /*6530*/  PRMT R122, RZ, 0x7610, R122 ;  /* 0x00007610ff7a7816 */ /* 0x000fe2000000007a */
[----:B------:R-:W-:Y:S02]  /*6540*/  FFMA.FTZ R53, R53, R53, R22 ;  /* 0x0000003535357223 */ /* 0x000fe40000010016 */
[----:B------:R-:W-:-:S02]  /*6550*/  FMUL.FTZ R22, R21, R21 ;  /* 0x0000001515167220 */ /* 0x000fc40000410000 */
[----:B------:R-:W-:Y:S02]  /*6560*/  FADD.FTZ R2, R2, R47 ;  /* 0x0000002f02027221 */ /* 0x000fe40000010000 */
[----:B------:R-:W-:Y:S02]  /*6570*/  FADD.FTZ R13, R13, R24 ;  /* 0x000000180d0d7221 */ /* 0x000fe40000010000 */
[C---:B------:R-:W-:Y:S02]  /*6580*/  FADD.FTZ R24, R122.reuse, R21 ;  /* 0x000000157a187221 */ /* 0x040fe40000010000 */
[----:B------:R-:W-:Y:S01]  /*6590*/  FFMA.FTZ R21, R122, R122, R22 ;  /* 0x0000007a7a157223 */ /* 0x000fe20000010016 */
[----:B------:R-:W-:Y:S01]  /*65a0*/  PRMT R22, RZ, 0x5410, R63 ;  /* 0x00005410ff167816 */ /* 0x000fe2000000003f */
[----:B------:R-:W-:Y:S01]  /*65b0*/  FADD.FTZ R2, R2, R53 ;  /* 0x0000003502027221 */ /* 0x000fe20000010000 */
[----:B------:R-:W-:Y:S01]  /*65c0*/  PRMT R55, RZ, 0x7610, R55 ;  /* 0x00007610ff377816 */ /* 0x000fe20000000037 */
[----:B------:R-:W-:-:S02]  /*65d0*/  FADD.FTZ R13, R13, R24 ;  /* 0x000000180d0d7221 */ /* 0x000fc40000010000 */
[----:B------:R-:W-:Y:S02]  /*65e0*/  FMUL.FTZ R23, R22, R22 ;  /* 0x0000001616177220 */ /* 0x000fe40000410000 */
[----:B------:R-:W-:Y:S01]  /*65f0*/  FADD.FTZ R2, R2, R21 ;  /* 0x0000001502027221 */ /* 0x000fe20000010000 */
[----:B------:R-:W-:Y:S01]  /*6600*/  PRMT R21, RZ, 0x5410, R49 ;  /* 0x00005410ff157816 */ /* 0x000fe20000000031 */
[----:B------:R-:W-:Y:S01]  /*6610*/  FADD.FTZ R22, R55, R22 ;  /* 0x0000001637167221 */ /* 0x000fe20000010000 */
[----:B------:R-:W-:-:S03]  /*6620*/  PRMT R61, RZ, 0x7610, R61 ;  /* 0x00007610ff3d7816 */ /* 0x000fc6000000003d */
[----:B------:R-:W-:Y:S02]  /*6630*/  FADD.FTZ R13, R13, R22 ;  /* 0x000000160d0d7221 */ /* 0x000fe40000010000 */
[----:B------:R-:W-:Y:S02]  /*6640*/  FMUL.FTZ R22, R21, R21 ;  /* 0x0000001515167220 */ /* 0x000fe40000410000 */
[C---:B------:R-:W-:Y:S02]  /*6650*/  FADD.FTZ R24, R61.reuse, R21 ;  /* 0x000000153d187221 */ /* 0x040fe40000010000 */
[----:B------:R-:W-:Y:S01]  /*6660*/  FFMA.FTZ R61, R61, R61, R22 ;  /* 0x0000003d3d3d7223 */ /* 0x000fe20000010016 */
[----:B------:R-:W-:Y:S02]  /*6670*/  PRMT R22, RZ, 0x5410, R51 ;  /* 0x00005410ff167816 */ /* 0x000fe40000000033 */
[----:B------:R-:W-:Y:S01]  /*6680*/  PRMT R49, RZ, 0x7610, R49 ;  /* 0x00007610ff317816 */ /* 0x000fe20000000031 */
[----:B------:R-:W-:-:S02]  /*6690*/  FADD.FTZ R13, R13, R24 ;  /* 0x000000180d0d7221 */ /* 0x000fc40000010000 */
[----:B------:R-:W-:Y:S02]  /*66a0*/  FMUL.FTZ R24, R22, R22 ;  /* 0x0000001616187220 */ /* 0x000fe40000410000 */
[----:B------:R-:W-:Y:S01]  /*66b0*/  FADD.FTZ R22, R49, R22 ;  /* 0x0000001631167221 */ /* 0x000fe20000010000 */
[----:B------:R-:W-:-:S03]  /*66c0*/  PRMT R51, RZ, 0x7610, R51 ;  /* 0x00007610ff337816 */ /* 0x000fc60000000033 */
[----:B------:R-:W-:Y:S01]  /*66d0*/  FADD.FTZ R13, R13, R22 ;  /* 0x000000160d0d7221 */ /* 0x000fe20000010000 */
[----:B------:R-:W-:Y:S01]  /*66e0*/  PRMT R22, RZ, 0x5410, R57 ;  /* 0x00005410ff167816 */ /* 0x000fe20000000039 */
[----:B------:R-:W-:-:S04]  /*66f0*/  FFMA.FTZ R21, R49, R49, R24 ;  /* 0x0000003131157223 */ /* 0x000fc80000010018 */
        /* <DEDUP_REMOVED lines=20> */
[----:B------:R-:W-:Y:S01]  /*6840*/  PRMT R65, RZ, 0x7610, R65 ;  /* 0x00007610ff417816 */ /* 0x000fe20000000041 */
[----:B------:R-:W-:Y:S02]  /*6850*/  FFMA.FTZ R23, R55, R55, R23 ;  /* 0x0000003737177223 */ /* 0x000fe40000010017 */
[----:B------:R-:W-:Y:S01]  /*6860*/  FADD.FTZ R13, R13, R22 ;  /* 0x000000160d0d7221 */ /* 0x000fe20000010000 */
[----:B------:R-:W-:Y:S01]  /*6870*/  PRMT R22, RZ, 0x5410, R69 ;  /* 0x00005410ff167816 */ /* 0x000fe20000000045 */
[----:B------:R-:W-:Y:S02]  /*6880*/  FADD.FTZ R2, R2, R23 ;  /* 0x0000001702027221 */ /* 0x000fe40000010000 */
[----:B------:R-:W-:-:S02]  /*6890*/  FFMA.FTZ R63, R63, R63, R24 ;  /* 0x0000003f3f3f7223 */ /* 0x000fc40000010018 */
[----:B------:R-:W-:Y:S02]  /*68a0*/  FMUL.FTZ R24, R22, R22 ;  /* 0x0000001616187220 */ /* 0x000fe40000410000 */
[----:B------:R-:W-:Y:S02]  /*68b0*/  FADD.FTZ R22, R65, R22 ;  /* 0x0000001641167221 */ /* 0x000fe40000010000 */
[----:B------:R-:W-:Y:S02]  /*68c0*/  FADD.FTZ R2, R2, R61 ;  /* 0x0000003d02027221 */ /* 0x000fe40000010000 */
[----:B------:R-:W-:Y:S01]  /*68d0*/  FADD.FTZ R13, R13, R22 ;  /* 0x000000160d0d7221 */ /* 0x000fe20000010000 */
[----:B------:R-:W-:Y:S01]  /*68e0*/  PRMT R22, RZ, 0x5410, R0 ;  /* 0x00005410ff167816 */ /* 0x000fe20000000000 */
[----:B------:R-:W-:Y:S01]  /*68f0*/  FADD.FTZ R2, R2, R21 ;  /* 0x0000001502027221 */ /* 0x000fe20000010000 */
[----:B------:R-:W-:Y:S02]  /*6900*/  PRMT R67, RZ, 0x7610, R67 ;  /* 0x00007610ff437816 */ /* 0x000fe40000000043 */
[----:B------:R-:W-:Y:S01]  /*6910*/  PRMT R21, RZ, 0x5410, R71 ;  /* 0x00005410ff157816 */ /* 0x000fe20000000047 */
[----:B------:R-:W-:Y:S01]  /*6920*/  FFMA.FTZ R65, R65, R65, R24 ;  /* 0x0000004141417223 */ /* 0x000fe20000010018 */
[----:B------:R-:W-:Y:S01]  /*6930*/  PRMT R0, RZ, 0x7610, R0 ;  /* 0x00007610ff007816 */ /* 0x000fe20000000000 */
[----:B------:R-:W-:-:S02]  /*6940*/  FMUL.FTZ R24, R22, R22 ;  /* 0x0000001616187220 */ /* 0x000fc40000410000 */
[----:B------:R-:W-:Y:S02]  /*6950*/  FADD.FTZ R2, R2, R51 ;  /* 0x0000003302027221 */ /* 0x000fe40000010000 */
[----:B------:R-:W-:Y:S02]  /*6960*/  FADD.FTZ R22, R67, R22 ;  /* 0x0000001643167221 */ /* 0x000fe40000010000 */
[----:B------:R-:W-:Y:S02]  /*6970*/  FMUL.FTZ R23, R21, R21 ;  /* 0x0000001515177220 */ /* 0x000fe40000410000 */
[----:B------:R-:W-:Y:S02]  /*6980*/  FADD.FTZ R2, R2, R57 ;  /* 0x0000003902027221 */ /* 0x000fe40000010000 */
[----:B------:R-:W-:Y:S02]  /*6990*/  FADD.FTZ R13, R13, R22 ;  /* 0x000000160d0d7221 */ /* 0x000fe40000010000 */
[----:B------:R-:W-:-:S02]  /*69a0*/  FADD.FTZ R22, R0, R21 ;  /* 0x0000001500167221 */ /* 0x000fc40000010000 */
[----:B------:R-:W-:Y:S01]  /*69b0*/  FFMA.FTZ R23, R0, R0, R23 ;  /* 0x0000000000177223 */ /* 0x000fe20000010017 */
[----:B------:R-:W-:Y:S01]  /*69c0*/  PRMT R0, RZ, 0x5410, R3 ;  /* 0x00005410ff007816 */ /* 0x000fe20000000003 */
[----:B------:R-:W-:Y:S01]  /*69d0*/  FADD.FTZ R2, R2, R59 ;  /* 0x0000003b02027221 */ /* 0x000fe20000010000 */
        /* <DEDUP_REMOVED lines=9> */
[----:B------:R-:W-:Y:S02]  /*6a70*/  FFMA.FTZ R67, R67, R67, R24 ;  /* 0x0000004343437223 */ /* 0x000fe40000010018 */
[----:B------:R-:W-:Y:S02]  /*6a80*/  FADD.FTZ R0, R13, R0 ;  /* 0x000000000d007221 */ /* 0x000fe40000010000 */
[----:B------:R-:W-:Y:S01]  /*6a90*/  FADD.FTZ R2, R2, R67 ;  /* 0x0000004302027221 */ /* 0x000fe20000010000 */
[----:B------:R-:W-:Y:S01]  /*6aa0*/  PRMT R71, RZ, 0x7610, R71 ;  /* 0x00007610ff477816 */ /* 0x000fe20000000047 */
[----:B------:R-:W-:Y:S02]  /*6ab0*/  FMUL.FTZ R24, R22, R22 ;  /* 0x0000001616187220 */ /* 0x000fe40000410000 */
[----:B------:R-:W-:Y:S01]  /*6ac0*/  FADD.FTZ R13, R3, R22 ;  /* 0x00000016030d7221 */ /* 0x000fe20000010000 */
[----:B------:R-:W-:Y:S01]  /*6ad0*/  PRMT R22, RZ, 0x5410, R9 ;  /* 0x00005410ff167816 */ /* 0x000fe20000000009 */
[----:B------:R-:W-:-:S02]  /*6ae0*/  FADD.FTZ R2, R2, R23 ;  /* 0x0000001702027221 */ /* 0x000fc40000010000 */
[----:B------:R-:W-:Y:S02]  /*6af0*/  FFMA.FTZ R3, R3, R3, R24 ;  /* 0x0000000303037223 */ /* 0x000fe40000010018 */
[----:B------:R-:W-:Y:S01]  /*6b00*/  FADD.FTZ R0, R0, R13 ;  /* 0x0000000d00007221 */ /* 0x000fe20000010000 */
[----:B------:R-:W-:Y:S01]  /*6b10*/  PRMT R9, RZ, 0x7610, R9 ;  /* 0x00007610ff097816 */ /* 0x000fe20000000009 */
        /* <DEDUP_REMOVED lines=12> */
[----:B------:R-:W-:Y:S01]  /*6be0*/  FADD.FTZ R0, R0, R3 ;  /* 0x0000000300007221 */ /* 0x000fe20000010000 */
[----:B------:R-:W-:Y:S01]  /*6bf0*/  PRMT R75, RZ, 0x7610, R75 ;  /* 0x00007610ff4b7816 */ /* 0x000fe2000000004b */
[----:B------:R-:W-:-:S02]  /*6c00*/  FMUL.FTZ R24, R22, R22 ;  /* 0x0000001616187220 */ /* 0x000fc40000410000 */
[C---:B------:R-:W-:Y:S01]  /*6c10*/  FADD.FTZ R3, R73.reuse, R22 ;  /* 0x0000001649037221 */ /* 0x040fe20000010000 */
[----:B------:R-:W-:Y:S01]  /*6c20*/  PRMT R22, RZ, 0x5410, R79 ;  /* 0x00005410ff167816 */ /* 0x000fe2000000004f */
        /* <DEDUP_REMOVED lines=9> */
[----:B------:R-:W-:Y:S02]  /*6cc0*/  FMUL.FTZ R24, R22, R22 ;  /* 0x0000001616187220 */ /* 0x000fe40000410000 */
[----:B------:R-:W-:Y:S01]  /*6cd0*/  FADD.FTZ R3, R77, R22 ;  /* 0x000000164d037221 */ /* 0x000fe20000010000 */
[----:B------:R-:W-:-:S03]  /*6ce0*/  PRMT R22, RZ, 0x5410, R81 ;  /* 0x00005410ff167816 */ /* 0x000fc60000000051 */
[----:B------:R-:W-:Y:S02]  /*6cf0*/  FADD.FTZ R0, R0, R3 ;  /* 0x0000000300007221 */ /* 0x000fe40000010000 */
[----:B------:R-:W-:Y:S01]  /*6d00*/  FADD.FTZ R3, R79, R22 ;  /* 0x000000164f037221 */ /* 0x000fe20000010000 */
[----:B------:R-:W-:Y:S01]  /*6d10*/  PRMT R80, RZ, 0x7610, R80 ;  /* 0x00007610ff507816 */ /* 0x000fe20000000050 */
[----:B------:R-:W-:Y:S02]  /*6d20*/  FADD.FTZ R2, R2, R71 ;  /* 0x0000004702027221 */ /* 0x000fe40000010000 */
[----:B------:R-:W-:Y:S01]  /*6d30*/  FADD.FTZ R0, R0, R3 ;  /* 0x0000000300007221 */ /* 0x000fe20000010000 */
[----:B------:R-:W-:Y:S01]  /*6d40*/  PRMT R3, RZ, 0x5410, R83 ;  /* 0x00005410ff037816 */ /* 0x000fe20000000053 */
[----:B------:R-:W-:Y:S02]  /*6d50*/  FADD.FTZ R2, R2, R9 ;  /* 0x0000000902027221 */ /* 0x000fe40000010000 */
[----:B------:R-:W-:Y:S01]  /*6d60*/  FFMA.FTZ R77, R77, R77, R24 ;  /* 0x0000004d4d4d7223 */ /* 0x000fe20000010018 */
[----:B------:R-:W-:Y:S01]  /*6d70*/  PRMT R81, RZ, 0x7610, R81 ;  /* 0x00007610ff517816 */ /* 0x000fe20000000051 */
[----:B------:R-:W-:Y:S01]  /*6d80*/  FMUL.FTZ R24, R22, R22 ;  /* 0x0000001616187220 */ /* 0x000fe20000410000 */
[----:B------:R-:W-:Y:S01]  /*6d90*/  PRMT R22, RZ, 0x5410, R84 ;  /* 0x00005410ff167816 */ /* 0x000fe20000000054 */
[----:B------:R-:W-:-:S02]  /*6da0*/  FMUL.FTZ R9, R3, R3 ;  /* 0x0000000303097220 */ /* 0x000fc40000410000 */
[----:B------:R-:W-:Y:S02]  /*6db0*/  FADD.FTZ R3, R80, R3 ;  /* 0x0000000350037221 */ /* 0x000fe40000010000 */
[----:B------:R-:W-:Y:S02]  /*6dc0*/  FFMA.FTZ R79, R79, R79, R24 ;  /* 0x0000004f4f4f7223 */ /* 0x000fe40000010018 */
        /* <DEDUP_REMOVED lines=10> */
[----:B------:R-:W-:Y:S01]  /*6e70*/  FADD.FTZ R3, R83, R22 ;  /* 0x0000001653037221 */ /* 0x000fe20000010000 */
[----:B------:R-:W-:Y:S01]  /*6e80*/  PRMT R22, RZ, 0x5410, R85 ;  /* 0x00005410ff167816 */ /* 0x000fe20000000055 */
[----:B------:R-:W-:Y:S02]  /*6e90*/  FADD.FTZ R2, R2, R75 ;  /* 0x0000004b02027221 */ /* 0x000fe40000010000 */
[----:B------:R-:W-:-:S02]  /*6ea0*/  FADD.FTZ R0, R0, R3 ;  /* 0x0000000300007221 */ /* 0x000fc40000010000 */
[----:B------:R-:W-:Y:S02]  /*6eb0*/  FADD.FTZ R3, R27, R22 ;  /* 0x000000161b037221 */ /* 0x000fe40000010000 */
[----:B------:R-:W-:Y:S02]  /*6ec0*/  FADD.FTZ R2, R2, R77 ;  /* 0x0000004d02027221 */ /* 0x000fe40000010000 */
[----:B------:R-:W-:Y:S01]  /*6ed0*/  FADD.FTZ R0, R0, R3 ;  /* 0x0000000300007221 */ /* 0x000fe20000010000 */
[----:B------:R-:W-:Y:S01]  /*6ee0*/  PRMT R3, RZ, 0x5410, R29 ;  /* 0x00005410ff037816 */ /* 0x000fe2000000001d */
[----:B------:R-:W-:Y:S01]  /*6ef0*/  FADD.FTZ R2, R2, R79 ;  /* 0x0000004f02027221 */ /* 0x000fe20000010000 */
[----:B------:R-:W-:Y:S01]  /*6f00*/  PRMT R84, RZ, 0x7610, R84 ;  /* 0x00007610ff547816 */ /* 0x000fe20000000054 */
[----:B------:R-:W-:Y:S02]  /*6f10*/  FFMA.FTZ R9, R80, R80, R9 ;  /* 0x0000005050097223 */ /* 0x000fe40000010009 */
[----:B------:R-:W-:-:S02]  /*6f20*/  FFMA.FTZ R83, R83, R83, R24 ;  /* 0x0000005353537223 */ /* 0x000fc40000010018 */
[----:B------:R-:W-:Y:S01]  /*6f30*/  FADD.FTZ R2, R2, R9 ;  /* 0x0000000902027221 */ /* 0x000fe20000010000 */
[----:B------:R-:W-:Y:S01]  /*6f40*/  PRMT R29, RZ, 0x7610, R29 ;  /* 0x00007610ff1d7816 */ /* 0x000fe2000000001d */
[----:B------:R-:W-:Y:S01]  /*6f50*/  FMUL.FTZ R24, R22, R22 ;  /* 0x0000001616187220 */ /* 0x000fe20000410000 */
[----:B------:R-:W-:Y:S01]  /*6f60*/  PRMT R22, RZ, 0x5410, R86 ;  /* 0x00005410ff167816 */ /* 0x000fe20000000056 */
[----:B------:R-:W-:Y:S02]  /*6f70*/  FMUL.FTZ R9, R3, R3 ;  /* 0x0000000303097220 */ /* 0x000fe40000410000 */
[----:B------:R-:W-:Y:S02]  /*6f80*/  FADD.FTZ R3, R84, R3 ;  /* 0x0000000354037221 */ /* 0x000fe40000010000 */
[----:B------:R-:W-:Y:S02]  /*6f90*/  FFMA.FTZ R27, R27, R27, R24 ;  /* 0x0000001b1b1b7223 */ /* 0x000fe40000010018 */
[----:B------:R-:W-:Y:S01]  /*6fa0*/  FADD.FTZ R0, R0, R3 ;  /* 0x0000000300007221 */ /* 0x000fe20000010000 */
[----:B------:R-:W-:Y:S01]  /*6fb0*/  PRMT R85, RZ, 0x7610, R85 ;  /* 0x00007610ff557816 */ /* 0x000fe20000000055 */
[----:B------:R-:W-:-:S02]  /*6fc0*/  FMUL.FTZ R24, R22, R22 ;  /* 0x0000001616187220 */ /* 0x000fc40000410000 */
[----:B------:R-:W-:Y:S01]  /*6fd0*/  FADD.FTZ R3, R29, R22 ;  /* 0x000000161d037221 */ /* 0x000fe20000010000 */
[----:B------:R-:W-:Y:S01]  /*6fe0*/  PRMT R22, RZ, 0x5410, R30 ;  /* 0x00005410ff167816 */ /* 0x000fe2000000001e */
[----:B------:R-:W-:Y:S02]  /*6ff0*/  FADD.FTZ R2, R2, R81 ;  /* 0x0000005102027221 */ /* 0x000fe40000010000 */
[----:B------:R-:W-:Y:S02]  /*7000*/  FADD.FTZ R0, R0, R3 ;  /* 0x0000000300007221 */ /* 0x000fe40000010000 */
[----:B------:R-:W-:Y:S02]  /*7010*/  FADD.FTZ R3, R85, R22 ;  /* 0x0000001655037221 */ /* 0x000fe40000010000 */
[----:B------:R-:W-:Y:S02]  /*7020*/  FADD.FTZ R2, R2, R83 ;  /* 0x0000005302027221 */ /* 0x000fe40000010000 */
[----:B------:R-:W-:Y:S01]  /*7030*/  FADD.FTZ R0, R0, R3 ;  /* 0x0000000300007221 */ /* 0x000fe20000010000 */
[----:B------:R-:W-:Y:S01]  /*7040*/  PRMT R3, RZ, 0x5410, R87 ;  /* 0x00005410ff037816 */ /* 0x000fe20000000057 */
[----:B------:R-:W-:Y:S01]  /*7050*/  FADD.FTZ R2, R2, R27 ;  /* 0x0000001b02027221 */ /* 0x000fe20000010000 */
[----:B------:R-:W-:Y:S01]  /*7060*/  PRMT R30, RZ, 0x7610, R30 ;  /* 0x00007610ff1e7816 */ /* 0x000fe2000000001e */
[----:B------:R-:W-:-:S04]  /*7070*/  FFMA.FTZ R9, R84, R84, R9 ;  /* 0x0000005454097223 */ /* 0x000fc80000010009 */
[----:B------:R-:W-:Y:S02]  /*7080*/  FADD.FTZ R2, R2, R9 ;  /* 0x0000000902027221 */ /* 0x000fe40000010000 */
[----:B------:R-:W-:Y:S02]  /*7090*/  FMUL.FTZ R9, R3, R3 ;  /* 0x0000000303097220 */ /* 0x000fe40000410000 */
[----:B------:R-:W-:Y:S01]  /*70a0*/  FADD.FTZ R3, R30, R3 ;  /* 0x000000031e037221 */ /* 0x000fe20000010000 */
[----:B------:R-:W-:-:S03]  /*70b0*/  PRMT R86, RZ, 0x7610, R86 ;  /* 0x00007610ff567816 */ /* 0x000fc60000000056 */
[----:B------:R-:W-:Y:S01]  /*70c0*/  FADD.FTZ R0, R0, R3 ;  /* 0x0000000300007221 */ /* 0x000fe20000010000 */
[----:B------:R-:W-:Y:S01]  /*70d0*/  PRMT R3, RZ, 0x5410, R34 ;  /* 0x00005410ff037816 */ /* 0x000fe20000000022 */
[----:B------:R-:W-:Y:S02]  /*70e0*/  FFMA.FTZ R29, R29, R29, R24 ;  /* 0x0000001d1d1d7223 */ /* 0x000fe40000010018 */
[----:B------:R-:W-:Y:S02]  /*70f0*/  FMUL.FTZ R24, R22, R22 ;  /* 0x0000001616187220 */ /* 0x000fe40000410000 */
[----:B------:R-:W-:Y:S02]  /*7100*/  FMUL.FTZ R13, R3, R3 ;  /* 0x00000003030d7220 */ /* 0x000fe40000410000 */
[----:B------:R-:W-:Y:S02]  /*7110*/  FADD.FTZ R3, R86, R3 ;  /* 0x0000000356037221 */ /* 0x000fe40000010000 */
[----:B------:R-:W-:-:S02]  /*7120*/  FADD.FTZ R2, R2, R29 ;  /* 0x0000001d02027221 */ /* 0x000fc40000010000 */
[----:B------:R-:W-:Y:S02]  /*7130*/  FFMA.FTZ R85, R85, R85, R24 ;  /* 0x0000005555557223 */ /* 0x000fe40000010018 */
[----:B------:R-:W-:Y:S01]  /*7140*/  FADD.FTZ R0, R0, R3 ;  /* 0x0000000300007221 */ /* 0x000fe20000010000 */
[----:B------:R-:W-:Y:S01]  /*7150*/  PRMT R3, RZ, 0x5410, R88 ;  /* 0x00005410ff037816 */ /* 0x000fe20000000058 */
[----:B------:R-:W-:Y:S01]  /*7160*/  FADD.FTZ R2, R2, R85 ;  /* 0x0000005502027221 */ /* 0x000fe20000010000 */
[----:B------:R-:W-:Y:S01]  /*7170*/  PRMT R34, RZ, 0x7610, R34 ;  /* 0x00007610ff227816 */ /* 0x000fe20000000022 */
[----:B------:R-:W-:Y:S01]  /*7180*/  FFMA.FTZ R9, R30, R30, R9 ;  /* 0x0000001e1e097223 */ /* 0x000fe20000010009 */
[----:B------:R-:W-:-:S03]  /*7190*/  PRMT R22, RZ, 0x5410, R38 ;  /* 0x00005410ff167816 */ /* 0x000fc60000000026 */
[----:B------:R-:W-:Y:S01]  /*71a0*/  FADD.FTZ R2, R2, R9 ;  /* 0x0000000902027221 */ /* 0x000fe20000010000 */
[----:B------:R-:W-:Y:S01]  /*71b0*/  PRMT R87, RZ, 0x7610, R87 ;  /* 0x00007610ff577816 */ /* 0x000fe20000000057 */
[----:B------:R-:W-:Y:S02]  /*71c0*/  FMUL.FTZ R9, R3, R3 ;  /* 0x0000000303097220 */ /* 0x000fe40000410000 */
[----:B------:R-:W-:Y:S02]  /*71d0*/  FADD.FTZ R3, R34, R3 ;  /* 0x0000000322037221 */ /* 0x000fe40000010000 */
[----:B------:R-:W-:Y:S02]  /*71e0*/  FFMA.FTZ R13, R86, R86, R13 ;  /* 0x00000056560d7223 */ /* 0x000fe4000001000d */
[----:B------:R-:W-:Y:S02]  /*71f0*/  FADD.FTZ R0, R0, R3 ;  /* 0x0000000300007221 */ /* 0x000fe40000010000 */
[----:B------:R-:W-:Y:S01]  /*7200*/  FADD.FTZ R3, R87, R22 ;  /* 0x0000001657037221 */ /* 0x000fe20000010000 */
[----:B------:R-:W-:Y:S01]  /*7210*/  PRMT R38, RZ, 0x7610, R38 ;  /* 0x00007610ff267816 */ /* 0x000fe20000000026 */
[----:B------:R-:W-:-:S02]  /*7220*/  FADD.FTZ R2, R2, R13 ;  /* 0x0000000d02027221 */ /* 0x000fc40000010000 */
        /* <DEDUP_REMOVED lines=9> */
[----:B------:R-:W-:-:S04]  /*72c0*/  FMUL.FTZ R24, R22, R22 ;  /* 0x0000001616187220 */ /* 0x000fc80000410000 */
[----:B------:R-:W-:Y:S02]  /*72d0*/  FMUL.FTZ R13, R3, R3 ;  /* 0x00000003030d7220 */ /* 0x000fe40000410000 */
[----:B------:R-:W-:Y:S02]  /*72e0*/  FADD.FTZ R3, R88, R3 ;  /* 0x0000000358037221 */ /* 0x000fe40000010000 */
        /* <DEDUP_REMOVED lines=46> */
[----:B------:R-:W-:Y:S01]  /*75d0*/  FFMA.FTZ R9, R50, R50, R9 ;  /* 0x0000003232097223 */ /* 0x000fe20000010009 */
[----:B------:R-:W-:Y:S01]  /*75e0*/  PRMT R11, RZ, 0x7610, R11 ;  /* 0x00007610ff0b7816 */ /* 0x000fe2000000000b */
[----:B------:R-:W-:Y:S02]  /*75f0*/  FMUL.FTZ R24, R22, R22 ;  /* 0x0000001616187220 */ /* 0x000fe40000410000 */
[----:B------:R-:W-:Y:S01]  /*7600*/  FADD.FTZ R2, R2, R9 ;  /* 0x0000000902027221 */ /* 0x000fe20000010000 */
[----:B------:R-:W-:Y:S01]  /*7610*/  PRMT R22, RZ, 0x5410, R56 ;  /* 0x00005410ff167816 */ /* 0x000fe20000000038 */
[----:B------:R-:W-:Y:S02]  /*7620*/  FMUL.FTZ R9, R3, R3 ;  /* 0x0000000303097220 */ /* 0x000fe40000410000 */
[----:B------:R-:W-:-:S02]  /*7630*/  FADD.FTZ R3, R54, R3 ;  /* 0x0000000336037221 */ /* 0x000fc40000010000 */
[----:B------:R-:W-:Y:S02]  /*7640*/  FFMA.FTZ R91, R91, R91, R24 ;  /* 0x0000005b5b5b7223 */ /* 0x000fe40000010018 */
[----:B------:R-:W-:Y:S02]  /*7650*/  FADD.FTZ R0, R0, R3 ;  /* 0x0000000300007221 */ /* 0x000fe40000010000 */
[----:B------:R-:W-:Y:S01]  /*7660*/  FADD.FTZ R3, R11, R22 ;  /* 0x000000160b037221 */ /* 0x000fe20000010000 */
[----:B------:R-:W-:Y:S01]  /*7670*/  PRMT R56, RZ, 0x7610, R56 ;  /* 0x00007610ff387816 */ /* 0x000fe20000000038 */
[----:B------:R-:W-:Y:S02]  /*7680*/  FADD.FTZ R2, R2, R91 ;  /* 0x0000005b02027221 */ /* 0x000fe40000010000 */
[----:B------:R-:W-:Y:S01]  /*7690*/  FADD.FTZ R0, R0, R3 ;  /* 0x0000000300007221 */ /* 0x000fe20000010000 */
[----:B------:R-:W-:Y:S01]  /*76a0*/  PRMT R3, RZ, 0x5410, R15 ;  /* 0x00005410ff037816 */ /* 0x000fe2000000000f */
[----:B------:R-:W-:-:S02]  /*76b0*/  FFMA.FTZ R9, R54, R54, R9 ;  /* 0x0000003636097223 */ /* 0x000fc40000010009 */
[----:B------:R-:W-:Y:S02]  /*76c0*/  FMUL.FTZ R24, R22, R22 ;  /* 0x0000001616187220 */ /* 0x000fe40000410000 */
[----:B------:R-:W-:Y:S01]  /*76d0*/  FADD.FTZ R2, R2, R9 ;  /* 0x0000000902027221 */ /* 0x000fe20000010000 */
[----:B------:R-:W-:Y:S01]  /*76e0*/  PRMT R22, RZ, 0x5410, R58 ;  /* 0x00005410ff167816 */ /* 0x000fe2000000003a */
[----:B------:R-:W-:Y:S01]  /*76f0*/  FMUL.FTZ R9, R3, R3 ;  /* 0x0000000303097220 */ /* 0x000fe20000410000 */
[----:B------:R-:W-:Y:S01]  /*7700*/  PRMT R15, RZ, 0x7610, R15 ;  /* 0x00007610ff0f7816 */ /* 0x000fe2000000000f */
[----:B------:R-:W-:Y:S02]  /*7710*/  FFMA.FTZ R11, R11, R11, R24 ;  /* 0x0000000b0b0b7223 */ /* 0x000fe40000010018 */
[----:B------:R-:W-:Y:S02]  /*7720*/  FADD.FTZ R3, R56, R3 ;  /* 0x0000000338037221 */ /* 0x000fe40000010000 */
[----:B------:R-:W-:-:S02]  /*7730*/  FADD.FTZ R2, R2, R11 ;  /* 0x0000000b02027221 */ /* 0x000fc40000010000 */
[----:B------:R-:W-:Y:S02]  /*7740*/  FFMA.FTZ R9, R56, R56, R9 ;  /* 0x0000003838097223 */ /* 0x000fe40000010009 */
[----:B------:R-:W-:Y:S02]  /*7750*/  FADD.FTZ R0, R0, R3 ;  /* 0x0000000300007221 */ /* 0x000fe40000010000 */
[----:B------:R-:W-:Y:S02]  /*7760*/  FADD.FTZ R3, R15, R22 ;  /* 0x000000160f037221 */ /* 0x000fe40000010000 */
[----:B------:R-:W-:Y:S02]  /*7770*/  FADD.FTZ R2, R2, R9 ;  /* 0x0000000902027221 */ /* 0x000fe40000010000 */
[----:B------:R-:W-:Y:S01]  /*7780*/  FADD.FTZ R9, R0, R3 ;  /* 0x0000000300097221 */ /* 0x000fe20000010000 */
[----:B------:R-:W-:Y:S01]  /*7790*/  PRMT R3, RZ, 0x5410, R17 ;  /* 0x00005410ff037816 */ /* 0x000fe20000000011 */
[----:B------:R-:W-:Y:S01]  /*77a0*/  FMUL.FTZ R24, R22, R22 ;  /* 0x0000001616187220 */ /* 0x000fe20000410000 */
[----:B------:R-:W-:-:S02]  /*77b0*/  PRMT R60, R60, 0x5410, RZ ;  /* 0x000054103c3c7816 */ /* 0x000fc400000000ff */
[----:B------:R-:W-:Y:S01]  /*77c0*/  PRMT R58, RZ, 0x7610, R58 ;  /* 0x00007610ff3a7816 */ /* 0x000fe2000000003a */
[----:B------:R-:W-:Y:S02]  /*77d0*/  FFMA.FTZ R15, R15, R15, R24 ;  /* 0x0000000f0f0f7223 */ /* 0x000fe40000010018 */
[----:B------:R-:W-:Y:S01]  /*77e0*/  FMUL.FTZ R11, R3, R3 ;  /* 0x00000003030b7220 */ /* 0x000fe20000410000 */
[----:B------:R-:W-:Y:S01]  /*77f0*/  @!P0 PRMT R60, R60, 0x5410, R48 ;  /* 0x000054103c3c8816 */ /* 0x000fe20000000030 */
[----:B------:R-:W-:Y:S01]  /*7800*/  FADD.FTZ R22, R58, R3 ;  /* 0x000000033a167221 */ /* 0x000fe20000010000 */
[----:B------:R0:W-:Y:S01]  /*7810*/  STL [R1+0xc4], R8 ;  /* 0x0000c40801007387 */ /* 0x0001e20000100800 */
[----:B------:R-:W-:Y:S02]  /*7820*/  FADD.FTZ R0, R2, R15 ;  /* 0x0000000f02007221 */ /* 0x000fe40000010000 */
[----:B------:R-:W-:Y:S01]  /*7830*/  FFMA.FTZ R3, R58, R58, R11 ;  /* 0x0000003a3a037223 */ /* 0x000fe2000001000b */
[----:B------:R-:W-:Y:S01]  /*7840*/  PRMT R17, RZ, 0x7610, R17 ;  /* 0x00007610ff117816 */ /* 0x000fe20000000011 */
[----:B------:R-:W-:-:S02]  /*7850*/  FADD.FTZ R2, R9, R22 ;  /* 0x0000001609027221 */ /* 0x000fc40000010000 */
[----:B------:R-:W-:Y:S01]  /*7860*/  FADD.FTZ R0, R0, R3 ;  /* 0x0000000300007221 */ /* 0x000fe20000010000 */
[--C-:B0-----:R-:W-:Y:S02]  /*7870*/  PRMT R8, RZ, 0x5410, R60.reuse ;  /* 0x00005410ff087816 */ /* 0x101fe4000000003c */
[----:B------:R-:W-:Y:S02]  /*7880*/  PRMT R3, RZ, 0x5410, R19 ;  /* 0x00005410ff037816 */ /* 0x000fe40000000013 */
[----:B------:R-:W-:Y:S01]  /*7890*/  PRMT R60, RZ, 0x7610, R60 ;  /* 0x00007610ff3c7816 */ /* 0x000fe2000000003c */
[----:B------:R-:W-:Y:S02]  /*78a0*/  FMUL.FTZ R11, R8, R8 ;  /* 0x00000008080b7220 */ /* 0x000fe40000410000 */
[----:B------:R-:W-:Y:S01]  /*78b0*/  FADD.FTZ R9, R17, R8 ;  /* 0x0000000811097221 */ /* 0x000fe20000010000 */
[----:B------:R-:W-:Y:S01]  /*78c0*/  PRMT R62, RZ, 0x5410, R62 ;  /* 0x00005410ff3e7816 */ /* 0x000fe2000000003e */
[----:B------:R-:W-:-:S02]  /*78d0*/  FMUL.FTZ R8, R3, R3 ;  /* 0x0000000303087220 */ /* 0x000fc40000410000 */
[----:B------:R-:W-:Y:S02]  /*78e0*/  FFMA.FTZ R11, R17, R17, R11 ;  /* 0x00000011110b7223 */ /* 0x000fe4000001000b */
[----:B------:R-:W-:Y:S02]  /*78f0*/  FADD.FTZ R2, R2, R9 ;  /* 0x0000000902027221 */ /* 0x000fe40000010000 */
[----:B------:R-:W-:Y:S01]  /*7900*/  FADD.FTZ R3, R60, R3 ;  /* 0x000000033c037221 */ /* 0x000fe20000010000 */
[----:B------:R-:W-:Y:S01]  /*7910*/  PRMT R19, RZ, 0x7610, R19 ;  /* 0x00007610ff137816 */ /* 0x000fe20000000013 */
[----:B------:R-:W-:Y:S02]  /*7920*/  FADD.FTZ R0, R0, R11 ;  /* 0x0000000b00007221 */ /* 0x000fe40000010000 */
[----:B------:R-:W-:Y:S02]  /*7930*/  FFMA.FTZ R9, R60, R60, R8 ;  /* 0x0000003c3c097223 */ /* 0x000fe40000010008 */
[----:B------:R-:W-:-:S02]  /*7940*/  FADD.FTZ R3, R2, R3 ;  /* 0x0000000302037221 */ /* 0x000fc40000010000 */
[----:B------:R-:W-:Y:S02]  /*7950*/  FMUL.FTZ R2, R62, R62 ;  /* 0x0000003e3e027220 */ /* 0x000fe40000410000 */
[----:B------:R-:W-:Y:S01]  /*7960*/  FADD.FTZ R9, R0, R9 ;  /* 0x0000000900097221 */ /* 0x000fe20000010000 */
[----:B------:R-:W-:Y:S01]  /*7970*/  PRMT R0, RZ, 0x7610, R0 ;  /* 0x00007610ff007816 */ /* 0x000fe20000000000 */
[C---:B------:R-:W-:Y:S01]  /*7980*/  FFMA.FTZ R22, R19.reuse, R19, R2 ;  /* 0x0000001313167223 */ /* 0x040fe20000010002 */
[----:B------:R-:W-:Y:S02]  /*7990*/  PRMT R2, R2, 0x5410, RZ ;  /* 0x0000541002027816 */ /* 0x000fe400000000ff */
[--C-:B---3--:R-:W-:Y:S02]  /*79a0*/  @!P1 SHF.R.U32.HI R0, RZ, 0x10, R10.reuse ;  /* 0x00000010ff009819 */ /* 0x108fe4000001160a */
[----:B------:R-:W-:Y:S02]  /*79b0*/  @!P1 PRMT R2, R2, 0x5410, R10 ;  /* 0x0000541002029816 */ /* 0x000fe4000000000a */
[----:B------:R-:W-:Y:S01]  /*79c0*/  PRMT R13, RZ, 0x5410, R0 ;  /* 0x00005410ff0d7816 */ /* 0x000fe20000000000 */
[----:B------:R-:W-:Y:S01]  /*79d0*/  FADD.FTZ R8, R19, R62 ;  /* 0x0000003e13087221 */ /* 0x000fe20000010000 */
[----:B------:R-:W-:-:S03]  /*79e0*/  PRMT R2, RZ, 0x7610, R2 ;  /* 0x00007610ff027816 */ /* 0x000fc60000000002 */
[----:B------:R-:W-:Y:S01]  /*79f0*/  FMUL.FTZ R11, R13, R13 ;  /* 0x0000000d0d0b7220 */ /* 0x000fe20000410000 */
[----:B------:R-:W-:Y:S01]  /*7a00*/  PRMT R0, RZ, 0x7610, R0 ;  /* 0x00007610ff007816 */ /* 0x000fe20000000000 */
[----:B------:R-:W-:Y:S02]  /*7a10*/  FADD.FTZ R3, R3, R8 ;  /* 0x0000000803037221 */ /* 0x000fe40000010000 */
[----:B------:R-:W-:Y:S01]  /*7a20*/  FADD.FTZ R9, R9, R22 ;  /* 0x0000001609097221 */ /* 0x000fe20000010000 */
[----:B--2---:R-:W-:Y:S01]  /*7a30*/  @!P2 SHF.R.U32.HI R0, RZ, 0x10, R14 ;  /* 0x00000010ff00a819 */ /* 0x004fe2000001160e */
[C---:B------:R-:W-:Y:S02]  /*7a40*/  FADD.FTZ R8, R2.reuse, R13 ;  /* 0x0000000d02087221 */ /* 0x040fe40000010000 */
[C---:B------:R-:W-:Y:S01]  /*7a50*/  FFMA.FTZ R22, R2.reuse, R2, R11 ;  /* 0x0000000202167223 */ /* 0x040fe2000001000b */
[----:B------:R-:W-:Y:S02]  /*7a60*/  PRMT R2, R2, 0x5410, RZ ;  /* 0x0000541002027816 */ /* 0x000fe400000000ff */
[----:B------:R-:W-:-:S02]  /*7a70*/  PRMT R13, RZ, 0x5410, R0 ;  /* 0x00005410ff0d7816 */ /* 0x000fc40000000000 */
[----:B------:R-:W-:-:S03]  /*7a80*/  @!P2 PRMT R2, R2, 0x5410, R14 ;  /* 0x000054100202a816 */ /* 0x000fc6000000000e */
[----:B------:R-:W-:Y:S01]  /*7a90*/  FMUL.FTZ R11, R13, R13 ;  /* 0x0000000d0d0b7220 */ /* 0x000fe20000410000 */
[----:B------:R-:W-:Y:S01]  /*7aa0*/  PRMT R2, RZ, 0x7610, R2 ;  /* 0x00007610ff027816 */ /* 0x000fe20000000002 */
[----:B------:R-:W-:Y:S01]  /*7ab0*/  FADD.FTZ R3, R3, R8 ;  /* 0x0000000803037221 */ /* 0x000fe20000010000 */
[----:B------:R-:W-:Y:S01]  /*7ac0*/  PRMT R0, RZ, 0x7610, R0 ;  /* 0x00007610ff007816 */ /* 0x000fe20000000000 */
[----:B------:R-:W-:Y:S01]  /*7ad0*/  FADD.FTZ R9, R9, R22 ;  /* 0x0000001609097221 */ /* 0x000fe20000010000 */
[----:B----4-:R-:W-:Y:S01]  /*7ae0*/  @!P3 SHF.R.U32.HI R0, RZ, 0x10, R16 ;  /* 0x00000010ff00b819 */ /* 0x010fe20000011610 */
[C---:B------:R-:W-:Y:S02]  /*7af0*/  FADD.FTZ R8, R2.reuse, R13 ;  /* 0x0000000d02087221 */ /* 0x040fe40000010000 */
[C---:B------:R-:W-:Y:S01]  /*7b00*/  FFMA.FTZ R22, R2.reuse, R2, R11 ;  /* 0x0000000202167223 */ /* 0x040fe2000001000b */
[----:B------:R-:W-:Y:S02]  /*7b10*/  PRMT R2, R2, 0x5410, RZ ;  /* 0x0000541002027816 */ /* 0x000fe400000000ff */
[----:B------:R-:W-:-:S02]  /*7b20*/  PRMT R13, RZ, 0x5410, R0 ;  /* 0x00005410ff0d7816 */ /* 0x000fc40000000000 */
[----:B------:R-:W-:Y:S01]  /*7b30*/  @!P3 PRMT R2, R2, 0x5410, R16 ;  /* 0x000054100202b816 */ /* 0x000fe20000000010 */
[----:B------:R0:W-:Y:S02]  /*7b40*/  STL [R1+0x18], R125 ;  /* 0x0000187d01007387 */ /* 0x0001e40000100800 */
[----:B------:R-:W-:Y:S01]  /*7b50*/  FMUL.FTZ R11, R13, R13 ;  /* 0x0000000d0d0b7220 */ /* 0x000fe20000410000 */
[----:B------:R-:W-:Y:S01]  /*7b60*/  PRMT R2, RZ, 0x7610, R2 ;  /* 0x00007610ff027816 */ /* 0x000fe20000000002 */
[----:B------:R-:W-:Y:S01]  /*7b70*/  FADD.FTZ R3, R3, R8 ;  /* 0x0000000803037221 */ /* 0x000fe20000010000 */
[----:B------:R-:W-:Y:S01]  /*7b80*/  PRMT R0, RZ, 0x7610, R0 ;  /* 0x00007610ff007816 */ /* 0x000fe20000000000 */
[----:B------:R-:W-:Y:S01]  /*7b90*/  FADD.FTZ R9, R9, R22 ;  /* 0x0000001609097221 */ /* 0x000fe20000010000 */
[----:B0-----:R-:W0:Y:S01]  /*7ba0*/  S2R R125, SR_TID.X ;  /* 0x00000000007d7919 */ /* 0x001e220000002100 */
[C---:B------:R-:W-:Y:S01]  /*7bb0*/  FADD.FTZ R8, R2.reuse, R13 ;  /* 0x0000000d02087221 */ /* 0x040fe20000010000 */
[----:B-----5:R-:W-:Y:S01]  /*7bc0*/  @!P4 SHF.R.U32.HI R0, RZ, 0x10, R18 ;  /* 0x00000010ff00c819 */ /* 0x020fe20000011612 */
[C---:B------:R-:W-:Y:S01]  /*7bd0*/  FFMA.FTZ R22, R2.reuse, R2, R11 ;  /* 0x0000000202167223 */ /* 0x040fe2000001000b */
[----:B------:R-:W-:-:S02]  /*7be0*/  PRMT R2, R2, 0x5410, RZ ;  /* 0x0000541002027816 */ /* 0x000fc400000000ff */
[----:B------:R-:W-:Y:S02]  /*7bf0*/  PRMT R13, RZ, 0x5410, R0 ;  /* 0x00005410ff0d7816 */ /* 0x000fe40000000000 */
[----:B------:R-:W-:-:S03]  /*7c00*/  @!P4 PRMT R2, R2, 0x5410, R18 ;  /* 0x000054100202c816 */ /* 0x000fc60000000012 */
[----:B------:R-:W-:Y:S01]  /*7c10*/  FMUL.FTZ R11, R13, R13 ;  /* 0x0000000d0d0b7220 */ /* 0x000fe20000410000 */
[----:B------:R-:W-:Y:S01]  /*7c20*/  PRMT R2, RZ, 0x7610, R2 ;  /* 0x00007610ff027816 */ /* 0x000fe20000000002 */
[----:B------:R1:W-:Y:S01]  /*7c30*/  STL [R1+0xdc], R12 ;  /* 0x0000dc0c01007387 */ /* 0x0003e20000100800 */
[----:B------:R-:W-:Y:S01]  /*7c40*/  FADD.FTZ R3, R3, R8 ;  /* 0x0000000803037221 */ /* 0x000fe20000010000 */
[----:B------:R-:W-:Y:S02]  /*7c50*/  PRMT R0, RZ, 0x7610, R0 ;  /* 0x00007610ff007816 */ /* 0x000fe40000000000 */
[C---:B------:R-:W-:Y:S01]  /*7c60*/  FADD.FTZ R8, R2.reuse, R13 ;  /* 0x0000000d02087221 */ /* 0x040fe20000010000 */
[----:B------:R-:W-:Y:S01]  /*7c70*/  @!P5 SHF.R.U32.HI R0, RZ, 0x10, R20 ;  /* 0x00000010ff00d819 */ /* 0x000fe20000011614 */
[C---:B-1----:R-:W-:Y:S01]  /*7c80*/  FFMA.FTZ R12, R2.reuse, R2, R11 ;  /* 0x00000002020c7223 */ /* 0x042fe2000001000b */
[----:B------:R-:W-:Y:S01]  /*7c90*/  PRMT R2, R2, 0x5410, RZ ;  /* 0x0000541002027816 */ /* 0x000fe200000000ff */
[----:B------:R0:W-:Y:S01]  /*7ca0*/  STL [R1+0x1c], R124 ;  /* 0x00001c7c01007387 */ /* 0x0001e20000100800 */
[----:B------:R-:W-:-:S02]  /*7cb0*/  PRMT R11, RZ, 0x5410, R0 ;  /* 0x00005410ff0b7816 */ /* 0x000fc40000000000 */
[----:B------:R-:W-:Y:S01]  /*7cc0*/  @!P5 PRMT R2, R2, 0x5410, R20 ;  /* 0x000054100202d816 */ /* 0x000fe20000000014 */
[----:B------:R-:W-:Y:S02]  /*7cd0*/  FADD.FTZ R9, R9, R22 ;  /* 0x0000001609097221 */ /* 0x000fe40000010000 */
[----:B------:R-:W-:Y:S01]  /*7ce0*/  FMUL.FTZ R13, R11, R11 ;  /* 0x0000000b0b0d7220 */ /* 0x000fe20000410000 */
[----:B------:R-:W-:Y:S02]  /*7cf0*/  PRMT R2, RZ, 0x7610, R2 ;  /* 0x00007610ff027816 */ /* 0x000fe40000000002 */
[----:B0-----:R-:W-:Y:S01]  /*7d00*/  SHF.R.S32.HI R124, RZ, 0x1f, R125 ;  /* 0x0000001fff7c7819 */ /* 0x001fe2000001147d */
[----:B------:R-:W-:-:S03]  /*7d10*/  FADD.FTZ R3, R3, R8 ;  /* 0x0000000803037221 */ /* 0x000fc60000010000 */
[----:B------:R-:W-:Y:S01]  /*7d20*/  LEA.HI R124, R124, R125, RZ, 0x5 ;  /* 0x0000007d7c7c7211 */ /* 0x000fe200078f28ff */
[----:B------:R-:W-:Y:S01]  /*7d30*/  FADD.FTZ R9, R9, R12 ;  /* 0x0000000c09097221 */ /* 0x000fe20000010000 */
[----:B------:R-:W-:Y:S01]  /*7d40*/  PRMT R0, RZ, 0x7610, R0 ;  /* 0x00007610ff007816 */ /* 0x000fe20000000000 */
[C---:B------:R-:W-:Y:S01]  /*7d50*/  FADD.FTZ R8, R2.reuse, R11 ;  /* 0x0000000b02087221 */ /* 0x040fe20000010000 */
[----:B------:R-:W-:Y:S01]  /*7d60*/  SHF.R.S32.HI R124, RZ, 0x5, R124 ;  /* 0x00000005ff7c7819 */ /* 0x000fe2000001147c */
[C---:B------:R-:W-:Y:S01]  /*7d70*/  FFMA.FTZ R12, R2.reuse, R2, R13 ;  /* 0x00000002020c7223 */ /* 0x040fe2000001000d */
[----:B------:R-:W-:Y:S01]  /*7d80*/  PRMT R2, R2, 0x5410, RZ ;  /* 0x0000541002027816 */ /* 0x000fe200000000ff */
[----:B------:R-:W-:Y:S01]  /*7d90*/  IMAD.MOV.U32 R11, RZ, RZ, -0x20 ;  /* 0xffffffe0ff0b7424 */ /* 0x000fe200078e00ff */
[----:B------:R-:W-:Y:S01]  /*7da0*/  @!P6 SHF.R.U32.HI R0, RZ, 0x10, R64 ;  /* 0x00000010ff00e819 */ /* 0x000fe20000011640 */
[----:B------:R-:W-:Y:S01]  /*7db0*/  FADD.FTZ R9, R9, R12 ;  /* 0x0000000c09097221 */ /* 0x000fe20000010000 */
[----:B------:R-:W-:Y:S01]  /*7dc0*/  @!P6 PRMT R2, R2, 0x5410, R64 ;  /* 0x000054100202e816 */ /* 0x000fe20000000040 */
[----:B------:R-:W-:Y:S01]  /*7dd0*/  IMAD R12, R124, R11, 0x187 ;  /* 0x000001877c0c7424 */ /* 0x000fe200078e020b */
[----:B------:R-:W-:Y:S01]  /*7de0*/  PRMT R11, RZ, 0x5410, R0 ;  /* 0x00005410ff0b7816 */ /* 0x000fe20000000000 */
[----:B------:R0:W-:Y:S01]  /*7df0*/  STL [R1+0x20], R121 ;  /* 0x0000207901007387 */ /* 0x0001e20000100800 */
[----:B------:R-:W-:-:S03]  /*7e00*/  PRMT R2, RZ, 0x7610, R2 ;  /* 0x00007610ff027816 */ /* 0x000fc60000000002 */
[----:B------:R-:W-:Y:S01]  /*7e10*/  FMUL.FTZ R13, R11, R11 ;  /* 0x0000000b0b0d7220 */ /* 0x000fe20000410000 */
[----:B------:R-:W-:Y:S01]  /*7e20*/  ISETP.GT.AND P1, PT, R125, 0x17f, PT ;  /* 0x0000017f7d00780c */ /* 0x000fe20003f24270 */
[----:B------:R-:W-:Y:S01]  /*7e30*/  FADD.FTZ R3, R3, R8 ;  /* 0x0000000803037221 */ /* 0x000fe20000010000 */
[----:B0-----:R-:W0:Y:S01]  /*7e40*/  S2R R121, SR_LANEID ;  /* 0x0000000000797919 */ /* 0x001e220000000000 */
[C---:B------:R-:W-:Y:S02]  /*7e50*/  FADD.FTZ R0, R2.reuse, R11 ;  /* 0x0000000b02007221 */ /* 0x040fe40000010000 */
[----:B------:R-:W-:Y:S01]  /*7e60*/  FFMA.FTZ R8, R2, R2, R13 ;  /* 0x0000000202087223 */ /* 0x000fe2000001000d */
[----:B------:R-:W-:Y:S01]  /*7e70*/  SEL R12, R12, 0x1f, P1 ;  /* 0x0000001f0c0c7807 */ /* 0x000fe20000800000 */
[----:B------:R-:W-:Y:S02]  /*7e80*/  FADD.FTZ R2, R3, R0 ;  /* 0x0000000003027221 */ /* 0x000fe40000010000 */
[----:B------:R-:W-:-:S03]  /*7e90*/  FADD.FTZ R3, R9, R8 ;  /* 0x0000000809037221 */ /* 0x000fc60000010000 */
[----:B------:R-:W1:Y:S04]  /*7ea0*/  SHFL.DOWN PT, R9, R2, 0x1, R12 ;  /* 0x0820000002097989 */ /* 0x000e6800000e000c */
[----:B------:R-:W2:Y:S01]  /*7eb0*/  SHFL.DOWN PT, R0, R3, 0x1, R12 ;  /* 0x0820000003007989 */ /* 0x000ea200000e000c */
[----:B0-----:R-:W-:-:S13]  /*7ec0*/  ISETP.GE.AND P1, PT, R121, R12, PT ;  /* 0x0000000c7900720c */ /* 0x001fda0003f26270 */
[----:B-1----:R-:W-:Y:S02]  /*7ed0*/  @!P1 FADD.FTZ R2, R2, R9 ;  /* 0x0000000902029221 */ /* 0x002fe40000010000 */
[----:B--2---:R-:W-:-:S03]  /*7ee0*/  @!P1 FADD.FTZ R3, R3, R0 ;  /* 0x0000000003039221 */ /* 0x004fc60000010000 */
[----:B------:R-:W0:Y:S04]  /*7ef0*/  SHFL.DOWN PT, R9, R2, 0x2, R12 ;  /* 0x0840000002097989 */ /* 0x000e2800000e000c */
[----:B------:R-:W1:Y:S01]  /*7f00*/  SHFL.DOWN PT, R0, R3, 0x2, R12 ;  /* 0x0840000003007989 */ /* 0x000e6200000e000c */
[----:B------:R-:W-:-:S04]  /*7f10*/  IADD3 R11, R121, 0x2, RZ ;  /* 0x00000002790b7810 */ /* 0x000fc80007ffe0ff */
        /* <DEDUP_REMOVED lines=19> */
[----:B------:R-:W-:Y:S01]  /*8050*/  ISETP.NE.AND P2, PT, R121, RZ, PT ;  /* 0x000000ff7900720c */ /* 0x000fe20003f45270 */
[----:B------:R2:W-:Y:S04]  /*8060*/  STL [R1+0x38], R106 ;  /* 0x0000386a01007387 */ /* 0x0005e80000100800 */
[----:B------:R2:W-:Y:S04]  /*8070*/  STL [R1+0x3c], R107 ;  /* 0x00003c6b01007387 */ /* 0x0005e80000100800 */
[----:B------:R2:W-:Y:S04]  /*8080*/  STL [R1+0x40], R110 ;  /* 0x0000406e01007387 */ /* 0x0005e80000100800 */
[----:B------:R2:W-:Y:S01]  /*8090*/  STL [R1+0x44], R111 ;  /* 0x0000446f01007387 */ /* 0x0005e20000100800 */
[----:B0-----:R-:W-:-:S03]  /*80a0*/  @!P1 FADD.FTZ R2, R2, R9 ;  /* 0x0000000902029221 */ /* 0x001fc60000010000 */
[----:B------:R2:W-:Y:S01]  /*80b0*/  STL [R1+0x48], R112 ;  /* 0x0000487001007387 */ /* 0x0005e20000100800 */
[----:B-1----:R-:W-:-:S03]  /*80c0*/  @!P1 FADD.FTZ R3, R3, R0 ;  /* 0x0000000003039221 */ /* 0x002fc60000010000 */
[----:B------:R2:W-:Y:S04]  /*80d0*/  STL [R1+0x4c], R113 ;  /* 0x00004c7101007387 */ /* 0x0005e80000100800 */
        /* <DEDUP_REMOVED lines=21> */
[----:B------:R2:W-:Y:S04]  /*8230*/  @!P2 STS.64 [R124.X8+0x10], R2 ;  /* 0x000010027c00a388 */ /* 0x0005e80000008a00 */
[----:B------:R-:W-:Y:S01]  /*8240*/  BAR.SYNC.DEFER_BLOCKING 0x0 ;  /* 0x0000000000007b1d */ /* 0x000fe20000010000 */
[----:B------:R-:W-:Y:S01]  /*8250*/  ISETP.NE.AND P2, PT, R125, RZ, PT ;  /* 0x000000ff7d00720c */ /* 0x000fe20003f45270 */
[----:B------:R-:W-:Y:S01]  /*8260*/  IMAD.MOV.U32 R8, RZ, RZ, c[0x0][0xc] ;  /* 0x00000300ff087624 */ /* 0x000fe200078e00ff */
[----:B------:R-:W-:-:S03]  /*8270*/  LOP3.LUT P0, RZ, R115, 0x10000000, RZ, 0xc0, !PT ;  /* 0x1000000073ff7812 */ /* 0x000fc6000780c0ff */
[----:B------:R-:W-:Y:S01]  /*8280*/  BSSY B0, `(.L_x_3772) ;  /* 0x0000022000007945 */ /* 0x000fe20003800000 */
[----:B------:R-:W-:-:S07]  /*8290*/  ISETP.GE.U32.AND P1, PT, R8, 0x2, PT ;  /* 0x000000020800780c */ /* 0x000fce0003f26070 */
[----:B------:R-:W-:Y:S05]  /*82a0*/  @P2 BRA `(.L_x_3773) ;  /* 0x000001f000002947 */ /* 0x000fea0003800000 */
[----:B--2---:R-:W0:Y:S04]  /*82b0*/  LDS.64 R10, [0x18] ;  /* 0x00001800ff0a7984 */ /* 0x004e280000000a00 */
[----:B------:R-:W1:Y:S04]  /*82c0*/  LDS.128 R24, [0x20] ;  /* 0x00002000ff187984 */ /* 0x000e680000000c00 */
[----:B------:R-:W2:Y:S04]  /*82d0*/  LDS.128 R28, [0x30] ;  /* 0x00003000ff1c7984 */ /* 0x000ea80000000c00 */
[----:B------:R-:W3:Y:S04]  /*82e0*/  LDS.128 R20, [0x40] ;  /* 0x00004000ff147984 */ /* 0x000ee80000000c00 */
[----:B------:R-:W4:Y:S04]  /*82f0*/  LDS.128 R16, [0x50] ;  /* 0x00005000ff107984 */ /* 0x000f280000000c00 */
[----:B------:R-:W5:Y:S04]  /*8300*/  LDS.128 R12, [0x60] ;  /* 0x00006000ff0c7984 */ /* 0x000f680000000c00 */
        /* <DEDUP_REMOVED lines=19> */
[----:B-----5:R-:W-:-:S02]  /*8440*/  FADD.FTZ R3, R3, R12 ;  /* 0x0000000c03037221 */ /* 0x020fc40000010000 */
[----:B------:R-:W-:Y:S02]  /*8450*/  FADD.FTZ R0, R0, R13 ;  /* 0x0000000d00007221 */ /* 0x000fe40000010000 */
[----:B------:R-:W-:Y:S02]  /*8460*/  FADD.FTZ R3, R3, R14 ;  /* 0x0000000e03037221 */ /* 0x000fe40000010000 */
[----:B------:R-:W-:Y:S02]  /*8470*/  FADD.FTZ R0, R0, R15 ;  /* 0x0000000f00007221 */ /* 0x000fe40000010000 */
[----:B------:R-:W-:Y:S02]  /*8480*/  FADD.FTZ R2, R3, R32 ;  /* 0x0000002003027221 */ /* 0x000fe40000010000 */
[----:B------:R-:W-:Y:S02]  /*8490*/  FADD.FTZ R3, R0, R33 ;  /* 0x0000002100037221 */ /* 0x000fe40000010000 */
.L_x_3773:
[----:B--2---:R-:W-:Y:S05]  /*84a0*/  BSYNC B0 ;  /* 0x0000000000007941 */ /* 0x004fea0003800000 */
.L_x_3772:
[----:B------:R-:W-:Y:S05]  /*84b0*/  @!P1 BRA `(.L_x_3774) ;  /* 0x000011f000009947 */ /* 0x000fea0003800000 */
[----:B------:R-:W2:Y:S01]  /*84c0*/  LDL R13, [R1+0x110] ;  /* 0x00011000010d7983 */ /* 0x000ea20000100800 */
[----:B------:R-:W-:-:S03]  /*84d0*/  IMAD.MOV.U32 R11, RZ, RZ, 0x4 ;  /* 0x00000004ff0b7424 */ /* 0x000fc600078e00ff */
[----:B------:R-:W0:Y:S01]  /*84e0*/  S2R R12, SR_CTAID.Y ;  /* 0x00000000000c7919 */ /* 0x000e220000002600 */
[----:B--2---:R-:W-:-:S05]  /*84f0*/  LOP3.LUT R0, R13, 0x1, RZ, 0xc0, !PT ;  /* 0x000000010d007812 */ /* 0x004fca00078ec0ff */
[----:B------:R-:W-:-:S04]  /*8500*/  IMAD R9, R0, c[0x0][0x10], RZ ;  /* 0x0000040000097a24 */ /* 0x000fc800078e02ff */
[C---:B------:R-:W-:Y:S02]  /*8510*/  IMAD R0, R9.reuse, c[0x0][0xc], RZ ;  /* 0x0000030009007a24 */ /* 0x040fe400078e02ff */
[----:B0-----:R-:W-:Y:S02]  /*8520*/  IMAD.IADD R16, R9, 0x1, R12 ;  /* 0x0000000109107824 */ /* 0x001fe400078e020c */
[----:B------:R-:W-:Y:S02]  /*8530*/  IMAD.SHL.U32 R0, R0, 0x2, RZ ;  /* 0x0000000200007824 */ /* 0x000fe400078e00ff */
[----:B------:R-:W-:-:S04]  /*8540*/  IMAD.WIDE.U32 R16, R16, R11, c[0x0][0x190] ;  /* 0x0000640010107625 */ /* 0x000fc800078e000b */
[----:B------:R-:W-:Y:S01]  /*8550*/  IMAD.WIDE R10, R0, R11, c[0x0][0x198] ;  /* 0x00006600000a7625 */ /* 0x000fe200078e020b */
[----:B------:R-:W-:Y:S05]  /*8560*/  @P2 BRA `(.L_x_3775) ;  /* 0x0000015000002947 */ /* 0x000fea0003800000 */
[----:B------:R-:W-:Y:S01]  /*8570*/  IMAD R15, R117, c[0x0][0x10], R12 ;  /* 0x00000400750f7a24 */ /* 0x000fe200078e020c */
[----:B------:R-:W-:Y:S01]  /*8580*/  LOP3.LUT P1, RZ, R13, 0x2, RZ, 0xc0, !PT ;  /* 0x000000020dff7812 */ /* 0x000fe2000782c0ff */
[----:B------:R-:W-:Y:S02]  /*8590*/  IMAD.MOV.U32 R0, RZ, RZ, 0x1 ;  /* 0x00000001ff007424 */ /* 0x000fe400078e00ff */
[----:B------:R-:W-:-:S03]  /*85a0*/  IMAD.WIDE.U32 R14, R15, 0x8, R10 ;  /* 0x000000080f0e7825 */ /* 0x000fc600078e000a */
[----:B------:R-:W-:Y:S02]  /*85b0*/  SEL R13, R0, 0xffffffff, !P1 ;  /* 0xffffffff000d7807 */ /* 0x000fe40004800000 */
[----:B------:R0:W-:Y:S01]  /*85c0*/  STG.E.64 [R14.64], R2 ;  /* 0x000000020e007986 */ /* 0x0001e2000c101b06 */
[----:B------:R-:W-:Y:S06]  /*85d0*/  MEMBAR.ALL.GPU ;  /* 0x0000000000007992 */ /* 0x000fec000000a000 */
[----:B------:R-:W-:Y:S01]  /*85e0*/  IMAD.MOV.U32 R0, RZ, RZ, -0x1 ;  /* 0xffffffffff007424 */ /* 0x000fe200078e00ff */
[----:B------:R-:W-:-:S00]  /*85f0*/  ERRBAR ;  /* 0x00000000000079ab */ /* 0x000fc00000000000 */
[----:B------:R-:W-:Y:S01]  /*8600*/  SEL R9, RZ, c[0x0][0xc], P1 ;  /* 0x00000300ff097a07 */ /* 0x000fe20000800000 */
[----:B------:R-:W-:Y:S01]  /*8610*/  UMOV UR8, 0xffffffff ;  /* 0xffffffff00087882 */ /* 0x000fe20000000000 */
[----:B------:R1:W-:Y:S02]  /*8620*/  RED.E.ADD.S32.STRONG.GPU [R16.64], R13 ;  /* 0x0000000d1000798e */ /* 0x0003e4000c10e386 */
[----:B------:R-:W-:Y:S02]  /*8630*/  ISETP.NE.AND P1, PT, R9, UR8, PT ;  /* 0x0000000809007c0c */ /* 0x000fe4000bf25270 */
[----:B------:R1:W-:Y:S11]  /*8640*/  STL [R1], R0 ;  /* 0x0000000001007387 */ /* 0x0003f60000100800 */
[----:B-1----:R-:W-:Y:S05]  /*8650*/  @!P1 BRA `(.L_x_3775) ;  /* 0x0000006000009947 */ /* 0x002fea0003800000 */
.L_x_3776:
[----:B------:R-:W2:Y:S01]  /*8660*/  LDG.E.STRONG.GPU R0, [R16.64] ;  /* 0x0000000610007981 */ /* 0x000ea2000c1ef900 */
[----:B------:R-:W-:Y:S01]  /*8670*/  YIELD ;  /* 0x0000000000007946 */ /* 0x000fe20003800000 */
[----:B--2---:R-:W-:-:S05]  /*8680*/  CCTL.IVALL ;  /* 0x00000000ff00798f */ /* 0x004fca0002000000 */
[----:B------:R1:W-:Y:S01]  /*8690*/  STL [R1], R0 ;  /* 0x0000000001007387 */ /* 0x0003e20000100800 */
[----:B------:R-:W-:-:S13]  /*86a0*/  ISETP.NE.AND P1, PT, R0, R9, PT ;  /* 0x000000090000720c */ /* 0x000fda0003f25270 */
[----:B-1----:R-:W-:Y:S05]  /*86b0*/  @P1 BRA `(.L_x_3776) ;  /* 0xffffffa000001947 */ /* 0x002fea000383ffff */
.L_x_3775:
[----:B------:R-:W-:Y:S01]  /*86c0*/  ISETP.NE.AND P1, PT, RZ, c[0x0][0xc], PT ;  /* 0x00000300ff007a0c */ /* 0x000fe20003f25270 */
[----:B------:R-:W-:Y:S01]  /*86d0*/  WARPSYNC 0xffffffff ;  /* 0xffffffff00007948 */ /* 0x000fe20003800000 */
[----:B------:R-:W-:Y:S11]  /*86e0*/  BAR.SYNC.DEFER_BLOCKING 0x0 ;  /* 0x0000000000007b1d */ /* 0x000ff60000010000 */
[----:B------:R-:W-:Y:S05]  /*86f0*/  @!P1 BRA `(.L_x_3774) ;  /* 0x00000fb000009947 */ /* 0x000fea0003800000 */
[----:B------:R-:W-:Y:S01]  /*8700*/  IADD3 R0, R8, -0x1, RZ ;  /* 0xffffffff08007810 */ /* 0x000fe20007ffe0ff */
[----:B------:R-:W-:-:S03]  /*8710*/  IMAD.MOV.U32 R9, RZ, RZ, RZ ;  /* 0x000000ffff097224 */ /* 0x000fc600078e00ff */
        /* <DEDUP_REMOVED lines=11> */
.L_x_3780:
[C---:B------:R-:W-:Y:S02]  /*87d0*/  IADD3 R17, R9.reuse, 0x1, RZ ;  /* 0x0000000109117810 */ /* 0x040fe40007ffe0ff */
[-C--:B------:R-:W-:Y:S02]  /*87e0*/  ISETP.EQ.OR P3, PT, R9, R117.reuse, P2 ;  /* 0x000000750900720c */ /* 0x080fe40001762670 */
[-C--:B------:R-:W-:Y:S02]  /*87f0*/  ISETP.EQ.OR P4, PT, R17, R117.reuse, P2 ;  /* 0x000000751100720c */ /* 0x080fe40001782670 */
[C---:B------:R-:W-:Y:S02]  /*8800*/  IADD3 R19, R9.reuse, 0x2, RZ ;  /* 0x0000000209137810 */ /* 0x040fe40007ffe0ff */
[----:B------:R-:W-:Y:S02]  /*8810*/  IADD3 R21, R9, 0x3, RZ ;  /* 0x0000000309157810 */ /* 0x000fe40007ffe0ff */
[----:B------:R-:W-:-:S02]  /*8820*/  ISETP.EQ.OR P6, PT, R19, R117, P2 ;  /* 0x000000751300720c */ /* 0x000fc400017c2670 */
[----:B------:R-:W-:-:S03]  /*8830*/  ISETP.EQ.OR P5, PT, R21, R117, P2 ;  /* 0x000000751500720c */ /* 0x000fc600017a2670 */
        /* <DEDUP_REMOVED lines=11> */
[----:B------:R-:W5:Y:S01]  /*88f0*/  @!P5 LDG.E.64 R20, [R20.64] ;  /* 0x000000061414d981 */ /* 0x000f62000c1e1b00 */
[C---:B------:R-:W-:Y:S02]  /*8900*/  IADD3 R8, R9.reuse, 0x4, RZ ;  /* 0x0000000409087810 */ /* 0x040fe40007ffe0ff */
[----:B------:R-:W-:Y:S01]  /*8910*/  IADD3 R13, R9, 0x5, RZ ;  /* 0x00000005090d7810 */ /* 0x000fe20007ffe0ff */
[----:B--2---:R-:W-:-:S02]  /*8920*/  @!P3 FADD.FTZ R2, R2, R14 ;  /* 0x0000000e0202b221 */ /* 0x004fc40000010000 */
        /* <DEDUP_REMOVED lines=10> */
[----:B-----5:R-:W-:-:S02]  /*89d0*/  @!P5 FADD.FTZ R2, R2, R20 ;  /* 0x000000140202d221 */ /* 0x020fc40000010000 */
        /* <DEDUP_REMOVED lines=13> */
[----:B------:R-:W5:Y:S01]  /*8ab0*/  @!P5 LDG.E.64 R20, [R20.64] ;  /* 0x000000061414d981 */ /* 0x000f62000c1e1b00 */
        /* <DEDUP_REMOVED lines=12> */
[----:B-----5:R-:W-:Y:S01]  /*8b80*/  @!P5 FADD.FTZ R2, R2, R20 ;  /* 0x000000140202d221 */ /* 0x020fe20000010000 */
        /* <DEDUP_REMOVED lines=27> */
[----:B------:R-:W-:-:S05]  /*8d40*/  ISETP.EQ.OR P6, PT, R16, R117, P2 ;  /* 0x000000751000720c */ /* 0x000fca00017c2670 */
[----:B------:R-:W-:Y:S02]  /*8d50*/  @!P3 IMAD R15, R8, c[0x0][0x10], R12 ;  /* 0x00000400080fba24 */ /* 0x000fe400078e020c */
[----:B-----5:R-:W-:Y:S02]  /*8d60*/  @!P5 FADD.FTZ R2, R2, R20 ;  /* 0x000000140202d221 */ /* 0x020fe40000010000 */
        /* <DEDUP_REMOVED lines=12> */
[----:B------:R-:W5:Y:S01]  /*8e30*/  @!P5 LDG.E.64 R20, [R20.64] ;  /* 0x000000061414d981 */ /* 0x000f62000c1e1b00 */
        /* <DEDUP_REMOVED lines=9> */
[----:B-----5:R-:W-:Y:S02]  /*8ed0*/  @!P5 FADD.FTZ R2, R2, R20 ;  /* 0x000000140202d221 */ /* 0x020fe40000010000 */
[----:B------:R-:W-:Y:S02]  /*8ee0*/  @!P5 FADD.FTZ R3, R3, R21 ;  /* 0x000000150303d221 */ /* 0x000fe40000010000 */
[----:B------:R-:W-:Y:S05]  /*8ef0*/  @P3 BRA `(.L_x_3780) ;  /* 0xfffff8d000003947 */ /* 0x000fea000383ffff */
.L_x_3779:
[----:B------:R-:W-:-:S13]  /*8f00*/  ISETP.GT.AND P3, PT, R0, 0x4, PT ;  /* 0x000000040000780c */ /* 0x000fda0003f64270 */
[----:B------:R-:W-:Y:S05]  /*8f10*/  @!P3 BRA `(.L_x_3781) ;  /* 0x000003b00000b947 */ /* 0x000fea0003800000 */
[C---:B------:R-:W-:Y:S02]  /*8f20*/  IADD3 R17, R9.reuse, 0x1, RZ ;  /* 0x0000000109117810 */ /* 0x040fe40007ffe0ff */
[CC--:B------:R-:W-:Y:S02]  /*8f30*/  ISETP.EQ.OR P5, PT, R9.reuse, R117.reuse, P2 ;  /* 0x000000750900720c */ /* 0x0c0fe400017a2670 */
[----:B------:R-:W-:Y:S02]  /*8f40*/  IADD3 R19, R9, 0x2, RZ ;  /* 0x0000000209137810 */ /* 0x000fe40007ffe0ff */
[-C--:B------:R-:W-:Y:S02]  /*8f50*/  ISETP.EQ.OR P6, PT, R17, R117.reuse, P2 ;  /* 0x000000751100720c */ /* 0x080fe400017c2670 */
[----:B------:R-:W-:-:S07]  /*8f60*/  ISETP.EQ.OR P3, PT, R19, R117, P2 ;  /* 0x000000751300720c */ /* 0x000fce0001762670 */
[----:B0-----:R-:W-:-:S04]  /*8f70*/  @!P5 IMAD R15, R9, c[0x0][0x10], R12 ;  /* 0x00000400090fda24 */ /* 0x001fc800078e020c */
        /* <DEDUP_REMOVED lines=17> */
[----:B------:R-:W5:Y:S01]  /*9090*/  @!P1 LDG.E.64 R8, [R8.64] ;  /* 0x0000000608089981 */ /* 0x000f62000c1e1b00 */
        /* <DEDUP_REMOVED lines=21> */
[----:B-----5:R-:W-:-:S02]  /*91f0*/  @!P1 FADD.FTZ R2, R2, R8 ;  /* 0x0000000802029221 */ /* 0x020fc40000010000 */
        /* <DEDUP_REMOVED lines=13> */
.L_x_3781:
[----:B------:R-:W-:-:S13]  /*92d0*/  ISETP.NE.OR P1, PT, R0, RZ, P1 ;  /* 0x000000ff0000720c */ /* 0x000fda0000f25670 */
[----:B------:R-:W-:Y:S05]  /*92e0*/  @!P1 BRA `(.L_x_3777) ;  /* 0x000001f000009947 */ /* 0x000fea0003800000 */
.L_x_3778:
[CC--:B------:R-:W-:Y:S02]  /*92f0*/  ISETP.EQ.OR P1, PT, R9.reuse, R117.reuse, P2 ;  /* 0x000000750900720c */ /* 0x0c0fe40001722670 */
[C---:B------:R-:W-:Y:S02]  /*9300*/  IADD3 R17, R9.reuse, 0x1, RZ ;  /* 0x0000000109117810 */ /* 0x040fe40007ffe0ff */
[----:B------:R-:W-:Y:S02]  /*9310*/  IADD3 R19, R9, 0x2, RZ ;  /* 0x0000000209137810 */ /* 0x000fe40007ffe0ff */
[-C--:B------:R-:W-:Y:S02]  /*9320*/  ISETP.EQ.OR P3, PT, R17, R117.reuse, P2 ;  /* 0x000000751100720c */ /* 0x080fe40001762670 */
[----:B------:R-:W-:Y:S02]  /*9330*/  IADD3 R21, R9, 0x3, RZ ;  /* 0x0000000309157810 */ /* 0x000fe40007ffe0ff */
[----:B------:R-:W-:-:S02]  /*9340*/  ISETP.EQ.OR P4, PT, R19, R117, P2 ;  /* 0x000000751300720c */ /* 0x000fc40001782670 */
[----:B------:R-:W-:Y:S01]  /*9350*/  ISETP.EQ.OR P5, PT, R21, R117, P2 ;  /* 0x000000751500720c */ /* 0x000fe200017a2670 */
[----:B0-----:R-:W-:-:S04]  /*9360*/  @!P1 IMAD R15, R9, c[0x0][0x10], R12 ;  /* 0x00000400090f9a24 */ /* 0x001fc800078e020c */
        /* <DEDUP_REMOVED lines=20> */
[----:B-----5:R-:W-:Y:S02]  /*94b0*/  @!P5 FADD.FTZ R2, R2, R20 ;  /* 0x000000140202d221 */ /* 0x020fe40000010000 */
[----:B------:R-:W-:Y:S02]  /*94c0*/  @!P5 FADD.FTZ R3, R3, R21 ;  /* 0x000000150303d221 */ /* 0x000fe40000010000 */
[----:B------:R-:W-:Y:S05]  /*94d0*/  @P1 BRA `(.L_x_3778) ;  /* 0xfffffe1000001947 */ /* 0x000fea000383ffff */
.L_x_3777:
[----:B------:R-:W-:-:S05]  /*94e0*/  IMAD.MOV.U32 R0, RZ, RZ, c[0x0][0xc] ;  /* 0x00000300ff007624 */ /* 0x000fca00078e00ff */
[----:B------:R-:W-:-:S13]  /*94f0*/  LOP3.LUT P1, R0, R0, 0x3, RZ, 0xc0, !PT ;  /* 0x0000000300007812 */ /* 0x000fda000782c0ff */
[----:B------:R-:W-:Y:S05]  /*9500*/  @!P1 BRA `(.L_x_3774) ;  /* 0x000001a000009947 */ /* 0x000fea0003800000 */
[----:B------:R-:W-:Y:S01]  /*9510*/  ISETP.EQ.OR P1, PT, R9, R117, P2 ;  /* 0x000000750900720c */ /* 0x000fe20001722670 */
[----:B------:R-:W-:Y:S01]  /*9520*/  BSSY B0, `(.L_x_3782) ;  /* 0x0000008000007945 */ /* 0x000fe20003800000 */
[----:B------:R-:W-:-:S11]  /*9530*/  ISETP.NE.AND P3, PT, R0, 0x1, PT ;  /* 0x000000010000780c */ /* 0x000fd60003f65270 */
[----:B------:R-:W-:Y:S05]  /*9540*/  @P1 BRA `(.L_x_3783) ;  /* 0x0000005000001947 */ /* 0x000fea0003800000 */
[----:B0-----:R-:W-:-:S04]  /*9550*/  IMAD R15, R9, c[0x0][0x10], R12 ;  /* 0x00000400090f7a24 */ /* 0x001fc800078e020c */
[----:B------:R-:W-:-:S06]  /*9560*/  IMAD.WIDE.U32 R14, R15, 0x8, R10 ;  /* 0x000000080f0e7825 */ /* 0x000fcc00078e000a */
[----:B------:R-:W2:Y:S02]  /*9570*/  LDG.E.64 R14, [R14.64] ;  /* 0x000000060e0e7981 */ /* 0x000ea4000c1e1b00 */
[----:B--2---:R-:W-:Y:S02]  /*9580*/  FADD.FTZ R2, R2, R14 ;  /* 0x0000000e02027221 */ /* 0x004fe40000010000 */
[----:B------:R-:W-:Y:S02]  /*9590*/  FADD.FTZ R3, R3, R15 ;  /* 0x0000000f03037221 */ /* 0x000fe40000010000 */
.L_x_3783:
[----:B------:R-:W-:Y:S05]  /*95a0*/  BSYNC B0 ;  /* 0x0000000000007941 */ /* 0x000fea0003800000 */
.L_x_3782:
        /* <DEDUP_REMOVED lines=15> */
[----:B------:R-:W-:Y:S02]  /*96a0*/  @!P1 FADD.FTZ R3, R3, R11 ;  /* 0x0000000b03039221 */ /* 0x000fe40000010000 */
.L_x_3774:
[----:B------:R-:W2:Y:S04]  /*96b0*/  LDL R0, [R1+0x114] ;  /* 0x0001140001007983 */ /* 0x000ea80000100800 */
[----:B------:R-:W1:Y:S01]  /*96c0*/  S2R R8, SR_TID.X ;  /* 0x0000000000087919 */ /* 0x000e620000002100 */
[----:B------:R-:W-:Y:S02]  /*96d0*/  ISETP.EQ.U32.AND P3, PT, RZ, c[0x0][0x168], PT ;  /* 0x00005a00ff007a0c */ /* 0x000fe40003f62070 */
[----:B-1----:R-:W-:-:S04]  /*96e0*/  LOP3.LUT P1, RZ, R117, R8, RZ, 0xfc, !PT ;  /* 0x0000000875ff7212 */ /* 0x002fc8000782fcff */
[----:B------:R-:W-:Y:S01]  /*96f0*/  ISETP.EQ.OR.EX P1, PT, RZ, c[0x0][0x16c], P1, P3 ;  /* 0x00005b00ff007a0c */ /* 0x000fe20000f22730 */
[----:B------:R-:W-:-:S12]  /*9700*/  @!P2 STS.64 [0x80], R2 ;  /* 0x00008002ff00a388 */ /* 0x000fd80000000a00 */
[----:B0-----:R-:W-:Y:S02]  /*9710*/  @!P1 IMAD.MOV.U32 R15, RZ, RZ, 0x8 ;  /* 0x00000008ff0f9424 */ /* 0x001fe400078e00ff */
[----:B------:R-:W-:Y:S02]  /*9720*/  @!P1 FMUL.FTZ R17, R3, c[0x0][0x1f4] ;  /* 0x00007d0003119a20 */ /* 0x000fe40000410000 */
[----:B------:R-:W-:Y:S02]  /*9730*/  @!P1 FMUL.FTZ R16, R2, c[0x0][0x1f4] ;  /* 0x00007d0002109a20 */ /* 0x000fe40000410000 */
[----:B------:R-:W-:-:S05]  /*9740*/  @!P1 IMAD.WIDE R14, R118, R15, c[0x0][0x168] ;  /* 0x00005a00760e9625 */ /* 0x000fca00078e020f */
[----:B------:R-:W-:Y:S04]  /*9750*/  @!P1 STG.E.64 [R14.64], R16 ;  /* 0x000000100e009986 */ /* 0x000fe8000c101b06 */
[----:B------:R-:W-:Y:S01]  /*9760*/  BAR.SYNC.DEFER_BLOCKING 0x0 ;  /* 0x0000000000007b1d */ /* 0x000fe20000010000 */
[----:B------:R-:W-:-:S04]  /*9770*/  IMAD.MOV R9, RZ, RZ, -R120 ;  /* 0x000000ffff097224 */ /* 0x000fc800078e0a78 */
[----:B------:R-:W-:Y:S02]  /*9780*/  IMAD R9, R9, c[0x0][0x1d8], R118 ;  /* 0x0000760009097a24 */ /* 0x000fe400078e0276 */
[----:B------:R-:W-:Y:S01]  /*9790*/  IMAD.MOV.U32 R11, RZ, RZ, 0x4 ;  /* 0x00000004ff0b7424 */ /* 0x000fe200078e00ff */
[----:B------:R-:W0:Y:S01]  /*97a0*/  LDS.64 R12, [0x80] ;  /* 0x00008000ff0c7984 */ /* 0x000e220000000a00 */
[----:B--2---:R-:W-:-:S04]  /*97b0*/  IMAD R10, R9, 0x62, R0 ;  /* 0x00000062090a7824 */ /* 0x004fc800078e0200 */
[----:B------:R-:W-:-:S04]  /*97c0*/  IMAD.WIDE R8, R10, R11, c[0x0][0x178] ;  /* 0x00005e000a087625 */ /* 0x000fc800078e020b */
[----:B------:R-:W-:Y:S02]  /*97d0*/  IMAD.WIDE R10, R10, R11, c[0x0][0x180] ;  /* 0x000060000a0a7625 */ /* 0x000fe400078e020b */
[----:B------:R-:W5:Y:S04]  /*97e0*/  LDG.E.64 R8, [R8.64] ;  /* 0x0000000608087981 */ /* 0x000f68000c1e1b00 */
[----:B------:R-:W5:Y:S01]  /*97f0*/  LDG.E.64 R10, [R10.64] ;  /* 0x000000060a0a7981 */ /* 0x000f62000c1e1b00 */
[----:B0-----:R-:W-:-:S04]  /*9800*/  FMUL.FTZ R0, R12, c[0x0][0x1f4] ;  /* 0x00007d000c007a20 */ /* 0x001fc80000410000 */
[----:B------:R-:W-:-:S04]  /*9810*/  FMUL.FTZ R12, R0, R0 ;  /* 0x00000000000c7220 */ /* 0x000fc80000410000 */
[----:B------:R-:W-:-:S05]  /*9820*/  FFMA.FTZ R13, R13, c[0x0][0x1f4], -R12 ;  /* 0x00007d000d0d7a23 */ /* 0x000fca000001080c */
[----:B------:R-:W-:Y:S01]  /*9830*/  FSETP.GTU.FTZ.AND P1, PT, R13, RZ, PT ;  /* 0x000000ff0d00720b */ /* 0x000fe20003f3c000 */
[----:B------:R-:W-:Y:S01]  /*9840*/  IMAD.MOV.U32 R12, RZ, RZ, 0x3f800000 ;  /* 0x3f800000ff0c7424 */ /* 0x000fe200078e00ff */
[----:B------:R-:W-:-:S11]  /*9850*/  IADD3 R18, R1, 0x10, RZ ;  /* 0x0000001001127810 */ /* 0x000fd60007ffe0ff */
[----:B------:R-:W-:-:S04]  /*9860*/  @P1 FADD.FTZ R13, R13, c[0x0][0x188] ;  /* 0x000062000d0d1621 */ /* 0x000fc80000010000 */
[----:B------:R0:W1:Y:S01]  /*9870*/  @P1 MUFU.RSQ R12, R13 ;  /* 0x0000000d000c1308 */ /* 0x0000620000001400 */
[----:B------:R-:W-:Y:S01]  /*9880*/  ISETP.NE.AND P4, PT, RZ, UR5, PT ;  /* 0x00000005ff007c0c */ /* 0x000fe2000bf85270 */
[----:B------:R-:W-:Y:S02]  /*9890*/  IMAD.MOV.U32 R14, RZ, RZ, RZ ;  /* 0x000000ffff0e7224 */ /* 0x000fe400078e00ff */
[----:B------:R-:W-:-:S05]  /*98a0*/  IMAD.MOV.U32 R2, RZ, RZ, R18 ;  /* 0x000000ffff027224 */ /* 0x000fca00078e0012 */
.L_x_3786:
[----:B--2---:R-:W2:Y:S04]  /*98b0*/  LDL R15, [R2+0x4] ;  /* 0x00000400020f7983 */ /* 0x004ea80000100800 */
[----:B------:R-:W3:Y:S04]  /*98c0*/  LDL R3, [R2] ;  /* 0x0000000002037983 */ /* 0x000ee80000100800 */
[----:B0-----:R-:W4:Y:S04]  /*98d0*/  LDL R18, [R2+0x8] ;  /* 0x0000080002127983 */ /* 0x001f280000100800 */
[----:B------:R-:W4:Y:S01]  /*98e0*/  LDL R22, [R2+0xc] ;  /* 0x00000c0002167983 */ /* 0x000f220000100800 */
[----:B------:R-:W-:-:S05]  /*98f0*/  IMAD R38, R14, 0x8, R119 ;  /* 0x000000080e267824 */ /* 0x000fca00078e0277 */
[----:B------:R-:W-:-:S04]  /*9900*/  IADD3 R25, R38, 0x8, RZ ;  /* 0x0000000826197810 */ /* 0x000fc80007ffe0ff */
[----:B------:R-:W-:Y:S02]  /*9910*/  ISETP.GE.U32.AND P1, PT, R25, c[0x0][0x1c8], PT ;  /* 0x0000720019007a0c */ /* 0x000fe40003f26070 */
[C---:B------:R-:W-:Y:S02]  /*9920*/  IADD3 R40, R38.reuse, 0x10, RZ ;  /* 0x0000001026287810 */ /* 0x040fe40007ffe0ff */
[----:B------:R-:W-:Y:S02]  /*9930*/  ISETP.GE.U32.AND P3, PT, R38, c[0x0][0x1c8], PT ;  /* 0x0000720026007a0c */ /* 0x000fe40003f66070 */
[----:B------:R-:W-:Y:S02]  /*9940*/  SHF.R.S32.HI R24, RZ, 0x1f, R38 ;  /* 0x0000001fff187819 */ /* 0x000fe40000011426 */
[----:B------:R-:W-:Y:S02]  /*9950*/  ISETP.GE.U32.AND P2, PT, R40, c[0x0][0x1c8], PT ;  /* 0x0000720028007a0c */ /* 0x000fe40003f46070 */
[----:B------:R-:W-:-:S02]  /*9960*/  SHF.R.S32.HI R34, RZ, 0x1f, R40 ;  /* 0x0000001fff227819 */ /* 0x000fc40000011428 */
[----:B------:R-:W-:Y:S02]  /*9970*/  ISETP.GE.OR.EX P3, PT, R24, c[0x0][0x1cc], P0, P3 ;  /* 0x0000730018007a0c */ /* 0x000fe40000766730 */
[----:B------:R-:W-:Y:S01]  /*9980*/  ISETP.GE.OR.EX P2, PT, R34, c[0x0][0x1cc], P0, P2 ;  /* 0x0000730022007a0c */ /* 0x000fe20000746720 */
[----:B------:R-:W-:Y:S01]  /*9990*/  BSSY B0, `(.L_x_3784) ;  /* 0x000007a000007945 */ /* 0x000fe20003800000 */
[----:B------:R-:W-:Y:S02]  /*99a0*/  IADD3 R14, R14, 0x4, RZ ;  /* 0x000000040e0e7810 */ /* 0x000fe40007ffe0ff */
[----:B--2---:R-:W-:Y:S02]  /*99b0*/  PRMT R17, RZ, 0x5410, R15 ;  /* 0x00005410ff117816 */ /* 0x004fe4000000000f */
[----:B0--3--:R-:W-:-:S03]  /*99c0*/  PRMT R13, RZ, 0x5410, R3 ;  /* 0x00005410ff0d7816 */ /* 0x009fc60000000003 */
[----:B------:R-:W-:Y:S01]  /*99d0*/  FADD.FTZ R19, -R0, R17 ;  /* 0x0000001100137221 */ /* 0x000fe20000010100 */
[----:B------:R-:W-:-:S03]  /*99e0*/  PRMT R3, RZ, 0x7610, R3 ;  /* 0x00007610ff037816 */ /* 0x000fc60000000003 */
[-C--:B-1----:R-:W-:Y:S02]  /*99f0*/  FMUL.FTZ R19, R19, R12.reuse ;  /* 0x0000000c13137220 */ /* 0x082fe40000410000 */
[C---:B------:R-:W-:Y:S02]  /*9a00*/  FADD.FTZ R3, -R0.reuse, R3 ;  /* 0x0000000300037221 */ /* 0x040fe40000010100 */
[----:B------:R-:W-:Y:S02]  /*9a10*/  FADD.FTZ R13, -R0, R13 ;  /* 0x0000000d000d7221 */ /* 0x000fe40000010100 */
[----:B-----5:R-:W-:Y:S01]  /*9a20*/  FFMA.FTZ R27, R8, R19, R10 ;  /* 0x00000013081b7223 */ /* 0x020fe2000001000a */
[--C-:B----4-:R-:W-:Y:S01]  /*9a30*/  PRMT R19, RZ, 0x5410, R18.reuse ;  /* 0x00005410ff137816 */ /* 0x110fe20000000012 */
[-C--:B------:R-:W-:Y:S01]  /*9a40*/  FMUL.FTZ R16, R3, R12.reuse ;  /* 0x0000000c03107220 */ /* 0x080fe20000410000 */
[----:B------:R-:W-:Y:S01]  /*9a50*/  PRMT R18, RZ, 0x7610, R18 ;  /* 0x00007610ff127816 */ /* 0x000fe20000000012 */
[----:B------:R-:W-:Y:S01]  /*9a60*/  FMUL.FTZ R13, R13, R12 ;  /* 0x0000000c0d0d7220 */ /* 0x000fe20000410000 */
[----:B------:R-:W-:Y:S01]  /*9a70*/  PRMT R17, RZ, 0x7610, R15 ;  /* 0x00007610ff117816 */ /* 0x000fe2000000000f */
[----:B------:R-:W-:-:S02]  /*9a80*/  FFMA.FTZ R26, R9, R16, R11 ;  /* 0x00000010091a7223 */ /* 0x000fc4000001000b */
[----:B------:R-:W-:Y:S02]  /*9a90*/  FFMA.FTZ R13, R8, R13, R10 ;  /* 0x0000000d080d7223 */ /* 0x000fe4000001000a */
[----:B------:R-:W-:Y:S02]  /*9aa0*/  FADD.FTZ R21, -R0, R18 ;  /* 0x0000001200157221 */ /* 0x000fe40000010100 */
[----:B------:R-:W-:Y:S02]  /*9ab0*/  @P4 FMUL.FTZ R15, R26, -1.4426950216293334961 ;  /* 0xbfb8aa3b1a0f4820 */ /* 0x000fe40000410000 */
[----:B------:R-:W-:Y:S02]  /*9ac0*/  @P4 FMUL.FTZ R3, R13, -1.4426950216293334961 ;  /* 0xbfb8aa3b0d034820 */ /* 0x000fe40000410000 */
[----:B------:R-:W-:Y:S02]  /*9ad0*/  FADD.FTZ R17, -R0, R17 ;  /* 0x0000001100117221 */ /* 0x000fe40000010100 */
[-C--:B------:R-:W-:Y:S01]  /*9ae0*/  FMUL.FTZ R20, R21, R12.reuse ;  /* 0x0000000c15147220 */ /* 0x080fe20000410000 */
[----:B------:R-:W0:Y:S01]  /*9af0*/  @P4 MUFU.EX2 R15, R15 ;  /* 0x0000000f000f4308 */ /* 0x000e220000000800 */
[----:B------:R-:W-:Y:S01]  /*9b00*/  FMUL.FTZ R16, R17, R12 ;  /* 0x0000000c11107220 */ /* 0x000fe20000410000 */
[--C-:B------:R-:W-:Y:S01]  /*9b10*/  PRMT R23, RZ, 0x5410, R22.reuse ;  /* 0x00005410ff177816 */ /* 0x100fe20000000016 */
[C-C-:B------:R-:W-:Y:S01]  /*9b20*/  FFMA.FTZ R32, R9.reuse, R20, R11.reuse ;  /* 0x0000001409207223 */ /* 0x140fe2000001000b */
[----:B------:R-:W-:Y:S01]  /*9b30*/  PRMT R22, RZ, 0x7610, R22 ;  /* 0x00007610ff167816 */ /* 0x000fe20000000016 */
[----:B------:R-:W-:-:S03]  /*9b40*/  FFMA.FTZ R28, R9, R16, R11 ;  /* 0x00000010091c7223 */ /* 0x000fc6000001000b */
[----:B------:R-:W1:Y:S01]  /*9b50*/  @P4 MUFU.EX2 R3, R3 ;  /* 0x0000000300034308 */ /* 0x000e620000000800 */
[----:B------:R-:W-:Y:S02]  /*9b60*/  @P4 FMUL.FTZ R20, R32, -1.4426950216293334961 ;  /* 0xbfb8aa3b20144820 */ /* 0x000fe40000410000 */
[----:B------:R-:W-:Y:S02]  /*9b70*/  @P4 FMUL.FTZ R17, R27, -1.4426950216293334961 ;  /* 0xbfb8aa3b1b114820 */ /* 0x000fe40000410000 */
[----:B------:R-:W-:Y:S02]  /*9b80*/  FADD.FTZ R21, -R0, R22 ;  /* 0x0000001600157221 */ /* 0x000fe40000010100 */
[----:B------:R-:W-:Y:S01]  /*9b90*/  @P4 FMUL.FTZ R16, R28, -1.4426950216293334961 ;  /* 0xbfb8aa3b1c104820 */ /* 0x000fe20000410000 */
[----:B------:R2:W-:Y:S01]  /*9ba0*/  @P4 MUFU.EX2 R22, R20 ;  /* 0x0000001400164308 */ /* 0x0005e20000000800 */
[----:B------:R-:W-:Y:S01]  /*9bb0*/  FADD.FTZ R19, -R0, R19 ;  /* 0x0000001300137221 */ /* 0x000fe20000010100 */
[----:B--2---:R-:W-:-:S06]  /*9bc0*/  SHF.R.S32.HI R20, RZ, 0x1f, R25 ;  /* 0x0000001fff147819 */ /* 0x004fcc0000011419 */
[----:B------:R-:W2:Y:S01]  /*9bd0*/  @P4 MUFU.EX2 R17, R17 ;  /* 0x0000001100114308 */ /* 0x000ea20000000800 */
[----:B------:R-:W-:Y:S01]  /*9be0*/  ISETP.GE.OR.EX P1, PT, R20, c[0x0][0x1cc], P0, P1 ;  /* 0x0000730014007a0c */ /* 0x000fe20000726710 */
[----:B------:R-:W-:-:S06]  /*9bf0*/  FMUL.FTZ R19, R19, R12 ;  /* 0x0000000c13137220 */ /* 0x000fcc0000410000 */
[----:B------:R3:W4:Y:S01]  /*9c00*/  @P4 MUFU.EX2 R18, R16 ;  /* 0x0000001000124308 */ /* 0x0007220000000800 */
[----:B0-----:R-:W-:Y:S02]  /*9c10*/  @P4 FADD.FTZ R15, R15, 1 ;  /* 0x3f8000000f0f4421 */ /* 0x001fe40000010000 */
[----:B-1----:R-:W-:Y:S02]  /*9c20*/  @P4 FADD.FTZ R3, R3, 1 ;  /* 0x3f80000003034421 */ /* 0x002fe40000010000 */
[----:B------:R-:W-:Y:S02]  /*9c30*/  FFMA.FTZ R29, R8, R19, R10 ;  /* 0x00000013081d7223 */ /* 0x000fe4000001000a */
[----:B---3--:R-:W-:Y:S01]  /*9c40*/  FMUL.FTZ R16, R21, R12 ;  /* 0x0000000c15107220 */ /* 0x008fe20000410000 */
[----:B------:R-:W-:Y:S01]  /*9c50*/  @P4 MUFU.RCP R15, R15 ;  /* 0x0000000f000f4308 */ /* 0x000fe20000001000 */
[----:B------:R-:W-:Y:S02]  /*9c60*/  FADD.FTZ R23, -R0, R23 ;  /* 0x0000001700177221 */ /* 0x000fe40000010100 */
[----:B------:R-:W-:-:S02]  /*9c70*/  FFMA.FTZ R36, R9, R16, R11 ;  /* 0x0000001009247223 */ /* 0x000fc4000001000b */
[----:B------:R-:W-:-:S03]  /*9c80*/  @P4 FMUL.FTZ R19, R29, -1.4426950216293334961 ;  /* 0xbfb8aa3b1d134820 */ /* 0x000fc60000410000 */
[----:B------:R0:W1:Y:S01]  /*9c90*/  @P4 MUFU.RCP R16, R3 ;  /* 0x0000000300104308 */ /* 0x0000620000001000 */
[----:B------:R-:W-:Y:S02]  /*9ca0*/  FMUL.FTZ R23, R23, R12 ;  /* 0x0000000c17177220 */ /* 0x000fe40000410000 */
[----:B--2---:R-:W-:Y:S02]  /*9cb0*/  @P4 FADD.FTZ R17, R17, 1 ;  /* 0x3f80000011114421 */ /* 0x004fe40000010000 */
[----:B----4-:R-:W-:Y:S02]  /*9cc0*/  @P4 FADD.FTZ R18, R18, 1 ;  /* 0x3f80000012124421 */ /* 0x010fe40000010000 */
[----:B0-----:R-:W-:Y:S01]  /*9cd0*/  @!P1 IMAD R3, R20, c[0x0][0x1c0], RZ ;  /* 0x0000700014039a24 */ /* 0x001fe200078e02ff */
[----:B------:R-:W0:Y:S01]  /*9ce0*/  @P4 MUFU.EX2 R19, R19 ;  /* 0x0000001300134308 */ /* 0x000e220000000800 */
[----:B------:R-:W-:Y:S02]  /*9cf0*/  FFMA.FTZ R33, R8, R23, R10 ;  /* 0x0000001708217223 */ /* 0x000fe4000001000a */
[----:B------:R-:W-:-:S02]  /*9d00*/  @!P1 IMAD R39, R25, c[0x0][0x1c4], R3 ;  /* 0x0000710019279a24 */ /* 0x000fc400078e0203 */
[----:B------:R-:W-:-:S03]  /*9d10*/  @P4 FMUL.FTZ R23, R36, -1.4426950216293334961 ;  /* 0xbfb8aa3b24174820 */ /* 0x000fc60000410000 */
[----:B------:R2:W3:Y:S01]  /*9d20*/  @P4 MUFU.RCP R30, R17 ;  /* 0x00000011001e4308 */ /* 0x0004e20000001000 */
[----:B------:R-:W-:-:S07]  /*9d30*/  @P4 FMUL.FTZ R21, R33, -1.4426950216293334961 ;  /* 0xbfb8aa3b21154820 */ /* 0x000fce0000410000 */
[----:B------:R-:W4:Y:S01]  /*9d40*/  @P4 MUFU.RCP R3, R18 ;  /* 0x0000001200034308 */ /* 0x000f220000001000 */
[----:B-1----:R-:W-:Y:S02]  /*9d50*/  @P4 FMUL.FTZ R13, R13, R16 ;  /* 0x000000100d0d4220 */ /* 0x002fe40000410000 */
[--C-:B------:R-:W-:Y:S02]  /*9d60*/  @!P3 IMAD.MOV.U32 R16, RZ, RZ, R4.reuse ;  /* 0x000000ffff10b224 */ /* 0x100fe400078e0004 */
[----:B--2---:R-:W-:Y:S02]  /*9d70*/  @!P3 IMAD.MOV.U32 R17, RZ, RZ, R7 ;  /* 0x000000ffff11b224 */ /* 0x004fe400078e0007 */
[----:B------:R-:W-:Y:S01]  /*9d80*/  @P4 FMUL.FTZ R26, R26, R15 ;  /* 0x0000000f1a1a4220 */ /* 0x000fe20000410000 */
[----:B------:R1:W2:Y:S01]  /*9d90*/  @P4 MUFU.EX2 R37, R23 ;  /* 0x0000001700254308 */ /* 0x0002a20000000800 */
[----:B------:R-:W-:Y:S02]  /*9da0*/  @!P1 IMAD.MOV.U32 R20, RZ, RZ, R4 ;  /* 0x000000ffff149224 */ /* 0x000fe400078e0004 */
[----:B------:R-:W-:-:S05]  /*9db0*/  @!P2 IMAD R15, R34, c[0x0][0x1c0], RZ ;  /* 0x00007000220faa24 */ /* 0x000fca00078e02ff */
[----:B------:R0:W2:Y:S01]  /*9dc0*/  @P4 MUFU.EX2 R35, R21 ;  /* 0x0000001500234308 */ /* 0x0000a20000000800 */
[----:B-1----:R-:W-:Y:S02]  /*9dd0*/  @!P3 IMAD R23, R24, c[0x0][0x1c0], RZ ;  /* 0x000070001817ba24 */ /* 0x002fe400078e02ff */
[----:B------:R-:W-:-:S04]  /*9de0*/  @!P3 IMAD.WIDE.U32 R16, R38, c[0x0][0x1c0], R16 ;  /* 0x000070002610ba25 */ /* 0x000fc800078e0010 */
[----:B0-----:R-:W-:Y:S02]  /*9df0*/  @!P1 IMAD.MOV.U32 R21, RZ, RZ, R7 ;  /* 0x000000ffff159224 */ /* 0x001fe400078e0007 */
[----:B------:R-:W-:Y:S02]  /*9e00*/  @!P3 IMAD R23, R38, c[0x0][0x1c4], R23 ;  /* 0x000071002617ba24 */ /* 0x000fe400078e0217 */
[----:B------:R-:W-:-:S04]  /*9e10*/  @!P1 IMAD.WIDE.U32 R20, R25, c[0x0][0x1c0], R20 ;  /* 0x0000700019149a25 */ /* 0x000fc800078e0014 */
[----:B------:R-:W-:Y:S02]  /*9e20*/  @!P2 IMAD R41, R40, c[0x0][0x1c4], R15 ;  /* 0x000071002829aa24 */ /* 0x000fe400078e020f */
[----:B------:R-:W-:Y:S02]  /*9e30*/  @P4 FADD.FTZ R15, R22, 1 ;  /* 0x3f800000160f4421 */ /* 0x000fe40000010000 */
[----:B------:R-:W-:Y:S01]  /*9e40*/  @P4 FADD.FTZ R31, R19, 1 ;  /* 0x3f800000131f4421 */ /* 0x000fe20000010000 */
[----:B------:R-:W-:Y:S01]  /*9e50*/  @!P3 LEA R18, P5, R16, c[0x0][0x160], 0x1 ;  /* 0x000058001012ba11 */ /* 0x000fe200078a08ff */
[----:B------:R-:W-:Y:S01]  /*9e60*/  @!P3 IMAD.IADD R19, R17, 0x1, R23 ;  /* 0x000000011113b824 */ /* 0x000fe200078e0217 */
[----:B------:R-:W-:Y:S01]  /*9e70*/  @!P1 LEA R22, P6, R20, c[0x0][0x160], 0x1 ;  /* 0x0000580014169a11 */ /* 0x000fe200078c08ff */
[----:B------:R-:W-:Y:S02]  /*9e80*/  @!P1 IMAD.IADD R17, R21, 0x1, R39 ;  /* 0x0000000115119824 */ /* 0x000fe400078e0227 */
[----:B---3--:R-:W-:-:S02]  /*9e90*/  @P4 FMUL.FTZ R27, R27, R30 ;  /* 0x0000001e1b1b4220 */ /* 0x008fc40000410000 */
[----:B----4-:R-:W-:Y:S01]  /*9ea0*/  @P4 FMUL.FTZ R28, R28, R3 ;  /* 0x000000031c1c4220 */ /* 0x010fe20000410000 */
[----:B------:R-:W0:Y:S01]  /*9eb0*/  @P4 MUFU.RCP R34, R31 ;  /* 0x0000001f00224308 */ /* 0x000e220000001000 */
[----:B------:R-:W-:Y:S02]  /*9ec0*/  @!P3 LEA.HI.X R19, R16, c[0x0][0x164], R19, 0x1, P5 ;  /* 0x000059001013ba11 */ /* 0x000fe400028f0c13 */
[----:B------:R-:W-:Y:S02]  /*9ed0*/  @!P3 F2FP.BF16.PACK_AB R13, R26, R13 ;  /* 0x0000000d1a0db23e */ /* 0x000fe400000010ff */
[----:B------:R-:W-:-:S03]  /*9ee0*/  @!P1 LEA.HI.X R23, R20, c[0x0][0x164], R17, 0x1, P6 ;  /* 0x0000590014179a11 */ /* 0x000fc600030f0c11 */
[----:B------:R-:W1:Y:S01]  /*9ef0*/  @P4 MUFU.RCP R15, R15 ;  /* 0x0000000f000f4308 */ /* 0x000e620000001000 */
[----:B------:R-:W-:Y:S01]  /*9f00*/  @!P1 F2FP.BF16.PACK_AB R27, R28, R27 ;  /* 0x0000001b1c1b923e */ /* 0x000fe200000010ff */
[----:B--2---:R-:W-:Y:S01]  /*9f10*/  @P4 FADD.FTZ R37, R37, 1 ;  /* 0x3f80000025254421 */ /* 0x004fe20000010000 */
[----:B------:R-:W-:Y:S01]  /*9f20*/  IADD3 R38, R38, 0x18, RZ ;  /* 0x0000001826267810 */ /* 0x000fe20007ffe0ff */
[----:B------:R2:W-:Y:S01]  /*9f30*/  @!P3 STG.E [R18.64], R13 ;  /* 0x0000000d1200b986 */ /* 0x0005e2000c101906 */
[----:B------:R-:W-:Y:S02]  /*9f40*/  @P4 FADD.FTZ R35, R35, 1 ;  /* 0x3f80000023234421 */ /* 0x000fe40000010000 */
[----:B------:R-:W-:Y:S01]  /*9f50*/  @!P2 IMAD.MOV.U32 R24, RZ, RZ, R4 ;  /* 0x000000ffff18a224 */ /* 0x000fe200078e0004 */
[----:B------:R2:W-:Y:S01]  /*9f60*/  @!P1 STG.E [R22.64], R27 ;  /* 0x0000001b16009986 */ /* 0x0005e2000c101906 */
[----:B------:R-:W-:Y:S01]  /*9f70*/  @!P2 IMAD.MOV.U32 R25, RZ, RZ, R7 ;  /* 0x000000ffff19a224 */ /* 0x000fe200078e0007 */
[----:B------:R-:W-:-:S02]  /*9f80*/  ISETP.GE.U32.AND P1, PT, R38, c[0x0][0x1c8], PT ;  /* 0x0000720026007a0c */ /* 0x000fc40003f26070 */
[----:B------:R-:W-:Y:S01]  /*9f90*/  SHF.R.S32.HI R3, RZ, 0x1f, R38 ;  /* 0x0000001fff037819 */ /* 0x000fe20000011426 */
[----:B------:R-:W3:Y:S01]  /*9fa0*/  @P4 MUFU.RCP R20, R35 ;  /* 0x0000002300144308 */ /* 0x000ee20000001000 */
[----:B------:R-:W-:Y:S02]  /*9fb0*/  @!P2 IMAD.WIDE.U32 R24, R40, c[0x0][0x1c0], R24 ;  /* 0x000070002818aa25 */ /* 0x000fe400078e0018 */
[----:B------:R-:W-:-:S05]  /*9fc0*/  ISETP.GE.OR.EX P1, PT, R3, c[0x0][0x1cc], P0, P1 ;  /* 0x0000730003007a0c */ /* 0x000fca0000726710 */
[----:B------:R-:W4:Y:S01]  /*9fd0*/  @P4 MUFU.RCP R37, R37 ;  /* 0x0000002500254308 */ /* 0x000f220000001000 */
[----:B------:R-:W-:Y:S01]  /*9fe0*/  @!P2 IMAD.IADD R17, R25, 0x1, R41 ;  /* 0x000000011911a824 */ /* 0x000fe200078e0229 */
[----:B------:R-:W-:Y:S01]  /*9ff0*/  @!P2 LEA R16, P5, R24, c[0x0][0x160], 0x1 ;  /* 0x000058001810aa11 */ /* 0x000fe200078a08ff */
[----:B0-----:R-:W-:Y:S02]  /*a000*/  @P4 FMUL.FTZ R29, R29, R34 ;  /* 0x000000221d1d4220 */ /* 0x001fe40000410000 */
[----:B-1----:R-:W-:Y:S01]  /*a010*/  @P4 FMUL.FTZ R32, R32, R15 ;  /* 0x0000000f20204220 */ /* 0x002fe20000410000 */
[----:B------:R-:W-:-:S04]  /*a020*/  @!P2 LEA.HI.X R17, R24, c[0x0][0x164], R17, 0x1, P5 ;  /* 0x000059001811aa11 */ /* 0x000fc800028f0c11 */
[----:B------:R-:W-:Y:S01]  /*a030*/  @!P2 F2FP.BF16.PACK_AB R29, R32, R29 ;  /* 0x0000001d201da23e */ /* 0x000fe200000010ff */
[----:B---3--:R-:W-:-:S04]  /*a040*/  @P4 FMUL.FTZ R33, R33, R20 ;  /* 0x0000001421214220 */ /* 0x008fc80000410000 */
[----:B------:R2:W-:Y:S01]  /*a050*/  @!P2 STG.E [R16.64], R29 ;  /* 0x0000001d1000a986 */ /* 0x0005e2000c101906 */
[----:B------:R-:W-:Y:S01]  /*a060*/  ISETP.NE.AND P2, PT, R14, 0x40, PT ;  /* 0x000000400e00780c */ /* 0x000fe20003f45270 */
[----:B----4-:R-:W-:Y:S01]  /*a070*/  @P4 FMUL.FTZ R36, R36, R37 ;  /* 0x0000002524244220 */ /* 0x010fe20000410000 */
[----:B------:R-:W-:Y:S06]  /*a080*/  @P1 BRA `(.L_x_3785) ;  /* 0x000000a000001947 */ /* 0x000fec0003800000 */
[----:B------:R-:W-:Y:S01]  /*a090*/  IMAD R3, R3, c[0x0][0x1c0], RZ ;  /* 0x0000700003037a24 */ /* 0x000fe200078e02ff */
[----:B------:R-:W-:Y:S01]  /*a0a0*/  F2FP.BF16.PACK_AB R33, R36, R33 ;  /* 0x000000212421723e */ /* 0x000fe200000010ff */
[----:B--2---:R-:W-:Y:S02]  /*a0b0*/  IMAD.MOV.U32 R16, RZ, RZ, R4 ;  /* 0x000000ffff107224 */ /* 0x004fe400078e0004 */
[----:B------:R-:W-:Y:S02]  /*a0c0*/  IMAD.MOV.U32 R17, RZ, RZ, R7 ;  /* 0x000000ffff117224 */ /* 0x000fe400078e0007 */
[C---:B------:R-:W-:Y:S02]  /*a0d0*/  IMAD R3, R38.reuse, c[0x0][0x1c4], R3 ;  /* 0x0000710026037a24 */ /* 0x040fe400078e0203 */
[----:B------:R-:W-:-:S04]  /*a0e0*/  IMAD.WIDE.U32 R16, R38, c[0x0][0x1c0], R16 ;  /* 0x0000700026107a25 */ /* 0x000fc800078e0010 */
[----:B------:R-:W-:Y:S01]  /*a0f0*/  IMAD.IADD R3, R17, 0x1, R3 ;  /* 0x0000000111037824 */ /* 0x000fe200078e0203 */
[----:B------:R-:W-:-:S04]  /*a100*/  LEA R18, P1, R16, c[0x0][0x160], 0x1 ;  /* 0x0000580010127a11 */ /* 0x000fc800078208ff */
[----:B------:R-:W-:-:S05]  /*a110*/  LEA.HI.X R19, R16, c[0x0][0x164], R3, 0x1, P1 ;  /* 0x0000590010137a11 */ /* 0x000fca00008f0c03 */
[----:B------:R0:W-:Y:S04]  /*a120*/  STG.E [R18.64], R33 ;  /* 0x0000002112007986 */ /* 0x0001e8000c101906 */
.L_x_3785:
[----:B------:R-:W-:Y:S05]  /*a130*/  BSYNC B0 ;  /* 0x0000000000007941 */ /* 0x000fea0003800000 */
.L_x_3784:
[----:B------:R-:W-:Y:S01]  /*a140*/  IADD3 R2, R2, 0x10, RZ ;  /* 0x0000001002027810 */ /* 0x000fe20007ffe0ff */
[----:B------:R-:W-:Y:S05]  /*a150*/  @P2 BRA `(.L_x_3786) ;  /* 0xfffff75000002947 */ /* 0x000fea000383ffff */
[----:B------:R-:W3:Y:S01]  /*a160*/  LDL.LU R3, [R1+0x110] ;  /* 0x0001100001037983 */ /* 0x000ee20000300800 */
[----:B------:R-:W-:-:S04]  /*a170*/  IADD3 R118, R118, c[0x0][0x10], RZ ;  /* 0x0000040076767a10 */ /* 0x000fc80007ffe0ff */
[----:B------:R-:W-:Y:S02]  /*a180*/  ISETP.GE.AND P0, PT, R118, UR4, PT ;  /* 0x0000000476007c0c */ /* 0x000fe4000bf06270 */
[----:B---3--:R-:W-:-:S05]  /*a190*/  IADD3 R3, R3, 0x1, RZ ;  /* 0x0000000103037810 */ /* 0x008fca0007ffe0ff */
[----:B------:R1:W-:Y:S06]  /*a1a0*/  STL [R1+0x110], R3 ;  /* 0x0001100301007387 */ /* 0x0003ec0000100800 */
[----:B------:R-:W-:Y:S01]  /*a1b0*/  @P0 CALL.REL.NOINC `(.L_x_3787) ;  /* 0x0000001000000944 */ /* 0x000fe20003c00000 */
[----:B------:R-:W-:Y:S05]  /*a1c0*/  BRA `(.L_x_3788) ;  /* 0xffff5f9000007947 */ /* 0x000fea000383ffff */
.L_x_3787:
[----:B------:R-:W-:Y:S05]  /*a1d0*/  EXIT ;  /* 0x000000000000794d */ /* 0x000fea0003800000 */
.L_x_3789:
        /* <DEDUP_REMOVED lines=10> */
.L_x_5645:


//--------------------- .text._Z35group_norm_nhwc_fwd_one_pass_kernelI11Bf16IOBf16WLi64ELi98ELi392EEv26Group_norm_nhwc_fwd_params --------------------------
	.section	.text._Z35group_norm_nhwc_fwd_one_pass_kernelI11Bf16IOBf16WLi64ELi98ELi392EEv26Group_norm_nhwc_fwd_params,"ax",@progbits
	.sectioninfo	@"SHI_REGISTERS=48"
	.align	128
        .global         _Z35group_norm_nhwc_fwd_one_pass_kernelI11Bf16IOBf16WLi64ELi98ELi392EEv26Group_norm_nhwc_fwd_params
        .type           _Z35group_norm_nhwc_fwd_one_pass_kernelI11Bf16IOBf16WLi64ELi98ELi392EEv26Group_norm_nhwc_fwd_params,@function
        .size           _Z35group_norm_nhwc_fwd_one_pass_kernelI11Bf16IOBf16WLi64ELi98ELi392EEv26Group_norm_nhwc_fwd_params,(.L_x_5646 - _Z35group_norm_nhwc_fwd_one_pass_kernelI11Bf16IOBf16WLi64ELi98ELi392EEv26Group_norm_nhwc_fwd_params)
        .other          _Z35group_norm_nhwc_fwd_one_pass_kernelI11Bf16IOBf16WLi64ELi98ELi392EEv26Group_norm_nhwc_fwd_params,@"STO_CUDA_ENTRY STV_DEFAULT"
_Z35group_norm_nhwc_fwd_one_pass_kernelI11Bf16IOBf16WLi64ELi98ELi392EEv26Group_norm_nhwc_fwd_params:
.text._Z35group_norm_nhwc_fwd_one_pass_kernelI11Bf16IOBf16WLi64ELi98ELi392EEv26Group_norm_nhwc_fwd_params:
        /* <DEDUP_REMOVED lines=10> */
[----:B------:R-:W-:Y:S01]  /*00a0*/  MOV R0, R5 ;  /* 0x0000000500007202 */ /* 0x000fe20000000f00 */
[----:B------:R-:W1:Y:S01]  /*00b0*/  S2R R4, SR_CTAID.X ;  /* 0x0000000000047919 */ /* 0x000e620000002500 */
[----:B------:R-:W-:Y:S02]  /*00c0*/  ULDC.U8 UR5, c[0x0][0x1dc] ;  /* 0x0000770000057ab9 */ /* 0x000fe40000000000 */
[----:B------:R-:W-:-:S05]  /*00d0*/  ULDC.64 UR6, c[0x0][0x118] ;  /* 0x0000460000067ab9 */ /* 0x000fca0000000a00 */
[----:B------:R-:W-:Y:S01]  /*00e0*/  LOP3.LUT R28, R28, c[0x0][0xc], RZ, 0xc0, !PT ;  /* 0x000003001c1c7a12 */ /* 0x000fe200078ec0ff */
[C---:B0-----:R-:W-:Y:S01]  /*00f0*/  IMAD.WIDE.U32 R2, R7.reuse, 0x5397829d, RZ ;  /* 0x5397829d07027825 */ /* 0x041fe200078e00ff */
[----:B------:R-:W-:Y:S02]  /*0100*/  SHF.R.S32.HI R6, RZ, 0x1f, R7 ;  /* 0x0000001fff067819 */ /* 0x000fe40000011407 */
[----:B------:R-:W-:Y:S01]  /*0110*/  ISETP.GT.AND P5, PT, R7, 0x17f, PT ;  /* 0x0000017f0700780c */ /* 0x000fe20003fa4270 */
[----:B-1----:R-:W-:Y:S01]  /*0120*/  IMAD R33, R4, c[0x0][0x10], R5 ;  /* 0x0000040004217a24 */ /* 0x002fe200078e0205 */
[----:B------:R-:W-:Y:S02]  /*0130*/  SHF.R.U32.HI R24, RZ, 0x4, R3 ;  /* 0x00000004ff187819 */ /* 0x000fe40000011603 */
[----:B------:R-:W0:Y:S01]  /*0140*/  S2R R3, SR_LANEID ;  /* 0x0000000000037919 */ /* 0x000e220000000000 */
[-C--:B------:R-:W-:Y:S02]  /*0150*/  LEA.HI R35, R6, R7.reuse, RZ, 0x5 ;  /* 0x0000000706237211 */ /* 0x080fe400078f28ff */
[----:B------:R-:W-:Y:S01]  /*0160*/  IMAD R36, R24, -0x31, R7 ;  /* 0xffffffcf18247824 */ /* 0x000fe200078e0207 */
[C---:B------:R-:W-:Y:S01]  /*0170*/  LOP3.LUT P0, RZ, R4.reuse, R7, RZ, 0xfc, !PT ;  /* 0x0000000704ff7212 */ /* 0x040fe2000780fcff */
[----:B------:R-:W-:Y:S01]  /*0180*/  IMAD R24, R4, c[0x0][0x1e4], R24 ;  /* 0x0000790004187a24 */ /* 0x000fe200078e0218 */
[----:B------:R-:W-:-:S02]  /*0190*/  LOP3.LUT R10, R35, 0xffffffe0, RZ, 0xc0, !PT ;  /* 0xffffffe0230a7812 */ /* 0x000fc400078ec0ff */
[----:B------:R-:W-:Y:S02]  /*01a0*/  ISETP.GE.U32.AND P4, PT, R7, 0x188, PT ;  /* 0x000001880700780c */ /* 0x000fe40003f86070 */
[C---:B------:R-:W-:Y:S02]  /*01b0*/  IADD3 R32, R24.reuse, 0x8, RZ ;  /* 0x0000000818207810 */ /* 0x040fe40007ffe0ff */
[C---:B------:R-:W-:Y:S02]  /*01c0*/  IADD3 R31, R24.reuse, 0x10, RZ ;  /* 0x00000010181f7810 */ /* 0x040fe40007ffe0ff */
[C---:B------:R-:W-:Y:S02]  /*01d0*/  IADD3 R30, R24.reuse, 0x18, RZ ;  /* 0x00000018181e7810 */ /* 0x040fe40007ffe0ff */
[----:B------:R-:W-:Y:S02]  /*01e0*/  ISETP.NE.AND.EX P0, PT, RZ, c[0x0][0x16c], !P0, P1 ;  /* 0x00005b00ff007a0c */ /* 0x000fe40004705310 */
[----:B------:R-:W-:-:S02]  /*01f0*/  ISETP.LT.U32.AND P1, PT, R24, c[0x0][0x1c8], PT ;  /* 0x0000720018007a0c */ /* 0x000fc40003f21070 */
[----:B------:R-:W-:Y:S02]  /*0200*/  SHF.R.S32.HI R6, RZ, 0x1f, R24 ;  /* 0x0000001fff067819 */ /* 0x000fe40000011418 */
[----:B------:R-:W-:Y:S02]  /*0210*/  ISETP.LT.U32.AND P2, PT, R32, c[0x0][0x1c8], PT ;  /* 0x0000720020007a0c */ /* 0x000fe40003f41070 */
[----:B------:R-:W-:Y:S02]  /*0220*/  ISETP.LT.U32.AND P3, PT, R31, c[0x0][0x1c8], PT ;  /* 0x000072001f007a0c */ /* 0x000fe40003f61070 */
[----:B------:R-:W-:Y:S02]  /*0230*/  SHF.R.S32.HI R7, RZ, 0x1f, R32 ;  /* 0x0000001fff077819 */ /* 0x000fe40000011420 */
[----:B------:R-:W-:Y:S02]  /*0240*/  SHF.R.S32.HI R8, RZ, 0x1f, R31 ;  /* 0x0000001fff087819 */ /* 0x000fe4000001141f */
[----:B------:R-:W-:-:S02]  /*0250*/  IADD3 R10, -R10, 0x187, RZ ;  /* 0x000001870a0a7810 */ /* 0x000fc40007ffe1ff */
[----:B------:R-:W-:Y:S02]  /*0260*/  ISETP.LT.U32.AND P6, PT, R30, c[0x0][0x1c8], PT ;  /* 0x000072001e007a0c */ /* 0x000fe40003fc1070 */
[----:B------:R-:W-:Y:S02]  /*0270*/  SHF.R.S32.HI R9, RZ, 0x1f, R30 ;  /* 0x0000001fff097819 */ /* 0x000fe4000001141e */
[----:B------:R-:W-:Y:S02]  /*0280*/  IADD3 R29, R24, 0x38, RZ ;  /* 0x00000038181d7810 */ /* 0x000fe40007ffe0ff */
[----:B------:R-:W-:Y:S02]  /*0290*/  ISETP.LT.AND.EX P1, PT, R6, c[0x0][0x1cc], !P4, P1 ;  /* 0x0000730006007a0c */ /* 0x000fe40006721310 */
[----:B------:R-:W-:Y:S02]  /*02a0*/  ISETP.LT.AND.EX P2, PT, R7, c[0x0][0x1cc], !P4, P2 ;  /* 0x0000730007007a0c */ /* 0x000fe40006741320 */
[----:B------:R-:W-:-:S02]  /*02b0*/  ISETP.LT.AND.EX P3, PT, R8, c[0x0][0x1cc], !P4, P3 ;  /* 0x0000730008007a0c */ /* 0x000fc40006761330 */
[----:B------:R-:W-:Y:S02]  /*02c0*/  SEL R34, R10, 0x1f, P5 ;  /* 0x0000001f0a227807 */ /* 0x000fe40002800000 */
[----:B------:R-:W-:Y:S02]  /*02d0*/  MOV R2, RZ ;  /* 0x000000ff00027202 */ /* 0x000fe40000000f00 */
[----:B------:R-:W-:Y:S02]  /*02e0*/  ISETP.LT.AND.EX P4, PT, R9, c[0x0][0x1cc], !P4, P6 ;  /* 0x0000730009007a0c */ /* 0x000fe40006781360 */
[----:B------:R-:W-:Y:S02]  /*02f0*/  SHF.R.S32.HI R35, RZ, 0x5, R35 ;  /* 0x00000005ff237819 */ /* 0x000fe40000011423 */
[----:B------:R-:W-:Y:S02]  /*0300*/  SHF.L.U32 R36, R36, 0x1, RZ ;  /* 0x0000000124247819 */ /* 0x000fe400000006ff */
[----:B0-----:R-:W-:-:S04]  /*0310*/  SHF.R.S32.HI R10, RZ, 0x1f, R29 ;  /* 0x0000001fff0a7819 */ /* 0x001fc8000001141d */
.L_x_3827:
[----:B0-----:R-:W-:Y:S01]  /*0320*/  IABS R14, c[0x0][0x1d8] ;  /* 0x00007600000e7a13 */ /* 0x001fe20000000000 */
[----:B------:R-:W0:Y:S01]  /*0330*/  S2R R42, SR_TID.X ;  /* 0x00000000002a7919 */ /* 0x000e220000002100 */
[----:B------:R-:W-:Y:S01]  /*0340*/  IABS R16, R0 ;  /* 0x0000000000107213 */ /* 0x000fe20000000000 */
[----:B------:R-:W-:Y:S01]  /*0350*/  @P4 IMAD R43, R9, c[0x0][0x1c0], RZ ;  /* 0x00007000092b4a24 */ /* 0x000fe200078e02ff */
        /* <DEDUP_REMOVED lines=26> */
[----:B------:R-:W-:Y:S01]  /*0500*/  @!P5 IADD3 R11, -R11, RZ, RZ ;  /* 0x000000ff0b0bd210 */ /* 0x000fe20007ffe1ff */
[----:B------:R-:W-:Y:S01]  /*0510*/  @P3 IMAD R12, R8, c[0x0][0x1c0], RZ ;  /* 0x00007000080c3a24 */ /* 0x000fe200078e02ff */
[----:B------:R-:W-:Y:S01]  /*0520*/  SHF.R.U32.HI R15, RZ, 0x4, R13 ;  /* 0x00000004ff0f7819 */ /* 0x000fe2000001160d */
[----:B------:R-:W-:Y:S02]  /*0530*/  @P2 IMAD R13, R7, c[0x0][0x1c0], RZ ;  /* 0x00007000070d2a24 */ /* 0x000fe400078e02ff */
[----:B------:R-:W-:Y:S02]  /*0540*/  @P3 IMAD R19, R31, c[0x0][0x1c4], R12 ;  /* 0x000071001f133a24 */ /* 0x000fe400078e020c */
[----:B------:R-:W-:-:S04]  /*0550*/  @!P6 LOP3.LUT R11, RZ, c[0x0][0x1d8], RZ, 0x33, !PT ;  /* 0x00007600ff0bea12 */ /* 0x000fc800078e33ff */
[----:B------:R-:W-:Y:S02]  /*0560*/  IADD3 R37, -R11, RZ, RZ ;  /* 0x000000ff0b257210 */ /* 0x000fe40007ffe1ff */
[----:B------:R-:W-:-:S03]  /*0570*/  SHF.R.S32.HI R14, RZ, 0x1f, R11 ;  /* 0x0000001fff0e7819 */ /* 0x000fc6000001140b */
[----:B------:R-:W-:Y:S02]  /*0580*/  IMAD R37, R37, c[0x0][0x1d8], R0 ;  /* 0x0000760025257a24 */ /* 0x000fe400078e0200 */
[----:B------:R-:W-:Y:S02]  /*0590*/  IMAD R14, R14, c[0x0][0x1d0], RZ ;  /* 0x000074000e0e7a24 */ /* 0x000fe400078e02ff */
[----:B------:R-:W-:Y:S02]  /*05a0*/  IMAD R37, R37, 0x62, RZ ;  /* 0x0000006225257824 */ /* 0x000fe400078e02ff */
[----:B------:R-:W-:-:S03]  /*05b0*/  IMAD R39, R11, c[0x0][0x1d4], R14 ;  /* 0x000075000b277a24 */ /* 0x000fc600078e020e */
[----:B------:R-:W-:-:S04]  /*05c0*/  IADD3 R40, P5, R36, R37, RZ ;  /* 0x0000002524287210 */ /* 0x000fc80007fbe0ff */
[----:B------:R-:W-:-:S05]  /*05d0*/  LEA.HI.X.SX32 R41, R37, R16, 0x1, P5 ;  /* 0x0000001025297211 */ /* 0x000fca00028f0eff */
[----:B------:R-:W-:-:S04]  /*05e0*/  IMAD.WIDE.U32 R40, R11, c[0x0][0x1d0], R40 ;  /* 0x000074000b287a25 */ /* 0x000fc800078e0028 */
[----:B------:R-:W-:Y:S01]  /*05f0*/  IMAD R11, R4, c[0x0][0x1e4], R15 ;  /* 0x00007900040b7a24 */ /* 0x000fe200078e020f */
[----:B------:R-:W-:Y:S01]  /*0600*/  IADD3 R39, R41, R39, RZ ;  /* 0x0000002729277210 */ /* 0x000fe20007ffe0ff */
[C---:B------:R-:W-:Y:S01]  /*0610*/  @P2 IMAD R15, R32.reuse, c[0x0][0x1c4], R13 ;  /* 0x00007100200f2a24 */ /* 0x040fe200078e020d */
[-C--:B------:R-:W-:Y:S02]  /*0620*/  @P2 MOV R38, R40.reuse ;  /* 0x0000002800262202 */ /* 0x080fe40000000f00 */
[----:B------:R-:W-:Y:S02]  /*0630*/  IADD3 R27, R11, 0x20, RZ ;  /* 0x000000200b1b7810 */ /* 0x000fe40007ffe0ff */
[----:B------:R-:W-:Y:S01]  /*0640*/  @P4 MOV R20, R40 ;  /* 0x0000002800144202 */ /* 0x000fe20000000f00 */
[----:B------:R-:W-:Y:S01]  /*0650*/  @P2 IMAD.WIDE.U32 R16, R32, c[0x0][0x1c0], R38 ;  /* 0x0000700020102a25 */ /* 0x000fe200078e0026 */
[----:B------:R-:W-:Y:S02]  /*0660*/  ISETP.GE.U32.AND P6, PT, R27, c[0x0][0x1c8], PT ;  /* 0x000072001b007a0c */ /* 0x000fe40003fc6070 */
[----:B------:R-:W-:-:S02]  /*0670*/  SHF.R.S32.HI R13, RZ, 0x1f, R27 ;  /* 0x0000001fff0d7819 */ /* 0x000fc4000001141b */
[----:B------:R-:W-:Y:S02]  /*0680*/  @P2 IADD3 R15, R17, R15, RZ ;  /* 0x0000000f110f2210 */ /* 0x000fe40007ffe0ff */
[C---:B------:R-:W-:Y:S02]  /*0690*/  @P2 LEA R14, P5, R16.reuse, c[0x0][0x170], 0x1 ;  /* 0x00005c00100e2a11 */ /* 0x040fe400078a08ff */
[----:B------:R-:W-:Y:S02]  /*06a0*/  ISETP.GE.AND.EX P6, PT, R13, c[0x0][0x1cc], PT, P6 ;  /* 0x000073000d007a0c */ /* 0x000fe40003fc6360 */
[----:B------:R-:W-:Y:S02]  /*06b0*/  @P2 LEA.HI.X R15, R16, c[0x0][0x174], R15, 0x1, P5 ;  /* 0x00005d00100f2a11 */ /* 0x000fe400028f0c0f */
[----:B------:R-:W-:Y:S02]  /*06c0*/  @P3 MOV R16, R40 ;  /* 0x0000002800103202 */ /* 0x000fe40000000f00 */
[----:B------:R-:W-:-:S02]  /*06d0*/  @P3 MOV R17, R39 ;  /* 0x0000002700113202 */ /* 0x000fc40000000f00 */
[----:B------:R-:W-:Y:S02]  /*06e0*/  ISETP.LT.U32.AND P6, PT, R42, 0x188, !P6 ;  /* 0x000001882a00780c */ /* 0x000fe400077c1070 */
[----:B------:R-:W-:Y:S01]  /*06f0*/  @P4 MOV R21, R39 ;  /* 0x0000002700154202 */ /* 0x000fe20000000f00 */
[----:B------:R-:W-:Y:S01]  /*0700*/  @P3 IMAD.WIDE.U32 R16, R31, c[0x0][0x1c0], R16 ;  /* 0x000070001f103a25 */ /* 0x000fe200078e0010 */
[----:B------:R-:W-:-:S03]  /*0710*/  @P1 MOV R18, R40 ;  /* 0x0000002800121202 */ /* 0x000fc60000000f00 */
[----:B------:R-:W-:Y:S01]  /*0720*/  @P4 IMAD.WIDE.U32 R20, R30, c[0x0][0x1c0], R20 ;  /* 0x000070001e144a25 */ /* 0x000fe200078e0014 */
[----:B------:R-:W-:Y:S02]  /*0730*/  @P3 IADD3 R17, R17, R19, RZ ;  /* 0x0000001311113210 */ /* 0x000fe40007ffe0ff */
[----:B------:R-:W-:Y:S02]  /*0740*/  @P1 MOV R19, R39 ;  /* 0x0000002700131202 */ /* 0x000fe40000000f00 */
[----:B------:R-:W-:Y:S01]  /*0750*/  @P3 LEA R12, P5, R16, c[0x0][0x170], 0x1 ;  /* 0x00005c00100c3a11 */ /* 0x000fe200078a08ff */
[----:B------:R-:W-:Y:S01]  /*0760*/  @P6 IMAD R22, R13, c[0x0][0x1c0], RZ ;  /* 0x000070000d166a24 */ /* 0x000fe200078e02ff */
[----:B------:R-:W-:Y:S01]  /*0770*/  @P4 IADD3 R43, R21, R43, RZ ;  /* 0x0000002b152b4210 */ /* 0x000fe20007ffe0ff */
[----:B------:R-:W-:Y:S01]  /*0780*/  @P1 IMAD.WIDE.U32 R24, R24, c[0x0][0x1c0], R18 ;  /* 0x0000700018181a25 */ /* 0x000fe200078e0012 */
[----:B------:R-:W-:Y:S02]  /*0790*/  @P3 LEA.HI.X R13, R16, c[0x0][0x174], R17, 0x1, P5 ;  /* 0x00005d00100d3a11 */ /* 0x000fe400028f0c11 */
[----:B------:R-:W-:Y:S01]  /*07a0*/  @P4 LEA R18, P5, R20, c[0x0][0x170], 0x1 ;  /* 0x00005c0014124a11 */ /* 0x000fe200078a08ff */
[----:B------:R-:W-:Y:S01]  /*07b0*/  @P6 IMAD R21, R27, c[0x0][0x1c4], R22 ;  /* 0x000071001b156a24 */ /* 0x000fe200078e0216 */
[----:B------:R-:W-:-:S02]  /*07c0*/  @P6 MOV R16, R40 ;  /* 0x0000002800106202 */ /* 0x000fc40000000f00 */
[----:B------:R-:W-:Y:S02]  /*07d0*/  @P6 MOV R17, R39 ;  /* 0x0000002700116202 */ /* 0x000fe40000000f00 */
[----:B------:R-:W-:Y:S02]  /*07e0*/  @P4 LEA.HI.X R19, R20, c[0x0][0x174], R43, 0x1, P5 ;  /* 0x00005d0014134a11 */ /* 0x000fe400028f0c2b */
[----:B------:R-:W-:Y:S01]  /*07f0*/  @P1 IADD3 R23, R25, R23, RZ ;  /* 0x0000001719171210 */ /* 0x000fe20007ffe0ff */
[----:B------:R-:W-:Y:S01]  /*0800*/  @P6 IMAD.WIDE.U32 R16, R27, c[0x0][0x1c0], R16 ;  /* 0x000070001b106a25 */ /* 0x000fe200078e0010 */
[C---:B------:R-:W-:Y:S02]  /*0810*/  @P1 LEA R44, P5, R24.reuse, c[0x0][0x170], 0x1 ;  /* 0x00005c00182c1a11 */ /* 0x040fe400078a08ff */
[----:B------:R-:W-:Y:S02]  /*0820*/  MOV R20, RZ ;  /* 0x000000ff00147202 */ /* 0x000fe40000000f00 */
[----:B------:R-:W-:-:S02]  /*0830*/  @P1 LEA.HI.X R45, R24, c[0x0][0x174], R23, 0x1, P5 ;  /* 0x00005d00182d1a11 */ /* 0x000fc400028f0c17 */
[----:B------:R-:W-:Y:S02]  /*0840*/  @P6 IADD3 R17, R17, R21, RZ ;  /* 0x0000001511116210 */ /* 0x000fe40007ffe0ff */
[C---:B------:R-:W-:Y:S02]  /*0850*/  @P6 LEA R22, P5, R16.reuse, c[0x0][0x170], 0x1 ;  /* 0x00005c0010166a11 */ /* 0x040fe400078a08ff */
[----:B------:R-:W-:Y:S02]  /*0860*/  IADD3 R21, R11, 0x28, RZ ;  /* 0x000000280b157810 */ /* 0x000fe40007ffe0ff */
[----:B------:R-:W-:Y:S02]  /*0870*/  @P6 LEA.HI.X R23, R16, c[0x0][0x174], R17, 0x1, P5 ;  /* 0x00005d0010176a11 */ /* 0x000fe400028f0c11 */
[----:B------:R-:W-:Y:S02]  /*0880*/  ISETP.GE.U32.AND P5, PT, R21, c[0x0][0x1c8], PT ;  /* 0x0000720015007a0c */ /* 0x000fe40003fa6070 */
[----:B------:R-:W-:Y:S01]  /*0890*/  SHF.R.S32.HI R16, RZ, 0x1f, R21 ;  /* 0x0000001fff107819 */ /* 0x000fe20000011415 */
[----:B------:R0:W2:Y:S03]  /*08a0*/  @P6 LDG.E R20, [R22.64] ;  /* 0x0000000616146981 */ /* 0x0000a6000c1e1900 */
        /* <DEDUP_REMOVED lines=8> */
[C---:B------:R-:W-:Y:S02]  /*0930*/  @P5 LEA R26, P6, R16.reuse, c[0x0][0x170], 0x1 ;  /* 0x00005c00101a5a11 */ /* 0x040fe400078c08ff */
[----:B------:R-:W-:Y:S02]  /*0940*/  IADD3 R17, R11, 0x30, RZ ;  /* 0x000000300b117810 */ /* 0x000fe40007ffe0ff */
[----:B------:R-:W-:Y:S02]  /*0950*/  @P5 LEA.HI.X R27, R16, c[0x0][0x174], R21, 0x1, P6 ;  /* 0x00005d00101b5a11 */ /* 0x000fe400030f0c15 */
[----:B------:R-:W-:Y:S02]  /*0960*/  ISETP.GE.U32.AND P6, PT, R17, c[0x0][0x1c8], PT ;  /* 0x0000720011007a0c */ /* 0x000fe40003fc6070 */
[----:B------:R-:W-:-:S04]  /*0970*/  SHF.R.S32.HI R16, RZ, 0x1f, R17 ;  /* 0x0000001fff107819 */ /* 0x000fc80000011411 */
[----:B------:R-:W-:-:S04]  /*0980*/  ISETP.GE.AND.EX P6, PT, R16, c[0x0][0x1cc], PT, P6 ;  /* 0x0000730010007a0c */ /* 0x000fc80003fc6360 */
[----:B------:R-:W-:Y:S02]  /*0990*/  ISETP.LT.U32.AND P6, PT, R42, 0x188, !P6 ;  /* 0x000001882a00780c */ /* 0x000fe400077c1070 */
[----:B------:R-:W-:Y:S01]  /*09a0*/  MOV R21, RZ ;  /* 0x000000ff00157202 */ /* 0x000fe20000000f00 */
[----:B0-----:R-:W-:-:S05]  /*09b0*/  CS2R R22, SRZ ;  /* 0x0000000000167805 */ /* 0x001fca000001ff00 */
[----:B------:R0:W3:Y:S04]  /*09c0*/  @P2 LDG.E R21, [R14.64] ;  /* 0x000000060e152981 */ /* 0x0000e8000c1e1900 */
[----:B------:R-:W4:Y:S01]  /*09d0*/  @P1 LDG.E R22, [R44.64] ;  /* 0x000000062c161981 */ /* 0x000f22000c1e1900 */
[----:B------:R-:W-:-:S03]  /*09e0*/  @P6 IMAD R16, R16, c[0x0][0x1c0], RZ ;  /* 0x0000700010106a24 */ /* 0x000fc600078e02ff */
[----:B------:R1:W5:Y:S01]  /*09f0*/  @P5 LDG.E R23, [R26.64] ;  /* 0x000000061a175981 */ /* 0x000362000c1e1900 */
[----:B0-----:R-:W-:Y:S02]  /*0a00*/  @P6 MOV R14, R40 ;  /* 0x00000028000e6202 */ /* 0x001fe40000000f00 */
[----:B------:R-:W-:Y:S01]  /*0a10*/  @P6 MOV R15, R39 ;  /* 0x00000027000f6202 */ /* 0x000fe20000000f00 */
[----:B------:R-:W-:-:S04]  /*0a20*/  @P6 IMAD R25, R17, c[0x0][0x1c4], R16 ;  /* 0x0000710011196a24 */ /* 0x000fc800078e0210 */
[----:B------:R-:W-:-:S05]  /*0a30*/  @P6 IMAD.WIDE.U32 R14, R17, c[0x0][0x1c0], R14 ;  /* 0x00007000110e6a25 */ /* 0x000fca00078e000e */
[----:B------:R-:W-:Y:S02]  /*0a40*/  @P6 IADD3 R17, R15, R25, RZ ;  /* 0x000000190f116210 */ /* 0x000fe40007ffe0ff */
[----:B------:R-:W-:Y:S01]  /*0a50*/  @P6 LEA R16, P5, R14, c[0x0][0x170], 0x1 ;  /* 0x00005c000e106a11 */ /* 0x000fe200078a08ff */
[----:B------:R-:W-:-:S03]  /*0a60*/  CS2R R24, SRZ ;  /* 0x0000000000187805 */ /* 0x000fc6000001ff00 */
[----:B------:R-:W-:Y:S02]  /*0a70*/  @P6 LEA.HI.X R17, R14, c[0x0][0x174], R17, 0x1, P5 ;  /* 0x00005d000e116a11 */ /* 0x000fe400028f0c11 */
[----:B------:R-:W-:Y:S01]  /*0a80*/  ISETP.GE.U32.AND P5, PT, R29, c[0x0][0x1c8], PT ;  /* 0x000072001d007a0c */ /* 0x000fe20003fa6070 */
[----:B------:R0:W2:Y:S03]  /*0a90*/  @P3 LDG.E R24, [R12.64] ;  /* 0x000000060c183981 */ /* 0x0000a6000c1e1900 */
[----:B------:R-:W-:Y:S01]  /*0aa0*/  ISETP.GE.AND.EX P5, PT, R10, c[0x0][0x1cc], PT, P5 ;  /* 0x000073000a007a0c */ /* 0x000fe20003fa6350 */
[----:B------:R0:W5:Y:S03]  /*0ab0*/  @P4 LDG.E R25, [R18.64] ;  /* 0x0000000612194981 */ /* 0x000166000c1e1900 */
[----:B------:R-:W-:-:S02]  /*0ac0*/  ISETP.LT.U32.AND P5, PT, R42, 0x188, !P5 ;  /* 0x000001882a00780c */ /* 0x000fc40006fa1070 */
[----:B-1----:R-:W-:-:S06]  /*0ad0*/  MOV R26, RZ ;  /* 0x000000ff001a7202 */ /* 0x002fcc0000000f00 */
[----:B------:R1:W5:Y:S05]  /*0ae0*/  @P6 LDG.E R26, [R16.64] ;  /* 0x00000006101a6981 */ /* 0x00036a000c1e1900 */
[----:B------:R-:W-:Y:S01]  /*0af0*/  @P5 IMAD R14, R10, c[0x0][0x1c0], RZ ;  /* 0x000070000a0e5a24 */ /* 0x000fe200078e02ff */
[----:B------:R-:W-:-:S03]  /*0b00*/  @P5 MOV R15, R39 ;  /* 0x00000027000f5202 */ /* 0x000fc60000000f00 */
[----:B------:R-:W-:Y:S01]  /*0b10*/  @P5 IMAD R27, R29, c[0x0][0x1c4], R14 ;  /* 0x000071001d1b5a24 */ /* 0x000fe200078e020e */
[----:B------:R-:W-:-:S05]  /*0b20*/  @P5 MOV R14, R40 ;  /* 0x00000028000e5202 */ /* 0x000fca0000000f00 */
[----:B------:R-:W-:-:S05]  /*0b30*/  @P5 IMAD.WIDE.U32 R14, R29, c[0x0][0x1c0], R14 ;  /* 0x000070001d0e5a25 */ /* 0x000fca00078e000e */
[----:B0-----:R-:W-:Y:S02]  /*0b40*/  @P5 IADD3 R13, R15, R27, RZ ;  /* 0x0000001b0f0d5210 */ /* 0x001fe40007ffe0ff */
[C---:B------:R-:W-:Y:S02]  /*0b50*/  @P5 LEA R12, P6, R14.reuse, c[0x0][0x170], 0x1 ;  /* 0x00005c000e0c5a11 */ /* 0x040fe400078c08ff */
[----:B------:R-:W-:Y:S02]  /*0b60*/  MOV R27, RZ ;  /* 0x000000ff001b7202 */ /* 0x000fe40000000f00 */
[----:B------:R-:W-:-:S05]  /*0b70*/  @P5 LEA.HI.X R13, R14, c[0x0][0x174], R13, 0x1, P6 ;  /* 0x00005d000e0d5a11 */ /* 0x000fca00030f0c0d */
[----:B------:R4:W5:Y:S01]  /*0b80*/  @P5 LDG.E R27, [R12.64] ;  /* 0x000000060c1b5981 */ /* 0x000962000c1e1900 */
[C---:B------:R-:W-:Y:S02]  /*0b90*/  ISETP.GE.AND P5, PT, R3.reuse, R34, PT ;  /* 0x000000220300720c */ /* 0x040fe40003fa6270 */
[----:B------:R-:W-:Y:S01]  /*0ba0*/  ISETP.NE.AND P6, PT, R3, RZ, PT ;  /* 0x000000ff0300720c */ /* 0x000fe20003fc5270 */
[----:B------:R-:W-:Y:S01]  /*0bb0*/  BSSY B0, `(.L_x_3790) ;  /* 0x000007a000007945 */ /* 0x000fe20003800000 */
[--C-:B---3--:R-:W-:Y:S02]  /*0bc0*/  PRMT R15, RZ, 0x7610, R21.reuse ;  /* 0x00007610ff0f7816 */ /* 0x108fe40000000015 */
[--C-:B----4-:R-:W-:Y:S02]  /*0bd0*/  PRMT R13, RZ, 0x7610, R22.reuse ;  /* 0x00007610ff0d7816 */ /* 0x110fe40000000016 */
[----:B------:R-:W-:Y:S02]  /*0be0*/  PRMT R12, RZ, 0x5410, R22 ;  /* 0x00005410ff0c7816 */ /* 0x000fe40000000016 */
[----:B-1----:R-:W-:Y:S01]  /*0bf0*/  PRMT R16, RZ, 0x5410, R21 ;  /* 0x00005410ff107816 */ /* 0x002fe20000000015 */
[----:B------:R-:W-:-:S02]  /*0c00*/  FMUL.FTZ R17, R13, R13 ;  /* 0x0000000d0d117220 */ /* 0x000fc40000410000 */
[C---:B------:R-:W-:Y:S02]  /*0c10*/  FADD.FTZ R14, R12.reuse, R13 ;  /* 0x0000000d0c0e7221 */ /* 0x040fe40000010000 */
[----:B------:R-:W-:Y:S02]  /*0c20*/  FMUL.FTZ R19, R15, R15 ;  /* 0x0000000f0f137220 */ /* 0x000fe40000410000 */
[----:B------:R-:W-:Y:S02]  /*0c30*/  FFMA.FTZ R17, R12, R12, R17 ;  /* 0x0000000c0c117223 */ /* 0x000fe40000010011 */
[C---:B------:R-:W-:Y:S02]  /*0c40*/  FADD.FTZ R18, R16.reuse, R15 ;  /* 0x0000000f10127221 */ /* 0x040fe40000010000 */
[----:B------:R-:W-:Y:S02]  /*0c50*/  FADD.FTZ R15, RZ, R14 ;  /* 0x0000000eff0f7221 */ /* 0x000fe40000010000 */
[----:B------:R-:W-:-:S02]  /*0c60*/  FFMA.FTZ R14, R16, R16, R19 ;  /* 0x00000010100e7223 */ /* 0x000fc40000010013 */
[----:B------:R-:W-:Y:S02]  /*0c70*/  FADD.FTZ R17, RZ, R17 ;  /* 0x00000011ff117221 */ /* 0x000fe40000010000 */
[----:B------:R-:W-:Y:S02]  /*0c80*/  FADD.FTZ R15, R15, R18 ;  /* 0x000000120f0f7221 */ /* 0x000fe40000010000 */
[----:B------:R-:W-:Y:S01]  /*0c90*/  FADD.FTZ R17, R17, R14 ;  /* 0x0000000e11117221 */ /* 0x000fe20000010000 */
[--C-:B--2---:R-:W-:Y:S02]  /*0ca0*/  PRMT R12, RZ, 0x5410, R24.reuse ;  /* 0x00005410ff0c7816 */ /* 0x104fe40000000018 */
[----:B------:R-:W-:Y:S02]  /*0cb0*/  PRMT R13, RZ, 0x7610, R24 ;  /* 0x00007610ff0d7816 */ /* 0x000fe40000000018 */
[----:B-----5:R-:W-:-:S03]  /*0cc0*/  PRMT R14, RZ, 0x7610, R25 ;  /* 0x00007610ff0e7816 */ /* 0x020fc60000000019 */
[----:B------:R-:W-:Y:S02]  /*0cd0*/  FMUL.FTZ R19, R13, R13 ;  /* 0x0000000d0d137220 */ /* 0x000fe40000410000 */
[----:B------:R-:W-:Y:S01]  /*0ce0*/  FADD.FTZ R16, R12, R13 ;  /* 0x0000000d0c107221 */ /* 0x000fe20000010000 */
[----:B------:R-:W-:-:S03]  /*0cf0*/  PRMT R13, RZ, 0x5410, R25 ;  /* 0x00005410ff0d7816 */ /* 0x000fc60000000019 */
[----:B------:R-:W-:Y:S02]  /*0d00*/  FADD.FTZ R15, R15, R16 ;  /* 0x000000100f0f7221 */ /* 0x000fe40000010000 */
        /* <DEDUP_REMOVED lines=26> */
[----:B------:R-:W-:Y:S01]  /*0eb0*/  PRMT R13, RZ, 0x7610, R27 ;  /* 0x00007610ff0d7816 */ /* 0x000fe2000000001b */
        /* <DEDUP_REMOVED lines=73> */
.L_x_3791:
[----:B------:R-:W-:Y:S05]  /*1350*/  BSYNC B0 ;  /* 0x0000000000007941 */ /* 0x000fea0003800000 */
.L_x_3790:
        /* <DEDUP_REMOVED lines=24> */
.L_x_3794:
[----:B------:R-:W2:Y:S01]  /*14e0*/  LDG.E.STRONG.GPU R14, [R12.64] ;  /* 0x000000060c0e7981 */ /* 0x000ea2000c1ef900 */
[----:B------:R-:W-:Y:S01]  /*14f0*/  YIELD ;  /* 0x0000000000007946 */ /* 0x000fe20003800000 */
[----:B--2---:R-:W-:Y:S01]  /*1500*/  ISETP.NE.AND P6, PT, R14, R15, PT ;  /* 0x0000000f0e00720c */ /* 0x004fe20003fc5270 */
[----:B------:R-:W-:-:S12]  /*1510*/  CCTL.IVALL ;  /* 0x00000000ff00798f */ /* 0x000fd80002000000 */
[----:B------:R-:W-:Y:S05]  /*1520*/  @P6 BRA `(.L_x_3794) ;  /* 0xffffffb000006947 */ /* 0x000fea000383ffff */
.L_x_3793:
        /* <DEDUP_REMOVED lines=20> */
.L_x_3798:
        /* <DEDUP_REMOVED lines=115> */
.L_x_3797:
[----:B------:R-:W-:-:S13]  /*1da0*/  ISETP.GT.AND P6, PT, R14, 0x4, PT ;  /* 0x000000040e00780c */ /* 0x000fda0003fc4270 */
[----:B------:R-:W-:Y:S05]  /*1db0*/  @!P6 BRA `(.L_x_3799) ;  /* 0x000003c00000e947 */ /* 0x000fea0003800000 */
[----:B------:R-:W-:-:S13]  /*1dc0*/  ISETP.EQ.OR P6, PT, R15, R4, P5 ;  /* 0x000000040f00720c */ /* 0x000fda0002fc2670 */
[----:B------:R-:W-:-:S04]  /*1dd0*/  @!P6 IMAD R19, R15, c[0x0][0x10], R5 ;  /* 0x000004000f13ea24 */ /* 0x000fc800078e0205 */
[----:B------:R-:W-:-:S05]  /*1de0*/  @!P6 IMAD.WIDE.U32 R18, R19, 0x8, R42 ;  /* 0x000000081312e825 */ /* 0x000fca00078e002a */
[----:B------:R-:W2:Y:S01]  /*1df0*/  @!P6 LDG.E.64 R12, [R18.64] ;  /* 0x00000006120ce981 */ /* 0x000ea2000c1e1b00 */
[----:B------:R-:W-:Y:S01]  /*1e00*/  IADD3 R45, R15, 0x1, RZ ;  /* 0x000000010f2d7810 */ /* 0x000fe20007ffe0ff */
[----:B0-2---:R-:W-:Y:S02]  /*1e10*/  @!P6 FADD.FTZ R16, R16, R12 ;  /* 0x0000000c1010e221 */ /* 0x005fe40000010000 */
        /* <DEDUP_REMOVED lines=54> */
.L_x_3799:
[----:B------:R-:W-:-:S04]  /*2180*/  ISETP.NE.AND P6, PT, R18, RZ, PT ;  /* 0x000000ff1200720c */ /* 0x000fc80003fc5270 */
[----:B------:R-:W-:-:S13]  /*2190*/  ISETP.NE.OR P6, PT, R14, RZ, P6 ;  /* 0x000000ff0e00720c */ /* 0x000fda00037c5670 */
[----:B------:R-:W-:Y:S05]  /*21a0*/  @!P6 BRA `(.L_x_3795) ;  /* 0x000001f00000e947 */ /* 0x000fea0003800000 */
.L_x_3796:
        /* <DEDUP_REMOVED lines=31> */
.L_x_3795:
        /* <DEDUP_REMOVED lines=14> */
.L_x_3801:
[----:B------:R-:W-:Y:S05]  /*2480*/  BSYNC B0 ;  /* 0x0000000000007941 */ /* 0x000fea0003800000 */
.L_x_3800:
        /* <DEDUP_REMOVED lines=16> */
[----:B------:R-:W-:-:S03]  /*2590*/  @!P6 FADD.FTZ R17, R17, R13 ;  /* 0x0000000d1111e221 */ /* 0x000fc60000010000 */
.L_x_3792:
[----:B------:R-:W-:Y:S01]  /*25a0*/  @P0 MOV R43, 0x8 ;  /* 0x00000008002b0802 */ /* 0x000fe20000000f00 */
[----:B------:R-:W-:Y:S01]  /*25b0*/  @P0 FMUL.FTZ R13, R17, c[0x0][0x1f4] ;  /* 0x00007d00110d0a20 */ /* 0x000fe20000410000 */
[----:B------:R-:W-:Y:S01]  /*25c0*/  @!P5 STS.64 [0x80], R16 ;  /* 0x00008010ff00d388 */ /* 0x000fe20000000a00 */
[----:B------:R-:W-:Y:S01]  /*25d0*/  @P0 FMUL.FTZ R12, R16, c[0x0][0x1f4] ;  /* 0x00007d00100c0a20 */ /* 0x000fe20000410000 */
[----:B------:R-:W-:Y:S01]  /*25e0*/  HFMA2.MMA R14, -RZ, RZ, 0, 1.1920928955078125e-07 ;  /* 0x00000002ff0e7435 */ /* 0x000fe200000001ff */
[----:B------:R-:W-:Y:S01]  /*25f0*/  @P0 IMAD.WIDE R42, R0, R43, c[0x0][0x168] ;  /* 0x00005a00002a0625 */ /* 0x000fe200078e022b */
[----:B------:R-:W-:-:S04]  /*2600*/  IADD3 R37, R36, R37, RZ ;  /* 0x0000002524257210 */ /* 0x000fc80007ffe0ff */
[----:B------:R1:W-:Y:S04]  /*2610*/  @P0 STG.E.64 [R42.64], R12 ;  /* 0x0000000c2a000986 */ /* 0x0003e8000c101b06 */
[----:B------:R-:W-:-:S04]  /*2620*/  IMAD.WIDE R44, R37, R14, c[0x0][0x178] ;  /* 0x00005e00252c7625 */ /* 0x000fc800078e020e */
[----:B-1----:R-:W-:Y:S01]  /*2630*/  IMAD.WIDE R42, R37, R14, c[0x0][0x180] ;  /* 0x00006000252a7625 */ /* 0x002fe200078e020e */
[----:B------:R-:W-:Y:S06]  /*2640*/  BAR.SYNC.DEFER_BLOCKING 0x0 ;  /* 0x0000000000007b1d */ /* 0x000fec0000010000 */
[----:B------:R1:W2:Y:S04]  /*2650*/  LDG.E.U16 R37, [R44.64] ;  /* 0x000000062c257981 */ /* 0x0002a8000c1e1500 */
[----:B------:R-:W3:Y:S04]  /*2660*/  LDG.E.U16 R19, [R42.64] ;  /* 0x000000062a137981 */ /* 0x000ee8000c1e1500 */
[----:B------:R-:W4:Y:S04]  /*2670*/  LDG.E.U16 R12, [R42.64+0x2] ;  /* 0x000002062a0c7981 */ /* 0x000f28000c1e1500 */
[----:B-1----:R-:W5:Y:S04]  /*2680*/  LDG.E.U16 R44, [R44.64+0x2] ;  /* 0x000002062c2c7981 */ /* 0x002f68000c1e1500 */
[----:B------:R-:W1:Y:S01]  /*2690*/  LDS.64 R14, [0x80] ;  /* 0x00008000ff0e7984 */ /* 0x000e620000000a00 */
[----:B0-----:R-:W-:-:S03]  /*26a0*/  MOV R17, 0x3f800000 ;  /* 0x3f80000000117802 */ /* 0x001fc60000000f00 */
[----:B------:R-:W0:Y:S01]  /*26b0*/  S2R R16, SR_TID.X ;  /* 0x0000000000107919 */ /* 0x000e220000002100 */
[----:B-1----:R-:W-:-:S04]  /*26c0*/  FMUL.FTZ R18, R14, c[0x0][0x1f4] ;  /* 0x00007d000e127a20 */ /* 0x002fc80000410000 */
[----:B------:R-:W-:-:S04]  /*26d0*/  FMUL.FTZ R14, R18, R18 ;  /* 0x00000012120e7220 */ /* 0x000fc80000410000 */
[----:B------:R-:W-:-:S05]  /*26e0*/  FFMA.FTZ R14, R15, c[0x0][0x1f4], -R14 ;  /* 0x00007d000f0e7a23 */ /* 0x000fca000001080e */
[----:B------:R-:W-:Y:S02]  /*26f0*/  FSETP.GTU.FTZ.AND P5, PT, R14, RZ, PT ;  /* 0x000000ff0e00720b */ /* 0x000fe40003fbc000 */
[----:B------:R-:W-:-:S11]  /*2700*/  PRMT R13, RZ, 0x7610, R22 ;  /* 0x00007610ff0d7816 */ /* 0x000fd60000000016 */
[----:B------:R-:W-:-:S04]  /*2710*/  @P5 FADD.FTZ R14, R14, c[0x0][0x188] ;  /* 0x000062000e0e5621 */ /* 0x000fc80000010000 */
[----:B------:R-:W1:Y:S01]  /*2720*/  @P5 MUFU.RSQ R17, R14 ;  /* 0x0000000e00115308 */ /* 0x000e620000001400 */
[----:B------:R-:W-:Y:S02]  /*2730*/  PRMT R15, RZ, 0x5410, R22 ;  /* 0x00005410ff0f7816 */ /* 0x000fe40000000016 */
[----:B------:R-:W-:Y:S01]  /*2740*/  ISETP.NE.AND P6, PT, RZ, UR5, PT ;  /* 0x00000005ff007c0c */ /* 0x000fe2000bfc5270 */
[--C-:B------:R-:W-:Y:S02]  /*2750*/  FADD.FTZ R13, R13, -R18.reuse ;  /* 0x800000120d0d7221 */ /* 0x100fe40000010000 */
[----:B------:R-:W-:Y:S02]  /*2760*/  FADD.FTZ R22, R15, -R18 ;  /* 0x800000120f167221 */ /* 0x000fe40000010000 */
[-C--:B-1----:R-:W-:Y:S02]  /*2770*/  FMUL.FTZ R15, R13, R17.reuse ;  /* 0x000000110d0f7220 */ /* 0x082fe40000410000 */
[----:B------:R-:W-:Y:S01]  /*2780*/  FMUL.FTZ R13, R22, R17 ;  /* 0x00000011160d7220 */ /* 0x000fe20000410000 */
[----:B--2---:R-:W-:-:S02]  /*2790*/  PRMT R37, RZ, 0x5410, R37 ;  /* 0x00005410ff257816 */ /* 0x004fc40000000025 */
[----:B---3--:R-:W-:Y:S02]  /*27a0*/  PRMT R22, RZ, 0x5410, R19 ;  /* 0x00005410ff167816 */ /* 0x008fe40000000013 */
[----:B----4-:R-:W-:Y:S02]  /*27b0*/  PRMT R19, RZ, 0x5410, R12 ;  /* 0x00005410ff137816 */ /* 0x010fe4000000000c */
[----:B-----5:R-:W-:Y:S01]  /*27c0*/  PRMT R42, RZ, 0x5410, R44 ;  /* 0x00005410ff2a7816 */ /* 0x020fe2000000002c */
[----:B------:R-:W-:-:S04]  /*27d0*/  FFMA.FTZ R14, R37, R13, R22 ;  /* 0x0000000d250e7223 */ /* 0x000fc80000010016 */
        /* <DEDUP_REMOVED lines=12> */
.L_x_3802:
        /* <DEDUP_REMOVED lines=12> */
.L_x_3804:
[----:B------:R-:W-:Y:S05]  /*2960*/  BSYNC B0 ;  /* 0x0000000000007941 */ /* 0x000fea0003800000 */
.L_x_3803:
[--C-:B------:R-:W-:Y:S01]  /*2970*/  PRMT R11, RZ, 0x5410, R21.reuse ;  /* 0x00005410ff0b7816 */ /* 0x100fe20000000015 */
[----:B------:R-:W-:Y:S01]  /*2980*/  IMAD.WIDE.U32 R12, R16, 0x5397829d, RZ ;  /* 0x5397829d100c7825 */ /* 0x000fe200078e00ff */
[----:B------:R-:W-:-:S03]  /*2990*/  PRMT R21, RZ, 0x7610, R21 ;  /* 0x00007610ff157816 */ /* 0x000fc60000000015 */
[--C-:B------:R-:W-:Y:S01]  /*29a0*/  FADD.FTZ R12, R11, -R18.reuse ;  /* 0x800000120b0c7221 */ /* 0x100fe20000010000 */
[----:B------:R-:W-:Y:S01]  /*29b0*/  SHF.R.U32.HI R11, RZ, 0x4, R13 ;  /* 0x00000004ff0b7819 */ /* 0x000fe2000001160d */
[----:B------:R-:W-:Y:S01]  /*29c0*/  FADD.FTZ R14, R21, -R18 ;  /* 0x80000012150e7221 */ /* 0x000fe20000010000 */
[----:B------:R-:W-:Y:S01]  /*29d0*/  PRMT R21, RZ, 0x5410, R24 ;  /* 0x00005410ff157816 */ /* 0x000fe20000000018 */
[-C--:B------:R-:W-:Y:S02]  /*29e0*/  FMUL.FTZ R12, R12, R17.reuse ;  /* 0x000000110c0c7220 */ /* 0x080fe40000410000 */
[----:B------:R-:W-:Y:S02]  /*29f0*/  FMUL.FTZ R14, R14, R17 ;  /* 0x000000110e0e7220 */ /* 0x000fe40000410000 */
        /* <DEDUP_REMOVED lines=13> */
.L_x_3805:
        /* <DEDUP_REMOVED lines=12> */
.L_x_3807:
[----:B------:R-:W-:Y:S05]  /*2b90*/  BSYNC B0 ;  /* 0x0000000000007941 */ /* 0x000fea0003800000 */
.L_x_3806:
[----:B------:R-:W-:Y:S01]  /*2ba0*/  PRMT R13, RZ, 0x7610, R24 ;  /* 0x00007610ff0d7816 */ /* 0x000fe20000000018 */
[--C-:B------:R-:W-:Y:S01]  /*2bb0*/  FADD.FTZ R12, R21, -R18.reuse ;  /* 0x80000012150c7221 */ /* 0x100fe20000010000 */
[----:B0-----:R-:W-:Y:S01]  /*2bc0*/  PRMT R15, RZ, 0x5410, R25 ;  /* 0x00005410ff0f7816 */ /* 0x001fe20000000019 */
[----:B------:R-:W-:Y:S01]  /*2bd0*/  IMAD R24, R4, c[0x0][0x1e4], R11 ;  /* 0x0000790004187a24 */ /* 0x000fe200078e020b */
[----:B------:R-:W-:Y:S01]  /*2be0*/  PRMT R25, RZ, 0x7610, R25 ;  /* 0x00007610ff197816 */ /* 0x000fe20000000019 */
[--C-:B------:R-:W-:Y:S02]  /*2bf0*/  FADD.FTZ R14, R13, -R18.reuse ;  /* 0x800000120d0e7221 */ /* 0x100fe40000010000 */
[--C-:B------:R-:W-:Y:S02]  /*2c00*/  FADD.FTZ R44, R15, -R18.reuse ;  /* 0x800000120f2c7221 */ /* 0x100fe40000010000 */
[----:B------:R-:W-:Y:S02]  /*2c10*/  FADD.FTZ R21, R25, -R18 ;  /* 0x8000001219157221 */ /* 0x000fe40000010000 */
[----:B------:R-:W-:-:S02]  /*2c20*/  FMUL.FTZ R12, R12, R17 ;  /* 0x000000110c0c7220 */ /* 0x000fc40000410000 */
        /* <DEDUP_REMOVED lines=16> */
.L_x_3808:
        /* <DEDUP_REMOVED lines=12> */
.L_x_3810:
[----:B------:R-:W-:Y:S05]  /*2df0*/  BSYNC B0 ;  /* 0x0000000000007941 */ /* 0x000fea0003800000 */
.L_x_3809:
        /* <DEDUP_REMOVED lines=14> */
.L_x_3811:
        /* <DEDUP_REMOVED lines=12> */
.L_x_3813:
[----:B------:R-:W-:Y:S05]  /*2fa0*/  BSYNC B0 ;  /* 0x0000000000007941 */ /* 0x000fea0003800000 */
.L_x_3812:
        /* <DEDUP_REMOVED lines=24> */
.L_x_3814:
        /* <DEDUP_REMOVED lines=12> */
.L_x_3816:
[----:B------:R-:W-:Y:S05]  /*31f0*/  BSYNC B0 ;  /* 0x0000000000007941 */ /* 0x000fea0003800000 */
.L_x_3815:
[--C-:B------:R-:W-:Y:S02]  /*3200*/  PRMT R11, RZ, 0x5410, R23.reuse ;  /* 0x00005410ff0b7816 */ /* 0x100fe40000000017 */
[----:B------:R-:W-:Y:S02]  /*3210*/  PRMT R23, RZ, 0x7610, R23 ;  /* 0x00007610ff177816 */ /* 0x000fe40000000017 */
[----:B------:R-:W-:Y:S01]  /*3220*/  ISETP.GE.U32.AND P5, PT, R21, c[0x0][0x1c8], PT ;  /* 0x0000720015007a0c */ /* 0x000fe20003fa6070 */
[--C-:B0-----:R-:W-:Y:S01]  /*3230*/  FADD.FTZ R14, R11, -R18.reuse ;  /* 0x800000120b0e7221 */ /* 0x101fe20000010000 */
        /* <DEDUP_REMOVED lines=20> */
.L_x_3817:
        /* <DEDUP_REMOVED lines=12> */
.L_x_3819:
[----:B------:R-:W-:Y:S05]  /*3440*/  BSYNC B0 ;  /* 0x0000000000007941 */ /* 0x000fea0003800000 */
.L_x_3818:
        /* <DEDUP_REMOVED lines=23> */
.L_x_3820:
        /* <DEDUP_REMOVED lines=12> */
.L_x_3822:
[----:B------:R-:W-:Y:S05]  /*3680*/  BSYNC B0 ;  /* 0x0000000000007941 */ /* 0x000fea0003800000 */
.L_x_3821:
[--C-:B------:R-:W-:Y:S02]  /*3690*/  PRMT R11, RZ, 0x5410, R27.reuse ;  /* 0x00005410ff0b7816 */ /* 0x100fe4000000001b */
[----:B------:R-:W-:Y:S02]  /*36a0*/  PRMT R27, RZ, 0x7610, R27 ;  /* 0x00007610ff1b7816 */ /* 0x000fe4000000001b */
        /* <DEDUP_REMOVED lines=20> */
.L_x_3823:
[----:B------:R-:W-:Y:S01]  /*37f0*/  BSSY B0, `(.L_x_3824) ;  /* 0x000000c000007945 */ /* 0x000fe20003800000 */
        /* <DEDUP_REMOVED lines=11> */
.L_x_3825:
[----:B------:R-:W-:Y:S05]  /*38b0*/  BSYNC B0 ;  /* 0x0000000000007941 */ /* 0x000fea0003800000 */
.L_x_3824:
[----:B------:R-:W-:Y:S02]  /*38c0*/  IADD3 R0, R0, c[0x0][0x10], RZ ;  /* 0x0000040000007a10 */ /* 0x000fe40007ffe0ff */
[----:B------:R-:W-:Y:S02]  /*38d0*/  IADD3 R2, R2, 0x1, RZ ;  /* 0x0000000102027810 */ /* 0x000fe40007ffe0ff */
[----:B------:R-:W-:-:S13]  /*38e0*/  ISETP.GE.AND P5, PT, R0, UR4, PT ;  /* 0x0000000400007c0c */ /* 0x000fda000bfa6270 */
[----:B------:R-:W-:Y:S01]  /*38f0*/  @P5 CALL.REL.NOINC `(.L_x_3826) ;  /* 0x0000001000005944 */ /* 0x000fe20003c00000 */
[----:B------:R-:W-:Y:S05]  /*3900*/  BRA `(.L_x_3827) ;  /* 0xffffca1000007947 */ /* 0x000fea000383ffff */
.L_x_3826:
[----:B------:R-:W-:Y:S05]  /*3910*/  EXIT ;  /* 0x000000000000794d */ /* 0x000fea0003800000 */
.L_x_3828:
        /* <DEDUP_REMOVED lines=14> */
.L_x_5646:


//--------------------- .text._Z35group_norm_nhwc_fwd_one_pass_kernelI11Bf16IOBf16WLi128ELi98ELi392EEv26Group_norm_nhwc_fwd_params --------------------------
	.section	.text._Z35group_norm_nhwc_fwd_one_pass_kernelI11Bf16IOBf16WLi128ELi98ELi392EEv26Group_norm_nhwc_fwd_params,"ax",@progbits
	.sectioninfo	@"SHI_REGISTERS=72"
	.align	128
        .global         _Z35group_norm_nhwc_fwd_one_pass_kernelI11Bf16IOBf16WLi128ELi98ELi392EEv26Group_norm_nhwc_fwd_params
        .type           _Z35group_norm_nhwc_fwd_one_pass_kernelI11Bf16IOBf16WLi128ELi98ELi392EEv26Group_norm_nhwc_fwd_params,@function
        .size           _Z35group_norm_nhwc_fwd_one_pass_kernelI11Bf16IOBf16WLi128ELi98ELi392EEv26Group_norm_nhwc_fwd_params,(.L_x_5647 - _Z35group_norm_nhwc_fwd_one_pass_kernelI11Bf16IOBf16WLi128ELi98ELi392EEv26Group_norm_nhwc_fwd_params)
        .other          _Z35group_norm_nhwc_fwd_one_pass_kernelI11Bf16IOBf16WLi128ELi98ELi392EEv26Group_norm_nhwc_fwd_params,@"STO_CUDA_ENTRY STV_DEFAULT"
_Z35group_norm_nhwc_fwd_one_pass_kernelI11Bf16IOBf16WLi128ELi98ELi392EEv26Group_norm_nhwc_fwd_params:
.text._Z35group_norm_nhwc_fwd_one_pass_kernelI11Bf16IOBf16WLi128ELi98ELi392EEv26Group_norm_nhwc_fwd_params:
        /* <DEDUP_REMOVED lines=73> */
.L_x_3887:
        /* <DEDUP_REMOVED lines=135> */
[----:B------:R-:W-:Y:S02]  /*0d00*/  @!P6 IMAD R21, R40, c[0x0][0x1c4], R15 ;  /* 0x000071002815ea24 */ /* 0x000fe400078e020f */
[----:B------:R-:W-:-:S04]  /*0d10*/  @!P6 IMAD.MOV.U32 R15, RZ, RZ, R29 ;  /* 0x000000ffff0fe224 */ /* 0x000fc800078e001d */
        /* <DEDUP_REMOVED lines=52> */
[----:B0-----:R-:W-:-:S11]  /*1060*/  SHF.R.S32.HI R45, RZ, 0x1f, R10 ;  /* 0x0000001fff2d7819 */ /* 0x001fd6000001140a */
[----:B------:R0:W2:Y:S01]  /*1070*/  @P5 LDG.E R23, [R24.64] ;  /* 0x0000000618175981 */ /* 0x0000a2000c1e1900 */
[----:B------:R-:W-:-:S04]  /*1080*/  ISETP.GE.U32.AND P5, PT, R10, c[0x0][0x1c8], PT ;  /* 0x000072000a007a0c */ /* 0x000fc80003fa6070 */
[----:B------:R-:W-:-:S04]  /*1090*/  ISETP.GE.AND.EX P5, PT, R45, c[0x0][0x1cc], PT, P5 ;  /* 0x000073002d007a0c */ /* 0x000fc80003fa6350 */
[----:B------:R-:W-:Y:S02]  /*10a0*/  ISETP.GT.U32.OR P5, PT, R54, 0x187, P5 ;  /* 0x000001873600780c */ /* 0x000fe40002fa4470 */
[----:B------:R-:W-:Y:S02]  /*10b0*/  LOP3.LUT P6, RZ, R12, 0x4, RZ, 0xc0, !PT ;  /* 0x000000040cff7812 */ /* 0x000fe400078cc0ff */
[----:B0-----:R-:W-:-:S09]  /*10c0*/  MOV R24, RZ ;  /* 0x000000ff00187202 */ /* 0x001fd20000000f00 */
[----:B------:R-:W-:Y:S01]  /*10d0*/  @!P5 IMAD R47, R45, c[0x0][0x1c0], RZ ;  /* 0x000070002d2fda24 */ /* 0x000fe200078e02ff */
[----:B------:R-:W-:Y:S01]  /*10e0*/  @!P5 MOV R46, R30 ;  /* 0x0000001e002ed202 */ /* 0x000fe20000000f00 */
[----:B------:R0:W3:Y:S02]  /*10f0*/  @P6 LDG.E R24, [R26.64] ;  /* 0x000000061a186981 */ /* 0x0000e4000c1e1900 */
[----:B------:R-:W-:Y:S01]  /*1100*/  @!P5 IMAD R25, R10, c[0x0][0x1c4], R47 ;  /* 0x000071000a19da24 */ /* 0x000fe200078e022f */
[----:B------:R-:W-:-:S05]  /*1110*/  @!P5 MOV R47, R29 ;  /* 0x0000001d002fd202 */ /* 0x000fca0000000f00 */
[----:B------:R-:W-:-:S05]  /*1120*/  @!P5 IMAD.WIDE.U32 R46, R10, c[0x0][0x1c0], R46 ;  /* 0x000070000a2eda25 */ /* 0x000fca00078e002e */
[----:B------:R-:W-:Y:S02]  /*1130*/  @!P5 IADD3 R25, R47, R25, RZ ;  /* 0x000000192f19d210 */ /* 0x000fe40007ffe0ff */
[----:B0-----:R-:W-:-:S04]  /*1140*/  @!P5 LEA R26, P6, R46, c[0x0][0x170], 0x1 ;  /* 0x00005c002e1ada11 */ /* 0x001fc800078c08ff */
[----:B------:R-:W-:Y:S02]  /*1150*/  @!P5 LEA.HI.X R27, R46, c[0x0][0x174], R25, 0x1, P6 ;  /* 0x00005d002e1bda11 */ /* 0x000fe400030f0c19 */
[----:B------:R-:W-:Y:S02]  /*1160*/  MOV R25, RZ ;  /* 0x000000ff00197202 */ /* 0x000fe40000000f00 */
[----:B------:R-:W-:-:S04]  /*1170*/  SHF.R.S32.HI R44, RZ, 0x1f, R11 ;  /* 0x0000001fff2c7819 */ /* 0x000fc8000001140b */
        /* <DEDUP_REMOVED lines=9> */
[----:B0-----:R-:W-:Y:S01]  /*1210*/  @!P5 MOV R33, R29 ;  /* 0x0000001d0021d202 */ /* 0x001fe20000000f00 */
[----:B------:R-:W-:-:S04]  /*1220*/  @!P5 IMAD.MOV.U32 R32, RZ, RZ, R30 ;  /* 0x000000ffff20d224 */ /* 0x000fc800078e001e */
[----:B------:R-:W-:-:S04]  /*1230*/  @!P5 IMAD.WIDE.U32 R32, R11, c[0x0][0x1c0], R32 ;  /* 0x000070000b20da25 */ /* 0x000fc800078e0020 */
[----:B-1----:R-:W-:-:S05]  /*1240*/  @!P5 IMAD R42, R11, c[0x0][0x1c4], R46 ;  /* 0x000071000b2ada24 */ /* 0x002fca00078e022e */
        /* <DEDUP_REMOVED lines=12> */
[----:B------:R2:W4:Y:S02]  /*1310*/  @P4 LDG.E R37, [R16.64] ;  /* 0x0000000610254981 */ /* 0x000524000c1e1900 */
[----:B--2---:R-:W-:Y:S02]  /*1320*/  PRMT R16, RZ, 0x5410, R23 ;  /* 0x00005410ff107816 */ /* 0x004fe40000000017 */
[--C-:B---3--:R-:W-:Y:S02]  /*1330*/  PRMT R38, RZ, 0x5410, R35.reuse ;  /* 0x00005410ff267816 */ /* 0x108fe40000000023 */
[----:B------:R-:W-:-:S05]  /*1340*/  PRMT R17, RZ, 0x7610, R35 ;  /* 0x00007610ff117816 */ /* 0x000fca0000000023 */
[----:B------:R-:W-:Y:S02]  /*1350*/  FMUL.FTZ R47, R17, R17 ;  /* 0x00000011112f7220 */ /* 0x000fe40000410000 */
[C---:B-1----:R-:W-:Y:S01]  /*1360*/  FADD.FTZ R43, R38.reuse, R17 ;  /* 0x00000011262b7221 */ /* 0x042fe20000010000 */
        /* <DEDUP_REMOVED lines=94> */
[----:B------:R-:W-:Y:S01]  /*1950*/  FADD.FTZ R18, R18, R19 ;  /* 0x0000001312127221 */ /* 0x000fe20000010000 */
[----:B------:R-:W-:-:S03]  /*1960*/  MOV R46, 0xffffffe0 ;  /* 0xffffffe0002e7802 */ /* 0x000fc60000000f00 */
[----:B------:R-:W-:Y:S02]  /*1970*/  FADD.FTZ R19, R17, R38 ;  /* 0x0000002611137221 */ /* 0x000fe40000010000 */
[----:B------:R-:W-:Y:S01]  /*1980*/  FMUL.FTZ R38, R38, R38 ;  /* 0x0000002626267220 */ /* 0x000fe20000410000 */
[----:B------:R-:W-:Y:S01]  /*1990*/  ISETP.GT.AND P5, PT, R54, 0x17f, PT ;  /* 0x0000017f3600780c */ /* 0x000fe20003fa4270 */
[----:B------:R-:W-:Y:S02]  /*19a0*/  IMAD R46, R5, R46, 0x187 ;  /* 0x00000187052e7424 */ /* 0x000fe400078e022e */
[----:B------:R-:W-:Y:S01]  /*19b0*/  FFMA.FTZ R17, R17, R17, R38 ;  /* 0x0000001111117223 */ /* 0x000fe20000010026 */
[--C-:B------:R-:W-:Y:S02]  /*19c0*/  PRMT R38, RZ, 0x7610, R32.reuse ;  /* 0x00007610ff267816 */ /* 0x100fe40000000020 */
[----:B------:R-:W-:Y:S01]  /*19d0*/  SEL R42, R46, 0x1f, P5 ;  /* 0x0000001f2e2a7807 */ /* 0x000fe20002800000 */
[----:B------:R-:W-:Y:S01]  /*19e0*/  FADD.FTZ R16, R16, R17 ;  /* 0x0000001110107221 */ /* 0x000fe20000010000 */
[----:B------:R-:W-:Y:S01]  /*19f0*/  PRMT R17, RZ, 0x5410, R32 ;  /* 0x00005410ff117816 */ /* 0x000fe20000000020 */
[----:B------:R-:W-:-:S02]  /*1a00*/  FMUL.FTZ R46, R38, R38 ;  /* 0x00000026262e7220 */ /* 0x000fc40000410000 */
[----:B------:R-:W-:Y:S02]  /*1a10*/  FADD.FTZ R18, R18, R19 ;  /* 0x0000001312127221 */ /* 0x000fe40000010000 */
        /* <DEDUP_REMOVED lines=72> */
.L_x_3830:
[----:B0-----:R-:W-:Y:S05]  /*1ea0*/  BSYNC B0 ;  /* 0x0000000000007941 */ /* 0x001fea0003800000 */
.L_x_3829:
        /* <DEDUP_REMOVED lines=25> */
.L_x_3833:
[----:B------:R-:W2:Y:S01]  /*2040*/  LDG.E.STRONG.GPU R39, [R16.64] ;  /* 0x0000000610277981 */ /* 0x000ea2000c1ef900 */
[----:B------:R-:W-:Y:S01]  /*2050*/  YIELD ;  /* 0x0000000000007946 */ /* 0x000fe20003800000 */
[----:B--2---:R-:W-:Y:S01]  /*2060*/  ISETP.NE.AND P6, PT, R39, R42, PT ;  /* 0x0000002a2700720c */ /* 0x004fe20003fc5270 */
[----:B------:R-:W-:-:S12]  /*2070*/  CCTL.IVALL ;  /* 0x00000000ff00798f */ /* 0x000fd80002000000 */
[----:B------:R-:W-:Y:S05]  /*2080*/  @P6 BRA `(.L_x_3833) ;  /* 0xffffffb000006947 */ /* 0x000fea000383ffff */
.L_x_3832:
        /* <DEDUP_REMOVED lines=11> */
.L_x_3835:
        /* <DEDUP_REMOVED lines=44> */
[----:B------:R-:W-:Y:S02]  /*2400*/  @!P6 IMAD.MOV.U32 R39, RZ, RZ, 0x4 ;  /* 0x00000004ff27e424 */ /* 0x000fe400078e00ff */
        /* <DEDUP_REMOVED lines=14> */
.L_x_3834:
        /* <DEDUP_REMOVED lines=18> */
.L_x_3837:
[----:B------:R-:W-:Y:S05]  /*2610*/  BSYNC B0 ;  /* 0x0000000000007941 */ /* 0x000fea0003800000 */
.L_x_3836:
        /* <DEDUP_REMOVED lines=28> */
[----:B------:R-:W2:Y:S02]  /*27e0*/  @!P6 LDG.E.64 R16, [R16.64] ;  /* 0x000000061010e981 */ /* 0x000ea4000c1e1b00 */
[----:B--2---:R-:W-:Y:S02]  /*27f0*/  @!P6 FADD.FTZ R18, R18, R16 ;  /* 0x000000101212e221 */ /* 0x004fe40000010000 */
[----:B------:R-:W-:-:S04]  /*2800*/  @!P6 FADD.FTZ R19, R19, R17 ;  /* 0x000000111313e221 */ /* 0x000fc80000010000 */
.L_x_3831:
[----:B------:R-:W-:Y:S01]  /*2810*/  P2R R16, PR, RZ, 0x1 ;  /* 0x00000001ff107803 */ /* 0x000fe20000000000 */
[----:B------:R-:W-:Y:S01]  /*2820*/  @!P5 STS.64 [0x80], R18 ;  /* 0x00008012ff00d388 */ /* 0x000fe20000000a00 */
[----:B------:R-:W-:Y:S02]  /*2830*/  LOP3.LUT P6, RZ, R0, R54, RZ, 0xfc, !PT ;  /* 0x0000003600ff7212 */ /* 0x000fe400078cfcff */
[----:B------:R-:W-:-:S04]  /*2840*/  ISETP.EQ.U32.AND P0, PT, RZ, c[0x0][0x168], PT ;  /* 0x00005a00ff007a0c */ /* 0x000fc80003f02070 */
[----:B------:R-:W-:Y:S02]  /*2850*/  ISETP.EQ.OR.EX P6, PT, RZ, c[0x0][0x16c], P6, P0 ;  /* 0x00005b00ff007a0c */ /* 0x000fe400037c2700 */
[----:B------:R-:W-:-:S11]  /*2860*/  ISETP.NE.AND P0, PT, R16, RZ, PT ;  /* 0x000000ff1000720c */ /* 0x000fd60003f05270 */
[----:B------:R-:W-:Y:S01]  /*2870*/  @!P6 MOV R38, 0x8 ;  /* 0x000000080026e802 */ /* 0x000fe20000000f00 */
[----:B------:R-:W-:Y:S02]  /*2880*/  @!P6 FMUL.FTZ R17, R19, c[0x0][0x1f4] ;  /* 0x00007d001311ea20 */ /* 0x000fe40000410000 */
[----:B------:R-:W-:Y:S02]  /*2890*/  @!P6 FMUL.FTZ R16, R18, c[0x0][0x1f4] ;  /* 0x00007d001210ea20 */ /* 0x000fe40000410000 */
[----:B------:R-:W-:-:S05]  /*28a0*/  @!P6 IMAD.WIDE R38, R3, R38, c[0x0][0x168] ;  /* 0x00005a000326e625 */ /* 0x000fca00078e0226 */
[----:B------:R0:W-:Y:S04]  /*28b0*/  @!P6 STG.E.64 [R38.64], R16 ;  /* 0x000000102600e986 */ /* 0x0001e8000c101b06 */
[----:B------:R-:W-:Y:S01]  /*28c0*/  BAR.SYNC.DEFER_BLOCKING 0x0 ;  /* 0x0000000000007b1d */ /* 0x000fe20000010000 */
[----:B0-----:R-:W-:-:S05]  /*28d0*/  IADD3 R39, R6, R13, RZ ;  /* 0x0000000d06277210 */ /* 0x001fca0007ffe0ff */
[----:B------:R-:W0:Y:S02]  /*28e0*/  LDS.64 R16, [0x80] ;  /* 0x00008000ff107984 */ /* 0x000e240000000a00 */
[----:B0-----:R-:W-:-:S04]  /*28f0*/  FMUL.FTZ R16, R16, c[0x0][0x1f4] ;  /* 0x00007d0010107a20 */ /* 0x001fc80000410000 */
[----:B------:R-:W-:-:S04]  /*2900*/  FMUL.FTZ R42, R16, R16 ;  /* 0x00000010102a7220 */ /* 0x000fc80000410000 */
[----:B------:R-:W-:Y:S01]  /*2910*/  FFMA.FTZ R42, R17, c[0x0][0x1f4], -R42 ;  /* 0x00007d00112a7a23 */ /* 0x000fe2000001082a */
[----:B------:R-:W-:-:S04]  /*2920*/  HFMA2.MMA R17, -RZ, RZ, 1.875, 0 ;  /* 0x3f800000ff117435 */ /* 0x000fc800000001ff */
[----:B------:R-:W-:-:S13]  /*2930*/  FSETP.GTU.FTZ.AND P5, PT, R42, RZ, PT ;  /* 0x000000ff2a00720b */ /* 0x000fda0003fbc000 */
[----:B------:R-:W-:Y:S01]  /*2940*/  @P5 FADD.FTZ R46, R42, c[0x0][0x188] ;  /* 0x000062002a2e5621 */ /* 0x000fe20000010000 */
[----:B------:R-:W-:-:S03]  /*2950*/  MOV R42, 0x2 ;  /* 0x00000002002a7802 */ /* 0x000fc60000000f00 */
[----:B------:R0:W1:Y:S02]  /*2960*/  @P5 MUFU.RSQ R17, R46 ;  /* 0x0000002e00115308 */ /* 0x0000640000001400 */
[----:B------:R-:W-:-:S05]  /*2970*/  IMAD.WIDE R18, R39, R42, c[0x0][0x178] ;  /* 0x00005e0027127625 */ /* 0x000fca00078e022a */
[----:B------:R2:W3:Y:S04]  /*2980*/  LDG.E.U16 R13, [R18.64] ;  /* 0x00000006120d7981 */ /* 0x0004e8000c1e1500 */
[----:B------:R2:W4:Y:S02]  /*2990*/  LDG.E.U16 R38, [R18.64+0x2] ;  /* 0x0000020612267981 */ /* 0x000524000c1e1500 */
[----:B--2---:R-:W-:-:S05]  /*29a0*/  IMAD.WIDE R18, R39, R42, c[0x0][0x180] ;  /* 0x0000600027127625 */ /* 0x004fca00078e022a */
[----:B------:R2:W5:Y:S04]  /*29b0*/  LDG.E.U16 R42, [R18.64] ;  /* 0x00000006122a7981 */ /* 0x000568000c1e1500 */
[----:B------:R2:W5:Y:S01]  /*29c0*/  LDG.E.U16 R43, [R18.64+0x2] ;  /* 0x00000206122b7981 */ /* 0x000562000c1e1500 */
[----:B------:R-:W-:Y:S02]  /*29d0*/  ISETP.NE.AND P6, PT, RZ, UR5, PT ;  /* 0x00000005ff007c0c */ /* 0x000fe4000bfc5270 */
[----:B------:R-:W-:-:S05]  /*29e0*/  PRMT R39, RZ, 0x7610, R35 ;  /* 0x00007610ff277816 */ /* 0x000fca0000000023 */
[----:B------:R-:W-:Y:S01]  /*29f0*/  FADD.FTZ R39, R39, -R16 ;  /* 0x8000001027277221 */ /* 0x000fe20000010000 */
[----:B--2---:R-:W-:-:S05]  /*2a00*/  PRMT R19, RZ, 0x5410, R35 ;  /* 0x00005410ff137816 */ /* 0x004fca0000000023 */
[----:B0-----:R-:W-:Y:S01]  /*2a10*/  FADD.FTZ R46, R19, -R16 ;  /* 0x80000010132e7221 */ /* 0x001fe20000010000 */
[----:B---3--:R-:W-:Y:S02]  /*2a20*/  PRMT R13, RZ, 0x5410, R13 ;  /* 0x00005410ff0d7816 */ /* 0x008fe4000000000d */
[----:B----4-:R-:W-:Y:S01]  /*2a30*/  PRMT R35, RZ, 0x5410, R38 ;  /* 0x00005410ff237816 */ /* 0x010fe20000000026 */
[-C--:B-1----:R-:W-:Y:S02]  /*2a40*/  FMUL.FTZ R38, R39, R17.reuse ;  /* 0x0000001127267220 */ /* 0x082fe40000410000 */
[----:B------:R-:W-:Y:S01]  /*2a50*/  FMUL.FTZ R39, R46, R17 ;  /* 0x000000112e277220 */ /* 0x000fe20000410000 */
[----:B-----5:R-:W-:Y:S02]  /*2a60*/  PRMT R42, RZ, 0x5410, R42 ;  /* 0x00005410ff2a7816 */ /* 0x020fe4000000002a */
[----:B------:R-:W-:-:S03]  /*2a70*/  PRMT R43, RZ, 0x5410, R43 ;  /* 0x00005410ff2b7816 */ /* 0x000fc6000000002b */
[----:B------:R-:W-:Y:S02]  /*2a80*/  FFMA.FTZ R39, R13, R39, R42 ;  /* 0x000000270d277223 */ /* 0x000fe4000001002a */
        /* <DEDUP_REMOVED lines=12> */
.L_x_3838:
        /* <DEDUP_REMOVED lines=14> */
.L_x_3840:
[----:B------:R-:W-:Y:S05]  /*2c30*/  BSYNC B0 ;  /* 0x0000000000007941 */ /* 0x000fea0003800000 */
.L_x_3839:
[--C-:B------:R-:W-:Y:S02]  /*2c40*/  PRMT R19, RZ, 0x5410, R23.reuse ;  /* 0x00005410ff137816 */ /* 0x100fe40000000017 */
[----:B------:R-:W-:-:S03]  /*2c50*/  PRMT R23, RZ, 0x7610, R23 ;  /* 0x00007610ff177816 */ /* 0x000fc60000000017 */
[--C-:B------:R-:W-:Y:S02]  /*2c60*/  FADD.FTZ R18, R19, -R16.reuse ;  /* 0x8000001013127221 */ /* 0x100fe40000010000 */
[----:B0-----:R-:W-:Y:S02]  /*2c70*/  FADD.FTZ R38, R23, -R16 ;  /* 0x8000001017267221 */ /* 0x001fe40000010000 */
        /* <DEDUP_REMOVED lines=15> */
.L_x_3841:
        /* <DEDUP_REMOVED lines=14> */
.L_x_3843:
[----:B------:R-:W-:Y:S05]  /*2e50*/  BSYNC B0 ;  /* 0x0000000000007941 */ /* 0x000fea0003800000 */
.L_x_3842:
        /* <DEDUP_REMOVED lines=19> */
.L_x_3844:
        /* <DEDUP_REMOVED lines=13> */
.L_x_3846:
[----:B------:R-:W-:Y:S05]  /*3060*/  BSYNC B0 ;  /* 0x0000000000007941 */ /* 0x000fea0003800000 */
.L_x_3845:
        /* <DEDUP_REMOVED lines=19> */
.L_x_3847:
        /* <DEDUP_REMOVED lines=13> */
.L_x_3849:
[----:B------:R-:W-:Y:S05]  /*3270*/  BSYNC B0 ;  /* 0x0000000000007941 */ /* 0x000fea0003800000 */
.L_x_3848:
[--C-:B------:R-:W-:Y:S02]  /*3280*/  PRMT R19, RZ, 0x5410, R27.reuse ;  /* 0x00005410ff137816 */ /* 0x100fe4000000001b */
[----:B------:R-:W-:-:S03]  /*3290*/  PRMT R27, RZ, 0x7610, R27 ;  /* 0x00007610ff1b7816 */ /* 0x000fc6000000001b */
[--C-:B------:R-:W-:Y:S02]  /*32a0*/  FADD.FTZ R18, R19, -R16.reuse ;  /* 0x8000001013127221 */ /* 0x100fe40000010000 */
[----:B------:R-:W-:Y:S02]  /*32b0*/  FADD.FTZ R24, R27, -R16 ;  /* 0x800000101b187221 */ /* 0x000fe40000010000 */
[-C--:B------:R-:W-:Y:S02]  /*32c0*/  FMUL.FTZ R18, R18, R17.reuse ;  /* 0x0000001112127220 */ /* 0x080fe40000410000 */
[----:B------:R-:W-:Y:S02]  /*32d0*/  FMUL.FTZ R24, R24, R17 ;  /* 0x0000001118187220 */ /* 0x000fe40000410000 */
        /* <DEDUP_REMOVED lines=13> */
.L_x_3850:
        /* <DEDUP_REMOVED lines=12> */
.L_x_3852:
[----:B------:R-:W-:Y:S05]  /*3470*/  BSYNC B0 ;  /* 0x0000000000007941 */ /* 0x000fea0003800000 */
.L_x_3851:
        /* <DEDUP_REMOVED lines=19> */
.L_x_3853:
        /* <DEDUP_REMOVED lines=12> */
.L_x_3855:
[----:B------:R-:W-:Y:S05]  /*3670*/  BSYNC B0 ;  /* 0x0000000000007941 */ /* 0x000fea0003800000 */
.L_x_3854:
[--C-:B------:R-:W-:Y:S02]  /*3680*/  PRMT R19, RZ, 0x5410, R34.reuse ;  /* 0x00005410ff137816 */ /* 0x100fe40000000022 */
[----:B0-----:R-:W-:Y:S02]  /*3690*/  PRMT R23, RZ, 0x7610, R34 ;  /* 0x00007610ff177816 */ /* 0x001fe40000000022 */
[----:B------:R-:W-:Y:S01]  /*36a0*/  PRMT R27, RZ, 0x5410, R36 ;  /* 0x00005410ff1b7816 */ /* 0x000fe20000000024 */
[----:B------:R-:W-:Y:S01]  /*36b0*/  FADD.FTZ R18, R19, -R16 ;  /* 0x8000001013127221 */ /* 0x000fe20000010000 */
        /* <DEDUP_REMOVED lines=21> */
.L_x_3856:
        /* <DEDUP_REMOVED lines=12> */
.L_x_3858:
[----:B------:R-:W-:Y:S05]  /*38d0*/  BSYNC B0 ;  /* 0x0000000000007941 */ /* 0x000fea0003800000 */
.L_x_3857:
        /* <DEDUP_REMOVED lines=15> */
.L_x_3859:
        /* <DEDUP_REMOVED lines=12> */
.L_x_3861:
[----:B------:R-:W-:Y:S05]  /*3a90*/  BSYNC B0 ;  /* 0x0000000000007941 */ /* 0x000fea0003800000 */
.L_x_3860:
[----:B------:R-:W-:Y:S01]  /*3aa0*/  PRMT R19, RZ, 0x5410, R14 ;  /* 0x00005410ff137816 */ /* 0x000fe2000000000e */
[----:B------:R-:W-:Y:S01]  /*3ab0*/  FADD.FTZ R18, R37, -R16 ;  /* 0x8000001025127221 */ /* 0x000fe20000010000 */
[----:B0-----:R-:W-:Y:S01]  /*3ac0*/  PRMT R23, RZ, 0x7610, R14 ;  /* 0x00007610ff177816 */ /* 0x001fe2000000000e */
        /* <DEDUP_REMOVED lines=22> */
.L_x_3862:
        /* <DEDUP_REMOVED lines=12> */
.L_x_3864:
[----:B------:R-:W-:Y:S05]  /*3cf0*/  BSYNC B0 ;  /* 0x0000000000007941 */ /* 0x000fea0003800000 */
.L_x_3863:
[----:B------:R-:W-:Y:S05]  /*3d00*/  @!P6 BRA `(.L_x_3865) ;  /* 0x000000a00000e947 */ /* 0x000fea0003800000 */
[----:B------:R-:W-:Y:S02]  /*3d10*/  FMUL.FTZ R14, R23, -1.4426950216293334961 ;  /* 0xbfb8aa3b170e7820 */ /* 0x000fe40000410000 */
[----:B------:R-:W-:-:S04]  /*3d20*/  FMUL.FTZ R19, R24, -1.4426950216293334961 ;  /* 0xbfb8aa3b18137820 */ /* 0x000fc80000410000 */
[----:B------:R-:W1:Y:S08]  /*3d30*/  MUFU.EX2 R14, R14 ;  /* 0x0000000e000e7308 */ /* 0x000e700000000800 */
[----:B------:R-:W2:Y:S01]  /*3d40*/  MUFU.EX2 R19, R19 ;  /* 0x0000001300137308 */ /* 0x000ea20000000800 */
[----:B-1----:R-:W-:-:S07]  /*3d50*/  FADD.FTZ R18, R14, 1 ;  /* 0x3f8000000e127421 */ /* 0x002fce0000010000 */
[----:B------:R-:W1:Y:S01]  /*3d60*/  MUFU.RCP R18, R18 ;  /* 0x0000001200127308 */ /* 0x000e620000001000 */
[----:B0-2---:R-:W-:-:S07]  /*3d70*/  FADD.FTZ R26, R19, 1 ;  /* 0x3f800000131a7421 */ /* 0x005fce0000010000 */
[----:B------:R-:W0:Y:S01]  /*3d80*/  MUFU.RCP R27, R26 ;  /* 0x0000001a001b7308 */ /* 0x000e220000001000 */
[----:B-1----:R-:W-:Y:S02]  /*3d90*/  FMUL.FTZ R23, R23, R18 ;  /* 0x0000001217177220 */ /* 0x002fe40000410000 */
[----:B0-----:R-:W-:-:S05]  /*3da0*/  FMUL.FTZ R24, R24, R27 ;  /* 0x0000001b18187220 */ /* 0x001fca0000410000 */
.L_x_3865:
        /* <DEDUP_REMOVED lines=21> */
.L_x_3867:
[----:B------:R-:W-:Y:S05]  /*3f00*/  BSYNC B0 ;  /* 0x0000000000007941 */ /* 0x000fea0003800000 */
.L_x_3866:
        /* <DEDUP_REMOVED lines=14> */
.L_x_3868:
[----:B------:R-:W-:Y:S01]  /*3ff0*/  ISETP.GE.U32.AND P5, PT, R40, c[0x0][0x1c8], PT ;  /* 0x0000720028007a0c */ /* 0x000fe20003fa6070 */
[----:B------:R-:W-:Y:S01]  /*4000*/  FADD.FTZ R14, R33, -R16 ;  /* 0x80000010210e7221 */ /* 0x000fe20000010000 */
        /* <DEDUP_REMOVED lines=20> */
.L_x_3870:
[----:B------:R-:W-:Y:S05]  /*4150*/  BSYNC B0 ;  /* 0x0000000000007941 */ /* 0x000fea0003800000 */
.L_x_3869:
[----:B------:R-:W-:Y:S05]  /*4160*/  @!P6 BRA `(.L_x_3871) ;  /* 0x000000a00000e947 */ /* 0x000fea0003800000 */
        /* <DEDUP_REMOVED lines=10> */
.L_x_3871:
[----:B------:R-:W-:Y:S01]  /*4210*/  ISETP.GE.U32.AND P5, PT, R7, c[0x0][0x1c8], PT ;  /* 0x0000720007007a0c */ /* 0x000fe20003fa6070 */
[----:B------:R-:W-:Y:S01]  /*4220*/  BSSY B0, `(.L_x_3872) ;  /* 0x0000014000007945 */ /* 0x000fe20003800000 */
[--C-:B------:R-:W-:Y:S02]  /*4230*/  PRMT R15, RZ, 0x5410, R21.reuse ;  /* 0x00005410ff0f7816 */ /* 0x100fe40000000015 */
[----:B------:R-:W-:Y:S02]  /*4240*/  ISETP.GE.AND.EX P5, PT, R50, c[0x0][0x1cc], PT, P5 ;  /* 0x0000730032007a0c */ /* 0x000fe40003fa6350 */
[----:B------:R-:W-:Y:S01]  /*4250*/  PRMT R21, RZ, 0x7610, R21 ;  /* 0x00007610ff157816 */ /* 0x000fe20000000015 */
[----:B------:R-:W-:Y:S01]  /*4260*/  FADD.FTZ R14, R15, -R16 ;  /* 0x800000100f0e7221 */ /* 0x000fe20000010000 */
[----:B------:R-:W-:-:S03]  /*4270*/  ISETP.GT.U32.OR P5, PT, R54, 0x187, P5 ;  /* 0x000001873600780c */ /* 0x000fc60002fa4470 */
[----:B0-----:R-:W-:Y:S02]  /*4280*/  FADD.FTZ R18, R21, -R16 ;  /* 0x8000001015127221 */ /* 0x001fe40000010000 */
        /* <DEDUP_REMOVED lines=13> */
.L_x_3873:
[----:B------:R-:W-:Y:S05]  /*4360*/  BSYNC B0 ;  /* 0x0000000000007941 */ /* 0x000fea0003800000 */
.L_x_3872:
[----:B------:R-:W-:Y:S01]  /*4370*/  FFMA.FTZ R20, R13, R21, R42 ;  /* 0x000000150d147223 */ /* 0x000fe2000001002a */
[----:B------:R-:W-:Y:S01]  /*4380*/  PRMT R23, RZ, 0x5410, R22 ;  /* 0x00005410ff177816 */ /* 0x000fe20000000016 */
[----:B------:R-:W-:Y:S01]  /*4390*/  FFMA.FTZ R21, R35, R24, R43 ;  /* 0x0000001823157223 */ /* 0x000fe2000001002b */
        /* <DEDUP_REMOVED lines=11> */
.L_x_3874:
[----:B------:R-:W-:Y:S01]  /*4450*/  ISETP.GE.U32.AND P5, PT, R8, c[0x0][0x1c8], PT ;  /* 0x0000720008007a0c */ /* 0x000fe20003fa6070 */
[----:B------:R-:W-:Y:S01]  /*4460*/  FADD.FTZ R14, R23, -R16 ;  /* 0x80000010170e7221 */ /* 0x000fe20000010000 */
        /* <DEDUP_REMOVED lines=20> */
.L_x_3876:
[----:B------:R-:W-:Y:S05]  /*45b0*/  BSYNC B0 ;  /* 0x0000000000007941 */ /* 0x000fea0003800000 */
.L_x_3875:
        /* <DEDUP_REMOVED lines=11> */
.L_x_3877:
        /* <DEDUP_REMOVED lines=21> */
.L_x_3879:
[----:B------:R-:W-:Y:S05]  /*47c0*/  BSYNC B0 ;  /* 0x0000000000007941 */ /* 0x000fea0003800000 */
.L_x_3878:
[----:B0-----:R-:W-:Y:S01]  /*47d0*/  PRMT R23, RZ, 0x5410, R32 ;  /* 0x00005410ff177816 */ /* 0x001fe20000000020 */
        /* <DEDUP_REMOVED lines=13> */
.L_x_3880:
        /* <DEDUP_REMOVED lines=22> */
.L_x_3882:
[----:B------:R-:W-:Y:S05]  /*4a10*/  BSYNC B0 ;  /* 0x0000000000007941 */ /* 0x000fea0003800000 */
.L_x_3881:
        /* <DEDUP_REMOVED lines=11> */
.L_x_3883:
        /* <DEDUP_REMOVED lines=15> */
.L_x_3885:
[----:B------:R-:W-:Y:S05]  /*4bc0*/  BSYNC B0 ;  /* 0x0000000000007941 */ /* 0x000fea0003800000 */
.L_x_3884:
[----:B------:R-:W-:Y:S02]  /*4bd0*/  IADD3 R3, R3, c[0x0][0x10], RZ ;  /* 0x0000040003037a10 */ /* 0x000fe40007ffe0ff */
[----:B------:R-:W-:Y:S02]  /*4be0*/  IADD3 R4, R4, 0x1, RZ ;  /* 0x0000000104047810 */ /* 0x000fe40007ffe0ff */
[----:B------:R-:W-:-:S13]  /*4bf0*/  ISETP.GE.AND P5, PT, R3, UR4, PT ;  /* 0x0000000403007c0c */ /* 0x000fda000bfa6270 */
[----:B------:R-:W-:Y:S01]  /*4c00*/  @P5 CALL.REL.NOINC `(.L_x_3886) ;  /* 0x0000001000005944 */ /* 0x000fe20003c00000 */
[----:B------:R-:W-:Y:S05]  /*4c10*/  BRA `(.L_x_3887) ;  /* 0xffffb87000007947 */ /* 0x000fea000383ffff */
.L_x_3886:
[----:B------:R-:W-:Y:S05]  /*4c20*/  EXIT ;  /* 0x000000000000794d */ /* 0x000fea0003800000 */
.L_x_3888:
        /* <DEDUP_REMOVED lines=13> */
.L_x_5647:


//--------------------- .text._Z35group_norm_nhwc_fwd_one_pass_kernelI11Bf16IOBf16WLi256ELi98ELi392EEv26Group_norm_nhwc_fwd_params --------------------------
	.section	.text._Z35group_norm_nhwc_fwd_one_pass_kernelI11Bf16IOBf16WLi256ELi98ELi392EEv26Group_norm_nhwc_fwd_params,"ax",@progbits
	.sectioninfo	@"SHI_REGISTERS=128"
	.align	128
        .global         _Z35group_norm_nhwc_fwd_one_pass_kernelI11Bf16IOBf16WLi256ELi98ELi392EEv26Group_norm_nhwc_fwd_params
        .type           _Z35group_norm_nhwc_fwd_one_pass_kernelI11Bf16IOBf16WLi256ELi98ELi392EEv26Group_norm_nhwc_fwd_params,@function
        .size           _Z35group_norm_nhwc_fwd_one_pass_kernelI11Bf16IOBf16WLi256ELi98ELi392EEv26Group_norm_nhwc_fwd_params,(.L_x_5648 - _Z35group_norm_nhwc_fwd_one_pass_kernelI11Bf16IOBf16WLi256ELi98ELi392EEv26Group_norm_nhwc_fwd_params)
        .other          _Z35group_norm_nhwc_fwd_one_pass_kernelI11Bf16IOBf16WLi256ELi98ELi392EEv26Group_norm_nhwc_fwd_params,@"STO_CUDA_ENTRY STV_DEFAULT"
_Z35group_norm_nhwc_fwd_one_pass_kernelI11Bf16IOBf16WLi256ELi98ELi392EEv26Group_norm_nhwc_fwd_params:
.text._Z35group_norm_nhwc_fwd_one_pass_kernelI11Bf16IOBf16WLi256ELi98ELi392EEv26Group_norm_nhwc_fwd_params:
        /* <DEDUP_REMOVED lines=199> */
.L_x_3995:
[----:B0-----:R-:W-:Y:S02]  /*0c70*/  IABS R28, c[0x0][0x1d8] ;  /* 0x00007600001c7a13 */ /* 0x001fe40000000000 */
[----:B------:R-:W-:-:S02]  /*0c80*/  IABS R31, R19 ;  /* 0x00000013001f7213 */ /* 0x000fc40000000000 */
        /* <DEDUP_REMOVED lines=51> */
[----:B------:R-:W-:-:S05]  /*0fc0*/  @!P5 LOP3.LUT R27, RZ, c[0x0][0x1d8], RZ, 0x33, !PT ;  /* 0x00007600ff1bda12 */ /* 0x000fca00078e33ff */
[----:B------:R-:W-:-:S04]  /*0fd0*/  IMAD.MOV R26, RZ, RZ, -R27 ;  /* 0x000000ffff1a7224 */ /* 0x000fc800078e0a1b */
        /* <DEDUP_REMOVED lines=11> */
[----:B------:R-:W-:Y:S02]  /*1090*/  SHF.R.S32.HI R34, RZ, 0x1f, R94 ;  /* 0x0000001fff227819 */ /* 0x000fe4000001145e */
[----:B------:R-:W-:Y:S01]  /*10a0*/  IADD3 R65, R67, R65, RZ ;  /* 0x0000004143417210 */ /* 0x000fe20007ffe0ff */
[----:B------:R-:W-:-:S04]  /*10b0*/  @P4 IMAD R29, R95, c[0x0][0x1c4], R26 ;  /* 0x000071005f1d4a24 */ /* 0x000fc800078e021a */
        /* <DEDUP_REMOVED lines=10> */
[----:B------:R-:W-:-:S04]  /*1160*/  @P4 IMAD.WIDE.U32 R26, R94, c[0x0][0x1c0], R26 ;  /* 0x000070005e1a4a25 */ /* 0x000fc800078e001a */
[----:B------:R-:W-:Y:S01]  /*1170*/  @P4 IMAD.IADD R27, R27, 0x1, R29 ;  /* 0x000000011b1b4824 */ /* 0x000fe200078e021d */
        /* <DEDUP_REMOVED lines=182> */
[----:B------:R-:W-:Y:S01]  /*1ce0*/  @P1 MOV R26, R66 ;  /* 0x00000042001a1202 */ /* 0x000fe20000000f00 */
[----:B------:R-:W-:Y:S01]  /*1cf0*/  @P2 IMAD R80, R102, c[0x0][0x1c0], RZ ;  /* 0x0000700066502a24 */ /* 0x000fe200078e02ff */
[----:B------:R-:W-:Y:S01]  /*1d00*/  LOP3.LUT P4, RZ, R24, 0x1, RZ, 0xc0, !PT ;  /* 0x0000000118ff7812 */ /* 0x000fe2000788c0ff */
[----:B------:R-:W-:Y:S01]  /*1d10*/  @P1 IMAD R68, R10, c[0x0][0x1c4], R27 ;  /* 0x000071000a441a24 */ /* 0x000fe200078e021b */
[----:B------:R-:W-:-:S05]  /*1d20*/  @P1 MOV R27, R65 ;  /* 0x00000041001b1202 */ /* 0x000fca0000000f00 */
[----:B------:R-:W-:-:S05]  /*1d30*/  @P1 IMAD.WIDE.U32 R26, R10, c[0x0][0x1c0], R26 ;  /* 0x000070000a1a1a25 */ /* 0x000fca00078e001a */
[----:B------:R-:W-:Y:S02]  /*1d40*/  @P1 IADD3 R27, R27, R68, RZ ;  /* 0x000000441b1b1210 */ /* 0x000fe40007ffe0ff */
[----:B------:R-:W-:-:S04]  /*1d50*/  @P1 LEA R68, P5, R26, c[0x0][0x170], 0x1 ;  /* 0x00005c001a441a11 */ /* 0x000fc800078a08ff */
[----:B------:R-:W-:Y:S02]  /*1d60*/  @P1 LEA.HI.X R69, R26, c[0x0][0x174], R27, 0x1, P5 ;  /* 0x00005d001a451a11 */ /* 0x000fe400028f0c1b */
[----:B------:R-:W-:Y:S01]  /*1d70*/  LOP3.LUT P5, RZ, R24, 0x1000000, RZ, 0xc0, !PT ;  /* 0x0100000018ff7812 */ /* 0x000fe200078ac0ff */
[C---:B------:R-:W-:Y:S01]  /*1d80*/  @P2 IMAD R27, R11.reuse, c[0x0][0x1c4], R80 ;  /* 0x000071000b1b2a24 */ /* 0x040fe200078e0250 */
[----:B------:R-:W-:Y:S01]  /*1d90*/  @P2 MOV R80, R66 ;  /* 0x0000004200502202 */ /* 0x000fe20000000f00 */
[----:B------:R-:W-:Y:S01]  /*1da0*/  @P2 IMAD.MOV.U32 R81, RZ, RZ, R65 ;  /* 0x000000ffff512224 */ /* 0x000fe200078e0041 */
[----:B------:R-:W-:Y:S02]  /*1db0*/  MOV R26, RZ ;  /* 0x000000ff001a7202 */ /* 0x000fe40000000f00 */
[----:B------:R-:W-:Y:S01]  /*1dc0*/  LOP3.LUT P1, RZ, R78, 0x100, RZ, 0xc0, !PT ;  /* 0x000001004eff7812 */ /* 0x000fe2000782c0ff */
[----:B------:R-:W-:-:S05]  /*1dd0*/  @P2 IMAD.WIDE.U32 R80, R11, c[0x0][0x1c0], R80 ;  /* 0x000070000b502a25 */ /* 0x000fca00078e0050 */
[----:B------:R-:W-:Y:S01]  /*1de0*/  @P2 IADD3 R27, R81, R27, RZ ;  /* 0x0000001b511b2210 */ /* 0x000fe20007ffe0ff */
        /* <DEDUP_REMOVED lines=22> */
[----:B------:R-:W-:Y:S01]  /*1f50*/  @P4 MOV R81, R65 ;  /* 0x0000004100514202 */ /* 0x000fe20000000f00 */
[----:B0-----:R-:W-:-:S06]  /*1f60*/  CS2R R42, SRZ ;  /* 0x00000000002a7805 */ /* 0x001fcc000001ff00 */
[----:B------:R0:W2:Y:S01]  /*1f70*/  @P3 LDG.E R42, [R36.64] ;  /* 0x00000006242a3981 */ /* 0x0000a2000c1e1900 */
[----:B------:R-:W-:Y:S01]  /*1f80*/  LOP3.LUT P3, RZ, R78, 0x10, RZ, 0xc0, !PT ;  /* 0x000000104eff7812 */ /* 0x000fe2000786c0ff */
[----:B0-----:R-:W-:Y:S02]  /*1f90*/  @P4 IMAD R36, R13, c[0x0][0x1c4], R80 ;  /* 0x000071000d244a24 */ /* 0x001fe400078e0250 */
[----:B------:R-:W-:-:S04]  /*1fa0*/  @P4 IMAD.MOV.U32 R80, RZ, RZ, R66 ;  /* 0x000000ffff504224 */ /* 0x000fc800078e0042 */
        /* <DEDUP_REMOVED lines=22> */
[----:B------:R-:W-:Y:S02]  /*2110*/  @P2 MOV R81, R65 ;  /* 0x0000004100512202 */ /* 0x000fe40000000f00 */
[----:B------:R-:W-:-:S04]  /*2120*/  LOP3.LUT R24, R24, 0xefffffff, RZ, 0xc0, !PT ;  /* 0xefffffff18187812 */ /* 0x000fc800078ec0ff */
[----:B------:R-:W-:-:S05]  /*2130*/  @P3 LOP3.LUT R24, R24, 0x10000000, RZ, 0xfc, !PT ;  /* 0x1000000018183812 */ /* 0x000fca00078efcff */
        /* <DEDUP_REMOVED lines=8> */
[----:B0-----:R-:W-:Y:S02]  /*21c0*/  @P2 IMAD R32, R15, c[0x0][0x1c4], R80 ;  /* 0x000071000f202a24 */ /* 0x001fe400078e0250 */
[----:B------:R-:W-:-:S04]  /*21d0*/  @P2 IMAD.MOV.U32 R80, RZ, RZ, R66 ;  /* 0x000000ffff502224 */ /* 0x000fc800078e0042 */
        /* <DEDUP_REMOVED lines=23> */
[----:B------:R-:W-:Y:S01]  /*2350*/  @P0 MOV R81, R65 ;  /* 0x0000004100510202 */ /* 0x000fe20000000f00 */
[----:B0-----:R-:W-:-:S06]  /*2360*/  CS2R R50, SRZ ;  /* 0x0000000000327805 */ /* 0x001fcc000001ff00 */
[----:B------:R0:W3:Y:S01]  /*2370*/  @P5 LDG.E R50, [R28.64] ;  /* 0x000000061c325981 */ /* 0x0000e2000c1e1900 */
[----:B------:R-:W-:Y:S02]  /*2380*/  LOP3.LUT R24, R24, 0x7fffffff, RZ, 0xc0, !PT ;  /* 0x7fffffff18187812 */ /* 0x000fe400078ec0ff */
[----:B------:R-:W-:Y:S01]  /*2390*/  SHF.R.S32.HI R111, RZ, 0x1f, R2 ;  /* 0x0000001fff6f7819 */ /* 0x000fe20000011402 */
[----:B------:R1:W3:Y:S01]  /*23a0*/  @P2 LDG.E R51, [R52.64] ;  /* 0x0000000634332981 */ /* 0x0002e2000c1e1900 */
[----:B0-----:R-:W-:Y:S02]  /*23b0*/  @P0 IMAD R28, R17, c[0x0][0x1c4], R80 ;  /* 0x00007100111c0a24 */ /* 0x001fe400078e0250 */
[----:B------:R-:W-:-:S04]  /*23c0*/  @P0 IMAD.MOV.U32 R80, RZ, RZ, R66 ;  /* 0x000000ffff500224 */ /* 0x000fc800078e0042 */
        /* <DEDUP_REMOVED lines=13> */
[----:B------:R-:W-:-:S04]  /*24a0*/  @P0 IMAD.WIDE.U32 R80, R2, c[0x0][0x1c0], R80 ;  /* 0x0000700002500a25 */ /* 0x000fc800078e0050 */
[----:B------:R-:W-:Y:S01]  /*24b0*/  @P0 IMAD.IADD R53, R81, 0x1, R53 ;  /* 0x0000000151350824 */ /* 0x000fe200078e0235 */
[----:B-1----:R-:W-:-:S04]  /*24c0*/  @P0 LEA R60, P5, R80, c[0x0][0x170], 0x1 ;  /* 0x00005c00503c0a11 */ /* 0x002fc800078a08ff */
[----:B------:R-:W-:Y:S02]  /*24d0*/  @P0 LEA.HI.X R61, R80, c[0x0][0x174], R53, 0x1, P5 ;  /* 0x00005d00503d0a11 */ /* 0x000fe400028f0c35 */
[----:B------:R-:W-:Y:S02]  /*24e0*/  MOV R53, RZ ;  /* 0x000000ff00357202 */ /* 0x000fe40000000f00 */
[----:B------:R-:W-:-:S04]  /*24f0*/  ISETP.GE.U32.AND P5, PT, R23, c[0x0][0x1c8], PT ;  /* 0x0000720017007a0c */ /* 0x000fc80003fa6070 */
        /* <DEDUP_REMOVED lines=30> */
[----:B------:R-:W-:-:S03]  /*26e0*/  LOP3.LUT P4, RZ, R24, 0x4, RZ, 0xc0, !PT ;  /* 0x0000000418ff7812 */ /* 0x000fc6000788c0ff */
[----:B------:R0:W5:Y:S01]  /*26f0*/  @P2 LDG.E R61, [R62.64] ;  /* 0x000000063e3d2981 */ /* 0x000162000c1e1900 */
[----:B------:R-:W-:Y:S01]  /*2700*/  IMAD.MOV.U32 R112, RZ, RZ, -0x20 ;  /* 0xffffffe0ff707424 */ /* 0x000fe200078e00ff */
[----:B------:R-:W-:-:S03]  /*2710*/  ISETP.GT.AND P5, PT, R113, 0x17f, PT ;  /* 0x0000017f7100780c */ /* 0x000fc60003fa4270 */
[----:B------:R-:W-:Y:S01]  /*2720*/  IMAD R111, R21, R112, 0x187 ;  /* 0x00000187156f7424 */ /* 0x000fe200078e0270 */
[----:B0-----:R-:W-:-:S04]  /*2730*/  CS2R R62, SRZ ;  /* 0x00000000003e7805 */ /* 0x001fc8000001ff00 */
        /* <DEDUP_REMOVED lines=19> */
[----:B------:R-:W-:-:S06]  /*2870*/  MOV R78, RZ ;  /* 0x000000ff004e7202 */ /* 0x000fcc0000000f00 */
        /* <DEDUP_REMOVED lines=293> */
.L_x_3890:
[----:B0-----:R-:W-:Y:S05]  /*3ad0*/  BSYNC B0 ;  /* 0x0000000000007941 */ /* 0x001fea0003800000 */
.L_x_3889:
[----:B------:R-:W-:-:S04]  /*3ae0*/  MOV R31, c[0x0][0xc] ;  /* 0x00000300001f7a02 */ /* 0x000fc80000000f00 */
[----:B------:R-:W-:-:S13]  /*3af0*/  ISETP.GE.U32.AND P6, PT, R31, 0x2, PT ;  /* 0x000000021f00780c */ /* 0x000fda0003fc6070 */
[----:B------:R-:W-:Y:S05]  /*3b00*/  @!P6 BRA `(.L_x_3891) ;  /* 0x000009300000e947 */ /* 0x000fea0003800000 */
[----:B------:R-:W-:Y:S05]  /*3b10*/  @P5 BRA `(.L_x_3892) ;  /* 0x000001a000005947 */ /* 0x000fea0003800000 */
[----:B------:R-:W0:Y:S01]  /*3b20*/  S2R R39, SR_CTAID.Y ;  /* 0x0000000000277919 */ /* 0x000e220000002600 */
[C---:B------:R-:W-:Y:S01]  /*3b30*/  LOP3.LUT R28, R20.reuse, 0x1, RZ, 0xc0, !PT ;  /* 0x00000001141c7812 */ /* 0x040fe200078ec0ff */
[----:B------:R-:W-:Y:S01]  /*3b40*/  HFMA2.MMA R33, -RZ, RZ, 0, 5.9604644775390625e-08 ;  /* 0x00000001ff217435 */ /* 0x000fe200000001ff */
[----:B------:R-:W-:Y:S02]  /*3b50*/  MOV R37, 0x4 ;  /* 0x0000000400257802 */ /* 0x000fe40000000f00 */
[----:B------:R-:W-:Y:S01]  /*3b60*/  LOP3.LUT P6, RZ, R20, 0x2, RZ, 0xc0, !PT ;  /* 0x0000000214ff7812 */ /* 0x000fe200078cc0ff */
[----:B------:R-:W-:-:S03]  /*3b70*/  IMAD R32, R28, c[0x0][0x10], RZ ;  /* 0x000004001c207a24 */ /* 0x000fc600078e02ff */
[----:B------:R-:W-:Y:S01]  /*3b80*/  SEL R30, RZ, c[0x0][0xc], P6 ;  /* 0x00000300ff1e7a07 */ /* 0x000fe20003000000 */
[----:B------:R-:W-:Y:S02]  /*3b90*/  IMAD R28, R32, c[0x0][0xc], RZ ;  /* 0x00000300201c7a24 */ /* 0x000fe400078e02ff */
[----:B------:R-:W-:Y:S02]  /*3ba0*/  SEL R33, R33, 0xffffffff, !P6 ;  /* 0xffffffff21217807 */ /* 0x000fe40007000000 */
[----:B------:R-:W-:-:S04]  /*3bb0*/  IMAD.SHL.U32 R28, R28, 0x2, RZ ;  /* 0x000000021c1c7824 */ /* 0x000fc800078e00ff */
        /* <DEDUP_REMOVED lines=11> */
.L_x_3893:
[----:B------:R-:W2:Y:S01]  /*3c70*/  LDG.E.STRONG.GPU R33, [R28.64] ;  /* 0x000000061c217981 */ /* 0x000ea2000c1ef900 */
[----:B------:R-:W-:Y:S01]  /*3c80*/  YIELD ;  /* 0x0000000000007946 */ /* 0x000fe20003800000 */
[----:B--2---:R-:W-:Y:S01]  /*3c90*/  ISETP.NE.AND P6, PT, R33, R30, PT ;  /* 0x0000001e2100720c */ /* 0x004fe20003fc5270 */
[----:B------:R-:W-:-:S12]  /*3ca0*/  CCTL.IVALL ;  /* 0x00000000ff00798f */ /* 0x000fd80002000000 */
[----:B------:R-:W-:Y:S05]  /*3cb0*/  @P6 BRA `(.L_x_3893) ;  /* 0xffffffb000006947 */ /* 0x000fea000383ffff */
.L_x_3892:
        /* <DEDUP_REMOVED lines=11> */
.L_x_3895:
        /* <DEDUP_REMOVED lines=44> */
[----:B------:R-:W-:Y:S01]  /*4030*/  @!P6 LOP3.LUT R32, R20, 0x1, RZ, 0xc0, !PT ;  /* 0x000000011420e812 */ /* 0x000fe200078ec0ff */
[----:B------:R-:W-:-:S04]  /*4040*/  @!P6 IMAD.MOV.U32 R35, RZ, RZ, 0x4 ;  /* 0x00000004ff23e424 */ /* 0x000fc800078e00ff */
        /* <DEDUP_REMOVED lines=13> */
.L_x_3894:
        /* <DEDUP_REMOVED lines=18> */
.L_x_3897:
[----:B------:R-:W-:Y:S05]  /*4240*/  BSYNC B0 ;  /* 0x0000000000007941 */ /* 0x000fea0003800000 */
.L_x_3896:
        /* <DEDUP_REMOVED lines=30> */
[----:B------:R-:W-:Y:S02]  /*4430*/  @!P6 FADD.FTZ R71, R71, R29 ;  /* 0x0000001d4747e221 */ /* 0x000fe40000010000 */
.L_x_3891:
        /* <DEDUP_REMOVED lines=24> */
[----:B------:R-:W-:Y:S01]  /*45c0*/  IMAD.WIDE R30, R25, R30, c[0x0][0x180] ;  /* 0x00006000191e7625 */ /* 0x000fe200078e021e */
[----:B------:R2:W3:Y:S04]  /*45d0*/  LDG.E.U16 R34, [R28.64+0x2] ;  /* 0x000002061c227981 */ /* 0x0004e8000c1e1500 */
[----:B------:R2:W4:Y:S04]  /*45e0*/  LDG.E.U16 R25, [R28.64] ;  /* 0x000000061c197981 */ /* 0x000528000c1e1500 */
[----:B------:R5:W4:Y:S04]  /*45f0*/  LDG.E.U16 R35, [R30.64] ;  /* 0x000000061e237981 */ /* 0x000b28000c1e1500 */
[----:B------:R5:W4:Y:S01]  /*4600*/  LDG.E.U16 R36, [R30.64+0x2] ;  /* 0x000002061e247981 */ /* 0x000b22000c1e1500 */
[----:B------:R-:W-:-:S02]  /*4610*/  ISETP.NE.AND P6, PT, RZ, UR5, PT ;  /* 0x00000005ff007c0c */ /* 0x000fc4000bfc5270 */
[--C-:B--2---:R-:W-:Y:S02]  /*4620*/  PRMT R29, RZ, 0x5410, R59.reuse ;  /* 0x00005410ff1d7816 */ /* 0x104fe4000000003b */
[----:B------:R-:W-:Y:S02]  /*4630*/  PRMT R59, RZ, 0x7610, R59 ;  /* 0x00007610ff3b7816 */ /* 0x000fe4000000003b */
[--C-:B0-----:R-:W-:Y:S02]  /*4640*/  PRMT R37, RZ, 0x7610, R26.reuse ;  /* 0x00007610ff257816 */ /* 0x101fe4000000001a */
[----:B-----5:R-:W-:Y:S01]  /*4650*/  PRMT R31, RZ, 0x5410, R26 ;  /* 0x00005410ff1f7816 */ /* 0x020fe2000000001a */
[--C-:B------:R-:W-:Y:S02]  /*4660*/  FADD.FTZ R28, R59, -R32.reuse ;  /* 0x800000203b1c7221 */ /* 0x100fe40000010000 */
[--C-:B------:R-:W-:Y:S02]  /*4670*/  FADD.FTZ R26, R29, -R32.reuse ;  /* 0x800000201d1a7221 */ /* 0x100fe40000010000 */
[----:B------:R-:W-:-:S02]  /*4680*/  FADD.FTZ R38, R37, -R32 ;  /* 0x8000002025267221 */ /* 0x000fc40000010000 */
[-C--:B-1----:R-:W-:Y:S02]  /*4690*/  FMUL.FTZ R29, R28, R33.reuse ;  /* 0x000000211c1d7220 */ /* 0x082fe40000410000 */
[----:B------:R-:W-:Y:S02]  /*46a0*/  FADD.FTZ R30, R31, -R32 ;  /* 0x800000201f1e7221 */ /* 0x000fe40000010000 */
[-C--:B------:R-:W-:Y:S02]  /*46b0*/  FMUL.FTZ R28, R26, R33.reuse ;  /* 0x000000211a1c7220 */ /* 0x080fe40000410000 */
[-C--:B------:R-:W-:Y:S02]  /*46c0*/  FMUL.FTZ R37, R38, R33.reuse ;  /* 0x0000002126257220 */ /* 0x080fe40000410000 */
[----:B------:R-:W-:Y:S01]  /*46d0*/  FMUL.FTZ R26, R30, R33 ;  /* 0x000000211e1a7220 */ /* 0x000fe20000410000 */
[----:B---3--:R-:W-:Y:S02]  /*46e0*/  PRMT R34, RZ, 0x5410, R34 ;  /* 0x00005410ff227816 */ /* 0x008fe40000000022 */
[----:B----4-:R-:W-:-:S02]  /*46f0*/  PRMT R25, RZ, 0x5410, R25 ;  /* 0x00005410ff197816 */ /* 0x010fc40000000019 */
[----:B------:R-:W-:Y:S02]  /*4700*/  PRMT R35, RZ, 0x5410, R35 ;  /* 0x00005410ff237816 */ /* 0x000fe40000000023 */
[----:B------:R-:W-:-:S03]  /*4710*/  PRMT R36, RZ, 0x5410, R36 ;  /* 0x00005410ff247816 */ /* 0x000fc60000000024 */
        /* <DEDUP_REMOVED lines=13> */
.L_x_3898:
[----:B------:R-:W-:Y:S01]  /*47f0*/  LOP3.LUT P5, RZ, R24, 0x2000000, RZ, 0xc0, !PT ;  /* 0x0200000018ff7812 */ /* 0x000fe200078ac0ff */
[----:B------:R-:W-:-:S12]  /*4800*/  BSSY B0, `(.L_x_3899) ;  /* 0x000000d000007945 */ /* 0x000fd80003800000 */
[----:B------:R-:W-:Y:S05]  /*4810*/  @!P5 BRA `(.L_x_3900) ;  /* 0x000000b00000d947 */ /* 0x000fea0003800000 */
[----:B------:R-:W-:Y:S02]  /*4820*/  SHF.R.S32.HI R28, RZ, 0x1f, R2 ;  /* 0x0000001fff1c7819 */ /* 0x000fe40000011402 */
[----:B------:R-:W-:Y:S02]  /*4830*/  MOV R29, R65 ;  /* 0x00000041001d7202 */ /* 0x000fe40000000f00 */
[----:B------:R-:W-:Y:S01]  /*4840*/  F2FP.BF16.PACK_AB R39, R38, R39 ;  /* 0x000000272627723e */ /* 0x000fe200000010ff */
[----:B------:R-:W-:Y:S02]  /*4850*/  IMAD R31, R28, c[0x0][0x1c0], RZ ;  /* 0x000070001c1f7a24 */ /* 0x000fe400078e02ff */
[----:B------:R-:W-:Y:S02]  /*4860*/  IMAD.MOV.U32 R28, RZ, RZ, R66 ;  /* 0x000000ffff1c7224 */ /* 0x000fe400078e0042 */
[C---:B------:R-:W-:Y:S02]  /*4870*/  IMAD R31, R2.reuse, c[0x0][0x1c4], R31 ;  /* 0x00007100021f7a24 */ /* 0x040fe400078e021f */
[----:B------:R-:W-:-:S05]  /*4880*/  IMAD.WIDE.U32 R28, R2, c[0x0][0x1c0], R28 ;  /* 0x00007000021c7a25 */ /* 0x000fca00078e001c */
[----:B------:R-:W-:Y:S02]  /*4890*/  IADD3 R31, R29, R31, RZ ;  /* 0x0000001f1d1f7210 */ /* 0x000fe40007ffe0ff */
[----:B------:R-:W-:-:S04]  /*48a0*/  LEA R30, P5, R28, c[0x0][0x160], 0x1 ;  /* 0x000058001c1e7a11 */ /* 0x000fc800078a08ff */
[----:B------:R-:W-:-:S05]  /*48b0*/  LEA.HI.X R31, R28, c[0x0][0x164], R31, 0x1, P5 ;  /* 0x000059001c1f7a11 */ /* 0x000fca00028f0c1f */
[----:B------:R0:W-:Y:S04]  /*48c0*/  STG.E [R30.64], R39 ;  /* 0x000000271e007986 */ /* 0x0001e8000c101906 */
.L_x_3900:
[----:B------:R-:W-:Y:S05]  /*48d0*/  BSYNC B0 ;  /* 0x0000000000007941 */ /* 0x000fea0003800000 */
.L_x_3899:
[----:B0-----:R-:W-:Y:S01]  /*48e0*/  PRMT R31, RZ, 0x5410, R27 ;  /* 0x00005410ff1f7816 */ /* 0x001fe2000000001b */
        /* <DEDUP_REMOVED lines=14> */
.L_x_3901:
        /* <DEDUP_REMOVED lines=14> */
.L_x_3903:
[----:B------:R-:W-:Y:S05]  /*4ab0*/  BSYNC B0 ;  /* 0x0000000000007941 */ /* 0x000fea0003800000 */
.L_x_3902:
        /* <DEDUP_REMOVED lines=23> */
.L_x_3904:
        /* <DEDUP_REMOVED lines=14> */
.L_x_3906:
[----:B------:R-:W-:Y:S05]  /*4d10*/  BSYNC B0 ;  /* 0x0000000000007941 */ /* 0x000fea0003800000 */
.L_x_3905:
        /* <DEDUP_REMOVED lines=15> */
.L_x_3907:
        /* <DEDUP_REMOVED lines=14> */
.L_x_3909:
[----:B------:R-:W-:Y:S05]  /*4ef0*/  BSYNC B0 ;  /* 0x0000000000007941 */ /* 0x000fea0003800000 */
.L_x_3908:
        /* <DEDUP_REMOVED lines=23> */
.L_x_3910:
        /* <DEDUP_REMOVED lines=14> */
.L_x_3912:
[----:B------:R-:W-:Y:S05]  /*5150*/  BSYNC B0 ;  /* 0x0000000000007941 */ /* 0x000fea0003800000 */
.L_x_3911:
        /* <DEDUP_REMOVED lines=15> */
.L_x_3913:
        /* <DEDUP_REMOVED lines=14> */
.L_x_3915:
[----:B------:R-:W-:Y:S05]  /*5330*/  BSYNC B0 ;  /* 0x0000000000007941 */ /* 0x000fea0003800000 */
.L_x_3914:
        /* <DEDUP_REMOVED lines=23> */
.L_x_3916:
        /* <DEDUP_REMOVED lines=13> */
.L_x_3918:
[----:B------:R-:W-:Y:S05]  /*5580*/  BSYNC B0 ;  /* 0x0000000000007941 */ /* 0x000fea0003800000 */
.L_x_3917:
        /* <DEDUP_REMOVED lines=15> */
.L_x_3919:
        /* <DEDUP_REMOVED lines=13> */
.L_x_3921:
[----:B------:R-:W-:Y:S05]  /*5750*/  BSYNC B0 ;  /* 0x0000000000007941 */ /* 0x000fea0003800000 */
.L_x_3920:
        /* <DEDUP_REMOVED lines=23> */
.L_x_3922:
        /* <DEDUP_REMOVED lines=13> */
.L_x_3924:
[----:B------:R-:W-:Y:S05]  /*59a0*/  BSYNC B0 ;  /* 0x0000000000007941 */ /* 0x000fea0003800000 */
.L_x_3923:
        /* <DEDUP_REMOVED lines=15> */
.L_x_3925:
        /* <DEDUP_REMOVED lines=13> */
.L_x_3927:
[----:B------:R-:W-:Y:S05]  /*5b70*/  BSYNC B0 ;  /* 0x0000000000007941 */ /* 0x000fea0003800000 */
.L_x_3926:
[----:B------:R-:W-:Y:S01]  /*5b80*/  PRMT R27, RZ, 0x5410, R61 ;  /* 0x00005410ff1b7816 */ /* 0x000fe2000000003d */
[----:B------:R-:W-:Y:S01]  /*5b90*/  FADD.FTZ R80, R39, -R32 ;  /* 0x8000002027507221 */ /* 0x000fe20000010000 */
[----:B------:R-:W-:Y:S01]  /*5ba0*/  PRMT R43, RZ, 0x5410, R54 ;  /* 0x00005410ff2b7816 */ /* 0x000fe20000000036 */
[--C-:B------:R-:W-:Y:S01]  /*5bb0*/  FADD.FTZ R72, R37, -R32.reuse ;  /* 0x8000002025487221 */ /* 0x100fe20000010000 */
[----:B------:R-:W-:Y:S01]  /*5bc0*/  PRMT R73, RZ, 0x5410, R57 ;  /* 0x00005410ff497816 */ /* 0x000fe20000000039 */
[--C-:B------:R-:W-:Y:S01]  /*5bd0*/  FADD.FTZ R40, R27, -R32.reuse ;  /* 0x800000201b287221 */ /* 0x100fe20000010000 */
[----:B------:R-:W-:Y:S01]  /*5be0*/  PRMT R27, RZ, 0x5410, R63 ;  /* 0x00005410ff1b7816 */ /* 0x000fe2000000003f */
[----:B------:R-:W-:Y:S01]  /*5bf0*/  FADD.FTZ R44, R43, -R32 ;  /* 0x800000202b2c7221 */ /* 0x000fe20000010000 */
[----:B0-----:R-:W-:Y:S01]  /*5c00*/  PRMT R29, RZ, 0x5410, R50 ;  /* 0x00005410ff1d7816 */ /* 0x001fe20000000032 */
        /* <DEDUP_REMOVED lines=176> */
.L_x_3928:
[----:B------:R-:W-:Y:S01]  /*6710*/  LOP3.LUT P5, RZ, R24, 0x8000, RZ, 0xc0, !PT ;  /* 0x0000800018ff7812 */ /* 0x000fe200078ac0ff */
[----:B------:R-:W-:-:S12]  /*6720*/  BSSY B0, `(.L_x_3929) ;  /* 0x000000c000007945 */ /* 0x000fd80003800000 */
[----:B------:R-:W-:Y:S05]  /*6730*/  @!P5 BRA `(.L_x_3930) ;  /* 0x000000a00000d947 */ /* 0x000fea0003800000 */
[----:B------:R-:W-:Y:S01]  /*6740*/  MOV R53, R65 ;  /* 0x0000004100357202 */ /* 0x000fe20000000f00 */
[----:B------:R-:W-:Y:S02]  /*6750*/  IMAD R57, R121, c[0x0][0x1c0], RZ ;  /* 0x0000700079397a24 */ /* 0x000fe400078e02ff */
[----:B------:R-:W-:Y:S02]  /*6760*/  IMAD.MOV.U32 R52, RZ, RZ, R66 ;  /* 0x000000ffff347224 */ /* 0x000fe400078e0042 */
[C---:B------:R-:W-:Y:S02]  /*6770*/  IMAD R57, R86.reuse, c[0x0][0x1c4], R57 ;  /* 0x0000710056397a24 */ /* 0x040fe400078e0239 */
[----:B------:R-:W-:-:S05]  /*6780*/  IMAD.WIDE.U32 R52, R86, c[0x0][0x1c0], R52 ;  /* 0x0000700056347a25 */ /* 0x000fca00078e0034 */
[----:B------:R-:W-:Y:S02]  /*6790*/  IADD3 R57, R53, R57, RZ ;  /* 0x0000003935397210 */ /* 0x000fe40007ffe0ff */
[----:B------:R-:W-:Y:S02]  /*67a0*/  LEA R56, P5, R52, c[0x0][0x160], 0x1 ;  /* 0x0000580034387a11 */ /* 0x000fe400078a08ff */
[----:B------:R-:W-:Y:S02]  /*67b0*/  F2FP.BF16.PACK_AB R53, R34, R80 ;  /* 0x000000502235723e */ /* 0x000fe400000010ff */
[----:B------:R-:W-:-:S05]  /*67c0*/  LEA.HI.X R57, R52, c[0x0][0x164], R57, 0x1, P5 ;  /* 0x0000590034397a11 */ /* 0x000fca00028f0c39 */
[----:B------:R0:W-:Y:S04]  /*67d0*/  STG.E [R56.64], R53 ;  /* 0x0000003538007986 */ /* 0x0001e8000c101906 */
.L_x_3930:
[----:B------:R-:W-:Y:S05]  /*67e0*/  BSYNC B0 ;  /* 0x0000000000007941 */ /* 0x000fea0003800000 */
.L_x_3929:
[----:B------:R-:W-:Y:S05]  /*67f0*/  @!P6 BRA `(.L_x_3931) ;  /* 0x000000a00000e947 */ /* 0x000fea0003800000 */
[----:B------:R-:W-:Y:S02]  /*6800*/  FMUL.FTZ R52, R77, -1.4426950216293334961 ;  /* 0xbfb8aa3b4d347820 */ /* 0x000fe40000410000 */
[----:B------:R-:W-:-:S04]  /*6810*/  FMUL.FTZ R34, R72, -1.4426950216293334961 ;  /* 0xbfb8aa3b48227820 */ /* 0x000fc80000410000 */
[----:B------:R-:W1:Y:S08]  /*6820*/  MUFU.EX2 R52, R52 ;  /* 0x0000003400347308 */ /* 0x000e700000000800 */
[----:B------:R-:W2:Y:S01]  /*6830*/  MUFU.EX2 R34, R34 ;  /* 0x0000002200227308 */ /* 0x000ea20000000800 */
[----:B01----:R-:W-:-:S07]  /*6840*/  FADD.FTZ R56, R52, 1 ;  /* 0x3f80000034387421 */ /* 0x003fce0000010000 */
[----:B------:R-:W0:Y:S01]  /*6850*/  MUFU.RCP R56, R56 ;  /* 0x0000003800387308 */ /* 0x000e220000001000 */
[----:B--2---:R-:W-:-:S07]  /*6860*/  FADD.FTZ R36, R34, 1 ;  /* 0x3f80000022247421 */ /* 0x004fce0000010000 */
[----:B------:R-:W1:Y:S01]  /*6870*/  MUFU.RCP R53, R36 ;  /* 0x0000002400357308 */ /* 0x000e620000001000 */
[----:B0-----:R-:W-:Y:S02]  /*6880*/  FMUL.FTZ R77, R77, R56 ;  /* 0x000000384d4d7220 */ /* 0x001fe40000410000 */
[----:B-1----:R-:W-:-:S05]  /*6890*/  FMUL.FTZ R72, R72, R53 ;  /* 0x0000003548487220 */ /* 0x002fca0000410000 */
.L_x_3931:
[----:B------:R-:W-:Y:S01]  /*68a0*/  LOP3.LUT P5, RZ, R24, 0x4000, RZ, 0xc0, !PT ;  /* 0x0000400018ff7812 */ /* 0x000fe200078ac0ff */
[----:B------:R-:W-:-:S12]  /*68b0*/  BSSY B0, `(.L_x_3932) ;  /* 0x000000c000007945 */ /* 0x000fd80003800000 */
        /* <DEDUP_REMOVED lines=11> */
.L_x_3933:
[----:B------:R-:W-:Y:S05]  /*6970*/  BSYNC B0 ;  /* 0x0000000000007941 */ /* 0x000fea0003800000 */
.L_x_3932:
        /* <DEDUP_REMOVED lines=11> */
.L_x_3934:
        /* <DEDUP_REMOVED lines=13> */
.L_x_3936:
[----:B------:R-:W-:Y:S05]  /*6b00*/  BSYNC B0 ;  /* 0x0000000000007941 */ /* 0x000fea0003800000 */
.L_x_3935:
        /* <DEDUP_REMOVED lines=11> */
.L_x_3937:
        /* <DEDUP_REMOVED lines=13> */
.L_x_3939:
[----:B------:R-:W-:Y:S05]  /*6c90*/  BSYNC B0 ;  /* 0x0000000000007941 */ /* 0x000fea0003800000 */
.L_x_3938:
        /* <DEDUP_REMOVED lines=11> */
.L_x_3940:
        /* <DEDUP_REMOVED lines=13> */
.L_x_3942:
[----:B------:R-:W-:Y:S05]  /*6e20*/  BSYNC B0 ;  /* 0x0000000000007941 */ /* 0x000fea0003800000 */
.L_x_3941:
        /* <DEDUP_REMOVED lines=11> */
.L_x_3943:
        /* <DEDUP_REMOVED lines=13> */
.L_x_3945:
[----:B------:R-:W-:Y:S05]  /*6fb0*/  BSYNC B0 ;  /* 0x0000000000007941 */ /* 0x000fea0003800000 */
.L_x_3944:
        /* <DEDUP_REMOVED lines=8> */
[----:B------:R-:W2:Y:S01]  /*7040*/  MUFU.RCP R52, R52 ;  /* 0x0000003400347308 */ /* 0x000ea20000001000 */
[----:B-1----:R-:W-:Y:S02]  /*7050*/  FMUL.FTZ R45, R45, R36 ;  /* 0x000000242d2d7220 */ /* 0x002fe40000410000 */
[----:B--2---:R-:W-:-:S05]  /*7060*/  FMUL.FTZ R69, R69, R52 ;  /* 0x0000003445457220 */ /* 0x004fca0000410000 */
.L_x_3946:
        /* <DEDUP_REMOVED lines=13> */
.L_x_3948:
[----:B------:R-:W-:Y:S05]  /*7140*/  BSYNC B0 ;  /* 0x0000000000007941 */ /* 0x000fea0003800000 */
.L_x_3947:
[----:B------:R-:W-:Y:S05]  /*7150*/  @!P6 BRA `(.L_x_3949) ;  /* 0x000000a00000e947 */ /* 0x000fea0003800000 */
[----:B------:R-:W-:Y:S02]  /*7160*/  FMUL.FTZ R34, R44, -1.4426950216293334961 ;  /* 0xbfb8aa3b2c227820 */ /* 0x000fe40000410000 */
[----:B------:R-:W-:-:S04]  /*7170*/  FMUL.FTZ R46, R68, -1.4426950216293334961 ;  /* 0xbfb8aa3b442e7820 */ /* 0x000fc80000410000 */
[----:B------:R-:W1:Y:S08]  /*7180*/  MUFU.EX2 R34, R34 ;  /* 0x0000002200227308 */ /* 0x000e700000000800 */
[----:B------:R-:W2:Y:S01]  /*7190*/  MUFU.EX2 R46, R46 ;  /* 0x0000002e002e7308 */ /* 0x000ea20000000800 */
[----:B-1----:R-:W-:-:S07]  /*71a0*/  FADD.FTZ R36, R34, 1 ;  /* 0x3f80000022247421 */ /* 0x002fce0000010000 */
[----:B0-----:R-:W0:Y:S01]  /*71b0*/  MUFU.RCP R45, R36 ;  /* 0x00000024002d7308 */ /* 0x001e220000001000 */
[----:B--2---:R-:W-:-:S07]  /*71c0*/  FADD.FTZ R52, R46, 1 ;  /* 0x3f8000002e347421 */ /* 0x004fce0000010000 */
[----:B------:R-:W1:Y:S01]  /*71d0*/  MUFU.RCP R53, R52 ;  /* 0x0000003400357308 */ /* 0x000e620000001000 */
[----:B0-----:R-:W-:Y:S02]  /*71e0*/  FMUL.FTZ R44, R44, R45 ;  /* 0x0000002d2c2c7220 */ /* 0x001fe40000410000 */
[----:B-1----:R-:W-:-:S05]  /*71f0*/  FMUL.FTZ R68, R68, R53 ;  /* 0x0000003544447220 */ /* 0x002fca0000410000 */
.L_x_3949:
        /* <DEDUP_REMOVED lines=13> */
.L_x_3951:
[----:B------:R-:W-:Y:S05]  /*72d0*/  BSYNC B0 ;  /* 0x0000000000007941 */ /* 0x000fea0003800000 */
.L_x_3950:
        /* <DEDUP_REMOVED lines=11> */
.L_x_3952:
        /* <DEDUP_REMOVED lines=13> */
.L_x_3954:
[----:B------:R-:W-:Y:S05]  /*7460*/  BSYNC B0 ;  /* 0x0000000000007941 */ /* 0x000fea0003800000 */
.L_x_3953:
        /* <DEDUP_REMOVED lines=11> */
.L_x_3955:
        /* <DEDUP_REMOVED lines=13> */
.L_x_3957:
[----:B------:R-:W-:Y:S05]  /*75f0*/  BSYNC B0 ;  /* 0x0000000000007941 */ /* 0x000fea0003800000 */
.L_x_3956:
        /* <DEDUP_REMOVED lines=11> */
.L_x_3958:
        /* <DEDUP_REMOVED lines=13> */
.L_x_3960:
[----:B------:R-:W-:Y:S05]  /*7780*/  BSYNC B0 ;  /* 0x0000000000007941 */ /* 0x000fea0003800000 */
.L_x_3959:
        /* <DEDUP_REMOVED lines=11> */
.L_x_3961:
        /* <DEDUP_REMOVED lines=13> */
.L_x_3963:
[----:B------:R-:W-:Y:S05]  /*7910*/  BSYNC B0 ;  /* 0x0000000000007941 */ /* 0x000fea0003800000 */
.L_x_3962:
        /* <DEDUP_REMOVED lines=11> */
.L_x_3964:
        /* <DEDUP_REMOVED lines=13> */
.L_x_3966:
[----:B------:R-:W-:Y:S05]  /*7aa0*/  BSYNC B0 ;  /* 0x0000000000007941 */ /* 0x000fea0003800000 */
.L_x_3965:
        /* <DEDUP_REMOVED lines=11> */
.L_x_3967:
        /* <DEDUP_REMOVED lines=13> */
.L_x_3969:
[----:B------:R-:W-:Y:S05]  /*7c30*/  BSYNC B0 ;  /* 0x0000000000007941 */ /* 0x000fea0003800000 */
.L_x_3968:
        /* <DEDUP_REMOVED lines=11> */
.L_x_3970:
        /* <DEDUP_REMOVED lines=13> */
.L_x_3972:
[----:B------:R-:W-:Y:S05]  /*7dc0*/  BSYNC B0 ;  /* 0x0000000000007941 */ /* 0x000fea0003800000 */
.L_x_3971:
        /* <DEDUP_REMOVED lines=11> */
.L_x_3973:
        /* <DEDUP_REMOVED lines=13> */
.L_x_3975:
[----:B------:R-:W-:Y:S05]  /*7f50*/  BSYNC B0 ;  /* 0x0000000000007941 */ /* 0x000fea0003800000 */
.L_x_3974:
        /* <DEDUP_REMOVED lines=11> */
.L_x_3976:
[----:B------:R-:W-:Y:S01]  /*8010*/  BSSY B0, `(.L_x_3977) ;  /* 0x000000c000007945 */ /* 0x000fe20003800000 */
[----:B------:R-:W-:Y:S05]  /*8020*/  @!P4 BRA `(.L_x_3978) ;  /* 0x000000a00000c947 */ /* 0x000fea0003800000 */
[----:B0-----:R-:W-:Y:S01]  /*8030*/  MOV R33, R65 ;  /* 0x0000004100217202 */ /* 0x001fe20000000f00 */
[----:B------:R-:W-:Y:S02]  /*8040*/  IMAD R34, R100, c[0x0][0x1c0], RZ ;  /* 0x0000700064227a24 */ /* 0x000fe400078e02ff */
[----:B------:R-:W-:Y:S02]  /*8050*/  IMAD.MOV.U32 R32, RZ, RZ, R66 ;  /* 0x000000ffff207224 */ /* 0x000fe400078e0042 */
[C---:B------:R-:W-:Y:S02]  /*8060*/  IMAD R31, R13.reuse, c[0x0][0x1c4], R34 ;  /* 0x000071000d1f7a24 */ /* 0x040fe400078e0222 */
[----:B------:R-:W-:-:S05]  /*8070*/  IMAD.WIDE.U32 R32, R13, c[0x0][0x1c0], R32 ;  /* 0x000070000d207a25 */ /* 0x000fca00078e0020 */
[----:B------:R-:W-:Y:S02]  /*8080*/  IADD3 R31, R33, R31, RZ ;  /* 0x0000001f211f7210 */ /* 0x000fe40007ffe0ff */
[----:B------:R-:W-:-:S04]  /*8090*/  LEA R34, P5, R32, c[0x0][0x160], 0x1 ;  /* 0x0000580020227a11 */ /* 0x000fc800078a08ff */
[----:B------:R-:W-:Y:S02]  /*80a0*/  LEA.HI.X R35, R32, c[0x0][0x164], R31, 0x1, P5 ;  /* 0x0000590020237a11 */ /* 0x000fe400028f0c1f */
[----:B------:R-:W-:-:S05]  /*80b0*/  F2FP.BF16.PACK_AB R31, R50, R30 ;  /* 0x0000001e321f723e */ /* 0x000fca00000010ff */
[----:B------:R0:W-:Y:S02]  /*80c0*/  STG.E [R34.64], R31 ;  /* 0x0000001f22007986 */ /* 0x0001e4000c101906 */
.L_x_3978:
[----:B------:R-:W-:Y:S05]  /*80d0*/  BSYNC B0 ;  /* 0x0000000000007941 */ /* 0x000fea0003800000 */
.L_x_3977:
        /* <DEDUP_REMOVED lines=11> */
.L_x_3979:
        /* <DEDUP_REMOVED lines=12> */
.L_x_3981:
[----:B------:R-:W-:Y:S05]  /*8250*/  BSYNC B0 ;  /* 0x0000000000007941 */ /* 0x000fea0003800000 */
.L_x_3980:
        /* <DEDUP_REMOVED lines=11> */
.L_x_3982:
        /* <DEDUP_REMOVED lines=12> */
.L_x_3984:
[----:B------:R-:W-:Y:S05]  /*83d0*/  BSYNC B0 ;  /* 0x0000000000007941 */ /* 0x000fea0003800000 */
.L_x_3983:
        /* <DEDUP_REMOVED lines=11> */
.L_x_3985:
        /* <DEDUP_REMOVED lines=12> */
.L_x_3987:
[----:B------:R-:W-:Y:S05]  /*8550*/  BSYNC B0 ;  /* 0x0000000000007941 */ /* 0x000fea0003800000 */
.L_x_3986:
        /* <DEDUP_REMOVED lines=11> */
.L_x_3988:
        /* <DEDUP_REMOVED lines=12> */
.L_x_3990:
[----:B------:R-:W-:Y:S05]  /*86d0*/  BSYNC B0 ;  /* 0x0000000000007941 */ /* 0x000fea0003800000 */
.L_x_3989:
        /* <DEDUP_REMOVED lines=11> */
.L_x_3991:
[----:B------:R-:W1:Y:S01]  /*8790*/  S2R R26, SR_TID.X ;  /* 0x00000000001a7919 */ /* 0x000e620000002100 */
[----:B------:R-:W-:Y:S01]  /*87a0*/  ISETP.GE.U32.AND P5, PT, R23, c[0x0][0x1c8], PT ;  /* 0x0000720017007a0c */ /* 0x000fe20003fa6070 */
[----:B------:R-:W-:Y:S03]  /*87b0*/  BSSY B0, `(.L_x_3992) ;  /* 0x000000e000007945 */ /* 0x000fe60003800000 */
[----:B------:R-:W-:-:S04]  /*87c0*/  ISETP.GE.AND.EX P5, PT, R55, c[0x0][0x1cc], PT, P5 ;  /* 0x0000730037007a0c */ /* 0x000fc80003fa6350 */
[----:B-1----:R-:W-:-:S13]  /*87d0*/  ISETP.GT.U32.OR P5, PT, R26, 0x187, P5 ;  /* 0x000001871a00780c */ /* 0x002fda0002fa4470 */
[----:B------:R-:W-:Y:S05]  /*87e0*/  @P5 BRA `(.L_x_3993) ;  /* 0x000000a000005947 */ /* 0x000fea0003800000 */
        /* <DEDUP_REMOVED lines=10> */
.L_x_3993:
[----:B------:R-:W-:Y:S05]  /*8890*/  BSYNC B0 ;  /* 0x0000000000007941 */ /* 0x000fea0003800000 */
.L_x_3992:
[----:B------:R-:W-:Y:S02]  /*88a0*/  IADD3 R19, R19, c[0x0][0x10], RZ ;  /* 0x0000040013137a10 */ /* 0x000fe40007ffe0ff */
[----:B------:R-:W-:Y:S02]  /*88b0*/  IADD3 R20, R20, 0x1, RZ ;  /* 0x0000000114147810 */ /* 0x000fe40007ffe0ff */
[----:B------:R-:W-:-:S13]  /*88c0*/  ISETP.GE.AND P5, PT, R19, UR4, PT ;  /* 0x0000000413007c0c */ /* 0x000fda000bfa6270 */
[----:B------:R-:W-:Y:S01]  /*88d0*/  @P5 CALL.REL.NOINC `(.L_x_3994) ;  /* 0x0000001000005944 */ /* 0x000fe20003c00000 */
[----:B------:R-:W-:Y:S05]  /*88e0*/  BRA `(.L_x_3995) ;  /* 0xffff838000007947 */ /* 0x000fea000383ffff */
.L_x_3994:
[----:B------:R-:W-:Y:S05]  /*88f0*/  EXIT ;  /* 0x000000000000794d */ /* 0x000fea0003800000 */
.L_x_3996:
        /* <DEDUP_REMOVED lines=16> */
.L_x_5648:


//--------------------- .text._Z35group_norm_nhwc_fwd_one_pass_kernelI11Bf16IOBf16WLi512ELi98ELi392EEv26Group_norm_nhwc_fwd_params --------------------------
	.section	.text._Z35group_norm_nhwc_fwd_one_pass_kernelI11Bf16IOBf16WLi512ELi98ELi392EEv26Group_norm_nhwc_fwd_params,"ax",@progbits
	.sectioninfo	@"SHI_REGISTERS=128"
	.align	128
        .global         _Z35group_norm_nhwc_fwd_one_pass_kernelI11Bf16IOBf16WLi512ELi98ELi392EEv26Group_norm_nhwc_fwd_params
        .type           _Z35group_norm_nhwc_fwd_one_pass_kernelI11Bf16IOBf16WLi512ELi98ELi392EEv26Group_norm_nhwc_fwd_params,@function
        .size           _Z35group_norm_nhwc_fwd_one_pass_kernelI11Bf16IOBf16WLi512ELi98ELi392EEv26Group_norm_nhwc_fwd_params,(.L_x_5649 - _Z35group_norm_nhwc_fwd_one_pass_kernelI11Bf16IOBf16WLi512ELi98ELi392EEv26Group_norm_nhwc_fwd_params)
        .other          _Z35group_norm_nhwc_fwd_one_pass_kernelI11Bf16IOBf16WLi512ELi98ELi392EEv26Group_norm_nhwc_fwd_params,@"STO_CUDA_ENTRY STV_DEFAULT"
_Z35group_norm_nhwc_fwd_one_pass_kernelI11Bf16IOBf16WLi512ELi98ELi392EEv26Group_norm_nhwc_fwd_params:
.text._Z35group_norm_nhwc_fwd_one_pass_kernelI11Bf16IOBf16WLi512ELi98ELi392EEv26Group_norm_nhwc_fwd_params:
        /* <DEDUP_REMOVED lines=22> */
.L_x_4013:
        /* <DEDUP_REMOVED lines=2100> */
.L_x_3998:
[----:B--2---:R-:W-:Y:S05]  /*84a0*/  BSYNC B0 ;  /* 0x0000000000007941 */ /* 0x004fea0003800000 */
.L_x_3997:
        /* <DEDUP_REMOVED lines=27> */
.L_x_4001:
[----:B------:R-:W2:Y:S01]  /*8660*/  LDG.E.STRONG.GPU R0, [R16.64] ;  /* 0x0000000610007981 */ /* 0x000ea2000c1ef900 */
[----:B------:R-:W-:Y:S01]  /*8670*/  YIELD ;  /* 0x0000000000007946 */ /* 0x000fe20003800000 */
[----:B--2---:R-:W-:-:S05]  /*8680*/  CCTL.IVALL ;  /* 0x00000000ff00798f */ /* 0x004fca0002000000 */
[----:B------:R1:W-:Y:S01]  /*8690*/  STL [R1], R0 ;  /* 0x0000000001007387 */ /* 0x0003e20000100800 */
[----:B------:R-:W-:-:S13]  /*86a0*/  ISETP.NE.AND P1, PT, R0, R9, PT ;  /* 0x000000090000720c */ /* 0x000fda0003f25270 */
[----:B-1----:R-:W-:Y:S05]  /*86b0*/  @P1 BRA `(.L_x_4001) ;  /* 0xffffffa000001947 */ /* 0x002fea000383ffff */
.L_x_4000:
        /* <DEDUP_REMOVED lines=17> */
.L_x_4005:
        /* <DEDUP_REMOVED lines=115> */
.L_x_4004:
        /* <DEDUP_REMOVED lines=61> */
.L_x_4006:
[----:B------:R-:W-:-:S13]  /*92d0*/  ISETP.NE.OR P1, PT, R0, RZ, P1 ;  /* 0x000000ff0000720c */ /* 0x000fda0000f25670 */
[----:B------:R-:W-:Y:S05]  /*92e0*/  @!P1 BRA `(.L_x_4002) ;  /* 0x000001f000009947 */ /* 0x000fea0003800000 */
.L_x_4003:
        /* <DEDUP_REMOVED lines=31> */
.L_x_4002:
        /* <DEDUP_REMOVED lines=12> */
.L_x_4008:
[----:B------:R-:W-:Y:S05]  /*95a0*/  BSYNC B0 ;  /* 0x0000000000007941 */ /* 0x000fea0003800000 */
.L_x_4007:
        /* <DEDUP_REMOVED lines=16> */
.L_x_3999:
[----:B------:R-:W2:Y:S04]  /*96b0*/  LDL R0, [R1+0x114] ;  /* 0x0001140001007983 */ /* 0x000ea80000100800 */
[----:B------:R-:W1:Y:S01]  /*96c0*/  S2R R8, SR_TID.X ;  /* 0x0000000000087919 */ /* 0x000e620000002100 */
[----:B------:R-:W-:Y:S01]  /*96d0*/  ISETP.EQ.U32.AND P3, PT, RZ, c[0x0][0x168], PT ;  /* 0x00005a00ff007a0c */ /* 0x000fe20003f62070 */
[----:B------:R-:W-:-:S04]  /*96e0*/  IMAD.MOV R9, RZ, RZ, -R120 ;  /* 0x000000ffff097224 */ /* 0x000fc800078e0a78 */
[----:B------:R-:W-:Y:S01]  /*96f0*/  IMAD R12, R9, c[0x0][0x1d8], R118 ;  /* 0x00007600090c7a24 */ /* 0x000fe200078e0276 */
[----:B-1----:R-:W-:-:S04]  /*9700*/  LOP3.LUT P1, RZ, R117, R8, RZ, 0xfc, !PT ;  /* 0x0000000875ff7212 */ /* 0x002fc8000782fcff */
[----:B------:R-:W-:Y:S01]  /*9710*/  ISETP.EQ.OR.EX P1, PT, RZ, c[0x0][0x16c], P1, P3 ;  /* 0x00005b00ff007a0c */ /* 0x000fe20000f22730 */
[----:B------:R-:W-:-:S12]  /*9720*/  @!P2 STS.64 [0x80], R2 ;  /* 0x00008002ff00a388 */ /* 0x000fd80000000a00 */
[----:B------:R-:W-:Y:S02]  /*9730*/  @!P1 IMAD.MOV.U32 R9, RZ, RZ, 0x8 ;  /* 0x00000008ff099424 */ /* 0x000fe400078e00ff */
[----:B0-----:R-:W-:Y:S02]  /*9740*/  @!P1 FMUL.FTZ R15, R3, c[0x0][0x1f4] ;  /* 0x00007d00030f9a20 */ /* 0x001fe40000410000 */
[----:B------:R-:W-:Y:S02]  /*9750*/  @!P1 FMUL.FTZ R14, R2, c[0x0][0x1f4] ;  /* 0x00007d00020e9a20 */ /* 0x000fe40000410000 */
[----:B------:R-:W-:-:S05]  /*9760*/  @!P1 IMAD.WIDE R8, R118, R9, c[0x0][0x168] ;  /* 0x00005a0076089625 */ /* 0x000fca00078e0209 */
[----:B------:R-:W-:Y:S04]  /*9770*/  @!P1 STG.E.64 [R8.64], R14 ;  /* 0x0000000e08009986 */ /* 0x000fe8000c101b06 */
[----:B------:R-:W-:Y:S01]  /*9780*/  BAR.SYNC.DEFER_BLOCKING 0x0 ;  /* 0x0000000000007b1d */ /* 0x000fe20000010000 */
[----:B------:R-:W-:-:S05]  /*9790*/  IMAD.MOV.U32 R13, RZ, RZ, 0x2 ;  /* 0x00000002ff0d7424 */ /* 0x000fca00078e00ff */
[----:B------:R-:W0:Y:S01]  /*97a0*/  LDS.64 R20, [0x80] ;  /* 0x00008000ff147984 */ /* 0x000e220000000a00 */
[----:B--2---:R-:W-:-:S04]  /*97b0*/  IMAD R12, R12, 0x62, R0 ;  /* 0x000000620c0c7824 */ /* 0x004fc800078e0200 */
[----:B------:R-:W-:-:S04]  /*97c0*/  IMAD.WIDE R10, R12, R13, c[0x0][0x178] ;  /* 0x00005e000c0a7625 */ /* 0x000fc800078e020d */
[----:B------:R-:W-:Y:S01]  /*97d0*/  IMAD.WIDE R12, R12, R13, c[0x0][0x180] ;  /* 0x000060000c0c7625 */ /* 0x000fe200078e020d */
[----:B------:R-:W2:Y:S04]  /*97e0*/  LDG.E.U16 R16, [R10.64] ;  /* 0x000000060a107981 */ /* 0x000ea8000c1e1500 */
[----:B------:R-:W3:Y:S04]  /*97f0*/  LDG.E.U16 R17, [R10.64+0x2] ;  /* 0x000002060a117981 */ /* 0x000ee8000c1e1500 */
[----:B------:R-:W4:Y:S04]  /*9800*/  LDG.E.U16 R18, [R12.64] ;  /* 0x000000060c127981 */ /* 0x000f28000c1e1500 */
[----:B------:R4:W5:Y:S01]  /*9810*/  LDG.E.U16 R19, [R12.64+0x2] ;  /* 0x000002060c137981 */ /* 0x000962000c1e1500 */
        /* <DEDUP_REMOVED lines=10> */
[----:B------:R-:W-:Y:S01]  /*98c0*/  IMAD.MOV.U32 R3, RZ, RZ, R22 ;  /* 0x000000ffff037224 */ /* 0x000fe200078e0016 */
[----:B--2---:R-:W-:Y:S02]  /*98d0*/  PRMT R9, RZ, 0x5410, R16 ;  /* 0x00005410ff097816 */ /* 0x004fe40000000010 */
[----:B---3--:R-:W-:Y:S02]  /*98e0*/  PRMT R10, RZ, 0x5410, R17 ;  /* 0x00005410ff0a7816 */ /* 0x008fe40000000011 */
[----:B----4-:R-:W-:Y:S02]  /*98f0*/  PRMT R12, RZ, 0x5410, R18 ;  /* 0x00005410ff0c7816 */ /* 0x010fe40000000012 */
[----:B01---5:R-:W-:-:S02]  /*9900*/  PRMT R11, RZ, 0x5410, R19 ;  /* 0x00005410ff0b7816 */ /* 0x023fc40000000013 */
.L_x_4011:
[----:B--2---:R-:W2:Y:S04]  /*9910*/  LDL R13, [R3] ;  /* 0x00000000030d7983 */ /* 0x004ea80000100800 */
[----:B0-----:R-:W3:Y:S04]  /*9920*/  LDL R16, [R3+0x4] ;  /* 0x0000040003107983 */ /* 0x001ee80000100800 */
[----:B------:R-:W4:Y:S04]  /*9930*/  LDL R20, [R3+0x8] ;  /* 0x0000080003147983 */ /* 0x000f280000100800 */
[----:B------:R-:W5:Y:S01]  /*9940*/  LDL R22, [R3+0xc] ;  /* 0x00000c0003167983 */ /* 0x000f620000100800 */
[C---:B------:R-:W-:Y:S01]  /*9950*/  IMAD R43, R8.reuse, 0x8, R119 ;  /* 0x00000008082b7824 */ /* 0x040fe200078e0277 */
[----:B------:R-:W-:Y:S01]  /*9960*/  IADD3 R8, R8, 0x4, RZ ;  /* 0x0000000408087810 */ /* 0x000fe20007ffe0ff */
[----:B------:R-:W-:Y:S03]  /*9970*/  BSSY B0, `(.L_x_4009) ;  /* 0x0000082000007945 */ /* 0x000fe60003800000 */
[----:B------:R-:W-:-:S02]  /*9980*/  ISETP.GE.U32.AND P3, PT, R43, c[0x0][0x1c8], PT ;  /* 0x000072002b007a0c */ /* 0x000fc40003f66070 */
[----:B------:R-:W-:-:S04]  /*9990*/  IADD3 R45, R43, 0x10, RZ ;  /* 0x000000102b2d7810 */ /* 0x000fc80007ffe0ff */
[----:B------:R-:W-:Y:S02]  /*99a0*/  ISETP.GE.U32.AND P2, PT, R45, c[0x0][0x1c8], PT ;  /* 0x000072002d007a0c */ /* 0x000fe40003f46070 */
[----:B------:R-:W-:-:S04]  /*99b0*/  SHF.R.S32.HI R32, RZ, 0x1f, R45 ;  /* 0x0000001fff207819 */ /* 0x000fc8000001142d */
[----:B------:R-:W-:Y:S02]  /*99c0*/  ISETP.GE.OR.EX P2, PT, R32, c[0x0][0x1cc], P0, P2 ;  /* 0x0000730020007a0c */ /* 0x000fe40000746720 */
[--C-:B--2---:R-:W-:Y:S02]  /*99d0*/  PRMT R15, RZ, 0x5410, R13.reuse ;  /* 0x00005410ff0f7816 */ /* 0x104fe4000000000d */
[----:B------:R-:W-:-:S03]  /*99e0*/  PRMT R13, RZ, 0x7610, R13 ;  /* 0x00007610ff0d7816 */ /* 0x000fc6000000000d */
[C---:B------:R-:W-:Y:S02]  /*99f0*/  FADD.FTZ R15, -R0.reuse, R15 ;  /* 0x0000000f000f7221 */ /* 0x040fe40000010100 */
[----:B------:R-:W-:Y:S02]  /*9a00*/  FADD.FTZ R13, -R0, R13 ;  /* 0x0000000d000d7221 */ /* 0x000fe40000010100 */
[-C--:B------:R-:W-:Y:S02]  /*9a10*/  FMUL.FTZ R15, R15, R2.reuse ;  /* 0x000000020f0f7220 */ /* 0x080fe40000410000 */
[----:B------:R-:W-:Y:S02]  /*9a20*/  FMUL.FTZ R13, R13, R2 ;  /* 0x000000020d0d7220 */ /* 0x000fe40000410000 */
[----:B------:R-:W-:Y:S01]  /*9a30*/  FFMA.FTZ R24, R9, R15, R12 ;  /* 0x0000000f09187223 */ /* 0x000fe2000001000c */
[--C-:B---3--:R-:W-:Y:S01]  /*9a40*/  PRMT R15, RZ, 0x5410, R16.reuse ;  /* 0x00005410ff0f7816 */ /* 0x108fe20000000010 */
[----:B------:R-:W-:Y:S01]  /*9a50*/  FFMA.FTZ R13, R10, R13, R11 ;  /* 0x0000000d0a0d7223 */ /* 0x000fe2000001000b */
[----:B------:R-:W-:Y:S01]  /*9a60*/  PRMT R16, RZ, 0x7610, R16 ;  /* 0x00007610ff107816 */ /* 0x000fe20000000010 */
[----:B------:R-:W-:-:S02]  /*9a70*/  @P4 FMUL.FTZ R14, R24, -1.4426950216293334961 ;  /* 0xbfb8aa3b180e4820 */ /* 0x000fc40000410000 */
[C---:B------:R-:W-:Y:S02]  /*9a80*/  FADD.FTZ R15, -R0.reuse, R15 ;  /* 0x0000000f000f7221 */ /* 0x040fe40000010100 */
[----:B------:R-:W-:Y:S02]  /*9a90*/  FADD.FTZ R19, -R0, R16 ;  /* 0x0000001000137221 */ /* 0x000fe40000010100 */
[-C--:B------:R-:W-:Y:S01]  /*9aa0*/  FMUL.FTZ R17, R15, R2.reuse ;  /* 0x000000020f117220 */ /* 0x080fe20000410000 */
[----:B------:R-:W0:Y:S01]  /*9ab0*/  @P4 MUFU.EX2 R14, R14 ;  /* 0x0000000e000e4308 */ /* 0x000e220000000800 */
[----:B------:R-:W-:Y:S02]  /*9ac0*/  @P4 FMUL.FTZ R15, R13, -1.4426950216293334961 ;  /* 0xbfb8aa3b0d0f4820 */ /* 0x000fe40000410000 */
[----:B------:R-:W-:Y:S02]  /*9ad0*/  FMUL.FTZ R19, R19, R2 ;  /* 0x0000000213137220 */ /* 0x000fe40000410000 */
[----:B------:R-:W-:-:S02]  /*9ae0*/  FFMA.FTZ R25, R9, R17, R12 ;  /* 0x0000001109197223 */ /* 0x000fc4000001000c */
[----:B------:R-:W-:Y:S01]  /*9af0*/  FFMA.FTZ R26, R10, R19, R11 ;  /* 0x000000130a1a7223 */ /* 0x000fe2000001000b */
[----:B------:R4:W1:Y:S01]  /*9b00*/  @P4 MUFU.EX2 R16, R15 ;  /* 0x0000000f00104308 */ /* 0x0008620000000800 */
[----:B------:R-:W-:Y:S02]  /*9b10*/  @P4 FMUL.FTZ R17, R25, -1.4426950216293334961 ;  /* 0xbfb8aa3b19114820 */ /* 0x000fe40000410000 */
[----:B------:R-:W-:-:S05]  /*9b20*/  @P4 FMUL.FTZ R18, R26, -1.4426950216293334961 ;  /* 0xbfb8aa3b1a124820 */ /* 0x000fca0000410000 */
[----:B------:R-:W2:Y:S01]  /*9b30*/  @P4 MUFU.EX2 R17, R17 ;  /* 0x0000001100114308 */ /* 0x000ea20000000800 */
[--C-:B----4-:R-:W-:Y:S01]  /*9b40*/  PRMT R15, RZ, 0x5410, R20.reuse ;  /* 0x00005410ff0f7816 */ /* 0x110fe20000000014 */
[----:B0-----:R-:W-:Y:S01]  /*9b50*/  @P4 FADD.FTZ R14, R14, 1 ;  /* 0x3f8000000e0e4421 */ /* 0x001fe20000010000 */
[----:B------:R-:W-:-:S03]  /*9b60*/  PRMT R20, RZ, 0x7610, R20 ;  /* 0x00007610ff147816 */ /* 0x000fc60000000014 */
[C---:B------:R-:W-:Y:S02]  /*9b70*/  FADD.FTZ R21, -R0.reuse, R15 ;  /* 0x0000000f00157221 */ /* 0x040fe40000010100 */
[----:B------:R-:W-:Y:S02]  /*9b80*/  FADD.FTZ R19, -R0, R20 ;  /* 0x0000001400137221 */ /* 0x000fe40000010100 */
[-C--:B------:R-:W-:Y:S01]  /*9b90*/  FMUL.FTZ R21, R21, R2.reuse ;  /* 0x0000000215157220 */ /* 0x080fe20000410000 */
[----:B------:R0:W3:Y:S01]  /*9ba0*/  @P4 MUFU.EX2 R20, R18 ;  /* 0x0000001200144308 */ /* 0x0000e20000000800 */
[----:B------:R-:W-:Y:S02]  /*9bb0*/  FMUL.FTZ R19, R19, R2 ;  /* 0x0000000213137220 */ /* 0x000fe40000410000 */
[----:B------:R-:W-:Y:S01]  /*9bc0*/  FFMA.FTZ R29, R9, R21, R12 ;  /* 0x00000015091d7223 */ /* 0x000fe2000001000c */
[--C-:B-----5:R-:W-:Y:S01]  /*9bd0*/  PRMT R21, RZ, 0x5410, R22.reuse ;  /* 0x00005410ff157816 */ /* 0x120fe20000000016 */
[----:B------:R-:W-:Y:S01]  /*9be0*/  FFMA.FTZ R30, R10, R19, R11 ;  /* 0x000000130a1e7223 */ /* 0x000fe2000001000b */
[----:B------:R-:W-:Y:S01]  /*9bf0*/  PRMT R22, RZ, 0x7610, R22 ;  /* 0x00007610ff167816 */ /* 0x000fe20000000016 */
[----:B------:R-:W-:-:S02]  /*9c00*/  @P4 FMUL.FTZ R15, R29, -1.4426950216293334961 ;  /* 0xbfb8aa3b1d0f4820 */ /* 0x000fc40000410000 */
[----:B------:R-:W-:Y:S02]  /*9c10*/  @P4 FMUL.FTZ R19, R30, -1.4426950216293334961 ;  /* 0xbfb8aa3b1e134820 */ /* 0x000fe40000410000 */
[C---:B------:R-:W-:Y:S02]  /*9c20*/  FADD.FTZ R27, -R0.reuse, R22 ;  /* 0x00000016001b7221 */ /* 0x040fe40000010100 */
[----:B------:R4:W5:Y:S01]  /*9c30*/  @P4 MUFU.EX2 R33, R19 ;  /* 0x0000001300214308 */ /* 0x0009620000000800 */
[----:B------:R-:W-:Y:S02]  /*9c40*/  FADD.FTZ R23, -R0, R21 ;  /* 0x0000001500177221 */ /* 0x000fe40000010100 */
[-C--:B------:R-:W-:Y:S02]  /*9c50*/  FMUL.FTZ R27, R27, R2.reuse ;  /* 0x000000021b1b7220 */ /* 0x080fe40000410000 */
[----:B------:R-:W-:Y:S02]  /*9c60*/  FMUL.FTZ R23, R23, R2 ;  /* 0x0000000217177220 */ /* 0x000fe40000410000 */
[----:B------:R-:W-:Y:S01]  /*9c70*/  FFMA.FTZ R35, R10, R27, R11 ;  /* 0x0000001b0a237223 */ /* 0x000fe2000001000b */
[----:B------:R-:W-:Y:S01]  /*9c80*/  IADD3 R27, R43, 0x8, RZ ;  /* 0x000000082b1b7810 */ /* 0x000fe20007ffe0ff */
[----:B------:R-:W-:Y:S01]  /*9c90*/  FFMA.FTZ R34, R9, R23, R12 ;  /* 0x0000001709227223 */ /* 0x000fe2000001000c */
[----:B------:R-:W5:Y:S01]  /*9ca0*/  @P4 MUFU.EX2 R21, R15 ;  /* 0x0000000f00154308 */ /* 0x000f620000000800 */
[----:B-1----:R-:W-:Y:S01]  /*9cb0*/  @P4 FADD.FTZ R16, R16, 1 ;  /* 0x3f80000010104421 */ /* 0x002fe20000010000 */
[----:B------:R-:W-:Y:S01]  /*9cc0*/  ISETP.GE.U32.AND P1, PT, R27, c[0x0][0x1c8], PT ;  /* 0x000072001b007a0c */ /* 0x000fe20003f26070 */
[----:B0-----:R-:W-:Y:S01]  /*9cd0*/  @P4 FMUL.FTZ R18, R34, -1.4426950216293334961 ;  /* 0xbfb8aa3b22124820 */ /* 0x001fe20000410000 */
[----:B----4-:R-:W-:Y:S01]  /*9ce0*/  SHF.R.S32.HI R19, RZ, 0x1f, R27 ;  /* 0x0000001fff137819 */ /* 0x010fe2000001141b */
[----:B--2---:R-:W-:Y:S01]  /*9cf0*/  @P4 FADD.FTZ R17, R17, 1 ;  /* 0x3f80000011114421 */ /* 0x004fe20000010000 */
[----:B------:R-:W-:Y:S01]  /*9d00*/  SHF.R.S32.HI R23, RZ, 0x1f, R43 ;  /* 0x0000001fff177819 */ /* 0x000fe2000001142b */
[----:B---3--:R-:W-:Y:S01]  /*9d10*/  @P4 FADD.FTZ R20, R20, 1 ;  /* 0x3f80000014144421 */ /* 0x008fe20000010000 */
[----:B------:R-:W-:Y:S01]  /*9d20*/  ISETP.GE.OR.EX P1, PT, R19, c[0x0][0x1cc], P0, P1 ;  /* 0x0000730013007a0c */ /* 0x000fe20000726710 */
[----:B------:R0:W1:Y:S01]  /*9d30*/  @P4 MUFU.RCP R15, R14 ;  /* 0x0000000e000f4308 */ /* 0x0000620000001000 */
[----:B------:R-:W-:Y:S01]  /*9d40*/  ISETP.GE.OR.EX P3, PT, R23, c[0x0][0x1cc], P0, P3 ;  /* 0x0000730017007a0c */ /* 0x000fe20000766730 */
[----:B------:R-:W-:-:S02]  /*9d50*/  @P4 FMUL.FTZ R22, R35, -1.4426950216293334961 ;  /* 0xbfb8aa3b23164820 */ /* 0x000fc40000410000 */
[----:B-----5:R-:W-:Y:S02]  /*9d60*/  @P4 FADD.FTZ R33, R33, 1 ;  /* 0x3f80000021214421 */ /* 0x020fe40000010000 */
[----:B------:R-:W-:Y:S02]  /*9d70*/  @P4 FADD.FTZ R31, R21, 1 ;  /* 0x3f800000151f4421 */ /* 0x000fe40000010000 */
[----:B------:R2:W3:Y:S04]  /*9d80*/  @P4 MUFU.EX2 R36, R18 ;  /* 0x0000001200244308 */ /* 0x0004e80000000800 */
[----:B0-----:R-:W-:Y:S02]  /*9d90*/  @!P1 IMAD R14, R19, c[0x0][0x1c0], RZ ;  /* 0x00007000130e9a24 */ /* 0x001fe400078e02ff */
[----:B------:R-:W-:-:S02]  /*9da0*/  @!P1 IMAD.MOV.U32 R19, RZ, RZ, R7 ;  /* 0x000000ffff139224 */ /* 0x000fc400078e0007 */
[----:B------:R-:W0:Y:S01]  /*9db0*/  @P4 MUFU.RCP R16, R16 ;  /* 0x0000001000104308 */ /* 0x000e220000001000 */
[----:B--2---:R-:W-:Y:S02]  /*9dc0*/  @!P1 IMAD.MOV.U32 R18, RZ, RZ, R4 ;  /* 0x000000ffff129224 */ /* 0x004fe400078e0004 */
[C---:B------:R-:W-:Y:S02]  /*9dd0*/  @!P1 IMAD R41, R27.reuse, c[0x0][0x1c4], R14 ;  /* 0x000071001b299a24 */ /* 0x040fe400078e020e */
[----:B------:R-:W-:-:S03]  /*9de0*/  @!P1 IMAD.WIDE.U32 R18, R27, c[0x0][0x1c0], R18 ;  /* 0x000070001b129a25 */ /* 0x000fc600078e0012 */
[----:B------:R-:W2:Y:S01]  /*9df0*/  @P4 MUFU.RCP R28, R17 ;  /* 0x00000011001c4308 */ /* 0x000ea20000001000 */
[----:B-1----:R-:W-:Y:S02]  /*9e00*/  @P4 FMUL.FTZ R24, R24, R15 ;  /* 0x0000000f18184220 */ /* 0x002fe40000410000 */
[----:B------:R-:W-:Y:S02]  /*9e10*/  @!P3 IMAD.MOV.U32 R14, RZ, RZ, R4 ;  /* 0x000000ffff0eb224 */ /* 0x000fe400078e0004 */
[----:B------:R-:W-:Y:S02]  /*9e20*/  @!P3 IMAD.MOV.U32 R15, RZ, RZ, R7 ;  /* 0x000000ffff0fb224 */ /* 0x000fe400078e0007 */
[----:B---3--:R-:W-:Y:S01]  /*9e30*/  @P4 FADD.FTZ R36, R36, 1 ;  /* 0x3f80000024244421 */ /* 0x008fe20000010000 */
[----:B------:R1:W3:Y:S01]  /*9e40*/  @P4 MUFU.RCP R27, R20 ;  /* 0x00000014001b4308 */ /* 0x0002e20000001000 */
[----:B------:R-:W-:-:S04]  /*9e50*/  @!P3 IMAD.WIDE.U32 R14, R43, c[0x0][0x1c0], R14 ;  /* 0x000070002b0eba25 */ /* 0x000fc800078e000e */
[----:B0-----:R-:W-:Y:S02]  /*9e60*/  @P4 FMUL.FTZ R13, R13, R16 ;  /* 0x000000100d0d4220 */ /* 0x001fe40000410000 */
[----:B------:R-:W-:Y:S01]  /*9e70*/  @!P2 IMAD R16, R32, c[0x0][0x1c0], RZ ;  /* 0x000070002010aa24 */ /* 0x000fe200078e02ff */
[----:B------:R0:W4:Y:S01]  /*9e80*/  @P4 MUFU.EX2 R37, R22 ;  /* 0x0000001600254308 */ /* 0x0001220000000800 */
[----:B--2---:R-:W-:Y:S01]  /*9e90*/  @P4 FMUL.FTZ R25, R25, R28 ;  /* 0x0000001c19194220 */ /* 0x004fe20000410000 */
[----:B-1----:R-:W-:Y:S01]  /*9ea0*/  @!P1 LEA R20, P6, R18, c[0x0][0x160], 0x1 ;  /* 0x0000580012149a11 */ /* 0x002fe200078c08ff */
[----:B---3--:R-:W-:-:S05]  /*9eb0*/  @P4 FMUL.FTZ R26, R26, R27 ;  /* 0x0000001b1a1a4220 */ /* 0x008fca0000410000 */
[----:B------:R-:W1:Y:S01]  /*9ec0*/  @P4 MUFU.RCP R32, R31 ;  /* 0x0000001f00204308 */ /* 0x000e620000001000 */
[----:B0-----:R-:W-:Y:S02]  /*9ed0*/  @!P3 IMAD R22, R23, c[0x0][0x1c0], RZ ;  /* 0x000070001716ba24 */ /* 0x001fe400078e02ff */
[----:B------:R-:W-:Y:S01]  /*9ee0*/  @!P2 IMAD.MOV.U32 R23, RZ, RZ, R7 ;  /* 0x000000ffff17a224 */ /* 0x000fe200078e0007 */
[----:B------:R-:W-:Y:S01]  /*9ef0*/  @!P1 F2FP.BF16.PACK_AB R25, R26, R25 ;  /* 0x000000191a19923e */ /* 0x000fe200000010ff */
[C---:B------:R-:W-:Y:S01]  /*9f00*/  @!P3 IMAD R39, R43.reuse, c[0x0][0x1c4], R22 ;  /* 0x000071002b27ba24 */ /* 0x040fe200078e0216 */
[----:B------:R-:W-:Y:S01]  /*9f10*/  IADD3 R43, R43, 0x18, RZ ;  /* 0x000000182b2b7810 */ /* 0x000fe20007ffe0ff */
[----:B------:R-:W-:Y:S01]  /*9f20*/  @!P2 IMAD.MOV.U32 R22, RZ, RZ, R4 ;  /* 0x000000ffff16a224 */ /* 0x000fe200078e0004 */
[----:B------:R-:W0:Y:S01]  /*9f30*/  @P4 MUFU.RCP R33, R33 ;  /* 0x0000002100214308 */ /* 0x000e220000001000 */
[----:B------:R-:W-:Y:S02]  /*9f40*/  @!P3 IMAD.IADD R17, R15, 0x1, R39 ;  /* 0x000000010f11b824 */ /* 0x000fe400078e0227 */
[----:B------:R-:W-:Y:S01]  /*9f50*/  @!P2 IMAD R39, R45, c[0x0][0x1c4], R16 ;  /* 0x000071002d27aa24 */ /* 0x000fe200078e0210 */
[C---:B------:R-:W-:Y:S01]  /*9f60*/  @!P3 LEA R16, P5, R14.reuse, c[0x0][0x160], 0x1 ;  /* 0x000058000e10ba11 */ /* 0x040fe200078a08ff */
[----:B------:R-:W-:Y:S01]  /*9f70*/  @!P1 IMAD.IADD R15, R19, 0x1, R41 ;  /* 0x00000001130f9824 */ /* 0x000fe200078e0229 */
[----:B------:R-:W-:Y:S01]  /*9f80*/  @!P3 F2FP.BF16.PACK_AB R19, R13, R24 ;  /* 0x000000180d13b23e */ /* 0x000fe200000010ff */
[----:B------:R-:W-:Y:S01]  /*9f90*/  @!P2 IMAD.WIDE.U32 R22, R45, c[0x0][0x1c0], R22 ;  /* 0x000070002d16aa25 */ /* 0x000fe200078e0016 */
[----:B------:R-:W-:-:S02]  /*9fa0*/  @!P3 LEA.HI.X R17, R14, c[0x0][0x164], R17, 0x1, P5 ;  /* 0x000059000e11ba11 */ /* 0x000fc400028f0c11 */
[----:B------:R-:W-:Y:S01]  /*9fb0*/  @!P1 LEA.HI.X R21, R18, c[0x0][0x164], R15, 0x1, P6 ;  /* 0x0000590012159a11 */ /* 0x000fe200030f0c0f */
[----:B------:R-:W-:Y:S01]  /*9fc0*/  @!P2 IMAD.IADD R13, R23, 0x1, R39 ;  /* 0x00000001170da824 */ /* 0x000fe200078e0227 */
[C---:B------:R-:W-:Y:S01]  /*9fd0*/  @!P2 LEA R14, P5, R22.reuse, c[0x0][0x160], 0x1 ;  /* 0x00005800160eaa11 */ /* 0x040fe200078a08ff */
[----:B------:R2:W-:Y:S01]  /*9fe0*/  @!P3 STG.E [R16.64], R19 ;  /* 0x000000131000b986 */ /* 0x0005e2000c101906 */
[----:B----4-:R-:W-:Y:S02]  /*9ff0*/  @P4 FADD.FTZ R37, R37, 1 ;  /* 0x3f80000025254421 */ /* 0x010fe40000010000 */
[----:B------:R-:W-:Y:S01]  /*a000*/  @!P2 LEA.HI.X R15, R22, c[0x0][0x164], R13, 0x1, P5 ;  /* 0x00005900160faa11 */ /* 0x000fe200028f0c0d */
[----:B------:R2:W-:Y:S01]  /*a010*/  @!P1 STG.E [R20.64], R25 ;  /* 0x0000001914009986 */ /* 0x0005e2000c101906 */
[----:B------:R-:W-:Y:S01]  /*a020*/  ISETP.GE.U32.AND P1, PT, R43, c[0x0][0x1c8], PT ;  /* 0x000072002b007a0c */ /* 0x000fe20003f26070 */
[----:B------:R-:W3:Y:S01]  /*a030*/  @P4 MUFU.RCP R13, R36 ;  /* 0x00000024000d4308 */ /* 0x000ee20000001000 */
[----:B------:R-:W-:Y:S01]  /*a040*/  SHF.R.S32.HI R22, RZ, 0x1f, R43 ;  /* 0x0000001fff167819 */ /* 0x000fe2000001142b */
[----:B-1----:R-:W-:-:S02]  /*a050*/  @P4 FMUL.FTZ R29, R29, R32 ;  /* 0x000000201d1d4220 */ /* 0x002fc40000410000 */
[----:B0-----:R-:W-:Y:S01]  /*a060*/  @P4 FMUL.FTZ R30, R30, R33 ;  /* 0x000000211e1e4220 */ /* 0x001fe20000410000 */
[----:B------:R-:W-:-:S03]  /*a070*/  ISETP.GE.OR.EX P1, PT, R22, c[0x0][0x1cc], P0, P1 ;  /* 0x0000730016007a0c */ /* 0x000fc60000726710 */
[----:B------:R-:W0:Y:S01]  /*a080*/  @P4 MUFU.RCP R18, R37 ;  /* 0x0000002500124308 */ /* 0x000e220000001000 */
[----:B------:R-:W-:-:S05]  /*a090*/  @!P2 F2FP.BF16.PACK_AB R29, R30, R29 ;  /* 0x0000001d1e1da23e */ /* 0x000fca00000010ff */
[----:B------:R2:W-:Y:S01]  /*a0a0*/  @!P2 STG.E [R14.64], R29 ;  /* 0x0000001d0e00a986 */ /* 0x0005e2000c101906 */
[----:B------:R-:W-:Y:S01]  /*a0b0*/  ISETP.NE.AND P2, PT, R8, 0x40, PT ;  /* 0x000000400800780c */ /* 0x000fe20003f45270 */
[----:B---3--:R-:W-:Y:S02]  /*a0c0*/  @P4 FMUL.FTZ R34, R34, R13 ;  /* 0x0000000d22224220 */ /* 0x008fe40000410000 */
[----:B0-----:R-:W-:Y:S01]  /*a0d0*/  @P4 FMUL.FTZ R35, R35, R18 ;  /* 0x0000001223234220 */ /* 0x001fe20000410000 */
[----:B------:R-:W-:Y:S05]  /*a0e0*/  @P1 BRA `(.L_x_4010) ;  /* 0x000000a000001947 */ /* 0x000fea0003800000 */
[----:B------:R-:W-:Y:S01]  /*a0f0*/  IMAD R13, R22, c[0x0][0x1c0], RZ ;  /* 0x00007000160d7a24 */ /* 0x000fe200078e02ff */
[----:B------:R-:W-:Y:S01]  /*a100*/  F2FP.BF16.PACK_AB R35, R35, R34 ;  /* 0x000000222323723e */ /* 0x000fe200000010ff */
[----:B--2---:R-:W-:Y:S02]  /*a110*/  IMAD.MOV.U32 R14, RZ, RZ, R4 ;  /* 0x000000ffff0e7224 */ /* 0x004fe400078e0004 */
[----:B------:R-:W-:Y:S02]  /*a120*/  IMAD.MOV.U32 R15, RZ, RZ, R7 ;  /* 0x000000ffff0f7224 */ /* 0x000fe400078e0007 */
[----:B------:R-:W-:-:S02]  /*a130*/  IMAD R13, R43, c[0x0][0x1c4], R13 ;  /* 0x000071002b0d7a24 */ /* 0x000fc400078e020d */
[----:B------:R-:W-:-:S04]  /*a140*/  IMAD.WIDE.U32 R14, R43, c[0x0][0x1c0], R14 ;  /* 0x000070002b0e7a25 */ /* 0x000fc800078e000e */
[----:B------:R-:W-:Y:S01]  /*a150*/  IMAD.IADD R13, R15, 0x1, R13 ;  /* 0x000000010f0d7824 */ /* 0x000fe200078e020d */
[----:B------:R-:W-:-:S04]  /*a160*/  LEA R16, P1, R14, c[0x0][0x160], 0x1 ;  /* 0x000058000e107a11 */ /* 0x000fc800078208ff */
[----:B------:R-:W-:-:S05]  /*a170*/  LEA.HI.X R17, R14, c[0x0][0x164], R13, 0x1, P1 ;  /* 0x000059000e117a11 */ /* 0x000fca00008f0c0d */
[----:B------:R0:W-:Y:S04]  /*a180*/  STG.E [R16.64], R35 ;  /* 0x0000002310007986 */ /* 0x0001e8000c101906 */
.L_x_4010:
[----:B------:R-:W-:Y:S05]  /*a190*/  BSYNC B0 ;  /* 0x0000000000007941 */ /* 0x000fea0003800000 */
.L_x_4009:
        /* <DEDUP_REMOVED lines=9> */
.L_x_4012:
[----:B------:R-:W-:Y:S05]  /*a230*/  EXIT ;  /* 0x000000000000794d */ /* 0x000fea0003800000 */
.L_x_4014:
        /* <DEDUP_REMOVED lines=12> */
.L_x_5649:


//--------------------- .text._Z35group_norm_nhwc_fwd_one_pass_kernelI11Bf16IOFp16WLi64ELi98ELi392EEv26Group_norm_nhwc_fwd_params --------------------------
	.section	.text._Z35group_norm_nhwc_fwd_one_pass_kernelI11Bf16IOFp16WLi64ELi98ELi392EEv26Group_norm_nhwc_fwd_params,"ax",@progbits
	.sectioninfo	@"SHI_REGISTERS=48"
	.align	128
        .global         _Z35group_norm_nhwc_fwd_one_pass_kernelI11Bf16IOFp16WLi64ELi98ELi392EEv26Group_norm_nhwc_fwd_params
        .type           _Z35group_norm_nhwc_fwd_one_pass_kernelI11Bf16IOFp16WLi64ELi98ELi392EEv26Group_norm_nhwc_fwd_params,@function
        .size           _Z35group_norm_nhwc_fwd_one_pass_kernelI11Bf16IOFp16WLi64ELi98ELi392EEv26Group_norm_nhwc_fwd_params,(.L_x_5650 - _Z35group_norm_nhwc_fwd_one_pass_kernelI11Bf16IOFp16WLi64ELi98ELi392EEv26Group_norm_nhwc_fwd_params)
        .other          _Z35group_norm_nhwc_fwd_one_pass_kernelI11Bf16IOFp16WLi64ELi98ELi392EEv26Group_norm_nhwc_fwd_params,@"STO_CUDA_ENTRY STV_DEFAULT"
_Z35group_norm_nhwc_fwd_one_pass_kernelI11Bf16IOFp16WLi64ELi98ELi392EEv26Group_norm_nhwc_fwd_params:
.text._Z35group_norm_nhwc_fwd_one_pass_kernelI11Bf16IOFp16WLi64ELi98ELi392EEv26Group_norm_nhwc_fwd_params:
        /* <DEDUP_REMOVED lines=50> */
.L_x_4052:
        /* <DEDUP_REMOVED lines=259> */
.L_x_4016:
[----:B------:R-:W-:Y:S05]  /*1350*/  BSYNC B0 ;  /* 0x0000000000007941 */ /* 0x000fea0003800000 */
.L_x_4015:
        /* <DEDUP_REMOVED lines=24> */
.L_x_4019:
[----:B------:R-:W2:Y:S01]  /*14e0*/  LDG.E.STRONG.GPU R14, [R12.64] ;  /* 0x000000060c0e7981 */ /* 0x000ea2000c1ef900 */
[----:B------:R-:W-:Y:S01]  /*14f0*/  YIELD ;  /* 0x0000000000007946 */ /* 0x000fe20003800000 */
[----:B--2---:R-:W-:Y:S01]  /*1500*/  ISETP.NE.AND P6, PT, R14, R15, PT ;  /* 0x0000000f0e00720c */ /* 0x004fe20003fc5270 */
[----:B------:R-:W-:-:S12]  /*1510*/  CCTL.IVALL ;  /* 0x00000000ff00798f */ /* 0x000fd80002000000 */
[----:B------:R-:W-:Y:S05]  /*1520*/  @P6 BRA `(.L_x_4019) ;  /* 0xffffffb000006947 */ /* 0x000fea000383ffff */
.L_x_4018:
        /* <DEDUP_REMOVED lines=20> */
.L_x_4023:
        /* <DEDUP_REMOVED lines=115> */
.L_x_4022:
        /* <DEDUP_REMOVED lines=62> */
.L_x_4024:
[----:B------:R-:W-:-:S04]  /*2180*/  ISETP.NE.AND P6, PT, R18, RZ, PT ;  /* 0x000000ff1200720c */ /* 0x000fc80003fc5270 */
[----:B------:R-:W-:-:S13]  /*2190*/  ISETP.NE.OR P6, PT, R14, RZ, P6 ;  /* 0x000000ff0e00720c */ /* 0x000fda00037c5670 */
[----:B------:R-:W-:Y:S05]  /*21a0*/  @!P6 BRA `(.L_x_4020) ;  /* 0x000001f00000e947 */ /* 0x000fea0003800000 */
.L_x_4021:
        /* <DEDUP_REMOVED lines=31> */
.L_x_4020:
        /* <DEDUP_REMOVED lines=14> */
.L_x_4026:
[----:B------:R-:W-:Y:S05]  /*2480*/  BSYNC B0 ;  /* 0x0000000000007941 */ /* 0x000fea0003800000 */
.L_x_4025:
        /* <DEDUP_REMOVED lines=17> */
.L_x_4017:
        /* <DEDUP_REMOVED lines=18> */
[----:B------:R-:W-:Y:S01]  /*26c0*/  ISETP.NE.AND P6, PT, RZ, UR5, PT ;  /* 0x00000005ff007c0c */ /* 0x000fe2000bfc5270 */
[----:B-1----:R-:W-:-:S04]  /*26d0*/  FMUL.FTZ R18, R14, c[0x0][0x1f4] ;  /* 0x00007d000e127a20 */ /* 0x002fc80000410000 */
[----:B------:R-:W-:-:S04]  /*26e0*/  FMUL.FTZ R14, R18, R18 ;  /* 0x00000012120e7220 */ /* 0x000fc80000410000 */
[----:B------:R-:W-:-:S05]  /*26f0*/  FFMA.FTZ R14, R15, c[0x0][0x1f4], -R14 ;  /* 0x00007d000f0e7a23 */ /* 0x000fca000001080e */
[----:B------:R-:W-:Y:S02]  /*2700*/  FSETP.GTU.FTZ.AND P5, PT, R14, RZ, PT ;  /* 0x000000ff0e00720b */ /* 0x000fe40003fbc000 */
[----:B------:R-:W-:-:S11]  /*2710*/  PRMT R15, RZ, 0x5410, R22 ;  /* 0x00005410ff0f7816 */ /* 0x000fd60000000016 */
[----:B------:R-:W-:-:S04]  /*2720*/  @P5 FADD.FTZ R14, R14, c[0x0][0x188] ;  /* 0x000062000e0e5621 */ /* 0x000fc80000010000 */
[----:B------:R-:W1:Y:S01]  /*2730*/  @P5 MUFU.RSQ R17, R14 ;  /* 0x0000000e00115308 */ /* 0x000e620000001400 */
[----:B------:R-:W-:-:S05]  /*2740*/  PRMT R13, RZ, 0x7610, R22 ;  /* 0x00007610ff0d7816 */ /* 0x000fca0000000016 */
[----:B------:R-:W-:-:S04]  /*2750*/  FADD.FTZ R13, R13, -R18 ;  /* 0x800000120d0d7221 */ /* 0x000fc80000010000 */
[----:B-1----:R-:W-:Y:S01]  /*2760*/  FMUL.FTZ R13, R13, R17 ;  /* 0x000000110d0d7220 */ /* 0x002fe20000410000 */
[----:B--2---:R-:W-:Y:S02]  /*2770*/  HADD2.F32 R37, -RZ, R37.H0_H0 ;  /* 0x20000025ff257230 */ /* 0x004fe40000004100 */
[----:B---3--:R-:W-:Y:S02]  /*2780*/  HADD2.F32 R22, -RZ, R19.H0_H0 ;  /* 0x20000013ff167230 */ /* 0x008fe40000004100 */
[----:B----4-:R-:W-:Y:S02]  /*2790*/  HADD2.F32 R19, -RZ, R12.H0_H0 ;  /* 0x2000000cff137230 */ /* 0x010fe40000004100 */
[----:B-----5:R-:W-:Y:S01]  /*27a0*/  HADD2.F32 R42, -RZ, R44.H0_H0 ;  /* 0x2000002cff2a7230 */ /* 0x020fe20000004100 */
[----:B------:R-:W-:-:S04]  /*27b0*/  FADD.FTZ R44, R15, -R18 ;  /* 0x800000120f2c7221 */ /* 0x000fc80000010000 */
[----:B------:R-:W-:Y:S02]  /*27c0*/  FMUL.FTZ R44, R44, R17 ;  /* 0x000000112c2c7220 */ /* 0x000fe40000410000 */
        /* <DEDUP_REMOVED lines=13> */
.L_x_4027:
        /* <DEDUP_REMOVED lines=12> */
.L_x_4029:
[----:B------:R-:W-:Y:S05]  /*2960*/  BSYNC B0 ;  /* 0x0000000000007941 */ /* 0x000fea0003800000 */
.L_x_4028:
        /* <DEDUP_REMOVED lines=22> */
.L_x_4030:
        /* <DEDUP_REMOVED lines=12> */
.L_x_4032:
[----:B------:R-:W-:Y:S05]  /*2b90*/  BSYNC B0 ;  /* 0x0000000000007941 */ /* 0x000fea0003800000 */
.L_x_4031:
        /* <DEDUP_REMOVED lines=25> */
.L_x_4033:
        /* <DEDUP_REMOVED lines=12> */
.L_x_4035:
[----:B------:R-:W-:Y:S05]  /*2df0*/  BSYNC B0 ;  /* 0x0000000000007941 */ /* 0x000fea0003800000 */
.L_x_4034:
        /* <DEDUP_REMOVED lines=14> */
.L_x_4036:
        /* <DEDUP_REMOVED lines=12> */
.L_x_4038:
[----:B------:R-:W-:Y:S05]  /*2fa0*/  BSYNC B0 ;  /* 0x0000000000007941 */ /* 0x000fea0003800000 */
.L_x_4037:
        /* <DEDUP_REMOVED lines=24> */
.L_x_4039:
        /* <DEDUP_REMOVED lines=12> */
.L_x_4041:
[----:B------:R-:W-:Y:S05]  /*31f0*/  BSYNC B0 ;  /* 0x0000000000007941 */ /* 0x000fea0003800000 */
.L_x_4040:
        /* <DEDUP_REMOVED lines=24> */
.L_x_4042:
        /* <DEDUP_REMOVED lines=12> */
.L_x_4044:
[----:B------:R-:W-:Y:S05]  /*3440*/  BSYNC B0 ;  /* 0x0000000000007941 */ /* 0x000fea0003800000 */
.L_x_4043:
        /* <DEDUP_REMOVED lines=23> */
.L_x_4045:
        /* <DEDUP_REMOVED lines=12> */
.L_x_4047:
[----:B------:R-:W-:Y:S05]  /*3680*/  BSYNC B0 ;  /* 0x0000000000007941 */ /* 0x000fea0003800000 */
.L_x_4046:
        /* <DEDUP_REMOVED lines=22> */
.L_x_4048:
        /* <DEDUP_REMOVED lines=12> */
.L_x_4050:
[----:B------:R-:W-:Y:S05]  /*38b0*/  BSYNC B0 ;  /* 0x0000000000007941 */ /* 0x000fea0003800000 */
.L_x_4049:
[----:B------:R-:W-:Y:S02]  /*38c0*/  IADD3 R0, R0, c[0x0][0x10], RZ ;  /* 0x0000040000007a10 */ /* 0x000fe40007ffe0ff */
[----:B------:R-:W-:Y:S02]  /*38d0*/  IADD3 R2, R2, 0x1, RZ ;  /* 0x0000000102027810 */ /* 0x000fe40007ffe0ff */
[----:B------:R-:W-:-:S13]  /*38e0*/  ISETP.GE.AND P5, PT, R0, UR4, PT ;  /* 0x0000000400007c0c */ /* 0x000fda000bfa6270 */
[----:B------:R-:W-:Y:S01]  /*38f0*/  @P5 CALL.REL.NOINC `(.L_x_4051) ;  /* 0x0000001000005944 */ /* 0x000fe20003c00000 */
[----:B------:R-:W-:Y:S05]  /*3900*/  BRA `(.L_x_4052) ;  /* 0xffffca1000007947 */ /* 0x000fea000383ffff */
.L_x_4051:
[----:B------:R-:W-:Y:S05]  /*3910*/  EXIT ;  /* 0x000000000000794d */ /* 0x000fea0003800000 */
.L_x_4053:
        /* <DEDUP_REMOVED lines=14> */
.L_x_5650:


//--------------------- .text._Z35group_norm_nhwc_fwd_one_pass_kernelI11Bf16IOFp16WLi128ELi98ELi392EEv26Group_norm_nhwc_fwd_params --------------------------
	.section	.text._Z35group_norm_nhwc_fwd_one_pass_kernelI11Bf16IOFp16WLi128ELi98ELi392EEv26Group_norm_nhwc_fwd_params,"ax",@progbits
	.sectioninfo	@"SHI_REGISTERS=72"
	.align	128
        .global         _Z35group_norm_nhwc_fwd_one_pass_kernelI11Bf16IOFp16WLi128ELi98ELi392EEv26Group_norm_nhwc_fwd_params
        .type           _Z35group_norm_nhwc_fwd_one_pass_kernelI11Bf16IOFp16WLi128ELi98ELi392EEv26Group_norm_nhwc_fwd_params,@function
        .size           _Z35group_norm_nhwc_fwd_one_pass_kernelI11Bf16IOFp16WLi128ELi98ELi392EEv26Group_norm_nhwc_fwd_params,(.L_x_5651 - _Z35group_norm_nhwc_fwd_one_pass_kernelI11Bf16IOFp16WLi128ELi98ELi392EEv26Group_norm_nhwc_fwd_params)
        .other          _Z35group_norm_nhwc_fwd_one_pass_kernelI11Bf16IOFp16WLi128ELi98ELi392EEv26Group_norm_nhwc_fwd_params,@"STO_CUDA_ENTRY STV_DEFAULT"
_Z35group_norm_nhwc_fwd_one_pass_kernelI11Bf16IOFp16WLi128ELi98ELi392EEv26Group_norm_nhwc_fwd_params:
.text._Z35group_norm_nhwc_fwd_one_pass_kernelI11Bf16IOFp16WLi128ELi98ELi392EEv26Group_norm_nhwc_fwd_params:
        /* <DEDUP_REMOVED lines=73> */
.L_x_4112:
        /* <DEDUP_REMOVED lines=417> */
.L_x_4055:
[----:B0-----:R-:W-:Y:S05]  /*1ea0*/  BSYNC B0 ;  /* 0x0000000000007941 */ /* 0x001fea0003800000 */
.L_x_4054:
        /* <DEDUP_REMOVED lines=25> */
.L_x_4058:
[----:B------:R-:W2:Y:S01]  /*2040*/  LDG.E.STRONG.GPU R39, [R16.64] ;  /* 0x0000000610277981 */ /* 0x000ea2000c1ef900 */
[----:B------:R-:W-:Y:S01]  /*2050*/  YIELD ;  /* 0x0000000000007946 */ /* 0x000fe20003800000 */
[----:B--2---:R-:W-:Y:S01]  /*2060*/  ISETP.NE.AND P6, PT, R39, R42, PT ;  /* 0x0000002a2700720c */ /* 0x004fe20003fc5270 */
[----:B------:R-:W-:-:S12]  /*2070*/  CCTL.IVALL ;  /* 0x00000000ff00798f */ /* 0x000fd80002000000 */
[----:B------:R-:W-:Y:S05]  /*2080*/  @P6 BRA `(.L_x_4058) ;  /* 0xffffffb000006947 */ /* 0x000fea000383ffff */
.L_x_4057:
        /* <DEDUP_REMOVED lines=11> */
.L_x_4060:
        /* <DEDUP_REMOVED lines=59> */
.L_x_4059:
        /* <DEDUP_REMOVED lines=18> */
.L_x_4062:
[----:B------:R-:W-:Y:S05]  /*2610*/  BSYNC B0 ;  /* 0x0000000000007941 */ /* 0x000fea0003800000 */
.L_x_4061:
        /* <DEDUP_REMOVED lines=31> */
.L_x_4056:
        /* <DEDUP_REMOVED lines=29> */
[--C-:B------:R-:W-:Y:S02]  /*29e0*/  PRMT R39, RZ, 0x7610, R35.reuse ;  /* 0x00007610ff277816 */ /* 0x100fe40000000023 */
[----:B--2---:R-:W-:-:S05]  /*29f0*/  PRMT R19, RZ, 0x5410, R35 ;  /* 0x00005410ff137816 */ /* 0x004fca0000000023 */
[--C-:B0-----:R-:W-:Y:S01]  /*2a00*/  FADD.FTZ R46, R19, -R16.reuse ;  /* 0x80000010132e7221 */ /* 0x101fe20000010000 */
[----:B---3--:R-:W-:Y:S02]  /*2a10*/  HADD2.F32 R13, -RZ, R13.H0_H0 ;  /* 0x2000000dff0d7230 */ /* 0x008fe40000004100 */
[----:B----4-:R-:W-:Y:S01]  /*2a20*/  HADD2.F32 R35, -RZ, R38.H0_H0 ;  /* 0x20000026ff237230 */ /* 0x010fe20000004100 */
[----:B------:R-:W-:-:S04]  /*2a30*/  FADD.FTZ R38, R39, -R16 ;  /* 0x8000001027267221 */ /* 0x000fc80000010000 */
[-C--:B-1----:R-:W-:Y:S02]  /*2a40*/  FMUL.FTZ R39, R38, R17.reuse ;  /* 0x0000001126277220 */ /* 0x082fe40000410000 */
[----:B------:R-:W-:Y:S01]  /*2a50*/  FMUL.FTZ R38, R46, R17 ;  /* 0x000000112e267220 */ /* 0x000fe20000410000 */
[----:B-----5:R-:W-:Y:S02]  /*2a60*/  HADD2.F32 R42, -RZ, R42.H0_H0 ;  /* 0x2000002aff2a7230 */ /* 0x020fe40000004100 */
[----:B------:R-:W-:-:S03]  /*2a70*/  HADD2.F32 R43, -RZ, R43.H0_H0 ;  /* 0x2000002bff2b7230 */ /* 0x000fc60000004100 */
        /* <DEDUP_REMOVED lines=13> */
.L_x_4063:
        /* <DEDUP_REMOVED lines=14> */
.L_x_4065:
[----:B------:R-:W-:Y:S05]  /*2c30*/  BSYNC B0 ;  /* 0x0000000000007941 */ /* 0x000fea0003800000 */
.L_x_4064:
        /* <DEDUP_REMOVED lines=19> */
.L_x_4066:
        /* <DEDUP_REMOVED lines=14> */
.L_x_4068:
[----:B------:R-:W-:Y:S05]  /*2e50*/  BSYNC B0 ;  /* 0x0000000000007941 */ /* 0x000fea0003800000 */
.L_x_4067:
        /* <DEDUP_REMOVED lines=19> */
.L_x_4069:
        /* <DEDUP_REMOVED lines=13> */
.L_x_4071:
[----:B------:R-:W-:Y:S05]  /*3060*/  BSYNC B0 ;  /* 0x0000000000007941 */ /* 0x000fea0003800000 */
.L_x_4070:
        /* <DEDUP_REMOVED lines=19> */
.L_x_4072:
        /* <DEDUP_REMOVED lines=13> */
.L_x_4074:
[----:B------:R-:W-:Y:S05]  /*3270*/  BSYNC B0 ;  /* 0x0000000000007941 */ /* 0x000fea0003800000 */
.L_x_4073:
        /* <DEDUP_REMOVED lines=19> */
.L_x_4075:
        /* <DEDUP_REMOVED lines=12> */
.L_x_4077:
[----:B------:R-:W-:Y:S05]  /*3470*/  BSYNC B0 ;  /* 0x0000000000007941 */ /* 0x000fea0003800000 */
.L_x_4076:
        /* <DEDUP_REMOVED lines=19> */
.L_x_4078:
        /* <DEDUP_REMOVED lines=12> */
.L_x_4080:
[----:B------:R-:W-:Y:S05]  /*3670*/  BSYNC B0 ;  /* 0x0000000000007941 */ /* 0x000fea0003800000 */
.L_x_4079:
        /* <DEDUP_REMOVED lines=25> */
.L_x_4081:
        /* <DEDUP_REMOVED lines=12> */
.L_x_4083:
[----:B------:R-:W-:Y:S05]  /*38d0*/  BSYNC B0 ;  /* 0x0000000000007941 */ /* 0x000fea0003800000 */
.L_x_4082:
        /* <DEDUP_REMOVED lines=15> */
.L_x_4084:
[----:B------:R-:W-:Y:S01]  /*39d0*/  BSSY B0, `(.L_x_4085) ;  /* 0x000000c000007945 */ /* 0x000fe20003800000 */
        /* <DEDUP_REMOVED lines=11> */
.L_x_4086:
[----:B------:R-:W-:Y:S05]  /*3a90*/  BSYNC B0 ;  /* 0x0000000000007941 */ /* 0x000fea0003800000 */
.L_x_4085:
        /* <DEDUP_REMOVED lines=25> */
.L_x_4087:
        /* <DEDUP_REMOVED lines=12> */
.L_x_4089:
[----:B------:R-:W-:Y:S05]  /*3cf0*/  BSYNC B0 ;  /* 0x0000000000007941 */ /* 0x000fea0003800000 */
.L_x_4088:
        /* <DEDUP_REMOVED lines=11> */
.L_x_4090:
        /* <DEDUP_REMOVED lines=21> */
.L_x_4092:
[----:B------:R-:W-:Y:S05]  /*3f00*/  BSYNC B0 ;  /* 0x0000000000007941 */ /* 0x000fea0003800000 */
.L_x_4091:
        /* <DEDUP_REMOVED lines=14> */
.L_x_4093:
        /* <DEDUP_REMOVED lines=22> */
.L_x_4095:
[----:B------:R-:W-:Y:S05]  /*4150*/  BSYNC B0 ;  /* 0x0000000000007941 */ /* 0x000fea0003800000 */
.L_x_4094:
        /* <DEDUP_REMOVED lines=11> */
.L_x_4096:
        /* <DEDUP_REMOVED lines=21> */
.L_x_4098:
[----:B------:R-:W-:Y:S05]  /*4360*/  BSYNC B0 ;  /* 0x0000000000007941 */ /* 0x000fea0003800000 */
.L_x_4097:
        /* <DEDUP_REMOVED lines=14> */
.L_x_4099:
        /* <DEDUP_REMOVED lines=22> */
.L_x_4101:
[----:B------:R-:W-:Y:S05]  /*45b0*/  BSYNC B0 ;  /* 0x0000000000007941 */ /* 0x000fea0003800000 */
.L_x_4100:
        /* <DEDUP_REMOVED lines=11> */
.L_x_4102:
        /* <DEDUP_REMOVED lines=21> */
.L_x_4104:
[----:B------:R-:W-:Y:S05]  /*47c0*/  BSYNC B0 ;  /* 0x0000000000007941 */ /* 0x000fea0003800000 */
.L_x_4103:
        /* <DEDUP_REMOVED lines=14> */
.L_x_4105:
        /* <DEDUP_REMOVED lines=22> */
.L_x_4107:
[----:B------:R-:W-:Y:S05]  /*4a10*/  BSYNC B0 ;  /* 0x0000000000007941 */ /* 0x000fea0003800000 */
.L_x_4106:
        /* <DEDUP_REMOVED lines=11> */
.L_x_4108:
        /* <DEDUP_REMOVED lines=15> */
.L_x_4110:
[----:B------:R-:W-:Y:S05]  /*4bc0*/  BSYNC B0 ;  /* 0x0000000000007941 */ /* 0x000fea0003800000 */
.L_x_4109:
[----:B------:R-:W-:Y:S02]  /*4bd0*/  IADD3 R3, R3, c[0x0][0x10], RZ ;  /* 0x0000040003037a10 */ /* 0x000fe40007ffe0ff */
[----:B------:R-:W-:Y:S02]  /*4be0*/  IADD3 R4, R4, 0x1, RZ ;  /* 0x0000000104047810 */ /* 0x000fe40007ffe0ff */
[----:B------:R-:W-:-:S13]  /*4bf0*/  ISETP.GE.AND P5, PT, R3, UR4, PT ;  /* 0x0000000403007c0c */ /* 0x000fda000bfa6270 */
[----:B------:R-:W-:Y:S01]  /*4c00*/  @P5 CALL.REL.NOINC `(.L_x_4111) ;  /* 0x0000001000005944 */ /* 0x000fe20003c00000 */
[----:B------:R-:W-:Y:S05]  /*4c10*/  BRA `(.L_x_4112) ;  /* 0xffffb87000007947 */ /* 0x000fea000383ffff */
.L_x_4111:
[----:B------:R-:W-:Y:S05]  /*4c20*/  EXIT ;  /* 0x000000000000794d */ /* 0x000fea0003800000 */
.L_x_4113:
        /* <DEDUP_REMOVED lines=13> */
.L_x_5651:


//--------------------- .text._Z35group_norm_nhwc_fwd_one_pass_kernelI11Bf16IOFp16WLi256ELi98ELi392EEv26Group_norm_nhwc_fwd_params --------------------------
	.section	.text._Z35group_norm_nhwc_fwd_one_pass_kernelI11Bf16IOFp16WLi256ELi98ELi392EEv26Group_norm_nhwc_fwd_params,"ax",@progbits
	.sectioninfo	@"SHI_REGISTERS=128"
	.align	128
        .global         _Z35group_norm_nhwc_fwd_one_pass_kernelI11Bf16IOFp16WLi256ELi98ELi392EEv26Group_norm_nhwc_fwd_params
        .type           _Z35group_norm_nhwc_fwd_one_pass_kernelI11Bf16IOFp16WLi256ELi98ELi392EEv26Group_norm_nhwc_fwd_params,@function
        .size           _Z35group_norm_nhwc_fwd_one_pass_kernelI11Bf16IOFp16WLi256ELi98ELi392EEv26Group_norm_nhwc_fwd_params,(.L_x_5652 - _Z35group_norm_nhwc_fwd_one_pass_kernelI11Bf16IOFp16WLi256ELi98ELi392EEv26Group_norm_nhwc_fwd_params)
        .other          _Z35group_norm_nhwc_fwd_one_pass_kernelI11Bf16IOFp16WLi256ELi98ELi392EEv26Group_norm_nhwc_fwd_params,@"STO_CUDA_ENTRY STV_DEFAULT"
_Z35group_norm_nhwc_fwd_one_pass_kernelI11Bf16IOFp16WLi256ELi98ELi392EEv26Group_norm_nhwc_fwd_params:
.text._Z35group_norm_nhwc_fwd_one_pass_kernelI11Bf16IOFp16WLi256ELi98ELi392EEv26Group_norm_nhwc_fwd_params:
        /* <DEDUP_REMOVED lines=199> */
.L_x_4220:
        /* <DEDUP_REMOVED lines=742> */
.L_x_4115:
[----:B0-----:R-:W-:Y:S05]  /*3ad0*/  BSYNC B0 ;  /* 0x0000000000007941 */ /* 0x001fea0003800000 */
.L_x_4114:
        /* <DEDUP_REMOVED lines=25> */
.L_x_4118:
[----:B------:R-:W2:Y:S01]  /*3c70*/  LDG.E.STRONG.GPU R33, [R28.64] ;  /* 0x000000061c217981 */ /* 0x000ea2000c1ef900 */
[----:B------:R-:W-:Y:S01]  /*3c80*/  YIELD ;  /* 0x0000000000007946 */ /* 0x000fe20003800000 */
[----:B--2---:R-:W-:Y:S01]  /*3c90*/  ISETP.NE.AND P6, PT, R33, R30, PT ;  /* 0x0000001e2100720c */ /* 0x004fe20003fc5270 */
[----:B------:R-:W-:-:S12]  /*3ca0*/  CCTL.IVALL ;  /* 0x00000000ff00798f */ /* 0x000fd80002000000 */
[----:B------:R-:W-:Y:S05]  /*3cb0*/  @P6 BRA `(.L_x_4118) ;  /* 0xffffffb000006947 */ /* 0x000fea000383ffff */
.L_x_4117:
        /* <DEDUP_REMOVED lines=11> */
.L_x_4120:
        /* <DEDUP_REMOVED lines=59> */
.L_x_4119:
        /* <DEDUP_REMOVED lines=18> */
.L_x_4122:
[----:B------:R-:W-:Y:S05]  /*4240*/  BSYNC B0 ;  /* 0x0000000000007941 */ /* 0x000fea0003800000 */
.L_x_4121:
        /* <DEDUP_REMOVED lines=31> */
.L_x_4116:
        /* <DEDUP_REMOVED lines=42> */
[----:B---3--:R-:W-:Y:S02]  /*46e0*/  HADD2.F32 R34, -RZ, R34.H0_H0 ;  /* 0x20000022ff227230 */ /* 0x008fe40000004100 */
[----:B----4-:R-:W-:-:S02]  /*46f0*/  HADD2.F32 R25, -RZ, R25.H0_H0 ;  /* 0x20000019ff197230 */ /* 0x010fc40000004100 */
[----:B------:R-:W-:Y:S02]  /*4700*/  HADD2.F32 R35, -RZ, R35.H0_H0 ;  /* 0x20000023ff237230 */ /* 0x000fe40000004100 */
        /* <DEDUP_REMOVED lines=14> */
.L_x_4123:
        /* <DEDUP_REMOVED lines=14> */
.L_x_4125:
[----:B------:R-:W-:Y:S05]  /*48d0*/  BSYNC B0 ;  /* 0x0000000000007941 */ /* 0x000fea0003800000 */
.L_x_4124:
        /* <DEDUP_REMOVED lines=15> */
.L_x_4126:
        /* <DEDUP_REMOVED lines=14> */
.L_x_4128:
[----:B------:R-:W-:Y:S05]  /*4ab0*/  BSYNC B0 ;  /* 0x0000000000007941 */ /* 0x000fea0003800000 */
.L_x_4127:
        /* <DEDUP_REMOVED lines=23> */
.L_x_4129:
        /* <DEDUP_REMOVED lines=14> */
.L_x_4131:
[----:B------:R-:W-:Y:S05]  /*4d10*/  BSYNC B0 ;  /* 0x0000000000007941 */ /* 0x000fea0003800000 */
.L_x_4130:
        /* <DEDUP_REMOVED lines=15> */
.L_x_4132:
        /* <DEDUP_REMOVED lines=14> */
.L_x_4134:
[----:B------:R-:W-:Y:S05]  /*4ef0*/  BSYNC B0 ;  /* 0x0000000000007941 */ /* 0x000fea0003800000 */
.L_x_4133:
        /* <DEDUP_REMOVED lines=23> */
.L_x_4135:
        /* <DEDUP_REMOVED lines=14> */
.L_x_4137:
[----:B------:R-:W-:Y:S05]  /*5150*/  BSYNC B0 ;  /* 0x0000000000007941 */ /* 0x000fea0003800000 */
.L_x_4136:
        /* <DEDUP_REMOVED lines=15> */
.L_x_4138:
        /* <DEDUP_REMOVED lines=14> */
.L_x_4140:
[----:B------:R-:W-:Y:S05]  /*5330*/  BSYNC B0 ;  /* 0x0000000000007941 */ /* 0x000fea0003800000 */
.L_x_4139:
        /* <DEDUP_REMOVED lines=23> */
.L_x_4141:
        /* <DEDUP_REMOVED lines=13> */
.L_x_4143:
[----:B------:R-:W-:Y:S05]  /*5580*/  BSYNC B0 ;  /* 0x0000000000007941 */ /* 0x000fea0003800000 */
.L_x_4142:
        /* <DEDUP_REMOVED lines=15> */
.L_x_4144:
        /* <DEDUP_REMOVED lines=13> */
.L_x_4146:
[----:B------:R-:W-:Y:S05]  /*5750*/  BSYNC B0 ;  /* 0x0000000000007941 */ /* 0x000fea0003800000 */
.L_x_4145:
        /* <DEDUP_REMOVED lines=23> */
.L_x_4147:
        /* <DEDUP_REMOVED lines=13> */
.L_x_4149:
[----:B------:R-:W-:Y:S05]  /*59a0*/  BSYNC B0 ;  /* 0x0000000000007941 */ /* 0x000fea0003800000 */
.L_x_4148:
        /* <DEDUP_REMOVED lines=15> */
.L_x_4150:
        /* <DEDUP_REMOVED lines=13> */
.L_x_4152:
[----:B------:R-:W-:Y:S05]  /*5b70*/  BSYNC B0 ;  /* 0x0000000000007941 */ /* 0x000fea0003800000 */
.L_x_4151:
        /* <DEDUP_REMOVED lines=185> */
.L_x_4153:
        /* <DEDUP_REMOVED lines=8> */
[----:B------:R-:W-:Y:S02]  /*6790*/  IADD3 R57, R53, R57, RZ ;  /* 0x0000003935397210 */ /* 0x000fe40007ffe0ff */
[----:B------:R-:W-:Y:S02]  /*67a0*/  LEA R56, P5, R52, c[0x0][0x160], 0x1 ;  /* 0x0000580034387a11 */ /* 0x000fe400078a08ff */
[----:B------:R-:W-:Y:S02]  /*67b0*/  F2FP.BF16.PACK_AB R53, R34, R80 ;  /* 0x000000502235723e */ /* 0x000fe400000010ff */
[----:B------:R-:W-:-:S05]  /*67c0*/  LEA.HI.X R57, R52, c[0x0][0x164], R57, 0x1, P5 ;  /* 0x0000590034397a11 */ /* 0x000fca00028f0c39 */
[----:B------:R0:W-:Y:S04]  /*67d0*/  STG.E [R56.64], R53 ;  /* 0x0000003538007986 */ /* 0x0001e8000c101906 */
.L_x_4155:
[----:B------:R-:W-:Y:S05]  /*67e0*/  BSYNC B0 ;  /* 0x0000000000007941 */ /* 0x000fea0003800000 */
.L_x_4154:
        /* <DEDUP_REMOVED lines=11> */
.L_x_4156:
        /* <DEDUP_REMOVED lines=13> */
.L_x_4158:
[----:B------:R-:W-:Y:S05]  /*6970*/  BSYNC B0 ;  /* 0x0000000000007941 */ /* 0x000fea0003800000 */
.L_x_4157:
        /* <DEDUP_REMOVED lines=11> */
.L_x_4159:
        /* <DEDUP_REMOVED lines=13> */
.L_x_4161:
[----:B------:R-:W-:Y:S05]  /*6b00*/  BSYNC B0 ;  /* 0x0000000000007941 */ /* 0x000fea0003800000 */
.L_x_4160:
        /* <DEDUP_REMOVED lines=11> */
.L_x_4162:
        /* <DEDUP_REMOVED lines=13> */
.L_x_4164:
[----:B------:R-:W-:Y:S05]  /*6c90*/  BSYNC B0 ;  /* 0x0000000000007941 */ /* 0x000fea0003800000 */
.L_x_4163:
        /* <DEDUP_REMOVED lines=11> */
.L_x_4165:
        /* <DEDUP_REMOVED lines=13> */
.L_x_4167:
[----:B------:R-:W-:Y:S05]  /*6e20*/  BSYNC B0 ;  /* 0x0000000000007941 */ /* 0x000fea0003800000 */
.L_x_4166:
        /* <DEDUP_REMOVED lines=11> */
.L_x_4168:
        /* <DEDUP_REMOVED lines=8> */
[----:B------:R-:W-:-:S04]  /*6f60*/  IMAD.WIDE.U32 R52, R79, c[0x0][0x1c0], R52 ;  /* 0x000070004f347a25 */ /* 0x000fc800078e0034 */
[----:B------:R-:W-:Y:S01]  /*6f70*/  IMAD.IADD R57, R53, 0x1, R57 ;  /* 0x0000000135397824 */ /* 0x000fe200078e0239 */
[----:B------:R-:W-:-:S04]  /*6f80*/  LEA R56, P5, R52, c[0x0][0x160], 0x1 ;  /* 0x0000580034387a11 */ /* 0x000fc800078a08ff */
[----:B------:R-:W-:-:S05]  /*6f90*/  LEA.HI.X R57, R52, c[0x0][0x164], R57, 0x1, P5 ;  /* 0x0000590034397a11 */ /* 0x000fca00028f0c39 */
[----:B------:R0:W-:Y:S04]  /*6fa0*/  STG.E [R56.64], R73 ;  /* 0x0000004938007986 */ /* 0x0001e8000c101906 */
.L_x_4170:
[----:B------:R-:W-:Y:S05]  /*6fb0*/  BSYNC B0 ;  /* 0x0000000000007941 */ /* 0x000fea0003800000 */
.L_x_4169:
        /* <DEDUP_REMOVED lines=11> */
.L_x_4171:
        /* <DEDUP_REMOVED lines=13> */
.L_x_4173:
[----:B------:R-:W-:Y:S05]  /*7140*/  BSYNC B0 ;  /* 0x0000000000007941 */ /* 0x000fea0003800000 */
.L_x_4172:
        /* <DEDUP_REMOVED lines=11> */
.L_x_4174:
        /* <DEDUP_REMOVED lines=13> */
.L_x_4176:
[----:B------:R-:W-:Y:S05]  /*72d0*/  BSYNC B0 ;  /* 0x0000000000007941 */ /* 0x000fea0003800000 */
.L_x_4175:
        /* <DEDUP_REMOVED lines=11> */
.L_x_4177:
        /* <DEDUP_REMOVED lines=13> */
.L_x_4179:
[----:B------:R-:W-:Y:S05]  /*7460*/  BSYNC B0 ;  /* 0x0000000000007941 */ /* 0x000fea0003800000 */
.L_x_4178:
        /* <DEDUP_REMOVED lines=11> */
.L_x_4180:
        /* <DEDUP_REMOVED lines=13> */
.L_x_4182:
[----:B------:R-:W-:Y:S05]  /*75f0*/  BSYNC B0 ;  /* 0x0000000000007941 */ /* 0x000fea0003800000 */
.L_x_4181:
        /* <DEDUP_REMOVED lines=11> */
.L_x_4183:
        /* <DEDUP_REMOVED lines=13> */
.L_x_4185:
[----:B------:R-:W-:Y:S05]  /*7780*/  BSYNC B0 ;  /* 0x0000000000007941 */ /* 0x000fea0003800000 */
.L_x_4184:
        /* <DEDUP_REMOVED lines=11> */
.L_x_4186:
        /* <DEDUP_REMOVED lines=13> */
.L_x_4188:
[----:B------:R-:W-:Y:S05]  /*7910*/  BSYNC B0 ;  /* 0x0000000000007941 */ /* 0x000fea0003800000 */
.L_x_4187:
        /* <DEDUP_REMOVED lines=11> */
.L_x_4189:
        /* <DEDUP_REMOVED lines=13> */
.L_x_4191:
[----:B------:R-:W-:Y:S05]  /*7aa0*/  BSYNC B0 ;  /* 0x0000000000007941 */ /* 0x000fea0003800000 */
.L_x_4190:
        /* <DEDUP_REMOVED lines=11> */
.L_x_4192:
        /* <DEDUP_REMOVED lines=13> */
.L_x_4194:
[----:B------:R-:W-:Y:S05]  /*7c30*/  BSYNC B0 ;  /* 0x0000000000007941 */ /* 0x000fea0003800000 */
.L_x_4193:
        /* <DEDUP_REMOVED lines=11> */
.L_x_4195:
        /* <DEDUP_REMOVED lines=13> */
.L_x_4197:
[----:B------:R-:W-:Y:S05]  /*7dc0*/  BSYNC B0 ;  /* 0x0000000000007941 */ /* 0x000fea0003800000 */
.L_x_4196:
        /* <DEDUP_REMOVED lines=11> */
.L_x_4198:
        /* <DEDUP_REMOVED lines=13> */
.L_x_4200:
[----:B------:R-:W-:Y:S05]  /*7f50*/  BSYNC B0 ;  /* 0x0000000000007941 */ /* 0x000fea0003800000 */
.L_x_4199:
        /* <DEDUP_REMOVED lines=11> */
.L_x_4201:
[----:B------:R-:W-:Y:S01]  /*8010*/  BSSY B0, `(.L_x_4202) ;  /* 0x000000c000007945 */ /* 0x000fe20003800000 */
        /* <DEDUP_REMOVED lines=11> */
.L_x_4203:
[----:B------:R-:W-:Y:S05]  /*80d0*/  BSYNC B0 ;  /* 0x0000000000007941 */ /* 0x000fea0003800000 */
.L_x_4202:
        /* <DEDUP_REMOVED lines=11> */
.L_x_4204:
        /* <DEDUP_REMOVED lines=12> */
.L_x_4206:
[----:B------:R-:W-:Y:S05]  /*8250*/  BSYNC B0 ;  /* 0x0000000000007941 */ /* 0x000fea0003800000 */
.L_x_4205:
        /* <DEDUP_REMOVED lines=11> */
.L_x_4207:
        /* <DEDUP_REMOVED lines=12> */
.L_x_4209:
[----:B------:R-:W-:Y:S05]  /*83d0*/  BSYNC B0 ;  /* 0x0000000000007941 */ /* 0x000fea0003800000 */
.L_x_4208:
        /* <DEDUP_REMOVED lines=11> */
.L_x_4210:
[----:B------:R-:W-:Y:S01]  /*8490*/  BSSY B0, `(.L_x_4211) ;  /* 0x000000c000007945 */ /* 0x000fe20003800000 */
        /* <DEDUP_REMOVED lines=11> */
.L_x_4212:
[----:B------:R-:W-:Y:S05]  /*8550*/  BSYNC B0 ;  /* 0x0000000000007941 */ /* 0x000fea0003800000 */
.L_x_4211:
        /* <DEDUP_REMOVED lines=11> */
.L_x_4213:
        /* <DEDUP_REMOVED lines=12> */
.L_x_4215:
[----:B------:R-:W-:Y:S05]  /*86d0*/  BSYNC B0 ;  /* 0x0000000000007941 */ /* 0x000fea0003800000 */
.L_x_4214:
        /* <DEDUP_REMOVED lines=11> */
.L_x_4216:
        /* <DEDUP_REMOVED lines=16> */
.L_x_4218:
[----:B------:R-:W-:Y:S05]  /*8890*/  BSYNC B0 ;  /* 0x0000000000007941 */ /* 0x000fea0003800000 */
.L_x_4217:
[----:B------:R-:W-:Y:S02]  /*88a0*/  IADD3 R19, R19, c[0x0][0x10], RZ ;  /* 0x0000040013137a10 */ /* 0x000fe40007ffe0ff */
[----:B------:R-:W-:Y:S02]  /*88b0*/  IADD3 R20, R20, 0x1, RZ ;  /* 0x0000000114147810 */ /* 0x000fe40007ffe0ff */
[----:B------:R-:W-:-:S13]  /*88c0*/  ISETP.GE.AND P5, PT, R19, UR4, PT ;  /* 0x0000000413007c0c */ /* 0x000fda000bfa6270 */
[----:B------:R-:W-:Y:S01]  /*88d0*/  @P5 CALL.REL.NOINC `(.L_x_4219) ;  /* 0x0000001000005944 */ /* 0x000fe20003c00000 */
[----:B------:R-:W-:Y:S05]  /*88e0*/  BRA `(.L_x_4220) ;  /* 0xffff838000007947 */ /* 0x000fea000383ffff */
.L_x_4219:
[----:B------:R-:W-:Y:S05]  /*88f0*/  EXIT ;  /* 0x000000000000794d */ /* 0x000fea0003800000 */
.L_x_4221:
        /* <DEDUP_REMOVED lines=16> */
.L_x_5652:


//--------------------- .text._Z35group_norm_nhwc_fwd_one_pass_kernelI11Bf16IOFp16WLi512ELi98ELi392EEv26Group_norm_nhwc_fwd_params --------------------------
	.section	.text._Z35group_norm_nhwc_fwd_one_pass_kernelI11Bf16IOFp16WLi512ELi98ELi392EEv26Group_norm_nhwc_fwd_params,"ax",@progbits
	.sectioninfo	@"SHI_REGISTERS=128"
	.align	128
        .global         _Z35group_norm_nhwc_fwd_one_pass_kernelI11Bf16IOFp16WLi512ELi98ELi392EEv26Group_norm_nhwc_fwd_params
        .type           _Z35group_norm_nhwc_fwd_one_pass_kernelI11Bf16IOFp16WLi512ELi98ELi392EEv26Group_norm_nhwc_fwd_params,@function
        .size           _Z35group_norm_nhwc_fwd_one_pass_kernelI11Bf16IOFp16WLi512ELi98ELi392EEv26Group_norm_nhwc_fwd_params,(.L_x_5653 - _Z35group_norm_nhwc_fwd_one_pass_kernelI11Bf16IOFp16WLi512ELi98ELi392EEv26Group_norm_nhwc_fwd_params)
        .other          _Z35group_norm_nhwc_fwd_one_pass_kernelI11Bf16IOFp16WLi512ELi98ELi392EEv26Group_norm_nhwc_fwd_params,@"STO_CUDA_ENTRY STV_DEFAULT"
_Z35group_norm_nhwc_fwd_one_pass_kernelI11Bf16IOFp16WLi512ELi98ELi392EEv26Group_norm_nhwc_fwd_params:
.text._Z35group_norm_nhwc_fwd_one_pass_kernelI11Bf16IOFp16WLi512ELi98ELi392EEv26Group_norm_nhwc_fwd_params:
        /* <DEDUP_REMOVED lines=22> */
.L_x_4238:
        /* <DEDUP_REMOVED lines=2100> */
.L_x_4223:
[----:B--2---:R-:W-:Y:S05]  /*84a0*/  BSYNC B0 ;  /* 0x0000000000007941 */ /* 0x004fea0003800000 */
.L_x_4222:
        /* <DEDUP_REMOVED lines=27> */
.L_x_4226:
[----:B------:R-:W2:Y:S01]  /*8660*/  LDG.E.STRONG.GPU R0, [R16.64] ;  /* 0x0000000610007981 */ /* 0x000ea2000c1ef900 */
[----:B------:R-:W-:Y:S01]  /*8670*/  YIELD ;  /* 0x0000000000007946 */ /* 0x000fe20003800000 */
[----:B--2---:R-:W-:-:S05]  /*8680*/  CCTL.IVALL ;  /* 0x00000000ff00798f */ /* 0x004fca0002000000 */
[----:B------:R1:W-:Y:S01]  /*8690*/  STL [R1], R0 ;  /* 0x0000000001007387 */ /* 0x0003e20000100800 */
[----:B------:R-:W-:-:S13]  /*86a0*/  ISETP.NE.AND P1, PT, R0, R9, PT ;  /* 0x000000090000720c */ /* 0x000fda0003f25270 */
[----:B-1----:R-:W-:Y:S05]  /*86b0*/  @P1 BRA `(.L_x_4226) ;  /* 0xffffffa000001947 */ /* 0x002fea000383ffff */
.L_x_4225:
        /* <DEDUP_REMOVED lines=17> */
.L_x_4230:
        /* <DEDUP_REMOVED lines=115> */
.L_x_4229:
        /* <DEDUP_REMOVED lines=61> */
.L_x_4231:
[----:B------:R-:W-:-:S13]  /*92d0*/  ISETP.NE.OR P1, PT, R0, RZ, P1 ;  /* 0x000000ff0000720c */ /* 0x000fda0000f25670 */
[----:B------:R-:W-:Y:S05]  /*92e0*/  @!P1 BRA `(.L_x_4227) ;  /* 0x000001f000009947 */ /* 0x000fea0003800000 */
.L_x_4228:
        /* <DEDUP_REMOVED lines=31> */
.L_x_4227:
        /* <DEDUP_REMOVED lines=12> */
.L_x_4233:
[----:B------:R-:W-:Y:S05]  /*95a0*/  BSYNC B0 ;  /* 0x0000000000007941 */ /* 0x000fea0003800000 */
.L_x_4232:
        /* <DEDUP_REMOVED lines=16> */
.L_x_4224:
        /* <DEDUP_REMOVED lines=34> */
[----:B--2---:R-:W-:Y:S02]  /*98d0*/  HADD2.F32 R9, -RZ, R16.H0_H0 ;  /* 0x20000010ff097230 */ /* 0x004fe40000004100 */
[----:B---3--:R-:W-:Y:S02]  /*98e0*/  HADD2.F32 R10, -RZ, R17.H0_H0 ;  /* 0x20000011ff0a7230 */ /* 0x008fe40000004100 */
[----:B----4-:R-:W-:Y:S02]  /*98f0*/  HADD2.F32 R12, -RZ, R18.H0_H0 ;  /* 0x20000012ff0c7230 */ /* 0x010fe40000004100 */
[----:B01---5:R-:W-:-:S02]  /*9900*/  HADD2.F32 R11, -RZ, R19.H0_H0 ;  /* 0x20000013ff0b7230 */ /* 0x023fc40000004100 */
.L_x_4236:
        /* <DEDUP_REMOVED lines=136> */
.L_x_4235:
[----:B------:R-:W-:Y:S05]  /*a190*/  BSYNC B0 ;  /* 0x0000000000007941 */ /* 0x000fea0003800000 */
.L_x_4234:
        /* <DEDUP_REMOVED lines=9> */
.L_x_4237:
[----:B------:R-:W-:Y:S05]  /*a230*/  EXIT ;  /* 0x000000000000794d */ /* 0x000fea0003800000 */
.L_x_4239:
        /* <DEDUP_REMOVED lines=12> */
.L_x_5653:


//--------------------- .text._Z35group_norm_nhwc_fwd_one_pass_kernelI11Fp16IOFp32WLi64ELi98ELi392EEv26Group_norm_nhwc_fwd_params --------------------------
	.section	.text._Z35group_norm_nhwc_fwd_one_pass_kernelI11Fp16IOFp32WLi64ELi98ELi392EEv26Group_norm_nhwc_fwd_params,"ax",@progbits
	.sectioninfo	@"SHI_REGISTERS=48"
	.align	128
        .global         _Z35group_norm_nhwc_fwd_one_pass_kernelI11Fp16IOFp32WLi64ELi98ELi392EEv26Group_norm_nhwc_fwd_params
        .type           _Z35group_norm_nhwc_fwd_one_pass_kernelI11Fp16IOFp32WLi64ELi98ELi392EEv26Group_norm_nhwc_fwd_params,@function
        .size           _Z35group_norm_nhwc_fwd_one_pass_kernelI11Fp16IOFp32WLi64ELi98ELi392EEv26Group_norm_nhwc_fwd_params,(.L_x_5654 - _Z35group_norm_nhwc_fwd_one_pass_kernelI11Fp16IOFp32WLi64ELi98ELi392EEv26Group_norm_nhwc_fwd_params)
        .other          _Z35group_norm_nhwc_fwd_one_pass_kernelI11Fp16IOFp32WLi64ELi98ELi392EEv26Group_norm_nhwc_fwd_params,@"STO_CUDA_ENTRY STV_DEFAULT"
_Z35group_norm_nhwc_fwd_one_pass_kernelI11Fp16IOFp32WLi64ELi98ELi392EEv26Group_norm_nhwc_fwd_params:
.text._Z35group_norm_nhwc_fwd_one_pass_kernelI11Fp16IOFp32WLi64ELi98ELi392EEv26Group_norm_nhwc_fwd_params:
        /* <DEDUP_REMOVED lines=19> */
[C---:B------:R-:W-:Y:S01]  /*0130*/  ISETP.GT.AND P5, PT, R5.reuse, 0x17f, PT ;  /* 0x0000017f0500780c */ /* 0x040fe20003fa4270 */
[C---:B-1----:R-:W-:Y:S01]  /*0140*/  IMAD R35, R26.reuse, c[0x0][0x10], R27 ;  /* 0x000004001a237a24 */ /* 0x042fe200078e021b */
[----:B------:R-:W-:Y:S02]  /*0150*/  SHF.R.U32.HI R2, RZ, 0x4, R3 ;  /* 0x00000004ff027819 */ /* 0x000fe40000011603 */
[----:B------:R-:W-:Y:S02]  /*0160*/  ISETP.GE.U32.AND P4, PT, R5, 0x188, PT ;  /* 0x000001880500780c */ /* 0x000fe40003f86070 */
[-C--:B------:R-:W-:Y:S01]  /*0170*/  LOP3.LUT P0, RZ, R26, R5.reuse, RZ, 0xfc, !PT ;  /* 0x000000051aff7212 */ /* 0x080fe2000780fcff */
[----:B------:R-:W-:Y:S01]  /*0180*/  IMAD R38, R2, -0x31, R5 ;  /* 0xffffffcf02267824 */ /* 0x000fe200078e0205 */
[----:B------:R-:W-:Y:S01]  /*0190*/  LEA.HI R0, R0, R5, RZ, 0x5 ;  /* 0x0000000500007211 */ /* 0x000fe200078f28ff */
[----:B------:R-:W-:Y:S01]  /*01a0*/  IMAD R5, R26, c[0x0][0x1e4], R2 ;  /* 0x000079001a057a24 */ /* 0x000fe200078e0202 */
[----:B------:R-:W-:-:S02]  /*01b0*/  ISETP.NE.AND.EX P0, PT, RZ, c[0x0][0x16c], !P0, P1 ;  /* 0x00005b00ff007a0c */ /* 0x000fc40004705310 */
[----:B------:R-:W-:Y:S02]  /*01c0*/  LOP3.LUT R2, R0, 0xffffffe0, RZ, 0xc0, !PT ;  /* 0xffffffe000027812 */ /* 0x000fe400078ec0ff */
        /* <DEDUP_REMOVED lines=20> */
[----:B--2---:R-:W-:-:S04]  /*0310*/  SHF.R.S32.HI R10, RZ, 0x1f, R29 ;  /* 0x0000001fff0a7819 */ /* 0x004fc8000001141d */
.L_x_4277:
[----:B0-----:R-:W-:Y:S01]  /*0320*/  IABS R7, c[0x0][0x1d8] ;  /* 0x0000760000077a13 */ /* 0x001fe20000000000 */
[----:B------:R-:W-:-:S03]  /*0330*/  @P4 IMAD R13, R11, c[0x0][0x1c0], RZ ;  /* 0x000070000b0d4a24 */ /* 0x000fc600078e02ff */
[----:B------:R-:W0:Y:S01]  /*0340*/  I2F.RP R0, R7 ;  /* 0x0000000700007306 */ /* 0x000e220000209400 */
[----:B------:R-:W-:-:S07]  /*0350*/  @P4 IMAD R13, R32, c[0x0][0x1c4], R13 ;  /* 0x00007100200d4a24 */ /* 0x000fce00078e020d */
[----:B0-----:R-:W0:Y:S02]  /*0360*/  MUFU.RCP R0, R0 ;  /* 0x0000000000007308 */ /* 0x001e240000001000 */
[----:B0-----:R-:W-:-:S06]  /*0370*/  IADD3 R2, R0, 0xffffffe, RZ ;  /* 0x0ffffffe00027810 */ /* 0x001fcc0007ffe0ff */
[----:B------:R0:W1:Y:S02]  /*0380*/  F2I.FTZ.U32.TRUNC.NTZ R3, R2 ;  /* 0x0000000200037305 */ /* 0x000064000021f000 */
[----:B0-----:R-:W-:Y:S02]  /*0390*/  MOV R2, RZ ;  /* 0x000000ff00027202 */ /* 0x001fe40000000f00 */
[----:B-1----:R-:W-:-:S05]  /*03a0*/  IADD3 R4, RZ, -R3, RZ ;  /* 0x80000003ff047210 */ /* 0x002fca0007ffe0ff */
[----:B------:R-:W-:Y:S01]  /*03b0*/  IMAD R9, R4, R7, RZ ;  /* 0x0000000704097224 */ /* 0x000fe200078e02ff */
[----:B------:R-:W-:-:S03]  /*03c0*/  IABS R4, R23 ;  /* 0x0000001700047213 */ /* 0x000fc60000000000 */
[----:B------:R-:W-:Y:S01]  /*03d0*/  IMAD.HI.U32 R3, R3, R9, R2 ;  /* 0x0000000903037227 */ /* 0x000fe200078e0002 */
[----:B------:R-:W-:-:S05]  /*03e0*/  SHF.R.S32.HI R2, RZ, 0x1f, R38 ;  /* 0x0000001fff027819 */ /* 0x000fca0000011426 */
        /* <DEDUP_REMOVED lines=8> */
[----:B------:R-:W-:Y:S02]  /*0470*/  ISETP.GE.U32.AND P6, PT, R0, R7, PT ;  /* 0x000000070000720c */ /* 0x000fe40003fc6070 */
[----:B------:R-:W-:-:S04]  /*0480*/  LOP3.LUT R0, R23, c[0x0][0x1d8], RZ, 0x3c, !PT ;  /* 0x0000760017007a12 */ /* 0x000fc800078e3cff */
[----:B------:R-:W-:-:S07]  /*0490*/  ISETP.GE.AND P5, PT, R0, RZ, PT ;  /* 0x000000ff0000720c */ /* 0x000fce0003fa6270 */
[----:B------:R-:W-:Y:S02]  /*04a0*/  @P6 IADD3 R3, R3, 0x1, RZ ;  /* 0x0000000103036810 */ /* 0x000fe40007ffe0ff */
[----:B------:R-:W-:-:S04]  /*04b0*/  ISETP.NE.AND P6, PT, RZ, c[0x0][0x1d8], PT ;  /* 0x00007600ff007a0c */ /* 0x000fc80003fc5270 */
[----:B------:R-:W-:-:S09]  /*04c0*/  @!P5 IADD3 R3, -R3, RZ, RZ ;  /* 0x000000ff0303d210 */ /* 0x000fd20007ffe1ff */
[----:B------:R-:W-:-:S04]  /*04d0*/  @!P6 LOP3.LUT R3, RZ, c[0x0][0x1d8], RZ, 0x33, !PT ;  /* 0x00007600ff03ea12 */ /* 0x000fc800078e33ff */
[----:B------:R-:W-:-:S05]  /*04e0*/  IADD3 R0, -R3, RZ, RZ ;  /* 0x000000ff03007210 */ /* 0x000fca0007ffe1ff */
[----:B------:R-:W-:Y:S01]  /*04f0*/  IMAD R31, R0, c[0x0][0x1d8], R23 ;  /* 0x00007600001f7a24 */ /* 0x000fe200078e0217 */
[----:B------:R-:W-:-:S03]  /*0500*/  SHF.R.S32.HI R0, RZ, 0x1f, R3 ;  /* 0x0000001fff007819 */ /* 0x000fc60000011403 */
[----:B------:R-:W-:Y:S02]  /*0510*/  IMAD R31, R31, 0x62, RZ ;  /* 0x000000621f1f7824 */ /* 0x000fe400078e02ff */
[----:B------:R-:W-:-:S03]  /*0520*/  IMAD R0, R0, c[0x0][0x1d0], RZ ;  /* 0x0000740000007a24 */ /* 0x000fc600078e02ff */
[----:B------:R-:W-:Y:S01]  /*0530*/  IADD3 R42, P5, R38, R31, RZ ;  /* 0x0000001f262a7210 */ /* 0x000fe20007fbe0ff */
[----:B------:R-:W-:Y:S02]  /*0540*/  IMAD R41, R3, c[0x0][0x1d4], R0 ;  /* 0x0000750003297a24 */ /* 0x000fe400078e0200 */
[----:B------:R-:W-:Y:S01]  /*0550*/  @P1 IMAD R0, R22, c[0x0][0x1c0], RZ ;  /* 0x0000700016001a24 */ /* 0x000fe200078e02ff */
[----:B------:R-:W-:-:S03]  /*0560*/  LEA.HI.X.SX32 R43, R31, R2, 0x1, P5 ;  /* 0x000000021f2b7211 */ /* 0x000fc600028f0eff */
[----:B------:R-:W-:Y:S02]  /*0570*/  @P1 IMAD R19, R5, c[0x0][0x1c4], R0 ;  /* 0x0000710005131a24 */ /* 0x000fe400078e0200 */
[----:B------:R-:W-:-:S04]  /*0580*/  IMAD.WIDE.U32 R42, R3, c[0x0][0x1d0], R42 ;  /* 0x00007400032a7a25 */ /* 0x000fc800078e002a */
[----:B------:R-:W-:Y:S01]  /*0590*/  @P2 IMAD R3, R21, c[0x0][0x1c0], RZ ;  /* 0x0000700015032a24 */ /* 0x000fe200078e02ff */
[----:B------:R-:W-:Y:S02]  /*05a0*/  IADD3 R41, R43, R41, RZ ;  /* 0x000000292b297210 */ /* 0x000fe40007ffe0ff */
[-C--:B------:R-:W-:Y:S01]  /*05b0*/  @P2 MOV R40, R42.reuse ;  /* 0x0000002a00282202 */ /* 0x080fe20000000f00 */
[C---:B------:R-:W-:Y:S01]  /*05c0*/  @P2 IMAD R7, R34.reuse, c[0x0][0x1c4], R3 ;  /* 0x0000710022072a24 */ /* 0x040fe200078e0203 */
[-C--:B------:R-:W-:Y:S02]  /*05d0*/  @P3 MOV R8, R42.reuse ;  /* 0x0000002a00083202 */ /* 0x080fe40000000f00 */
[----:B------:R-:W-:Y:S01]  /*05e0*/  @P3 MOV R9, R41 ;  /* 0x0000002900093202 */ /* 0x000fe20000000f00 */
[----:B------:R-:W-:Y:S01]  /*05f0*/  @P2 IMAD.WIDE.U32 R2, R34, c[0x0][0x1c0], R40 ;  /* 0x0000700022022a25 */ /* 0x000fe200078e0028 */
[-C--:B------:R-:W-:Y:S02]  /*0600*/  @P4 MOV R6, R42.reuse ;  /* 0x0000002a00064202 */ /* 0x080fe40000000f00 */
[----:B------:R-:W-:Y:S01]  /*0610*/  @P1 MOV R16, R42 ;  /* 0x0000002a00101202 */ /* 0x000fe20000000f00 */
[----:B------:R-:W-:Y:S01]  /*0620*/  @P3 IMAD.WIDE.U32 R8, R33, c[0x0][0x1c0], R8 ;  /* 0x0000700021083a25 */ /* 0x000fe200078e0008 */
[----:B------:R-:W-:-:S02]  /*0630*/  @P2 IADD3 R3, R3, R7, RZ ;  /* 0x0000000703032210 */ /* 0x000fc40007ffe0ff */
[----:B------:R-:W-:Y:S02]  /*0640*/  @P4 MOV R7, R41 ;  /* 0x0000002900074202 */ /* 0x000fe40000000f00 */
[----:B------:R-:W-:Y:S02]  /*0650*/  @P2 LEA R14, P5, R2, c[0x0][0x170], 0x1 ;  /* 0x00005c00020e2a11 */ /* 0x000fe400078a08ff */
[----:B------:R-:W-:Y:S01]  /*0660*/  @P3 IADD3 R39, R9, R39, RZ ;  /* 0x0000002709273210 */ /* 0x000fe20007ffe0ff */
[----:B------:R-:W-:Y:S01]  /*0670*/  @P4 IMAD.WIDE.U32 R6, R32, c[0x0][0x1c0], R6 ;  /* 0x0000700020064a25 */ /* 0x000fe200078e0006 */
[----:B------:R-:W-:Y:S02]  /*0680*/  @P2 LEA.HI.X R15, R2, c[0x0][0x174], R3, 0x1, P5 ;  /* 0x00005d00020f2a11 */ /* 0x000fe400028f0c03 */
[----:B------:R-:W-:Y:S02]  /*0690*/  @P3 LEA R12, P5, R8, c[0x0][0x170], 0x1 ;  /* 0x00005c00080c3a11 */ /* 0x000fe400078a08ff */
[----:B------:R-:W-:-:S02]  /*06a0*/  @P1 MOV R17, R41 ;  /* 0x0000002900111202 */ /* 0x000fc40000000f00 */
[----:B------:R-:W-:Y:S02]  /*06b0*/  @P4 IADD3 R3, R7, R13, RZ ;  /* 0x0000000d07034210 */ /* 0x000fe40007ffe0ff */
[----:B------:R-:W-:Y:S01]  /*06c0*/  @P4 LEA R2, P6, R6, c[0x0][0x170], 0x1 ;  /* 0x00005c0006024a11 */ /* 0x000fe200078c08ff */
[----:B------:R-:W-:Y:S01]  /*06d0*/  @P1 IMAD.WIDE.U32 R4, R5, c[0x0][0x1c0], R16 ;  /* 0x0000700005041a25 */ /* 0x000fe200078e0010 */
[----:B------:R-:W-:Y:S02]  /*06e0*/  @P3 LEA.HI.X R13, R8, c[0x0][0x174], R39, 0x1, P5 ;  /* 0x00005d00080d3a11 */ /* 0x000fe400028f0c27 */
[----:B------:R-:W-:Y:S01]  /*06f0*/  CS2R R8, SRZ ;  /* 0x0000000000087805 */ /* 0x000fe2000001ff00 */
[----:B------:R-:W-:Y:S02]  /*0700*/  @P4 LEA.HI.X R3, R6, c[0x0][0x174], R3, 0x1, P6 ;  /* 0x00005d0006034a11 */ /* 0x000fe400030f0c03 */
[----:B------:R-:W-:Y:S01]  /*0710*/  CS2R R6, SRZ ;  /* 0x0000000000067805 */ /* 0x000fe2000001ff00 */
[----:B------:R-:W-:-:S02]  /*0720*/  @P1 IADD3 R19, R5, R19, RZ ;  /* 0x0000001305131210 */ /* 0x000fc40007ffe0ff */
[----:B------:R0:W2:Y:S01]  /*0730*/  @P2 LDG.E R9, [R14.64] ;  /* 0x000000060e092981 */ /* 0x0000a2000c1e1900 */
[----:B------:R-:W-:-:S03]  /*0740*/  @P1 LEA R18, P5, R4, c[0x0][0x170], 0x1 ;  /* 0x00005c0004121a11 */ /* 0x000fc600078a08ff */
[----:B------:R1:W3:Y:S01]  /*0750*/  @P4 LDG.E R7, [R2.64] ;  /* 0x0000000602074981 */ /* 0x0002e2000c1e1900 */
[----:B------:R-:W-:-:S03]  /*0760*/  @P1 LEA.HI.X R19, R4, c[0x0][0x174], R19, 0x1, P5 ;  /* 0x00005d0004131a11 */ /* 0x000fc600028f0c13 */
[----:B------:R4:W5:Y:S04]  /*0770*/  @P3 LDG.E R8, [R12.64] ;  /* 0x000000060c083981 */ /* 0x000968000c1e1900 */
[----:B------:R3:W5:Y:S04]  /*0780*/  @P1 LDG.E R6, [R18.64] ;  /* 0x0000000612061981 */ /* 0x000768000c1e1900 */
[----:B------:R-:W0:Y:S02]  /*0790*/  S2R R16, SR_TID.X ;  /* 0x0000000000107919 */ /* 0x000e240000002100 */
[----:B0-----:R-:W-:-:S05]  /*07a0*/  IMAD.WIDE.U32 R4, R16, 0x5397829d, RZ ;  /* 0x5397829d10047825 */ /* 0x001fca00078e00ff */
[----:B------:R-:W-:-:S05]  /*07b0*/  SHF.R.U32.HI R5, RZ, 0x4, R5 ;  /* 0x00000004ff057819 */ /* 0x000fca0000011605 */
[----:B------:R-:W-:-:S05]  /*07c0*/  IMAD R5, R26, c[0x0][0x1e4], R5 ;  /* 0x000079001a057a24 */ /* 0x000fca00078e0205 */
[----:B------:R-:W-:-:S04]  /*07d0*/  IADD3 R15, R5, 0x20, RZ ;  /* 0x00000020050f7810 */ /* 0x000fc80007ffe0ff */
[----:B------:R-:W-:Y:S02]  /*07e0*/  ISETP.GE.U32.AND P5, PT, R15, c[0x0][0x1c8], PT ;  /* 0x000072000f007a0c */ /* 0x000fe40003fa6070 */
[----:B------:R-:W-:-:S04]  /*07f0*/  SHF.R.S32.HI R0, RZ, 0x1f, R15 ;  /* 0x0000001fff007819 */ /* 0x000fc8000001140f */
[----:B------:R-:W-:-:S04]  /*0800*/  ISETP.GE.AND.EX P5, PT, R0, c[0x0][0x1cc], PT, P5 ;  /* 0x0000730000007a0c */ /* 0x000fc80003fa6350 */
[----:B------:R-:W-:-:S13]  /*0810*/  ISETP.LT.U32.AND P5, PT, R16, 0x188, !P5 ;  /* 0x000001881000780c */ /* 0x000fda0006fa1070 */
[----:B----4-:R-:W-:Y:S01]  /*0820*/  @P5 MOV R12, R42 ;  /* 0x0000002a000c5202 */ /* 0x010fe20000000f00 */
[----:B------:R-:W-:Y:S01]  /*0830*/  @P5 IMAD R0, R0, c[0x0][0x1c0], RZ ;  /* 0x0000700000005a24 */ /* 0x000fe200078e02ff */
[----:B------:R-:W-:-:S03]  /*0840*/  @P5 MOV R13, R41 ;  /* 0x00000029000d5202 */ /* 0x000fc60000000f00 */
[C---:B-1----:R-:W-:Y:S02]  /*0850*/  @P5 IMAD R3, R15.reuse, c[0x0][0x1c4], R0 ;  /* 0x000071000f035a24 */ /* 0x042fe400078e0200 */
[----:B------:R-:W-:Y:S01]  /*0860*/  @P5 IMAD.WIDE.U32 R12, R15, c[0x0][0x1c0], R12 ;  /* 0x000070000f0c5a25 */ /* 0x000fe200078e000c */
[----:B------:R-:W-:-:S04]  /*0870*/  IADD3 R15, R5, 0x28, RZ ;  /* 0x00000028050f7810 */ /* 0x000fc80007ffe0ff */
[----:B------:R-:W-:Y:S02]  /*0880*/  @P5 IADD3 R3, R13, R3, RZ ;  /* 0x000000030d035210 */ /* 0x000fe40007ffe0ff */
[C---:B------:R-:W-:Y:S02]  /*0890*/  @P5 LEA R2, P6, R12.reuse, c[0x0][0x170], 0x1 ;  /* 0x00005c000c025a11 */ /* 0x040fe400078c08ff */
[----:B------:R-:W-:Y:S02]  /*08a0*/  SHF.R.S32.HI R0, RZ, 0x1f, R15 ;  /* 0x0000001fff007819 */ /* 0x000fe4000001140f */
[----:B------:R-:W-:Y:S02]  /*08b0*/  @P5 LEA.HI.X R3, R12, c[0x0][0x174], R3, 0x1, P6 ;  /* 0x00005d000c035a11 */ /* 0x000fe400030f0c03 */
[----:B------:R-:W-:Y:S02]  /*08c0*/  ISETP.GE.U32.AND P6, PT, R15, c[0x0][0x1c8], PT ;  /* 0x000072000f007a0c */ /* 0x000fe40003fc6070 */
[----:B------:R-:W-:-:S02]  /*08d0*/  MOV R4, RZ ;  /* 0x000000ff00047202 */ /* 0x000fc40000000f00 */
[----:B------:R-:W-:-:S04]  /*08e0*/  ISETP.GE.AND.EX P6, PT, R0, c[0x0][0x1cc], PT, P6 ;  /* 0x0000730000007a0c */ /* 0x000fc80003fc6360 */
[----:B------:R0:W4:Y:S01]  /*08f0*/  @P5 LDG.E R4, [R2.64] ;  /* 0x0000000602045981 */ /* 0x000122000c1e1900 */
[----:B------:R-:W-:Y:S01]  /*0900*/  ISETP.LT.U32.AND P5, PT, R16, 0x188, !P6 ;  /* 0x000001881000780c */ /* 0x000fe200077a1070 */
[--C-:B--2---:R-:W-:Y:S02]  /*0910*/  HADD2.F32 R39, -RZ, R9.reuse.H1_H1 ;  /* 0x30000009ff277230 */ /* 0x104fe40000004100 */
[----:B------:R-:W-:Y:S02]  /*0920*/  HADD2.F32 R12, -RZ, R9.H0_H0 ;  /* 0x20000009ff0c7230 */ /* 0x000fe40000004100 */
[--C-:B---3--:R-:W-:Y:S01]  /*0930*/  HADD2.F32 R18, -RZ, R7.reuse.H1_H1 ;  /* 0x30000007ff127230 */ /* 0x108fe20000004100 */
[----:B------:R-:W-:Y:S01]  /*0940*/  FMUL.FTZ R13, R39, R39 ;  /* 0x00000027270d7220 */ /* 0x000fe20000410000 */
[----:B------:R-:W-:Y:S01]  /*0950*/  HADD2.F32 R19, -RZ, R7.H0_H0 ;  /* 0x20000007ff137230 */ /* 0x000fe20000004100 */
[C---:B------:R-:W-:Y:S01]  /*0960*/  FADD.FTZ R39, R12.reuse, R39 ;  /* 0x000000270c277221 */ /* 0x040fe20000010000 */
[----:B-----5:R-:W-:Y:S01]  /*0970*/  HADD2.F32 R30, -RZ, R8.H1_H1 ;  /* 0x30000008ff1e7230 */ /* 0x020fe20000004100 */
[----:B------:R-:W-:-:S02]  /*0980*/  FFMA.FTZ R12, R12, R12, R13 ;  /* 0x0000000c0c0c7223 */ /* 0x000fc4000001000d */
[----:B0-----:R-:W-:Y:S01]  /*0990*/  FMUL.FTZ R2, R18, R18 ;  /* 0x0000001212027220 */ /* 0x001fe20000410000 */
[----:B------:R-:W-:Y:S01]  /*09a0*/  HADD2.F32 R13, -RZ, R6.H1_H1 ;  /* 0x30000006ff0d7230 */ /* 0x000fe20000004100 */
[C---:B------:R-:W-:Y:S01]  /*09b0*/  FADD.FTZ R18, R19.reuse, R18 ;  /* 0x0000001213127221 */ /* 0x040fe20000010000 */
[----:B------:R-:W-:Y:S01]  /*09c0*/  HADD2.F32 R17, -RZ, R8.H0_H0 ;  /* 0x20000008ff117230 */ /* 0x000fe20000004100 */
[----:B------:R-:W-:Y:S02]  /*09d0*/  FMUL.FTZ R14, R30, R30 ;  /* 0x0000001e1e0e7220 */ /* 0x000fe40000410000 */
[----:B------:R-:W-:Y:S01]  /*09e0*/  FFMA.FTZ R19, R19, R19, R2 ;  /* 0x0000001313137223 */ /* 0x000fe20000010002 */
[----:B------:R-:W-:Y:S01]  /*09f0*/  HADD2.F32 R2, -RZ, R6.H0_H0 ;  /* 0x20000006ff027230 */ /* 0x000fe20000004100 */
[----:B------:R-:W-:Y:S02]  /*0a00*/  FMUL.FTZ R3, R13, R13 ;  /* 0x0000000d0d037220 */ /* 0x000fe40000410000 */
[----:B------:R-:W-:-:S02]  /*0a10*/  FADD.FTZ R30, R17, R30 ;  /* 0x0000001e111e7221 */ /* 0x000fc40000010000 */
[----:B------:R-:W-:Y:S02]  /*0a20*/  FFMA.FTZ R17, R17, R17, R14 ;  /* 0x0000001111117223 */ /* 0x000fe4000001000e */
[----:B------:R-:W-:Y:S02]  /*0a30*/  @P5 IMAD R14, R0, c[0x0][0x1c0], RZ ;  /* 0x00007000000e5a24 */ /* 0x000fe400078e02ff */
[C---:B------:R-:W-:Y:S02]  /*0a40*/  FADD.FTZ R13, R2.reuse, R13 ;  /* 0x0000000d020d7221 */ /* 0x040fe40000010000 */
[----:B------:R-:W-:Y:S01]  /*0a50*/  FFMA.FTZ R0, R2, R2, R3 ;  /* 0x0000000202007223 */ /* 0x000fe20000010003 */
[----:B------:R-:W-:Y:S02]  /*0a60*/  @P5 MOV R2, R42 ;  /* 0x0000002a00025202 */ /* 0x000fe40000000f00 */
[----:B------:R-:W-:Y:S01]  /*0a70*/  @P5 MOV R3, R41 ;  /* 0x0000002900035202 */ /* 0x000fe20000000f00 */
[----:B------:R-:W-:-:S04]  /*0a80*/  @P5 IMAD R45, R15, c[0x0][0x1c4], R14 ;  /* 0x000071000f2d5a24 */ /* 0x000fc800078e020e */
[----:B------:R-:W-:-:S05]  /*0a90*/  @P5 IMAD.WIDE.U32 R2, R15, c[0x0][0x1c0], R2 ;  /* 0x000070000f025a25 */ /* 0x000fca00078e0002 */
[----:B------:R-:W-:Y:S02]  /*0aa0*/  @P5 IADD3 R3, R3, R45, RZ ;  /* 0x0000002d03035210 */ /* 0x000fe40007ffe0ff */
[----:B------:R-:W-:-:S04]  /*0ab0*/  @P5 LEA R14, P6, R2, c[0x0][0x170], 0x1 ;  /* 0x00005c00020e5a11 */ /* 0x000fc800078c08ff */
[----:B------:R-:W-:Y:S02]  /*0ac0*/  @P5 LEA.HI.X R15, R2, c[0x0][0x174], R3, 0x1, P6 ;  /* 0x00005d00020f5a11 */ /* 0x000fe400030f0c03 */
[----:B------:R-:W-:Y:S02]  /*0ad0*/  MOV R3, RZ ;  /* 0x000000ff00037202 */ /* 0x000fe40000000f00 */
[----:B------:R-:W-:-:S04]  /*0ae0*/  IADD3 R45, R5, 0x30, RZ ;  /* 0x00000030052d7810 */ /* 0x000fc80007ffe0ff */
[----:B------:R0:W2:Y:S01]  /*0af0*/  @P5 LDG.E R3, [R14.64] ;  /* 0x000000060e035981 */ /* 0x0000a2000c1e1900 */
[----:B------:R-:W-:Y:S02]  /*0b00*/  ISETP.GE.U32.AND P5, PT, R45, c[0x0][0x1c8], PT ;  /* 0x000072002d007a0c */ /* 0x000fe40003fa6070 */
[----:B------:R-:W-:-:S04]  /*0b10*/  SHF.R.S32.HI R44, RZ, 0x1f, R45 ;  /* 0x0000001fff2c7819 */ /* 0x000fc8000001142d */
[----:B------:R-:W-:-:S04]  /*0b20*/  ISETP.GE.AND.EX P5, PT, R44, c[0x0][0x1cc], PT, P5 ;  /* 0x000073002c007a0c */ /* 0x000fc80003fa6350 */
[----:B------:R-:W-:Y:S01]  /*0b30*/  ISETP.LT.U32.AND P5, PT, R16, 0x188, !P5 ;  /* 0x000001881000780c */ /* 0x000fe20006fa1070 */
[----:B------:R-:W-:-:S12]  /*0b40*/  FADD.FTZ R2, RZ, R13 ;  /* 0x0000000dff027221 */ /* 0x000fd80000010000 */
[----:B0-----:R-:W-:Y:S01]  /*0b50*/  @P5 MOV R14, R42 ;  /* 0x0000002a000e5202 */ /* 0x001fe20000000f00 */
[----:B------:R-:W-:Y:S01]  /*0b60*/  @P5 IMAD R44, R44, c[0x0][0x1c0], RZ ;  /* 0x000070002c2c5a24 */ /* 0x000fe200078e02ff */
[----:B------:R-:W-:-:S03]  /*0b70*/  @P5 MOV R15, R41 ;  /* 0x00000029000f5202 */ /* 0x000fc60000000f00 */
[C---:B------:R-:W-:Y:S02]  /*0b80*/  @P5 IMAD R13, R45.reuse, c[0x0][0x1c4], R44 ;  /* 0x000071002d0d5a24 */ /* 0x040fe400078e022c */
[----:B------:R-:W-:-:S05]  /*0b90*/  @P5 IMAD.WIDE.U32 R14, R45, c[0x0][0x1c0], R14 ;  /* 0x000070002d0e5a25 */ /* 0x000fca00078e000e */
[----:B------:R-:W-:Y:S02]  /*0ba0*/  @P5 IADD3 R13, R15, R13, RZ ;  /* 0x0000000d0f0d5210 */ /* 0x000fe40007ffe0ff */
[----:B------:R-:W-:-:S04]  /*0bb0*/  @P5 LEA R44, P6, R14, c[0x0][0x170], 0x1 ;  /* 0x00005c000e2c5a11 */ /* 0x000fc800078c08ff */
[----:B------:R-:W-:Y:S02]  /*0bc0*/  @P5 LEA.HI.X R45, R14, c[0x0][0x174], R13, 0x1, P6 ;  /* 0x00005d000e2d5a11 */ /* 0x000fe400030f0c0d */
[----:B------:R-:W-:-:S04]  /*0bd0*/  ISETP.GE.U32.AND P6, PT, R29, c[0x0][0x1c8], PT ;  /* 0x000072001d007a0c */ /* 0x000fc80003fc6070 */
[----:B------:R-:W-:-:S04]  /*0be0*/  ISETP.GE.AND.EX P6, PT, R10, c[0x0][0x1cc], PT, P6 ;  /* 0x000073000a007a0c */ /* 0x000fc80003fc6360 */
[----:B------:R-:W-:Y:S01]  /*0bf0*/  ISETP.LT.U32.AND P6, PT, R16, 0x188, !P6 ;  /* 0x000001881000780c */ /* 0x000fe200077c1070 */
[----:B------:R-:W-:Y:S01]  /*0c00*/  FADD.FTZ R39, R2, R39 ;  /* 0x0000002702277221 */ /* 0x000fe20000010000 */
[----:B------:R-:W-:Y:S01]  /*0c10*/  MOV R2, RZ ;  /* 0x000000ff00027202 */ /* 0x000fe20000000f00 */
[----:B------:R-:W-:-:S05]  /*0c20*/  FADD.FTZ R0, RZ, R0 ;  /* 0x00000000ff007221 */ /* 0x000fca0000010000 */
[----:B------:R0:W3:Y:S05]  /*0c30*/  @P5 LDG.E R2, [R44.64] ;  /* 0x000000062c025981 */ /* 0x0000ea000c1e1900 */
[----:B------:R-:W-:Y:S01]  /*0c40*/  @P6 IMAD R14, R10, c[0x0][0x1c0], RZ ;  /* 0x000070000a0e6a24 */ /* 0x000fe200078e02ff */
[----:B------:R-:W-:-:S03]  /*0c50*/  @P6 MOV R15, R41 ;  /* 0x00000029000f6202 */ /* 0x000fc60000000f00 */
[----:B------:R-:W-:Y:S01]  /*0c60*/  @P6 IMAD R13, R29, c[0x0][0x1c4], R14 ;  /* 0x000071001d0d6a24 */ /* 0x000fe200078e020e */
[----:B------:R-:W-:Y:S01]  /*0c70*/  @P6 MOV R14, R42 ;  /* 0x0000002a000e6202 */ /* 0x000fe20000000f00 */
[----:B0-----:R-:W-:-:S04]  /*0c80*/  FADD.FTZ R44, R0, R12 ;  /* 0x0000000c002c7221 */ /* 0x001fc80000010000 */
[----:B------:R-:W-:Y:S01]  /*0c90*/  @P6 IMAD.WIDE.U32 R14, R29, c[0x0][0x1c0], R14 ;  /* 0x000070001d0e6a25 */ /* 0x000fe200078e000e */
[----:B------:R-:W-:-:S04]  /*0ca0*/  MOV R0, RZ ;  /* 0x000000ff00007202 */ /* 0x000fc80000000f00 */
[----:B------:R-:W-:Y:S02]  /*0cb0*/  @P6 IADD3 R13, R15, R13, RZ ;  /* 0x0000000d0f0d6210 */ /* 0x000fe40007ffe0ff */
[----:B------:R-:W-:-:S04]  /*0cc0*/  @P6 LEA R12, P5, R14, c[0x0][0x170], 0x1 ;  /* 0x00005c000e0c6a11 */ /* 0x000fc800078a08ff */
[----:B------:R-:W-:-:S05]  /*0cd0*/  @P6 LEA.HI.X R13, R14, c[0x0][0x174], R13, 0x1, P5 ;  /* 0x00005d000e0d6a11 */ /* 0x000fca00028f0c0d */
[----:B------:R0:W5:Y:S01]  /*0ce0*/  @P6 LDG.E R0, [R12.64] ;  /* 0x000000060c006981 */ /* 0x000162000c1e1900 */
[----:B------:R-:W-:Y:S01]  /*0cf0*/  FADD.FTZ R39, R39, R30 ;  /* 0x0000001e27277221 */ /* 0x000fe20000010000 */
[--C-:B----4-:R-:W-:Y:S01]  /*0d00*/  HADD2.F32 R30, -RZ, R4.reuse.H1_H1 ;  /* 0x30000004ff1e7230 */ /* 0x110fe20000004100 */
[----:B------:R-:W-:Y:S01]  /*0d10*/  FADD.FTZ R44, R44, R17 ;  /* 0x000000112c2c7221 */ /* 0x000fe20000010000 */
[----:B------:R-:W-:Y:S01]  /*0d20*/  HADD2.F32 R15, -RZ, R4.H0_H0 ;  /* 0x20000004ff0f7230 */ /* 0x000fe20000004100 */
[----:B------:R-:W-:Y:S02]  /*0d30*/  FADD.FTZ R18, R39, R18 ;  /* 0x0000001227127221 */ /* 0x000fe40000010000 */
[----:B------:R-:W-:Y:S02]  /*0d40*/  FADD.FTZ R19, R44, R19 ;  /* 0x000000132c137221 */ /* 0x000fe40000010000 */
[----:B------:R-:W-:Y:S02]  /*0d50*/  FMUL.FTZ R44, R30, R30 ;  /* 0x0000001e1e2c7220 */ /* 0x000fe40000410000 */
[----:B------:R-:W-:-:S02]  /*0d60*/  FADD.FTZ R17, R15, R30 ;  /* 0x0000001e0f117221 */ /* 0x000fc40000010000 */
[----:B------:R-:W-:Y:S02]  /*0d70*/  FFMA.FTZ R44, R15, R15, R44 ;  /* 0x0000000f0f2c7223 */ /* 0x000fe4000001002c */
[----:B------:R-:W-:Y:S02]  /*0d80*/  FADD.FTZ R17, R18, R17 ;  /* 0x0000001112117221 */ /* 0x000fe40000010000 */
[----:B------:R-:W-:Y:S01]  /*0d90*/  FADD.FTZ R19, R19, R44 ;  /* 0x0000002c13137221 */ /* 0x000fe20000010000 */
[C---:B------:R-:W-:Y:S02]  /*0da0*/  ISETP.GE.AND P5, PT, R25.reuse, R36, PT ;  /* 0x000000241900720c */ /* 0x040fe40003fa6270 */
[----:B------:R-:W-:Y:S01]  /*0db0*/  ISETP.NE.AND P6, PT, R25, RZ, PT ;  /* 0x000000ff1900720c */ /* 0x000fe20003fc5270 */
[----:B------:R-:W-:Y:S01]  /*0dc0*/  BSSY B0, `(.L_x_4240) ;  /* 0x0000057000007945 */ /* 0x000fe20003800000 */
[--C-:B--2---:R-:W-:Y:S02]  /*0dd0*/  HADD2.F32 R14, -RZ, R3.reuse.H1_H1 ;  /* 0x30000003ff0e7230 */ /* 0x104fe40000004100 */
[----:B0-----:R-:W-:-:S03]  /*0de0*/  HADD2.F32 R13, -RZ, R3.H0_H0 ;  /* 0x20000003ff0d7230 */ /* 0x001fc60000004100 */
[----:B------:R-:W-:Y:S02]  /*0df0*/  FMUL.FTZ R12, R14, R14 ;  /* 0x0000000e0e0c7220 */ /* 0x000fe40000410000 */
[C---:B------:R-:W-:Y:S02]  /*0e00*/  FADD.FTZ R14, R13.reuse, R14 ;  /* 0x0000000e0d0e7221 */ /* 0x040fe40000010000 */
[----:B------:R-:W-:-:S04]  /*0e10*/  FFMA.FTZ R12, R13, R13, R12 ;  /* 0x0000000d0d0c7223 */ /* 0x000fc8000001000c */
[----:B------:R-:W-:Y:S02]  /*0e20*/  FADD.FTZ R19, R19, R12 ;  /* 0x0000000c13137221 */ /* 0x000fe40000010000 */
[----:B------:R-:W-:Y:S01]  /*0e30*/  FADD.FTZ R14, R17, R14 ;  /* 0x0000000e110e7221 */ /* 0x000fe20000010000 */
[--C-:B---3--:R-:W-:Y:S02]  /*0e40*/  HADD2.F32 R18, -RZ, R2.reuse.H1_H1 ;  /* 0x30000002ff127230 */ /* 0x108fe40000004100 */
[----:B------:R-:W-:-:S03]  /*0e50*/  HADD2.F32 R13, -RZ, R2.H0_H0 ;  /* 0x20000002ff0d7230 */ /* 0x000fc60000004100 */
[----:B------:R-:W-:Y:S02]  /*0e60*/  FMUL.FTZ R30, R18, R18 ;  /* 0x00000012121e7220 */ /* 0x000fe40000410000 */
[C---:B------:R-:W-:Y:S02]  /*0e70*/  FADD.FTZ R15, R13.reuse, R18 ;  /* 0x000000120d0f7221 */ /* 0x040fe40000010000 */
[----:B------:R-:W-:Y:S02]  /*0e80*/  FFMA.FTZ R30, R13, R13, R30 ;  /* 0x0000000d0d1e7223 */ /* 0x000fe4000001001e */
[----:B------:R-:W-:Y:S02]  /*0e90*/  FADD.FTZ R14, R14, R15 ;  /* 0x0000000f0e0e7221 */ /* 0x000fe40000010000 */
[----:B------:R-:W-:Y:S01]  /*0ea0*/  FADD.FTZ R19, R19, R30 ;  /* 0x0000001e13137221 */ /* 0x000fe20000010000 */
[--C-:B-----5:R-:W-:Y:S02]  /*0eb0*/  HADD2.F32 R12, -RZ, R0.reuse.H1_H1 ;  /* 0x30000000ff0c7230 */ /* 0x120fe40000004100 */
[----:B------:R-:W-:-:S03]  /*0ec0*/  HADD2.F32 R13, -RZ, R0.H0_H0 ;  /* 0x20000000ff0d7230 */ /* 0x000fc60000004100 */
[----:B------:R-:W-:Y:S02]  /*0ed0*/  FMUL.FTZ R18, R12, R12 ;  /* 0x0000000c0c127220 */ /* 0x000fe40000410000 */
        /* <DEDUP_REMOVED lines=69> */
.L_x_4241:
[----:B------:R-:W-:Y:S05]  /*1330*/  BSYNC B0 ;  /* 0x0000000000007941 */ /* 0x000fea0003800000 */
.L_x_4240:
        /* <DEDUP_REMOVED lines=24> */
.L_x_4244:
[----:B------:R-:W2:Y:S01]  /*14c0*/  LDG.E.STRONG.GPU R14, [R12.64] ;  /* 0x000000060c0e7981 */ /* 0x000ea2000c1ef900 */
[----:B------:R-:W-:Y:S01]  /*14d0*/  YIELD ;  /* 0x0000000000007946 */ /* 0x000fe20003800000 */
[----:B--2---:R-:W-:Y:S01]  /*14e0*/  ISETP.NE.AND P6, PT, R14, R15, PT ;  /* 0x0000000f0e00720c */ /* 0x004fe20003fc5270 */
[----:B------:R-:W-:-:S12]  /*14f0*/  CCTL.IVALL ;  /* 0x00000000ff00798f */ /* 0x000fd80002000000 */
[----:B------:R-:W-:Y:S05]  /*1500*/  @P6 BRA `(.L_x_4244) ;  /* 0xffffffb000006947 */ /* 0x000fea000383ffff */
.L_x_4243:
        /* <DEDUP_REMOVED lines=20> */
.L_x_4248:
        /* <DEDUP_REMOVED lines=115> */
.L_x_4247:
        /* <DEDUP_REMOVED lines=62> */
.L_x_4249:
[----:B------:R-:W-:-:S04]  /*2160*/  ISETP.NE.AND P6, PT, R18, RZ, PT ;  /* 0x000000ff1200720c */ /* 0x000fc80003fc5270 */
[----:B------:R-:W-:-:S13]  /*2170*/  ISETP.NE.OR P6, PT, R14, RZ, P6 ;  /* 0x000000ff0e00720c */ /* 0x000fda00037c5670 */
[----:B------:R-:W-:Y:S05]  /*2180*/  @!P6 BRA `(.L_x_4245) ;  /* 0x000001f00000e947 */ /* 0x000fea0003800000 */
.L_x_4246:
        /* <DEDUP_REMOVED lines=31> */
.L_x_4245:
        /* <DEDUP_REMOVED lines=14> */
.L_x_4251:
[----:B------:R-:W-:Y:S05]  /*2460*/  BSYNC B0 ;  /* 0x0000000000007941 */ /* 0x000fea0003800000 */
.L_x_4250:
        /* <DEDUP_REMOVED lines=17> */
.L_x_4242:
        /* <DEDUP_REMOVED lines=13> */
[----:B------:R-:W-:Y:S01]  /*2650*/  ISETP.NE.AND P6, PT, RZ, UR5, PT ;  /* 0x00000005ff007c0c */ /* 0x000fe2000bfc5270 */
[--C-:B01----:R-:W-:Y:S02]  /*2660*/  HADD2.F32 R17, -RZ, R6.reuse.H0_H0 ;  /* 0x20000006ff117230 */ /* 0x103fe40000004100 */
[----:B------:R-:W0:Y:S01]  /*2670*/  LDS.64 R18, [0x80] ;  /* 0x00008000ff127984 */ /* 0x000e220000000a00 */
[----:B--2---:R-:W-:-:S03]  /*2680*/  HADD2.F32 R31, -RZ, R6.H1_H1 ;  /* 0x30000006ff1f7230 */ /* 0x004fc60000004100 */
[----:B------:R-:W1:Y:S01]  /*2690*/  S2R R30, SR_TID.X ;  /* 0x00000000001e7919 */ /* 0x000e620000002100 */
[----:B0-----:R-:W-:-:S04]  /*26a0*/  FMUL.FTZ R18, R18, c[0x0][0x1f4] ;  /* 0x00007d0012127a20 */ /* 0x001fc80000410000 */
[----:B------:R-:W-:Y:S02]  /*26b0*/  FMUL.FTZ R39, R18, R18 ;  /* 0x0000001212277220 */ /* 0x000fe40000410000 */
[--C-:B------:R-:W-:Y:S02]  /*26c0*/  FADD.FTZ R6, R17, -R18.reuse ;  /* 0x8000001211067221 */ /* 0x100fe40000010000 */
[----:B------:R-:W-:Y:S01]  /*26d0*/  FFMA.FTZ R39, R19, c[0x0][0x1f4], -R39 ;  /* 0x00007d0013277a23 */ /* 0x000fe20000010827 */
[----:B------:R-:W-:Y:S01]  /*26e0*/  MOV R19, 0x3f800000 ;  /* 0x3f80000000137802 */ /* 0x000fe20000000f00 */
[----:B------:R-:W-:Y:S01]  /*26f0*/  FADD.FTZ R16, R31, -R18 ;  /* 0x800000121f107221 */ /* 0x000fe20000010000 */
[--C-:B------:R-:W-:Y:S02]  /*2700*/  HADD2.F32 R31, -RZ, R9.reuse.H0_H0 ;  /* 0x20000009ff1f7230 */ /* 0x100fe40000004100 */
[----:B------:R-:W-:Y:S01]  /*2710*/  FSETP.GTU.FTZ.AND P5, PT, R39, RZ, PT ;  /* 0x000000ff2700720b */ /* 0x000fe20003fbc000 */
[----:B------:R-:W-:-:S12]  /*2720*/  HADD2.F32 R9, -RZ, R9.H1_H1 ;  /* 0x30000009ff097230 */ /* 0x000fd80000004100 */
[----:B------:R-:W-:-:S04]  /*2730*/  @P5 FADD.FTZ R39, R39, c[0x0][0x188] ;  /* 0x0000620027275621 */ /* 0x000fc80000010000 */
[----:B------:R-:W0:Y:S02]  /*2740*/  @P5 MUFU.RSQ R19, R39 ;  /* 0x0000002700135308 */ /* 0x000e240000001400 */
[-C--:B0-----:R-:W-:Y:S02]  /*2750*/  FMUL.FTZ R17, R6, R19.reuse ;  /* 0x0000001306117220 */ /* 0x081fe40000410000 */
[----:B------:R-:W-:Y:S02]  /*2760*/  FMUL.FTZ R16, R16, R19 ;  /* 0x0000001310107220 */ /* 0x000fe40000410000 */
[----:B---3--:R-:W-:Y:S02]  /*2770*/  FFMA.FTZ R6, R12, R17, R14 ;  /* 0x000000110c067223 */ /* 0x008fe4000001000e */
[----:B------:R-:W-:Y:S01]  /*2780*/  FFMA.FTZ R39, R13, R16, R15 ;  /* 0x000000100d277223 */ /* 0x000fe2000001000f */
[----:B------:R-:W-:Y:S05]  /*2790*/  @!P6 BRA `(.L_x_4252) ;  /* 0x000000a00000e947 */ /* 0x000fea0003800000 */
[----:B-1----:R-:W-:Y:S02]  /*27a0*/  FMUL.FTZ R16, R6, -1.4426950216293334961 ;  /* 0xbfb8aa3b06107820 */ /* 0x002fe40000410000 */
        /* <DEDUP_REMOVED lines=9> */
.L_x_4252:
[----:B-1----:R-:W-:Y:S01]  /*2840*/  BSSY B0, `(.L_x_4253) ;  /* 0x000000c000007945 */ /* 0x002fe20003800000 */
[----:B------:R-:W-:Y:S05]  /*2850*/  @!P1 BRA `(.L_x_4254) ;  /* 0x000000a000009947 */ /* 0x000fea0003800000 */
[----:B------:R-:W-:Y:S01]  /*2860*/  MOV R16, R42 ;  /* 0x0000002a00107202 */ /* 0x000fe20000000f00 */
[----:B------:R-:W-:Y:S01]  /*2870*/  IMAD R44, R22, c[0x0][0x1c0], RZ ;  /* 0x00007000162c7a24 */ /* 0x000fe200078e02ff */
[----:B------:R-:W-:Y:S02]  /*2880*/  MOV R17, R41 ;  /* 0x0000002900117202 */ /* 0x000fe40000000f00 */
[----:B------:R-:W-:Y:S01]  /*2890*/  F2FP.PACK_AB R39, R39, R6 ;  /* 0x000000062727723e */ /* 0x000fe200000000ff */
[C---:B------:R-:W-:Y:S02]  /*28a0*/  IMAD R44, R5.reuse, c[0x0][0x1c4], R44 ;  /* 0x00007100052c7a24 */ /* 0x040fe400078e022c */
[----:B------:R-:W-:-:S05]  /*28b0*/  IMAD.WIDE.U32 R16, R5, c[0x0][0x1c0], R16 ;  /* 0x0000700005107a25 */ /* 0x000fca00078e0010 */
[----:B------:R-:W-:Y:S02]  /*28c0*/  IADD3 R5, R17, R44, RZ ;  /* 0x0000002c11057210 */ /* 0x000fe40007ffe0ff */
[----:B------:R-:W-:-:S04]  /*28d0*/  LEA R44, P5, R16, c[0x0][0x160], 0x1 ;  /* 0x00005800102c7a11 */ /* 0x000fc800078a08ff */
[----:B------:R-:W-:-:S05]  /*28e0*/  LEA.HI.X R45, R16, c[0x0][0x164], R5, 0x1, P5 ;  /* 0x00005900102d7a11 */ /* 0x000fca00028f0c05 */
[----:B------:R0:W-:Y:S04]  /*28f0*/  STG.E [R44.64], R39 ;  /* 0x000000272c007986 */ /* 0x0001e8000c101906 */
.L_x_4254:
[----:B------:R-:W-:Y:S05]  /*2900*/  BSYNC B0 ;  /* 0x0000000000007941 */ /* 0x000fea0003800000 */
.L_x_4253:
[----:B------:R-:W-:-:S04]  /*2910*/  IMAD.WIDE.U32 R16, R30, 0x5397829d, RZ ;  /* 0x5397829d1e107825 */ /* 0x000fc800078e00ff */
[--C-:B------:R-:W-:Y:S01]  /*2920*/  FADD.FTZ R6, R31, -R18.reuse ;  /* 0x800000121f067221 */ /* 0x100fe20000010000 */
[----:B------:R-:W-:Y:S01]  /*2930*/  SHF.R.U32.HI R5, RZ, 0x4, R17 ;  /* 0x00000004ff057819 */ /* 0x000fe20000011611 */
[----:B------:R-:W-:Y:S01]  /*2940*/  FADD.FTZ R16, R9, -R18 ;  /* 0x8000001209107221 */ /* 0x000fe20000010000 */
[----:B------:R-:W-:Y:S01]  /*2950*/  HADD2.F32 R9, -RZ, R8.H0_H0 ;  /* 0x20000008ff097230 */ /* 0x000fe20000004100 */
[-C--:B------:R-:W-:Y:S02]  /*2960*/  FMUL.FTZ R31, R6, R19.reuse ;  /* 0x00000013061f7220 */ /* 0x080fe40000410000 */
[----:B------:R-:W-:Y:S02]  /*2970*/  FMUL.FTZ R16, R16, R19 ;  /* 0x0000001310107220 */ /* 0x000fe40000410000 */
[----:B------:R-:W-:Y:S02]  /*2980*/  FFMA.FTZ R6, R12, R31, R14 ;  /* 0x0000001f0c067223 */ /* 0x000fe4000001000e */
        /* <DEDUP_REMOVED lines=12> */
.L_x_4255:
[----:B------:R-:W-:Y:S01]  /*2a50*/  BSSY B0, `(.L_x_4256) ;  /* 0x000000c000007945 */ /* 0x000fe20003800000 */
[----:B------:R-:W-:Y:S05]  /*2a60*/  @!P2 BRA `(.L_x_4257) ;  /* 0x000000a00000a947 */ /* 0x000fea0003800000 */
[----:B------:R-:W-:Y:S01]  /*2a70*/  MOV R16, R42 ;  /* 0x0000002a00107202 */ /* 0x000fe20000000f00 */
[----:B0-----:R-:W-:Y:S01]  /*2a80*/  IMAD R39, R21, c[0x0][0x1c0], RZ ;  /* 0x0000700015277a24 */ /* 0x001fe200078e02ff */
        /* <DEDUP_REMOVED lines=8> */
.L_x_4257:
[----:B------:R-:W-:Y:S05]  /*2b10*/  BSYNC B0 ;  /* 0x0000000000007941 */ /* 0x000fea0003800000 */
.L_x_4256:
[----:B------:R-:W-:Y:S01]  /*2b20*/  HADD2.F32 R17, -RZ, R8.H1_H1 ;  /* 0x30000008ff117230 */ /* 0x000fe20000004100 */
[--C-:B------:R-:W-:Y:S01]  /*2b30*/  FADD.FTZ R6, R9, -R18.reuse ;  /* 0x8000001209067221 */ /* 0x100fe20000010000 */
[--C-:B0-----:R-:W-:Y:S01]  /*2b40*/  HADD2.F32 R31, -RZ, R7.reuse.H0_H0 ;  /* 0x20000007ff1f7230 */ /* 0x101fe20000004100 */
[----:B------:R-:W-:Y:S01]  /*2b50*/  IMAD R5, R26, c[0x0][0x1e4], R5 ;  /* 0x000079001a057a24 */ /* 0x000fe200078e0205 */
[----:B------:R-:W-:Y:S01]  /*2b60*/  HADD2.F32 R7, -RZ, R7.H1_H1 ;  /* 0x30000007ff077230 */ /* 0x000fe20000004100 */
        /* <DEDUP_REMOVED lines=20> */
.L_x_4258:
[----:B------:R-:W-:Y:S01]  /*2cb0*/  BSSY B0, `(.L_x_4259) ;  /* 0x000000c000007945 */ /* 0x000fe20003800000 */
        /* <DEDUP_REMOVED lines=11> */
.L_x_4260:
[----:B------:R-:W-:Y:S05]  /*2d70*/  BSYNC B0 ;  /* 0x0000000000007941 */ /* 0x000fea0003800000 */
.L_x_4259:
        /* <DEDUP_REMOVED lines=14> */
.L_x_4261:
        /* <DEDUP_REMOVED lines=12> */
.L_x_4263:
[----:B------:R-:W-:Y:S05]  /*2f20*/  BSYNC B0 ;  /* 0x0000000000007941 */ /* 0x000fea0003800000 */
.L_x_4262:
[--C-:B------:R-:W-:Y:S01]  /*2f30*/  HADD2.F32 R7, -RZ, R4.reuse.H0_H0 ;  /* 0x20000004ff077230 */ /* 0x100fe20000004100 */
[----:B------:R-:W-:Y:S01]  /*2f40*/  ISETP.GE.U32.AND P5, PT, R17, c[0x0][0x1c8], PT ;  /* 0x0000720011007a0c */ /* 0x000fe20003fa6070 */
[----:B0-----:R-:W-:Y:S01]  /*2f50*/  HADD2.F32 R9, -RZ, R4.H1_H1 ;  /* 0x30000004ff097230 */ /* 0x001fe20000004100 */
[----:B------:R-:W-:Y:S02]  /*2f60*/  SHF.R.S32.HI R6, RZ, 0x1f, R17 ;  /* 0x0000001fff067819 */ /* 0x000fe40000011411 */
[--C-:B------:R-:W-:Y:S01]  /*2f70*/  FADD.FTZ R4, R7, -R18.reuse ;  /* 0x8000001207047221 */ /* 0x100fe20000010000 */
[----:B------:R-:W-:Y:S01]  /*2f80*/  IADD3 R31, R5, 0x28, RZ ;  /* 0x00000028051f7810 */ /* 0x000fe20007ffe0ff */
        /* <DEDUP_REMOVED lines=18> */
.L_x_4264:
[----:B------:R-:W-:Y:S01]  /*30b0*/  BSSY B0, `(.L_x_4265) ;  /* 0x000000c000007945 */ /* 0x000fe20003800000 */
[----:B------:R-:W-:Y:S05]  /*30c0*/  @!P5 BRA `(.L_x_4266) ;  /* 0x000000a00000d947 */ /* 0x000fea0003800000 */
[----:B------:R-:W-:Y:S01]  /*30d0*/  IMAD R6, R6, c[0x0][0x1c0], RZ ;  /* 0x0000700006067a24 */ /* 0x000fe200078e02ff */
[----:B------:R-:W-:Y:S02]  /*30e0*/  MOV R7, R41 ;  /* 0x0000002900077202 */ /* 0x000fe40000000f00 */
[----:B------:R-:W-:Y:S01]  /*30f0*/  F2FP.PACK_AB R39, R39, R4 ;  /* 0x000000042727723e */ /* 0x000fe200000000ff */
[----:B------:R-:W-:Y:S01]  /*3100*/  IMAD R9, R17, c[0x0][0x1c4], R6 ;  /* 0x0000710011097a24 */ /* 0x000fe200078e0206 */
[----:B------:R-:W-:-:S05]  /*3110*/  MOV R6, R42 ;  /* 0x0000002a00067202 */ /* 0x000fca0000000f00 */
[----:B------:R-:W-:-:S05]  /*3120*/  IMAD.WIDE.U32 R6, R17, c[0x0][0x1c0], R6 ;  /* 0x0000700011067a25 */ /* 0x000fca00078e0006 */
[----:B------:R-:W-:Y:S02]  /*3130*/  IADD3 R9, R7, R9, RZ ;  /* 0x0000000907097210 */ /* 0x000fe40007ffe0ff */
[----:B------:R-:W-:-:S04]  /*3140*/  LEA R8, P5, R6, c[0x0][0x160], 0x1 ;  /* 0x0000580006087a11 */ /* 0x000fc800078a08ff */
[----:B------:R-:W-:-:S05]  /*3150*/  LEA.HI.X R9, R6, c[0x0][0x164], R9, 0x1, P5 ;  /* 0x0000590006097a11 */ /* 0x000fca00028f0c09 */
[----:B------:R0:W-:Y:S04]  /*3160*/  STG.E [R8.64], R39 ;  /* 0x0000002708007986 */ /* 0x0001e8000c101906 */
.L_x_4266:
[----:B------:R-:W-:Y:S05]  /*3170*/  BSYNC B0 ;  /* 0x0000000000007941 */ /* 0x000fea0003800000 */
.L_x_4265:
[--C-:B------:R-:W-:Y:S01]  /*3180*/  HADD2.F32 R7, -RZ, R3.reuse.H0_H0 ;  /* 0x20000003ff077230 */ /* 0x100fe20000004100 */
[----:B------:R-:W-:Y:S01]  /*3190*/  ISETP.GE.U32.AND P5, PT, R31, c[0x0][0x1c8], PT ;  /* 0x000072001f007a0c */ /* 0x000fe20003fa6070 */
[----:B------:R-:W-:Y:S01]  /*31a0*/  HADD2.F32 R3, -RZ, R3.H1_H1 ;  /* 0x30000003ff037230 */ /* 0x000fe20000004100 */
[----:B------:R-:W-:Y:S02]  /*31b0*/  SHF.R.S32.HI R6, RZ, 0x1f, R31 ;  /* 0x0000001fff067819 */ /* 0x000fe4000001141f */
[--C-:B------:R-:W-:Y:S01]  /*31c0*/  FADD.FTZ R4, R7, -R18.reuse ;  /* 0x8000001207047221 */ /* 0x100fe20000010000 */
[----:B------:R-:W-:Y:S01]  /*31d0*/  IADD3 R17, R5, 0x30, RZ ;  /* 0x0000003005117810 */ /* 0x000fe20007ffe0ff */
[----:B0-----:R-:W-:Y:S01]  /*31e0*/  FADD.FTZ R8, R3, -R18 ;  /* 0x8000001203087221 */ /* 0x001fe20000010000 */
        /* <DEDUP_REMOVED lines=17> */
.L_x_4267:
[----:B------:R-:W-:Y:S01]  /*3300*/  BSSY B0, `(.L_x_4268) ;  /* 0x000000c000007945 */ /* 0x000fe20003800000 */
[----:B------:R-:W-:Y:S05]  /*3310*/  @!P5 BRA `(.L_x_4269) ;  /* 0x000000a00000d947 */ /* 0x000fea0003800000 */
[----:B------:R-:W-:Y:S01]  /*3320*/  IMAD R8, R6, c[0x0][0x1c0], RZ ;  /* 0x0000700006087a24 */ /* 0x000fe200078e02ff */
[----:B------:R-:W-:Y:S02]  /*3330*/  MOV R6, R42 ;  /* 0x0000002a00067202 */ /* 0x000fe40000000f00 */
[----:B------:R-:W-:Y:S01]  /*3340*/  MOV R7, R41 ;  /* 0x0000002900077202 */ /* 0x000fe20000000f00 */
[----:B------:R-:W-:Y:S01]  /*3350*/  IMAD R9, R31, c[0x0][0x1c4], R8 ;  /* 0x000071001f097a24 */ /* 0x000fe200078e0208 */
[----:B------:R-:W-:-:S03]  /*3360*/  F2FP.PACK_AB R3, R4, R3 ;  /* 0x000000030403723e */ /* 0x000fc600000000ff */
[----:B------:R-:W-:-:S05]  /*3370*/  IMAD.WIDE.U32 R6, R31, c[0x0][0x1c0], R6 ;  /* 0x000070001f067a25 */ /* 0x000fca00078e0006 */
[----:B------:R-:W-:Y:S02]  /*3380*/  IADD3 R9, R7, R9, RZ ;  /* 0x0000000907097210 */ /* 0x000fe40007ffe0ff */
[----:B------:R-:W-:-:S04]  /*3390*/  LEA R8, P5, R6, c[0x0][0x160], 0x1 ;  /* 0x0000580006087a11 */ /* 0x000fc800078a08ff */
[----:B------:R-:W-:-:S05]  /*33a0*/  LEA.HI.X R9, R6, c[0x0][0x164], R9, 0x1, P5 ;  /* 0x0000590006097a11 */ /* 0x000fca00028f0c09 */
[----:B------:R0:W-:Y:S04]  /*33b0*/  STG.E [R8.64], R3 ;  /* 0x0000000308007986 */ /* 0x0001e8000c101906 */
.L_x_4269:
[----:B------:R-:W-:Y:S05]  /*33c0*/  BSYNC B0 ;  /* 0x0000000000007941 */ /* 0x000fea0003800000 */
.L_x_4268:
[--C-:B------:R-:W-:Y:S01]  /*33d0*/  HADD2.F32 R7, -RZ, R2.reuse.H0_H0 ;  /* 0x20000002ff077230 */ /* 0x100fe20000004100 */
[----:B------:R-:W-:Y:S01]  /*33e0*/  ISETP.GE.U32.AND P5, PT, R17, c[0x0][0x1c8], PT ;  /* 0x0000720011007a0c */ /* 0x000fe20003fa6070 */
[----:B0-----:R-:W-:Y:S01]  /*33f0*/  HADD2.F32 R9, -RZ, R2.H1_H1 ;  /* 0x30000002ff097230 */ /* 0x001fe20000004100 */
[----:B------:R-:W-:Y:S02]  /*3400*/  SHF.R.S32.HI R3, RZ, 0x1f, R17 ;  /* 0x0000001fff037819 */ /* 0x000fe40000011411 */
        /* <DEDUP_REMOVED lines=19> */
.L_x_4270:
        /* <DEDUP_REMOVED lines=12> */
.L_x_4272:
[----:B------:R-:W-:Y:S05]  /*3600*/  BSYNC B0 ;  /* 0x0000000000007941 */ /* 0x000fea0003800000 */
.L_x_4271:
[--C-:B------:R-:W-:Y:S01]  /*3610*/  HADD2.F32 R3, -RZ, R0.reuse.H0_H0 ;  /* 0x20000000ff037230 */ /* 0x100fe20000004100 */
[----:B------:R-:W-:Y:S01]  /*3620*/  ISETP.GE.U32.AND P5, PT, R29, c[0x0][0x1c8], PT ;  /* 0x000072001d007a0c */ /* 0x000fe20003fa6070 */
[----:B0-----:R-:W-:-:S03]  /*3630*/  HADD2.F32 R7, -RZ, R0.H1_H1 ;  /* 0x30000000ff077230 */ /* 0x001fc60000004100 */
[--C-:B------:R-:W-:Y:S01]  /*3640*/  FADD.FTZ R0, R3, -R18.reuse ;  /* 0x8000001203007221 */ /* 0x100fe20000010000 */
[----:B------:R-:W-:Y:S01]  /*3650*/  ISETP.GE.AND.EX P5, PT, R10, c[0x0][0x1cc], PT, P5 ;  /* 0x000073000a007a0c */ /* 0x000fe20003fa6350 */
[----:B------:R-:W-:Y:S02]  /*3660*/  FADD.FTZ R18, R7, -R18 ;  /* 0x8000001207127221 */ /* 0x000fe40000010000 */
[-C--:B------:R-:W-:Y:S01]  /*3670*/  FMUL.FTZ R3, R0, R19.reuse ;  /* 0x0000001300037220 */ /* 0x080fe20000410000 */
[----:B------:R-:W-:Y:S01]  /*3680*/  ISETP.LT.U32.AND P5, PT, R30, 0x188, !P5 ;  /* 0x000001881e00780c */ /* 0x000fe20006fa1070 */
[----:B------:R-:W-:Y:S02]  /*3690*/  FMUL.FTZ R18, R18, R19 ;  /* 0x0000001312127220 */ /* 0x000fe40000410000 */
[----:B------:R-:W-:Y:S02]  /*36a0*/  FFMA.FTZ R12, R12, R3, R14 ;  /* 0x000000030c0c7223 */ /* 0x000fe4000001000e */
[----:B------:R-:W-:Y:S01]  /*36b0*/  FFMA.FTZ R13, R13, R18, R15 ;  /* 0x000000120d0d7223 */ /* 0x000fe2000001000f */
[----:B------:R-:W-:Y:S06]  /*36c0*/  @!P6 BRA `(.L_x_4273) ;  /* 0x000000a00000e947 */ /* 0x000fec0003800000 */
        /* <DEDUP_REMOVED lines=10> */
.L_x_4273:
        /* <DEDUP_REMOVED lines=12> */
.L_x_4275:
[----:B------:R-:W-:Y:S05]  /*3830*/  BSYNC B0 ;  /* 0x0000000000007941 */ /* 0x000fea0003800000 */
.L_x_4274:
[----:B------:R-:W-:Y:S02]  /*3840*/  IADD3 R23, R23, c[0x0][0x10], RZ ;  /* 0x0000040017177a10 */ /* 0x000fe40007ffe0ff */
[----:B------:R-:W-:Y:S02]  /*3850*/  IADD3 R24, R24, 0x1, RZ ;  /* 0x0000000118187810 */ /* 0x000fe40007ffe0ff */
[----:B------:R-:W-:-:S13]  /*3860*/  ISETP.GE.AND P5, PT, R23, UR4, PT ;  /* 0x0000000417007c0c */ /* 0x000fda000bfa6270 */
[----:B------:R-:W-:Y:S01]  /*3870*/  @P5 CALL.REL.NOINC `(.L_x_4276) ;  /* 0x0000001000005944 */ /* 0x000fe20003c00000 */
[----:B------:R-:W-:Y:S05]  /*3880*/  BRA `(.L_x_4277) ;  /* 0xffffca9000007947 */ /* 0x000fea000383ffff */
.L_x_4276:
[----:B------:R-:W-:Y:S05]  /*3890*/  EXIT ;  /* 0x000000000000794d */ /* 0x000fea0003800000 */
.L_x_4278:
        /* <DEDUP_REMOVED lines=14> */
.L_x_5654:


//--------------------- .text._Z35group_norm_nhwc_fwd_one_pass_kernelI11Fp16IOFp32WLi128ELi98ELi392EEv26Group_norm_nhwc_fwd_params --------------------------
	.section	.text._Z35group_norm_nhwc_fwd_one_pass_kernelI11Fp16IOFp32WLi128ELi98ELi392EEv26Group_norm_nhwc_fwd_params,"ax",@progbits
	.sectioninfo	@"SHI_REGISTERS=72"
	.align	128
        .global         _Z35group_norm_nhwc_fwd_one_pass_kernelI11Fp16IOFp32WLi128ELi98ELi392EEv26Group_norm_nhwc_fwd_params
        .type           _Z35group_norm_nhwc_fwd_one_pass_kernelI11Fp16IOFp32WLi128ELi98ELi392EEv26Group_norm_nhwc_fwd_params,@function
        .size           _Z35group_norm_nhwc_fwd_one_pass_kernelI11Fp16IOFp32WLi128ELi98ELi392EEv26Group_norm_nhwc_fwd_params,(.L_x_5655 - _Z35group_norm_nhwc_fwd_one_pass_kernelI11Fp16IOFp32WLi128ELi98ELi392EEv26Group_norm_nhwc_fwd_params)
        .other          _Z35group_norm_nhwc_fwd_one_pass_kernelI11Fp16IOFp32WLi128ELi98ELi392EEv26Group_norm_nhwc_fwd_params,@"STO_CUDA_ENTRY STV_DEFAULT"
_Z35group_norm_nhwc_fwd_one_pass_kernelI11Fp16IOFp32WLi128ELi98ELi392EEv26Group_norm_nhwc_fwd_params:
.text._Z35group_norm_nhwc_fwd_one_pass_kernelI11Fp16IOFp32WLi128ELi98ELi392EEv26Group_norm_nhwc_fwd_params:
        /* <DEDUP_REMOVED lines=73> */
.L_x_4337:
        /* <DEDUP_REMOVED lines=204> */
[----:B------:R-:W-:Y:S02]  /*1150*/  @!P5 LEA.HI.X R27, R44, c[0x0][0x174], R25, 0x1, P6 ;  /* 0x00005d002c1bda11 */ /* 0x000fe400030f0c19 */
[----:B------:R-:W-:Y:S02]  /*1160*/  MOV R25, RZ ;  /* 0x000000ff00197202 */ /* 0x000fe40000000f00 */
[----:B------:R-:W-:-:S04]  /*1170*/  SHF.R.S32.HI R44, RZ, 0x1f, R11 ;  /* 0x0000001fff2c7819 */ /* 0x000fc8000001140b */
[----:B------:R0:W4:Y:S01]  /*1180*/  @!P5 LDG.E R25, [R26.64] ;  /* 0x000000061a19d981 */ /* 0x000122000c1e1900 */
[----:B------:R-:W-:-:S04]  /*1190*/  ISETP.GE.U32.AND P5, PT, R11, c[0x0][0x1c8], PT ;  /* 0x000072000b007a0c */ /* 0x000fc80003fa6070 */
[----:B------:R-:W-:-:S04]  /*11a0*/  ISETP.GE.AND.EX P5, PT, R44, c[0x0][0x1cc], PT, P5 ;  /* 0x000073002c007a0c */ /* 0x000fc80003fa6350 */
[----:B------:R-:W-:Y:S02]  /*11b0*/  ISETP.GT.U32.OR P5, PT, R54, 0x187, P5 ;  /* 0x000001873600780c */ /* 0x000fe40002fa4470 */
[----:B------:R-:W-:Y:S01]  /*11c0*/  LOP3.LUT P6, RZ, R12, 0x2, RZ, 0xc0, !PT ;  /* 0x000000020cff7812 */ /* 0x000fe200078cc0ff */
[----:B0-----:R-:W-:-:S06]  /*11d0*/  CS2R R26, SRZ ;  /* 0x00000000001a7805 */ /* 0x001fcc000001ff00 */
[----:B------:R0:W4:Y:S04]  /*11e0*/  @P0 LDG.E R27, [R32.64] ;  /* 0x00000006201b0981 */ /* 0x000128000c1e1900 */
[----:B------:R-:W-:Y:S02]  /*11f0*/  @!P5 IMAD R46, R44, c[0x0][0x1c0], RZ ;  /* 0x000070002c2eda24 */ /* 0x000fe400078e02ff */
[----:B------:R1:W4:Y:S01]  /*1200*/  @P6 LDG.E R26, [R42.64] ;  /* 0x000000062a1a6981 */ /* 0x000322000c1e1900 */
        /* <DEDUP_REMOVED lines=9> */
[----:B------:R0:W4:Y:S04]  /*12a0*/  @P1 LDG.E R33, [R34.64] ;  /* 0x0000000622211981 */ /* 0x000128000c1e1900 */
[----:B------:R1:W4:Y:S01]  /*12b0*/  @!P5 LDG.E R32, [R42.64] ;  /* 0x000000062a20d981 */ /* 0x000322000c1e1900 */
[----:B0-----:R-:W-:-:S06]  /*12c0*/  CS2R R34, SRZ ;  /* 0x0000000000227805 */ /* 0x001fcc000001ff00 */
[----:B------:R0:W4:Y:S04]  /*12d0*/  @P6 LDG.E R35, [R36.64] ;  /* 0x0000000624236981 */ /* 0x000128000c1e1900 */
[----:B------:R2:W5:Y:S01]  /*12e0*/  @P2 LDG.E R34, [R38.64] ;  /* 0x0000000626222981 */ /* 0x000562000c1e1900 */
[----:B0-----:R-:W-:-:S06]  /*12f0*/  CS2R R36, SRZ ;  /* 0x0000000000247805 */ /* 0x001fcc000001ff00 */
[----:B------:R0:W5:Y:S04]  /*1300*/  @P3 LDG.E R36, [R18.64] ;  /* 0x0000000612243981 */ /* 0x000168000c1e1900 */
[----:B------:R3:W5:Y:S01]  /*1310*/  @P4 LDG.E R37, [R16.64] ;  /* 0x0000000610254981 */ /* 0x000762000c1e1900 */
[----:B------:R-:W-:Y:S02]  /*1320*/  MOV R46, 0xffffffe0 ;  /* 0xffffffe0002e7802 */ /* 0x000fe40000000f00 */
[----:B------:R-:W-:-:S03]  /*1330*/  ISETP.GT.AND P5, PT, R54, 0x17f, PT ;  /* 0x0000017f3600780c */ /* 0x000fc60003fa4270 */
[----:B------:R-:W-:-:S05]  /*1340*/  IMAD R45, R5, R46, 0x187 ;  /* 0x00000187052d7424 */ /* 0x000fca00078e022e */
[----:B-1----:R-:W-:Y:S01]  /*1350*/  SEL R42, R45, 0x1f, P5 ;  /* 0x0000001f2d2a7807 */ /* 0x002fe20002800000 */
[----:B--2---:R-:W-:Y:S02]  /*1360*/  HADD2.F32 R39, -RZ, R23.H0_H0 ;  /* 0x20000017ff277230 */ /* 0x004fe40000004100 */
[----:B---3--:R-:W-:Y:S02]  /*1370*/  HADD2.F32 R17, -RZ, R24.H0_H0 ;  /* 0x20000018ff117230 */ /* 0x008fe40000004100 */
[--C-:B----4-:R-:W-:Y:S02]  /*1380*/  HADD2.F32 R46, -RZ, R35.reuse.H1_H1 ;  /* 0x30000023ff2e7230 */ /* 0x110fe40000004100 */
[----:B------:R-:W-:-:S03]  /*1390*/  HADD2.F32 R43, -RZ, R35.H0_H0 ;  /* 0x20000023ff2b7230 */ /* 0x000fc60000004100 */
[----:B------:R-:W-:Y:S02]  /*13a0*/  FMUL.FTZ R45, R46, R46 ;  /* 0x0000002e2e2d7220 */ /* 0x000fe40000410000 */
[C---:B------:R-:W-:Y:S02]  /*13b0*/  FADD.FTZ R46, R43.reuse, R46 ;  /* 0x0000002e2b2e7221 */ /* 0x040fe40000010000 */
[----:B------:R-:W-:Y:S01]  /*13c0*/  FFMA.FTZ R38, R43, R43, R45 ;  /* 0x0000002b2b267223 */ /* 0x000fe2000001002d */
[----:B------:R-:W-:-:S05]  /*13d0*/  HADD2.F32 R43, -RZ, R23.H1_H1 ;  /* 0x30000017ff2b7230 */ /* 0x000fca0000004100 */
[----:B------:R-:W-:Y:S02]  /*13e0*/  FMUL.FTZ R16, R43, R43 ;  /* 0x0000002b2b107220 */ /* 0x000fe40000410000 */
[C---:B0-----:R-:W-:Y:S02]  /*13f0*/  FADD.FTZ R19, R39.reuse, R43 ;  /* 0x0000002b27137221 */ /* 0x041fe40000010000 */
[----:B------:R-:W-:Y:S02]  /*1400*/  FFMA.FTZ R39, R39, R39, R16 ;  /* 0x0000002727277223 */ /* 0x000fe40000010010 */
[----:B------:R-:W-:Y:S01]  /*1410*/  FADD.FTZ R16, RZ, R38 ;  /* 0x00000026ff107221 */ /* 0x000fe20000010000 */
[----:B------:R-:W-:Y:S01]  /*1420*/  HADD2.F32 R38, -RZ, R24.H1_H1 ;  /* 0x30000018ff267230 */ /* 0x000fe20000004100 */
[----:B------:R-:W-:-:S04]  /*1430*/  FADD.FTZ R46, RZ, R46 ;  /* 0x0000002eff2e7221 */ /* 0x000fc80000010000 */
[----:B------:R-:W-:Y:S02]  /*1440*/  FADD.FTZ R18, R46, R19 ;  /* 0x000000132e127221 */ /* 0x000fe40000010000 */
[C---:B------:R-:W-:Y:S02]  /*1450*/  FADD.FTZ R19, R17.reuse, R38 ;  /* 0x0000002611137221 */ /* 0x040fe40000010000 */
[----:B------:R-:W-:Y:S02]  /*1460*/  FMUL.FTZ R38, R38, R38 ;  /* 0x0000002626267220 */ /* 0x000fe40000410000 */
[----:B------:R-:W-:Y:S02]  /*1470*/  FADD.FTZ R16, R16, R39 ;  /* 0x0000002710107221 */ /* 0x000fe40000010000 */
[----:B------:R-:W-:Y:S01]  /*1480*/  FFMA.FTZ R17, R17, R17, R38 ;  /* 0x0000001111117223 */ /* 0x000fe20000010026 */
[----:B------:R-:W-:-:S03]  /*1490*/  HADD2.F32 R38, -RZ, R26.H1_H1 ;  /* 0x3000001aff267230 */ /* 0x000fc60000004100 */
[----:B------:R-:W-:Y:S01]  /*14a0*/  FADD.FTZ R16, R16, R17 ;  /* 0x0000001110107221 */ /* 0x000fe20000010000 */
[----:B------:R-:W-:Y:S01]  /*14b0*/  HADD2.F32 R17, -RZ, R26.H0_H0 ;  /* 0x2000001aff117230 */ /* 0x000fe20000004100 */
[----:B------:R-:W-:-:S04]  /*14c0*/  FADD.FTZ R18, R18, R19 ;  /* 0x0000001312127221 */ /* 0x000fc80000010000 */
[----:B------:R-:W-:Y:S02]  /*14d0*/  FADD.FTZ R19, R17, R38 ;  /* 0x0000002611137221 */ /* 0x000fe40000010000 */
[----:B------:R-:W-:-:S04]  /*14e0*/  FMUL.FTZ R38, R38, R38 ;  /* 0x0000002626267220 */ /* 0x000fc80000410000 */
        /* <DEDUP_REMOVED lines=15> */
[----:B-----5:R-:W-:-:S03]  /*15e0*/  HADD2.F32 R38, -RZ, R34.H1_H1 ;  /* 0x30000022ff267230 */ /* 0x020fc60000004100 */
        /* <DEDUP_REMOVED lines=139> */
.L_x_4280:
[----:B0-----:R-:W-:Y:S05]  /*1ea0*/  BSYNC B0 ;  /* 0x0000000000007941 */ /* 0x001fea0003800000 */
.L_x_4279:
        /* <DEDUP_REMOVED lines=25> */
.L_x_4283:
[----:B------:R-:W2:Y:S01]  /*2040*/  LDG.E.STRONG.GPU R39, [R16.64] ;  /* 0x0000000610277981 */ /* 0x000ea2000c1ef900 */
[----:B------:R-:W-:Y:S01]  /*2050*/  YIELD ;  /* 0x0000000000007946 */ /* 0x000fe20003800000 */
[----:B--2---:R-:W-:Y:S01]  /*2060*/  ISETP.NE.AND P6, PT, R39, R42, PT ;  /* 0x0000002a2700720c */ /* 0x004fe20003fc5270 */
[----:B------:R-:W-:-:S12]  /*2070*/  CCTL.IVALL ;  /* 0x00000000ff00798f */ /* 0x000fd80002000000 */
[----:B------:R-:W-:Y:S05]  /*2080*/  @P6 BRA `(.L_x_4283) ;  /* 0xffffffb000006947 */ /* 0x000fea000383ffff */
.L_x_4282:
        /* <DEDUP_REMOVED lines=11> */
.L_x_4285:
        /* <DEDUP_REMOVED lines=59> */
.L_x_4284:
        /* <DEDUP_REMOVED lines=18> */
.L_x_4287:
[----:B------:R-:W-:Y:S05]  /*2610*/  BSYNC B0 ;  /* 0x0000000000007941 */ /* 0x000fea0003800000 */
.L_x_4286:
        /* <DEDUP_REMOVED lines=31> */
.L_x_4281:
        /* <DEDUP_REMOVED lines=25> */
[----:B------:R-:W0:Y:S01]  /*29a0*/  @P5 MUFU.RSQ R46, R42 ;  /* 0x0000002a002e5308 */ /* 0x000e220000001400 */
[----:B------:R-:W-:Y:S01]  /*29b0*/  ISETP.NE.AND P6, PT, RZ, UR5, PT ;  /* 0x00000005ff007c0c */ /* 0x000fe2000bfc5270 */
[--C-:B------:R-:W-:Y:S02]  /*29c0*/  HADD2.F32 R38, -RZ, R35.reuse.H0_H0 ;  /* 0x20000023ff267230 */ /* 0x100fe40000004100 */
[----:B------:R-:W-:-:S03]  /*29d0*/  HADD2.F32 R35, -RZ, R35.H1_H1 ;  /* 0x30000023ff237230 */ /* 0x000fc60000004100 */
[--C-:B------:R-:W-:Y:S02]  /*29e0*/  FADD.FTZ R13, R38, -R45.reuse ;  /* 0x8000002d260d7221 */ /* 0x100fe40000010000 */
[----:B------:R-:W-:Y:S02]  /*29f0*/  FADD.FTZ R35, R35, -R45 ;  /* 0x8000002d23237221 */ /* 0x000fe40000010000 */
[-C--:B0-----:R-:W-:Y:S02]  /*2a00*/  FMUL.FTZ R13, R13, R46.reuse ;  /* 0x0000002e0d0d7220 */ /* 0x081fe40000410000 */
        /* <DEDUP_REMOVED lines=14> */
.L_x_4288:
[----:B------:R-:W-:Y:S01]  /*2af0*/  LOP3.LUT P5, RZ, R12, 0x10, RZ, 0xc0, !PT ;  /* 0x000000100cff7812 */ /* 0x000fe200078ac0ff */
[----:B------:R-:W-:-:S12]  /*2b00*/  BSSY B0, `(.L_x_4289) ;  /* 0x000000d000007945 */ /* 0x000fd80003800000 */
[----:B------:R-:W-:Y:S05]  /*2b10*/  @!P5 BRA `(.L_x_4290) ;  /* 0x000000b00000d947 */ /* 0x000fea0003800000 */
[----:B------:R-:W-:Y:S02]  /*2b20*/  SHF.R.S32.HI R35, RZ, 0x1f, R2 ;  /* 0x0000001fff237819 */ /* 0x000fe40000011402 */
[----:B------:R-:W-:Y:S02]  /*2b30*/  F2FP.PACK_AB R13, R38, R13 ;  /* 0x0000000d260d723e */ /* 0x000fe400000000ff */
        /* <DEDUP_REMOVED lines=9> */
.L_x_4290:
[----:B------:R-:W-:Y:S05]  /*2bd0*/  BSYNC B0 ;  /* 0x0000000000007941 */ /* 0x000fea0003800000 */
.L_x_4289:
[--C-:B------:R-:W-:Y:S02]  /*2be0*/  HADD2.F32 R38, -RZ, R23.reuse.H0_H0 ;  /* 0x20000017ff267230 */ /* 0x100fe40000004100 */
[----:B0-----:R-:W-:-:S03]  /*2bf0*/  HADD2.F32 R42, -RZ, R23.H1_H1 ;  /* 0x30000017ff2a7230 */ /* 0x001fc60000004100 */
        /* <DEDUP_REMOVED lines=17> */
.L_x_4291:
        /* <DEDUP_REMOVED lines=14> */
.L_x_4293:
[----:B------:R-:W-:Y:S05]  /*2df0*/  BSYNC B0 ;  /* 0x0000000000007941 */ /* 0x000fea0003800000 */
.L_x_4292:
[--C-:B------:R-:W-:Y:S02]  /*2e00*/  HADD2.F32 R38, -RZ, R24.reuse.H0_H0 ;  /* 0x20000018ff267230 */ /* 0x100fe40000004100 */
[----:B------:R-:W-:-:S03]  /*2e10*/  HADD2.F32 R24, -RZ, R24.H1_H1 ;  /* 0x30000018ff187230 */ /* 0x000fc60000004100 */
        /* <DEDUP_REMOVED lines=17> */
.L_x_4294:
[----:B------:R-:W-:Y:S01]  /*2f30*/  LOP3.LUT P5, RZ, R12, 0x4, RZ, 0xc0, !PT ;  /* 0x000000040cff7812 */ /* 0x000fe200078ac0ff */
[----:B------:R-:W-:-:S12]  /*2f40*/  BSSY B0, `(.L_x_4295) ;  /* 0x000000c000007945 */ /* 0x000fd80003800000 */
        /* <DEDUP_REMOVED lines=11> */
.L_x_4296:
[----:B------:R-:W-:Y:S05]  /*3000*/  BSYNC B0 ;  /* 0x0000000000007941 */ /* 0x000fea0003800000 */
.L_x_4295:
        /* <DEDUP_REMOVED lines=19> */
.L_x_4297:
        /* <DEDUP_REMOVED lines=13> */
.L_x_4299:
[----:B------:R-:W-:Y:S05]  /*3210*/  BSYNC B0 ;  /* 0x0000000000007941 */ /* 0x000fea0003800000 */
.L_x_4298:
        /* <DEDUP_REMOVED lines=19> */
.L_x_4300:
        /* <DEDUP_REMOVED lines=12> */
.L_x_4302:
[----:B------:R-:W-:Y:S05]  /*3410*/  BSYNC B0 ;  /* 0x0000000000007941 */ /* 0x000fea0003800000 */
.L_x_4301:
[--C-:B------:R-:W-:Y:S02]  /*3420*/  HADD2.F32 R24, -RZ, R33.reuse.H0_H0 ;  /* 0x20000021ff187230 */ /* 0x100fe40000004100 */
[----:B------:R-:W-:Y:S02]  /*3430*/  HADD2.F32 R26, -RZ, R33.H1_H1 ;  /* 0x30000021ff1a7230 */ /* 0x000fe40000004100 */
[--C-:B0-----:R-:W-:Y:S01]  /*3440*/  HADD2.F32 R38, -RZ, R34.reuse.H1_H1 ;  /* 0x30000022ff267230 */ /* 0x101fe20000004100 */
[--C-:B------:R-:W-:Y:S01]  /*3450*/  FADD.FTZ R13, R24, -R45.reuse ;  /* 0x8000002d180d7221 */ /* 0x100fe20000010000 */
[----:B------:R-:W-:Y:S01]  /*3460*/  HADD2.F32 R24, -RZ, R34.H0_H0 ;  /* 0x20000022ff187230 */ /* 0x000fe20000004100 */
[----:B------:R-:W-:Y:S02]  /*3470*/  FADD.FTZ R23, R26, -R45 ;  /* 0x8000002d1a177221 */ /* 0x000fe40000010000 */
[-C--:B------:R-:W-:Y:S02]  /*3480*/  FMUL.FTZ R13, R13, R46.reuse ;  /* 0x0000002e0d0d7220 */ /* 0x080fe40000410000 */
[----:B------:R-:W-:-:S02]  /*3490*/  FMUL.FTZ R42, R23, R46 ;  /* 0x0000002e172a7220 */ /* 0x000fc40000410000 */
        /* <DEDUP_REMOVED lines=13> */
.L_x_4303:
        /* <DEDUP_REMOVED lines=12> */
.L_x_4305:
[----:B------:R-:W-:Y:S05]  /*3630*/  BSYNC B0 ;  /* 0x0000000000007941 */ /* 0x000fea0003800000 */
.L_x_4304:
[--C-:B0-----:R-:W-:Y:S01]  /*3640*/  FADD.FTZ R13, R24, -R45.reuse ;  /* 0x8000002d180d7221 */ /* 0x101fe20000010000 */
[--C-:B------:R-:W-:Y:S01]  /*3650*/  HADD2.F32 R34, -RZ, R36.reuse.H0_H0 ;  /* 0x20000024ff227230 */ /* 0x100fe20000004100 */
[--C-:B------:R-:W-:Y:S01]  /*3660*/  FADD.FTZ R23, R38, -R45.reuse ;  /* 0x8000002d26177221 */ /* 0x100fe20000010000 */
[----:B------:R-:W-:Y:S01]  /*3670*/  HADD2.F32 R36, -RZ, R36.H1_H1 ;  /* 0x30000024ff247230 */ /* 0x000fe20000004100 */
[-C--:B------:R-:W-:Y:S02]  /*3680*/  FMUL.FTZ R27, R13, R46.reuse ;  /* 0x0000002e0d1b7220 */ /* 0x080fe40000410000 */
[----:B------:R-:W-:Y:S02]  /*3690*/  FMUL.FTZ R26, R23, R46 ;  /* 0x0000002e171a7220 */ /* 0x000fe40000410000 */
[--C-:B------:R-:W-:Y:S02]  /*36a0*/  FADD.FTZ R23, R34, -R45.reuse ;  /* 0x8000002d22177221 */ /* 0x100fe40000010000 */
[----:B------:R-:W-:-:S02]  /*36b0*/  FADD.FTZ R13, R36, -R45 ;  /* 0x8000002d240d7221 */ /* 0x000fc40000010000 */
        /* <DEDUP_REMOVED lines=13> */
.L_x_4306:
        /* <DEDUP_REMOVED lines=12> */
.L_x_4308:
[----:B------:R-:W-:Y:S05]  /*3850*/  BSYNC B0 ;  /* 0x0000000000007941 */ /* 0x000fea0003800000 */
.L_x_4307:
[-C--:B------:R-:W-:Y:S01]  /*3860*/  FMUL.FTZ R23, R23, R46.reuse ;  /* 0x0000002e17177220 */ /* 0x080fe20000410000 */
[--C-:B------:R-:W-:Y:S01]  /*3870*/  HADD2.F32 R38, -RZ, R14.reuse.H0_H0 ;  /* 0x2000000eff267230 */ /* 0x100fe20000004100 */
[----:B------:R-:W-:Y:S01]  /*3880*/  FMUL.FTZ R42, R13, R46 ;  /* 0x0000002e0d2a7220 */ /* 0x000fe20000410000 */
[--C-:B------:R-:W-:Y:S01]  /*3890*/  HADD2.F32 R24, -RZ, R37.reuse.H0_H0 ;  /* 0x20000025ff187230 */ /* 0x100fe20000004100 */
[----:B------:R-:W-:Y:S01]  /*38a0*/  FFMA.FTZ R13, R16, R23, R18 ;  /* 0x00000017100d7223 */ /* 0x000fe20000010012 */
[----:B------:R-:W-:Y:S01]  /*38b0*/  HADD2.F32 R36, -RZ, R37.H1_H1 ;  /* 0x30000025ff247230 */ /* 0x000fe20000004100 */
[----:B------:R-:W-:Y:S01]  /*38c0*/  FFMA.FTZ R42, R17, R42, R19 ;  /* 0x0000002a112a7223 */ /* 0x000fe20000010013 */
[----:B------:R-:W-:Y:S01]  /*38d0*/  HADD2.F32 R14, -RZ, R14.H1_H1 ;  /* 0x3000000eff0e7230 */ /* 0x000fe20000004100 */
        /* <DEDUP_REMOVED lines=11> */
.L_x_4309:
        /* <DEDUP_REMOVED lines=9> */
[----:B0-----:R-:W-:-:S04]  /*3a20*/  LEA R34, P5, R26, c[0x0][0x160], 0x1 ;  /* 0x000058001a227a11 */ /* 0x001fc800078a08ff */
[----:B------:R-:W-:-:S05]  /*3a30*/  LEA.HI.X R35, R26, c[0x0][0x164], R23, 0x1, P5 ;  /* 0x000059001a237a11 */ /* 0x000fca00028f0c17 */
[----:B------:R0:W-:Y:S04]  /*3a40*/  STG.E [R34.64], R13 ;  /* 0x0000000d22007986 */ /* 0x0001e8000c101906 */
.L_x_4311:
[----:B------:R-:W-:Y:S05]  /*3a50*/  BSYNC B0 ;  /* 0x0000000000007941 */ /* 0x000fea0003800000 */
.L_x_4310:
[--C-:B0-----:R-:W-:Y:S02]  /*3a60*/  FADD.FTZ R13, R24, -R45.reuse ;  /* 0x8000002d180d7221 */ /* 0x101fe40000010000 */
        /* <DEDUP_REMOVED lines=22> */
.L_x_4312:
        /* <DEDUP_REMOVED lines=12> */
.L_x_4314:
[----:B------:R-:W-:Y:S05]  /*3c90*/  BSYNC B0 ;  /* 0x0000000000007941 */ /* 0x000fea0003800000 */
.L_x_4313:
        /* <DEDUP_REMOVED lines=11> */
.L_x_4315:
[----:B------:R-:W-:Y:S01]  /*3d50*/  ISETP.GE.U32.AND P5, PT, R41, c[0x0][0x1c8], PT ;  /* 0x0000720029007a0c */ /* 0x000fe20003fa6070 */
[--C-:B------:R-:W-:Y:S01]  /*3d60*/  HADD2.F32 R14, -RZ, R15.reuse.H0_H0 ;  /* 0x2000000fff0e7230 */ /* 0x100fe20000004100 */
[----:B------:R-:W-:Y:S01]  /*3d70*/  BSSY B0, `(.L_x_4316) ;  /* 0x0000013000007945 */ /* 0x000fe20003800000 */
[----:B------:R-:W-:Y:S01]  /*3d80*/  HADD2.F32 R24, -RZ, R15.H1_H1 ;  /* 0x3000000fff187230 */ /* 0x000fe20000004100 */
[----:B------:R-:W-:Y:S02]  /*3d90*/  ISETP.GE.AND.EX P5, PT, R52, c[0x0][0x1cc], PT, P5 ;  /* 0x0000730034007a0c */ /* 0x000fe40003fa6350 */
[--C-:B0-----:R-:W-:Y:S02]  /*3da0*/  FADD.FTZ R33, R14, -R45.reuse ;  /* 0x8000002d0e217221 */ /* 0x101fe40000010000 */
[----:B------:R-:W-:Y:S01]  /*3db0*/  ISETP.GT.U32.OR P5, PT, R54, 0x187, P5 ;  /* 0x000001873600780c */ /* 0x000fe20002fa4470 */
[----:B------:R-:W-:-:S02]  /*3dc0*/  FADD.FTZ R15, R24, -R45 ;  /* 0x8000002d180f7221 */ /* 0x000fc40000010000 */
[-C--:B------:R-:W-:Y:S02]  /*3dd0*/  FMUL.FTZ R33, R33, R46.reuse ;  /* 0x0000002e21217220 */ /* 0x080fe40000410000 */
[----:B------:R-:W-:-:S08]  /*3de0*/  FMUL.FTZ R24, R15, R46 ;  /* 0x0000002e0f187220 */ /* 0x000fd00000410000 */
[----:B------:R-:W-:Y:S05]  /*3df0*/  @P5 BRA `(.L_x_4317) ;  /* 0x000000a000005947 */ /* 0x000fea0003800000 */
        /* <DEDUP_REMOVED lines=10> */
.L_x_4317:
[----:B------:R-:W-:Y:S05]  /*3ea0*/  BSYNC B0 ;  /* 0x0000000000007941 */ /* 0x000fea0003800000 */
.L_x_4316:
[--C-:B------:R-:W-:Y:S01]  /*3eb0*/  HADD2.F32 R34, -RZ, R20.reuse.H0_H0 ;  /* 0x20000014ff227230 */ /* 0x100fe20000004100 */
[----:B0-----:R-:W-:Y:S01]  /*3ec0*/  FFMA.FTZ R13, R16, R33, R18 ;  /* 0x00000021100d7223 */ /* 0x001fe20000010012 */
[----:B------:R-:W-:Y:S01]  /*3ed0*/  HADD2.F32 R36, -RZ, R20.H1_H1 ;  /* 0x30000014ff247230 */ /* 0x000fe20000004100 */
        /* <DEDUP_REMOVED lines=12> */
.L_x_4318:
[----:B------:R-:W-:Y:S01]  /*3fa0*/  ISETP.GE.U32.AND P5, PT, R40, c[0x0][0x1c8], PT ;  /* 0x0000720028007a0c */ /* 0x000fe20003fa6070 */
[--C-:B------:R-:W-:Y:S01]  /*3fb0*/  FADD.FTZ R15, R34, -R45.reuse ;  /* 0x8000002d220f7221 */ /* 0x100fe20000010000 */
[----:B------:R-:W-:Y:S01]  /*3fc0*/  BSSY B0, `(.L_x_4319) ;  /* 0x0000013000007945 */ /* 0x000fe20003800000 */
[----:B------:R-:W-:Y:S01]  /*3fd0*/  FADD.FTZ R23, R36, -R45 ;  /* 0x8000002d24177221 */ /* 0x000fe20000010000 */
[----:B------:R-:W-:Y:S01]  /*3fe0*/  ISETP.GE.AND.EX P5, PT, R51, c[0x0][0x1cc], PT, P5 ;  /* 0x0000730033007a0c */ /* 0x000fe20003fa6350 */
[-C--:B------:R-:W-:Y:S02]  /*3ff0*/  FMUL.FTZ R15, R15, R46.reuse ;  /* 0x0000002e0f0f7220 */ /* 0x080fe40000410000 */
[----:B------:R-:W-:Y:S01]  /*4000*/  FMUL.FTZ R24, R23, R46 ;  /* 0x0000002e17187220 */ /* 0x000fe20000410000 */
[----:B------:R-:W-:Y:S01]  /*4010*/  ISETP.GT.U32.OR P5, PT, R54, 0x187, P5 ;  /* 0x000001873600780c */ /* 0x000fe20002fa4470 */
[----:B------:R-:W-:-:S02]  /*4020*/  FFMA.FTZ R23, R16, R15, R18 ;  /* 0x0000000f10177223 */ /* 0x000fc40000010012 */
[----:B------:R-:W-:-:S10]  /*4030*/  FFMA.FTZ R24, R17, R24, R19 ;  /* 0x0000001811187223 */ /* 0x000fd40000010013 */
        /* <DEDUP_REMOVED lines=11> */
.L_x_4320:
[----:B------:R-:W-:Y:S05]  /*40f0*/  BSYNC B0 ;  /* 0x0000000000007941 */ /* 0x000fea0003800000 */
.L_x_4319:
        /* <DEDUP_REMOVED lines=11> */
.L_x_4321:
        /* <DEDUP_REMOVED lines=21> */
.L_x_4323:
[----:B------:R-:W-:Y:S05]  /*4300*/  BSYNC B0 ;  /* 0x0000000000007941 */ /* 0x000fea0003800000 */
.L_x_4322:
[--C-:B------:R-:W-:Y:S01]  /*4310*/  HADD2.F32 R24, -RZ, R22.reuse.H0_H0 ;  /* 0x20000016ff187230 */ /* 0x100fe20000004100 */
[----:B------:R-:W-:Y:S01]  /*4320*/  FFMA.FTZ R13, R16, R13, R18 ;  /* 0x0000000d100d7223 */ /* 0x000fe20000010012 */
[----:B------:R-:W-:Y:S01]  /*4330*/  HADD2.F32 R34, -RZ, R22.H1_H1 ;  /* 0x30000016ff227230 */ /* 0x000fe20000004100 */
        /* <DEDUP_REMOVED lines=12> */
.L_x_4324:
[----:B------:R-:W-:Y:S01]  /*4400*/  ISETP.GE.U32.AND P5, PT, R8, c[0x0][0x1c8], PT ;  /* 0x0000720008007a0c */ /* 0x000fe20003fa6070 */
[--C-:B------:R-:W-:Y:S01]  /*4410*/  FADD.FTZ R15, R24, -R45.reuse ;  /* 0x8000002d180f7221 */ /* 0x100fe20000010000 */
[----:B------:R-:W-:Y:S01]  /*4420*/  BSSY B0, `(.L_x_4325) ;  /* 0x0000013000007945 */ /* 0x000fe20003800000 */
[----:B0-----:R-:W-:Y:S01]  /*4430*/  FADD.FTZ R21, R34, -R45 ;  /* 0x8000002d22157221 */ /* 0x001fe20000010000 */
        /* <DEDUP_REMOVED lines=17> */
.L_x_4326:
[----:B------:R-:W-:Y:S05]  /*4550*/  BSYNC B0 ;  /* 0x0000000000007941 */ /* 0x000fea0003800000 */
.L_x_4325:
        /* <DEDUP_REMOVED lines=11> */
.L_x_4327:
[----:B------:R-:W-:Y:S01]  /*4610*/  ISETP.GE.U32.AND P5, PT, R9, c[0x0][0x1c8], PT ;  /* 0x0000720009007a0c */ /* 0x000fe20003fa6070 */
[--C-:B------:R-:W-:Y:S01]  /*4620*/  HADD2.F32 R14, -RZ, R25.reuse.H0_H0 ;  /* 0x20000019ff0e7230 */ /* 0x100fe20000004100 */
[----:B------:R-:W-:Y:S01]  /*4630*/  BSSY B0, `(.L_x_4328) ;  /* 0x0000013000007945 */ /* 0x000fe20003800000 */
[----:B0-----:R-:W-:Y:S01]  /*4640*/  HADD2.F32 R20, -RZ, R25.H1_H1 ;  /* 0x30000019ff147230 */ /* 0x001fe20000004100 */
[----:B------:R-:W-:Y:S02]  /*4650*/  ISETP.GE.AND.EX P5, PT, R48, c[0x0][0x1cc], PT, P5 ;  /* 0x0000730030007a0c */ /* 0x000fe40003fa6350 */
[--C-:B------:R-:W-:Y:S02]  /*4660*/  FADD.FTZ R13, R14, -R45.reuse ;  /* 0x8000002d0e0d7221 */ /* 0x100fe40000010000 */
        /* <DEDUP_REMOVED lines=15> */
.L_x_4329:
[----:B------:R-:W-:Y:S05]  /*4760*/  BSYNC B0 ;  /* 0x0000000000007941 */ /* 0x000fea0003800000 */
.L_x_4328:
[--C-:B------:R-:W-:Y:S01]  /*4770*/  HADD2.F32 R24, -RZ, R32.reuse.H0_H0 ;  /* 0x20000020ff187230 */ /* 0x100fe20000004100 */
[----:B------:R-:W-:Y:S01]  /*4780*/  FFMA.FTZ R13, R16, R13, R18 ;  /* 0x0000000d100d7223 */ /* 0x000fe20000010012 */
[----:B------:R-:W-:Y:S01]  /*4790*/  HADD2.F32 R32, -RZ, R32.H1_H1 ;  /* 0x30000020ff207230 */ /* 0x000fe20000004100 */
        /* <DEDUP_REMOVED lines=12> */
.L_x_4330:
        /* <DEDUP_REMOVED lines=21> */
.L_x_4332:
[----:B------:R-:W-:Y:S05]  /*49b0*/  BSYNC B0 ;  /* 0x0000000000007941 */ /* 0x000fea0003800000 */
.L_x_4331:
        /* <DEDUP_REMOVED lines=11> */
.L_x_4333:
        /* <DEDUP_REMOVED lines=8> */
[----:B------:R-:W-:Y:S01]  /*4af0*/  F2FP.PACK_AB R19, R19, R18 ;  /* 0x000000121313723e */ /* 0x000fe200000000ff */
[C---:B0-----:R-:W-:Y:S02]  /*4b00*/  IMAD R13, R11.reuse, c[0x0][0x1c4], R44 ;  /* 0x000071000b0d7a24 */ /* 0x041fe400078e022c */
[----:B------:R-:W-:-:S05]  /*4b10*/  IMAD.WIDE.U32 R14, R11, c[0x0][0x1c0], R14 ;  /* 0x000070000b0e7a25 */ /* 0x000fca00078e000e */
[----:B------:R-:W-:Y:S02]  /*4b20*/  IADD3 R13, R15, R13, RZ ;  /* 0x0000000d0f0d7210 */ /* 0x000fe40007ffe0ff */
[----:B------:R-:W-:-:S04]  /*4b30*/  LEA R16, P5, R14, c[0x0][0x160], 0x1 ;  /* 0x000058000e107a11 */ /* 0x000fc800078a08ff */
[----:B------:R-:W-:-:S05]  /*4b40*/  LEA.HI.X R17, R14, c[0x0][0x164], R13, 0x1, P5 ;  /* 0x000059000e117a11 */ /* 0x000fca00028f0c0d */
[----:B------:R0:W-:Y:S04]  /*4b50*/  STG.E [R16.64], R19 ;  /* 0x0000001310007986 */ /* 0x0001e8000c101906 */
.L_x_4335:
[----:B------:R-:W-:Y:S05]  /*4b60*/  BSYNC B0 ;  /* 0x0000000000007941 */ /* 0x000fea0003800000 */
.L_x_4334:
[----:B------:R-:W-:Y:S02]  /*4b70*/  IADD3 R3, R3, c[0x0][0x10], RZ ;  /* 0x0000040003037a10 */ /* 0x000fe40007ffe0ff */
[----:B------:R-:W-:Y:S02]  /*4b80*/  IADD3 R4, R4, 0x1, RZ ;  /* 0x0000000104047810 */ /* 0x000fe40007ffe0ff */
[----:B------:R-:W-:-:S13]  /*4b90*/  ISETP.GE.AND P5, PT, R3, UR4, PT ;  /* 0x0000000403007c0c */ /* 0x000fda000bfa6270 */
[----:B------:R-:W-:Y:S01]  /*4ba0*/  @P5 CALL.REL.NOINC `(.L_x_4336) ;  /* 0x0000001000005944 */ /* 0x000fe20003c00000 */
[----:B------:R-:W-:Y:S05]  /*4bb0*/  BRA `(.L_x_4337) ;  /* 0xffffb8d000007947 */ /* 0x000fea000383ffff */
.L_x_4336:
[----:B------:R-:W-:Y:S05]  /*4bc0*/  EXIT ;  /* 0x000000000000794d */ /* 0x000fea0003800000 */
.L_x_4338:
        /* <DEDUP_REMOVED lines=11> */
.L_x_5655:


//--------------------- .text._Z35group_norm_nhwc_fwd_one_pass_kernelI11Fp16IOFp32WLi256ELi98ELi392EEv26Group_norm_nhwc_fwd_params --------------------------
	.section	.text._Z35group_norm_nhwc_fwd_one_pass_kernelI11Fp16IOFp32WLi256ELi98ELi392EEv26Group_norm_nhwc_fwd_params,"ax",@progbits
	.sectioninfo	@"SHI_REGISTERS=128"
	.align	128
        .global         _Z35group_norm_nhwc_fwd_one_pass_kernelI11Fp16IOFp32WLi256ELi98ELi392EEv26Group_norm_nhwc_fwd_params
        .type           _Z35group_norm_nhwc_fwd_one_pass_kernelI11Fp16IOFp32WLi256ELi98ELi392EEv26Group_norm_nhwc_fwd_params,@function
        .size           _Z35group_norm_nhwc_fwd_one_pass_kernelI11Fp16IOFp32WLi256ELi98ELi392EEv26Group_norm_nhwc_fwd_params,(.L_x_5656 - _Z35group_norm_nhwc_fwd_one_pass_kernelI11Fp16IOFp32WLi256ELi98ELi392EEv26Group_norm_nhwc_fwd_params)
        .other          _Z35group_norm_nhwc_fwd_one_pass_kernelI11Fp16IOFp32WLi256ELi98ELi392EEv26Group_norm_nhwc_fwd_params,@"STO_CUDA_ENTRY STV_DEFAULT"
_Z35group_norm_nhwc_fwd_one_pass_kernelI11Fp16IOFp32WLi256ELi98ELi392EEv26Group_norm_nhwc_fwd_params:
.text._Z35group_norm_nhwc_fwd_one_pass_kernelI11Fp16IOFp32WLi256ELi98ELi392EEv26Group_norm_nhwc_fwd_params:
        /* <DEDUP_REMOVED lines=199> */
.L_x_4445:
        /* <DEDUP_REMOVED lines=26> */
[----:B------:R-:W-:Y:S02]  /*0e10*/  LOP3.LUT R78, R78, 0xfffffffd, RZ, 0xc0, !PT ;  /* 0xfffffffd4e4e7812 */ /* 0x000fe400078ec0ff */
[----:B0-----:R-:W-:Y:S02]  /*0e20*/  MOV R26, RZ ;  /* 0x000000ff001a7202 */ /* 0x001fe40000000f00 */
[----:B------:R-:W-:-:S02]  /*0e30*/  @P0 LOP3.LUT R78, R78, 0x2, RZ, 0xfc, !PT ;  /* 0x000000024e4e0812 */ /* 0x000fc400078efcff */
        /* <DEDUP_REMOVED lines=234> */
[----:B------:R-:W-:Y:S01]  /*1ce0*/  @P1 MOV R26, R66 ;  /* 0x00000042001a1202 */ /* 0x000fe20000000f00 */
[----:B------:R-:W-:Y:S01]  /*1cf0*/  @P2 IMAD R80, R102, c[0x0][0x1c0], RZ ;  /* 0x0000700066502a24 */ /* 0x000fe200078e02ff */
[-C--:B------:R-:W-:Y:S01]  /*1d00*/  @P2 MOV R81, R65.reuse ;  /* 0x0000004100512202 */ /* 0x080fe20000000f00 */
[----:B------:R-:W-:Y:S01]  /*1d10*/  @P1 IMAD R68, R10, c[0x0][0x1c4], R27 ;  /* 0x000071000a441a24 */ /* 0x000fe200078e021b */
[----:B------:R-:W-:Y:S02]  /*1d20*/  @P1 MOV R27, R65 ;  /* 0x00000041001b1202 */ /* 0x000fe40000000f00 */
[----:B------:R-:W-:-:S03]  /*1d30*/  LOP3.LUT P4, RZ, R24, 0x1, RZ, 0xc0, !PT ;  /* 0x0000000118ff7812 */ /* 0x000fc6000788c0ff */
[----:B------:R-:W-:-:S05]  /*1d40*/  @P1 IMAD.WIDE.U32 R26, R10, c[0x0][0x1c0], R26 ;  /* 0x000070000a1a1a25 */ /* 0x000fca00078e001a */
[----:B------:R-:W-:Y:S02]  /*1d50*/  @P1 IADD3 R27, R27, R68, RZ ;  /* 0x000000441b1b1210 */ /* 0x000fe40007ffe0ff */
[----:B------:R-:W-:-:S04]  /*1d60*/  @P1 LEA R68, P5, R26, c[0x0][0x170], 0x1 ;  /* 0x00005c001a441a11 */ /* 0x000fc800078a08ff */
[----:B------:R-:W-:Y:S02]  /*1d70*/  @P1 LEA.HI.X R69, R26, c[0x0][0x174], R27, 0x1, P5 ;  /* 0x00005d001a451a11 */ /* 0x000fe400028f0c1b */
[----:B------:R-:W-:Y:S01]  /*1d80*/  LOP3.LUT P5, RZ, R24, 0x1000000, RZ, 0xc0, !PT ;  /* 0x0100000018ff7812 */ /* 0x000fe200078ac0ff */
[C---:B------:R-:W-:Y:S01]  /*1d90*/  @P2 IMAD R27, R11.reuse, c[0x0][0x1c4], R80 ;  /* 0x000071000b1b2a24 */ /* 0x040fe200078e0250 */
[----:B------:R-:W-:Y:S02]  /*1da0*/  @P2 MOV R80, R66 ;  /* 0x0000004200502202 */ /* 0x000fe40000000f00 */
        /* <DEDUP_REMOVED lines=27> */
[----:B------:R-:W-:-:S05]  /*1f60*/  @P4 MOV R81, R65 ;  /* 0x0000004100514202 */ /* 0x000fca0000000f00 */
        /* <DEDUP_REMOVED lines=60> */
[----:B------:R0:W5:Y:S02]  /*2330*/  @P1 LDG.E R49, [R50.64] ;  /* 0x0000000632311981 */ /* 0x000164000c1e1900 */
[----:B------:R-:W-:Y:S01]  /*2340*/  @P0 IMAD R80, R96, c[0x0][0x1c0], RZ ;  /* 0x0000700060500a24 */ /* 0x000fe200078e02ff */
[----:B0-----:R-:W-:Y:S01]  /*2350*/  CS2R R50, SRZ ;  /* 0x0000000000327805 */ /* 0x001fe2000001ff00 */
[----:B------:R-:W-:-:S05]  /*2360*/  @P0 MOV R81, R65 ;  /* 0x0000004100510202 */ /* 0x000fca0000000f00 */
[----:B------:R0:W5:Y:S01]  /*2370*/  @P5 LDG.E R50, [R28.64] ;  /* 0x000000061c325981 */ /* 0x000162000c1e1900 */
[----:B------:R-:W-:Y:S02]  /*2380*/  LOP3.LUT R24, R24, 0x7fffffff, RZ, 0xc0, !PT ;  /* 0x7fffffff18187812 */ /* 0x000fe400078ec0ff */
[----:B------:R-:W-:Y:S01]  /*2390*/  SHF.R.S32.HI R111, RZ, 0x1f, R2 ;  /* 0x0000001fff6f7819 */ /* 0x000fe20000011402 */
[----:B------:R1:W5:Y:S01]  /*23a0*/  @P2 LDG.E R51, [R52.64] ;  /* 0x0000000634332981 */ /* 0x000362000c1e1900 */
        /* <DEDUP_REMOVED lines=10> */
[----:B------:R1:W5:Y:S05]  /*2450*/  @P3 LDG.E R52, [R60.64] ;  /* 0x000000063c343981 */ /* 0x00036a000c1e1900 */
[----:B------:R-:W-:Y:S01]  /*2460*/  @P0 IMAD R81, R111, c[0x0][0x1c0], RZ ;  /* 0x000070006f510a24 */ /* 0x000fe200078e02ff */
[----:B------:R-:W-:-:S03]  /*2470*/  @P0 MOV R80, R66 ;  /* 0x0000004200500202 */ /* 0x000fc60000000f00 */
[----:B------:R-:W-:Y:S01]  /*2480*/  @P0 IMAD R53, R2, c[0x0][0x1c4], R81 ;  /* 0x0000710002350a24 */ /* 0x000fe200078e0251 */
[----:B------:R-:W-:-:S05]  /*2490*/  @P0 MOV R81, R65 ;  /* 0x0000004100510202 */ /* 0x000fca0000000f00 */
[----:B------:R-:W-:-:S05]  /*24a0*/  @P0 IMAD.WIDE.U32 R80, R2, c[0x0][0x1c0], R80 ;  /* 0x0000700002500a25 */ /* 0x000fca00078e0050 */
[----:B------:R-:W-:Y:S02]  /*24b0*/  @P0 IADD3 R53, R81, R53, RZ ;  /* 0x0000003551350210 */ /* 0x000fe40007ffe0ff */
[----:B-1----:R-:W-:-:S04]  /*24c0*/  @P0 LEA R60, P5, R80, c[0x0][0x170], 0x1 ;  /* 0x00005c00503c0a11 */ /* 0x002fc800078a08ff */
[----:B------:R-:W-:Y:S02]  /*24d0*/  @P0 LEA.HI.X R61, R80, c[0x0][0x174], R53, 0x1, P5 ;  /* 0x00005d00503d0a11 */ /* 0x000fe400028f0c35 */
[----:B------:R-:W-:Y:S02]  /*24e0*/  MOV R53, RZ ;  /* 0x000000ff00357202 */ /* 0x000fe40000000f00 */
[----:B------:R-:W-:-:S04]  /*24f0*/  ISETP.GE.U32.AND P5, PT, R23, c[0x0][0x1c8], PT ;  /* 0x0000720017007a0c */ /* 0x000fc80003fa6070 */
[----:B------:R1:W5:Y:S02]  /*2500*/  @P4 LDG.E R53, [R54.64] ;  /* 0x0000000636354981 */ /* 0x000364000c1e1900 */
[----:B-1----:R-:W-:-:S04]  /*2510*/  SHF.R.S32.HI R55, RZ, 0x1f, R23 ;  /* 0x0000001fff377819 */ /* 0x002fc80000011417 */
[----:B------:R-:W-:-:S04]  /*2520*/  ISETP.GE.AND.EX P5, PT, R55, c[0x0][0x1cc], PT, P5 ;  /* 0x0000730037007a0c */ /* 0x000fc80003fa6350 */
[----:B0-----:R-:W-:Y:S02]  /*2530*/  ISETP.GT.U32.OR P5, PT, R113, 0x187, P5 ;  /* 0x000001877100780c */ /* 0x001fe40002fa4470 */
[----:B------:R-:W-:-:S06]  /*2540*/  MOV R54, RZ ;  /* 0x000000ff00367202 */ /* 0x000fcc0000000f00 */
[----:B------:R0:W5:Y:S05]  /*2550*/  @P6 LDG.E R54, [R56.64] ;  /* 0x0000000638366981 */ /* 0x00016a000c1e1900 */
        /* <DEDUP_REMOVED lines=10> */
[----:B------:R0:W5:Y:S01]  /*2600*/  @!P5 LDG.E R56, [R80.64] ;  /* 0x000000065038d981 */ /* 0x000162000c1e1900 */
[----:B------:R-:W-:Y:S02]  /*2610*/  LOP3.LUT P5, RZ, R24, 0x80, RZ, 0xc0, !PT ;  /* 0x0000008018ff7812 */ /* 0x000fe400078ac0ff */
[----:B------:R-:W-:Y:S02]  /*2620*/  @P0 LOP3.LUT R78, R78, 0x1, RZ, 0xfc, !PT ;  /* 0x000000014e4e0812 */ /* 0x000fe400078efcff */
[----:B------:R-:W-:-:S09]  /*2630*/  LOP3.LUT P0, RZ, R24, 0x40, RZ, 0xc0, !PT ;  /* 0x0000004018ff7812 */ /* 0x000fd2000780c0ff */
[----:B------:R1:W5:Y:S02]  /*2640*/  @P5 LDG.E R57, [R58.64] ;  /* 0x000000063a395981 */ /* 0x000364000c1e1900 */
[----:B-1----:R-:W-:-:S06]  /*2650*/  CS2R R58, SRZ ;  /* 0x00000000003a7805 */ /* 0x002fcc000001ff00 */
[----:B------:R1:W5:Y:S01]  /*2660*/  @P0 LDG.E R58, [R76.64] ;  /* 0x000000064c3a0981 */ /* 0x000362000c1e1900 */
[----:B------:R-:W-:-:S13]  /*2670*/  LOP3.LUT P0, RZ, R78, 0x1, RZ, 0xc0, !PT ;  /* 0x000000014eff7812 */ /* 0x000fda000780c0ff */
[----:B------:R0:W5:Y:S01]  /*2680*/  @P0 LDG.E R59, [R60.64] ;  /* 0x000000063c3b0981 */ /* 0x000162000c1e1900 */
[C---:B------:R-:W-:Y:S02]  /*2690*/  LOP3.LUT P2, RZ, R24.reuse, 0x10, RZ, 0xc0, !PT ;  /* 0x0000001018ff7812 */ /* 0x040fe4000784c0ff */
[C---:B------:R-:W-:Y:S02]  /*26a0*/  LOP3.LUT P1, RZ, R24.reuse, 0x20, RZ, 0xc0, !PT ;  /* 0x0000002018ff7812 */ /* 0x040fe4000782c0ff */
[C---:B------:R-:W-:Y:S01]  /*26b0*/  LOP3.LUT P3, RZ, R24.reuse, 0x8, RZ, 0xc0, !PT ;  /* 0x0000000818ff7812 */ /* 0x040fe2000786c0ff */
[----:B0-----:R-:W-:Y:S01]  /*26c0*/  CS2R R60, SRZ ;  /* 0x00000000003c7805 */ /* 0x001fe2000001ff00 */
[----:B------:R-:W-:Y:S02]  /*26d0*/  MOV R112, 0xffffffe0 ;  /* 0xffffffe000707802 */ /* 0x000fe40000000f00 */
[----:B------:R-:W-:-:S05]  /*26e0*/  LOP3.LUT P4, RZ, R24, 0x4, RZ, 0xc0, !PT ;  /* 0x0000000418ff7812 */ /* 0x000fca000788c0ff */
[----:B------:R0:W5:Y:S01]  /*26f0*/  @P2 LDG.E R61, [R62.64] ;  /* 0x000000063e3d2981 */ /* 0x000162000c1e1900 */
[----:B------:R-:W-:Y:S01]  /*2700*/  IMAD R111, R21, R112, 0x187 ;  /* 0x00000187156f7424 */ /* 0x000fe200078e0270 */
[----:B------:R-:W-:Y:S02]  /*2710*/  ISETP.GT.AND P5, PT, R113, 0x17f, PT ;  /* 0x0000017f7100780c */ /* 0x000fe40003fa4270 */
[----:B------:R1:W5:Y:S01]  /*2720*/  @P1 LDG.E R60, [R74.64] ;  /* 0x000000064a3c1981 */ /* 0x000362000c1e1900 */
[----:B0-----:R-:W-:Y:S01]  /*2730*/  CS2R R62, SRZ ;  /* 0x00000000003e7805 */ /* 0x001fe2000001ff00 */
[----:B------:R-:W-:Y:S02]  /*2740*/  SEL R80, R111, 0x1f, P5 ;  /* 0x0000001f6f507807 */ /* 0x000fe40002800000 */
[----:B------:R-:W-:-:S03]  /*2750*/  LOP3.LUT P5, RZ, R24, 0x2, RZ, 0xc0, !PT ;  /* 0x0000000218ff7812 */ /* 0x000fc600078ac0ff */
[----:B------:R-:W5:Y:S04]  /*2760*/  @P3 LDG.E R62, [R72.64] ;  /* 0x00000006483e3981 */ /* 0x000f68000c1e1900 */
[----:B------:R0:W5:Y:S01]  /*2770*/  @P4 LDG.E R63, [R68.64] ;  /* 0x00000006443f4981 */ /* 0x000162000c1e1900 */
[C---:B------:R-:W-:Y:S01]  /*2780*/  LOP3.LUT P4, RZ, R24.reuse, 0x8000000, RZ, 0xc0, !PT ;  /* 0x0800000018ff7812 */ /* 0x040fe2000788c0ff */
[----:B0-----:R-:W-:Y:S01]  /*2790*/  CS2R R68, SRZ ;  /* 0x0000000000447805 */ /* 0x001fe2000001ff00 */
[----:B------:R-:W-:-:S05]  /*27a0*/  LOP3.LUT P6, RZ, R24, 0x1, RZ, 0xc0, !PT ;  /* 0x0000000118ff7812 */ /* 0x000fca00078cc0ff */
[----:B------:R2:W5:Y:S01]  /*27b0*/  @P5 LDG.E R68, [R70.64] ;  /* 0x0000000646445981 */ /* 0x000562000c1e1900 */
[C---:B------:R-:W-:Y:S01]  /*27c0*/  LOP3.LUT P3, RZ, R24.reuse, 0x10000000, RZ, 0xc0, !PT ;  /* 0x1000000018ff7812 */ /* 0x040fe2000786c0ff */
[----:B-1----:R-:W-:Y:S01]  /*27d0*/  CS2R R74, SRZ ;  /* 0x00000000004a7805 */ /* 0x002fe2000001ff00 */
[----:B------:R-:W-:-:S05]  /*27e0*/  LOP3.LUT P2, RZ, R24, 0x20000000, RZ, 0xc0, !PT ;  /* 0x2000000018ff7812 */ /* 0x000fca000784c0ff */
[----:B------:R0:W5:Y:S04]  /*27f0*/  @P4 LDG.E R74, [R36.64] ;  /* 0x00000006244a4981 */ /* 0x000168000c1e1900 */
[----:B------:R1:W5:Y:S01]  /*2800*/  @P6 LDG.E R69, [R38.64] ;  /* 0x0000000626456981 */ /* 0x000362000c1e1900 */
[----:B------:R-:W-:-:S03]  /*2810*/  LOP3.LUT P1, RZ, R24, 0x40000000, RZ, 0xc0, !PT ;  /* 0x4000000018ff7812 */ /* 0x000fc6000782c0ff */
[----:B------:R0:W5:Y:S01]  /*2820*/  @P3 LDG.E R75, [R34.64] ;  /* 0x00000006224b3981 */ /* 0x000162000c1e1900 */
[----:B------:R-:W-:Y:S01]  /*2830*/  CS2R R76, SRZ ;  /* 0x00000000004c7805 */ /* 0x000fe2000001ff00 */
[----:B------:R-:W-:Y:S02]  /*2840*/  LOP3.LUT P0, RZ, R24, 0x80000000, RZ, 0xc0, !PT ;  /* 0x8000000018ff7812 */ /* 0x000fe4000780c0ff */
[----:B------:R-:W-:-:S03]  /*2850*/  MOV R78, RZ ;  /* 0x000000ff004e7202 */ /* 0x000fc60000000f00 */
[----:B------:R0:W5:Y:S04]  /*2860*/  @P2 LDG.E R76, [R30.64] ;  /* 0x000000061e4c2981 */ /* 0x000168000c1e1900 */
[----:B------:R5:W5:Y:S04]  /*2870*/  @P1 LDG.E R77, [R32.64] ;  /* 0x00000006204d1981 */ /* 0x000b68000c1e1900 */
[----:B------:R4:W5:Y:S01]  /*2880*/  @P0 LDG.E R78, [R28.64] ;  /* 0x000000061c4e0981 */ /* 0x000962000c1e1900 */
[--C-:B--2---:R-:W-:Y:S02]  /*2890*/  HADD2.F32 R71, -RZ, R26.reuse.H1_H1 ;  /* 0x3000001aff477230 */ /* 0x104fe40000004100 */
[----:B-1----:R-:W-:-:S03]  /*28a0*/  HADD2.F32 R38, -RZ, R26.H0_H0 ;  /* 0x2000001aff267230 */ /* 0x002fc60000004100 */
[----:B0-----:R-:W-:-:S04]  /*28b0*/  FMUL.FTZ R37, R71, R71 ;  /* 0x0000004747257220 */ /* 0x001fc80000410000 */
[C---:B------:R-:W-:Y:S02]  /*28c0*/  FFMA.FTZ R35, R38.reuse, R38, R37 ;  /* 0x0000002626237223 */ /* 0x040fe40000010025 */
[----:B------:R-:W-:Y:S01]  /*28d0*/  FADD.FTZ R34, R38, R71 ;  /* 0x0000004726227221 */ /* 0x000fe20000010000 */
[--C-:B---3--:R-:W-:Y:S02]  /*28e0*/  HADD2.F32 R39, -RZ, R27.reuse.H1_H1 ;  /* 0x3000001bff277230 */ /* 0x108fe40000004100 */
[----:B------:R-:W-:Y:S02]  /*28f0*/  HADD2.F32 R36, -RZ, R27.H0_H0 ;  /* 0x2000001bff247230 */ /* 0x000fe40000004100 */
[--C-:B----4-:R-:W-:Y:S01]  /*2900*/  HADD2.F32 R29, -RZ, R40.reuse.H1_H1 ;  /* 0x30000028ff1d7230 */ /* 0x110fe20000004100 */
[----:B------:R-:W-:Y:S01]  /*2910*/  FMUL.FTZ R71, R39, R39 ;  /* 0x0000002727477220 */ /* 0x000fe20000410000 */
[----:B------:R-:W-:Y:S01]  /*2920*/  HADD2.F32 R28, -RZ, R40.H0_H0 ;  /* 0x20000028ff1c7230 */ /* 0x000fe20000004100 */
[----:B------:R-:W-:-:S02]  /*2930*/  FADD.FTZ R30, R36, R39 ;  /* 0x00000027241e7221 */ /* 0x000fc40000010000 */
[----:B------:R-:W-:Y:S02]  /*2940*/  FFMA.FTZ R31, R36, R36, R71 ;  /* 0x00000024241f7223 */ /* 0x000fe40000010047 */
[----:B------:R-:W-:Y:S02]  /*2950*/  FMUL.FTZ R39, R29, R29 ;  /* 0x0000001d1d277220 */ /* 0x000fe40000410000 */
[C---:B------:R-:W-:Y:S02]  /*2960*/  FADD.FTZ R29, R28.reuse, R29 ;  /* 0x0000001d1c1d7221 */ /* 0x040fe40000010000 */
[----:B------:R-:W-:Y:S01]  /*2970*/  FFMA.FTZ R28, R28, R28, R39 ;  /* 0x0000001c1c1c7223 */ /* 0x000fe20000010027 */
[--C-:B-----5:R-:W-:Y:S02]  /*2980*/  HADD2.F32 R33, -RZ, R59.reuse.H1_H1 ;  /* 0x3000003bff217230 */ /* 0x120fe40000004100 */
[----:B------:R-:W-:-:S03]  /*2990*/  HADD2.F32 R32, -RZ, R59.H0_H0 ;  /* 0x2000003bff207230 */ /* 0x000fc60000004100 */
[----:B------:R-:W-:Y:S02]  /*29a0*/  FMUL.FTZ R37, R33, R33 ;  /* 0x0000002121257220 */ /* 0x000fe40000410000 */
[C---:B------:R-:W-:Y:S02]  /*29b0*/  FADD.FTZ R33, R32.reuse, R33 ;  /* 0x0000002120217221 */ /* 0x040fe40000010000 */
[----:B------:R-:W-:Y:S02]  /*29c0*/  FFMA.FTZ R37, R32, R32, R37 ;  /* 0x0000002020257223 */ /* 0x000fe40000010025 */
[----:B------:R-:W-:Y:S02]  /*29d0*/  FADD.FTZ R33, RZ, R33 ;  /* 0x00000021ff217221 */ /* 0x000fe40000010000 */
[----:B------:R-:W-:Y:S02]  /*29e0*/  FADD.FTZ R32, RZ, R37 ;  /* 0x00000025ff207221 */ /* 0x000fe40000010000 */
[----:B------:R-:W-:Y:S01]  /*29f0*/  FADD.FTZ R37, R33, R34 ;  /* 0x0000002221257221 */ /* 0x000fe20000010000 */
[--C-:B------:R-:W-:Y:S01]  /*2a00*/  HADD2.F32 R33, -RZ, R41.reuse.H1_H1 ;  /* 0x30000029ff217230 */ /* 0x100fe20000004100 */
[----:B------:R-:W-:Y:S01]  /*2a10*/  FADD.FTZ R34, R32, R35 ;  /* 0x0000002320227221 */ /* 0x000fe20000010000 */
[----:B------:R-:W-:-:S03]  /*2a20*/  HADD2.F32 R32, -RZ, R41.H0_H0 ;  /* 0x20000029ff207230 */ /* 0x000fc60000004100 */
[----:B------:R-:W-:Y:S02]  /*2a30*/  FMUL.FTZ R35, R33, R33 ;  /* 0x0000002121237220 */ /* 0x000fe40000410000 */
[C---:B------:R-:W-:Y:S02]  /*2a40*/  FADD.FTZ R33, R32.reuse, R33 ;  /* 0x0000002120217221 */ /* 0x040fe40000010000 */
[----:B------:R-:W-:Y:S02]  /*2a50*/  FFMA.FTZ R32, R32, R32, R35 ;  /* 0x0000002020207223 */ /* 0x000fe40000010023 */
[----:B------:R-:W-:Y:S02]  /*2a60*/  FADD.FTZ R35, R34, R31 ;  /* 0x0000001f22237221 */ /* 0x000fe40000010000 */
[----:B------:R-:W-:Y:S02]  /*2a70*/  FADD.FTZ R36, R37, R30 ;  /* 0x0000001e25247221 */ /* 0x000fe40000010000 */
[----:B------:R-:W-:Y:S01]  /*2a80*/  FADD.FTZ R35, R35, R28 ;  /* 0x0000001c23237221 */ /* 0x000fe20000010000 */
[--C-:B------:R-:W-:Y:S01]  /*2a90*/  HADD2.F32 R28, -RZ, R43.reuse.H1_H1 ;  /* 0x3000002bff1c7230 */ /* 0x100fe20000004100 */
[----:B------:R-:W-:Y:S01]  /*2aa0*/  FADD.FTZ R36, R36, R29 ;  /* 0x0000001d24247221 */ /* 0x000fe20000010000 */
[--C-:B------:R-:W-:Y:S01]  /*2ab0*/  HADD2.F32 R31, -RZ, R42.reuse.H1_H1 ;  /* 0x3000002aff1f7230 */ /* 0x100fe20000004100 */
[----:B------:R-:W-:Y:S01]  /*2ac0*/  FADD.FTZ R35, R35, R32 ;  /* 0x0000002023237221 */ /* 0x000fe20000010000 */
[----:B------:R-:W-:Y:S01]  /*2ad0*/  HADD2.F32 R29, -RZ, R43.H0_H0 ;  /* 0x2000002bff1d7230 */ /* 0x000fe20000004100 */
[----:B------:R-:W-:Y:S01]  /*2ae0*/  FMUL.FTZ R34, R28, R28 ;  /* 0x0000001c1c227220 */ /* 0x000fe20000410000 */
[----:B------:R-:W-:-:S02]  /*2af0*/  HADD2.F32 R30, -RZ, R42.H0_H0 ;  /* 0x2000002aff1e7230 */ /* 0x000fc40000004100 */
[--C-:B------:R-:W-:Y:S01]  /*2b00*/  HADD2.F32 R32, -RZ, R44.reuse.H1_H1 ;  /* 0x3000002cff207230 */ /* 0x100fe20000004100 */
[----:B------:R-:W-:Y:S02]  /*2b10*/  FMUL.FTZ R37, R31, R31 ;  /* 0x0000001f1f257220 */ /* 0x000fe40000410000 */
[----:B------:R-:W-:Y:S01]  /*2b20*/  FADD.FTZ R36, R36, R33 ;  /* 0x0000002124247221 */ /* 0x000fe20000010000 */
[----:B------:R-:W-:Y:S01]  /*2b30*/  HADD2.F32 R33, -RZ, R44.H0_H0 ;  /* 0x2000002cff217230 */ /* 0x000fe20000004100 */
[C---:B------:R-:W-:Y:S02]  /*2b40*/  FADD.FTZ R28, R29.reuse, R28 ;  /* 0x0000001c1d1c7221 */ /* 0x040fe40000010000 */
[----:B------:R-:W-:Y:S02]  /*2b50*/  FFMA.FTZ R29, R29, R29, R34 ;  /* 0x0000001d1d1d7223 */ /* 0x000fe40000010022 */
[----:B------:R-:W-:Y:S02]  /*2b60*/  FADD.FTZ R31, R30, R31 ;  /* 0x0000001f1e1f7221 */ /* 0x000fe40000010000 */
[----:B------:R-:W-:-:S02]  /*2b70*/  FMUL.FTZ R34, R32, R32 ;  /* 0x0000002020227220 */ /* 0x000fc40000410000 */
[----:B------:R-:W-:Y:S02]  /*2b80*/  FFMA.FTZ R30, R30, R30, R37 ;  /* 0x0000001e1e1e7223 */ /* 0x000fe40000010025 */
[C---:B------:R-:W-:Y:S02]  /*2b90*/  FADD.FTZ R32, R33.reuse, R32 ;  /* 0x0000002021207221 */ /* 0x040fe40000010000 */
[----:B------:R-:W-:Y:S02]  /*2ba0*/  FFMA.FTZ R33, R33, R33, R34 ;  /* 0x0000002121217223 */ /* 0x000fe40000010022 */
[----:B------:R-:W-:Y:S01]  /*2bb0*/  FADD.FTZ R37, R36, R31 ;  /* 0x0000001f24257221 */ /* 0x000fe20000010000 */
[--C-:B------:R-:W-:Y:S01]  /*2bc0*/  HADD2.F32 R31, -RZ, R45.reuse.H1_H1 ;  /* 0x3000002dff1f7230 */ /* 0x100fe20000004100 */
[----:B------:R-:W-:Y:S01]  /*2bd0*/  FADD.FTZ R34, R35, R30 ;  /* 0x0000001e23227221 */ /* 0x000fe20000010000 */
[----:B------:R-:W-:-:S03]  /*2be0*/  HADD2.F32 R30, -RZ, R45.H0_H0 ;  /* 0x2000002dff1e7230 */ /* 0x000fc60000004100 */
[----:B------:R-:W-:Y:S01]  /*2bf0*/  FADD.FTZ R34, R34, R29 ;  /* 0x0000001d22227221 */ /* 0x000fe20000010000 */
[--C-:B------:R-:W-:Y:S01]  /*2c00*/  HADD2.F32 R29, -RZ, R46.reuse.H1_H1 ;  /* 0x3000002eff1d7230 */ /* 0x100fe20000004100 */
[----:B------:R-:W-:Y:S02]  /*2c10*/  FMUL.FTZ R35, R31, R31 ;  /* 0x0000001f1f237220 */ /* 0x000fe40000410000 */
[----:B------:R-:W-:Y:S01]  /*2c20*/  FADD.FTZ R37, R37, R28 ;  /* 0x0000001c25257221 */ /* 0x000fe20000010000 */
[----:B------:R-:W-:Y:S01]  /*2c30*/  HADD2.F32 R28, -RZ, R46.H0_H0 ;  /* 0x2000002eff1c7230 */ /* 0x000fe20000004100 */
[C---:B------:R-:W-:Y:S02]  /*2c40*/  FADD.FTZ R31, R30.reuse, R31 ;  /* 0x0000001f1e1f7221 */ /* 0x040fe40000010000 */
[----:B------:R-:W-:Y:S02]  /*2c50*/  FFMA.FTZ R30, R30, R30, R35 ;  /* 0x0000001e1e1e7223 */ /* 0x000fe40000010023 */
[----:B------:R-:W-:-:S02]  /*2c60*/  FMUL.FTZ R35, R29, R29 ;  /* 0x0000001d1d237220 */ /* 0x000fc40000410000 */
        /* <DEDUP_REMOVED lines=131> */
[----:B------:R-:W-:Y:S01]  /*34a0*/  HADD2.F32 R33, -RZ, R76.H0_H0 ;  /* 0x2000004cff217230 */ /* 0x000fe20000004100 */
[----:B------:R-:W-:-:S02]  /*34b0*/  FADD.FTZ R34, R34, R31 ;  /* 0x0000001f22227221 */ /* 0x000fc40000010000 */
[----:B------:R-:W-:Y:S01]  /*34c0*/  FADD.FTZ R37, R37, R30 ;  /* 0x0000001e25257221 */ /* 0x000fe20000010000 */
[--C-:B------:R-:W-:Y:S01]  /*34d0*/  HADD2.F32 R30, -RZ, R77.reuse.H1_H1 ;  /* 0x3000004dff1e7230 */ /* 0x100fe20000004100 */
[----:B------:R-:W-:Y:S01]  /*34e0*/  FMUL.FTZ R36, R32, R32 ;  /* 0x0000002020247220 */ /* 0x000fe20000410000 */
[----:B------:R-:W-:Y:S01]  /*34f0*/  HADD2.F32 R31, -RZ, R77.H0_H0 ;  /* 0x2000004dff1f7230 */ /* 0x000fe20000004100 */
[C---:B------:R-:W-:Y:S02]  /*3500*/  FADD.FTZ R32, R33.reuse, R32 ;  /* 0x0000002021207221 */ /* 0x040fe40000010000 */
[----:B------:R-:W-:Y:S01]  /*3510*/  FADD.FTZ R34, R34, R29 ;  /* 0x0000001d22227221 */ /* 0x000fe20000010000 */
[----:B------:R-:W-:Y:S01]  /*3520*/  HADD2.F32 R29, -RZ, R78.H1_H1 ;  /* 0x3000004eff1d7230 */ /* 0x000fe20000004100 */
[----:B------:R-:W-:Y:S02]  /*3530*/  FFMA.FTZ R33, R33, R33, R36 ;  /* 0x0000002121217223 */ /* 0x000fe40000010024 */
[----:B------:R-:W-:-:S02]  /*3540*/  FMUL.FTZ R36, R30, R30 ;  /* 0x0000001e1e247220 */ /* 0x000fc40000410000 */
[----:B------:R-:W-:Y:S01]  /*3550*/  FADD.FTZ R37, R37, R28 ;  /* 0x0000001c25257221 */ /* 0x000fe20000010000 */
[----:B------:R-:W-:Y:S01]  /*3560*/  HADD2.F32 R28, -RZ, R78.H0_H0 ;  /* 0x2000004eff1c7230 */ /* 0x000fe20000004100 */
[C---:B------:R-:W-:Y:S02]  /*3570*/  FADD.FTZ R30, R31.reuse, R30 ;  /* 0x0000001e1f1e7221 */ /* 0x040fe40000010000 */
[----:B------:R-:W-:Y:S02]  /*3580*/  FFMA.FTZ R31, R31, R31, R36 ;  /* 0x0000001f1f1f7223 */ /* 0x000fe40000010024 */
[----:B------:R-:W-:Y:S02]  /*3590*/  FMUL.FTZ R35, R29, R29 ;  /* 0x0000001d1d237220 */ /* 0x000fe40000410000 */
[----:B------:R-:W-:Y:S01]  /*35a0*/  FADD.FTZ R34, R34, R33 ;  /* 0x0000002122227221 */ /* 0x000fe20000010000 */
[--C-:B------:R-:W-:Y:S01]  /*35b0*/  HADD2.F32 R33, -RZ, R56.reuse.H1_H1 ;  /* 0x30000038ff217230 */ /* 0x100fe20000004100 */
[----:B------:R-:W-:Y:S01]  /*35c0*/  FADD.FTZ R37, R37, R32 ;  /* 0x0000002025257221 */ /* 0x000fe20000010000 */
[----:B------:R-:W-:Y:S01]  /*35d0*/  HADD2.F32 R32, -RZ, R56.H0_H0 ;  /* 0x20000038ff207230 */ /* 0x000fe20000004100 */
[----:B------:R-:W-:-:S02]  /*35e0*/  FADD.FTZ R29, R28, R29 ;  /* 0x0000001d1c1d7221 */ /* 0x000fc40000010000 */
[----:B------:R-:W-:Y:S02]  /*35f0*/  FFMA.FTZ R28, R28, R28, R35 ;  /* 0x0000001c1c1c7223 */ /* 0x000fe40000010023 */
[----:B------:R-:W-:Y:S02]  /*3600*/  FADD.FTZ R31, R34, R31 ;  /* 0x0000001f221f7221 */ /* 0x000fe40000010000 */
[----:B------:R-:W-:Y:S02]  /*3610*/  FADD.FTZ R30, R37, R30 ;  /* 0x0000001e251e7221 */ /* 0x000fe40000010000 */
[----:B------:R-:W-:Y:S02]  /*3620*/  FMUL.FTZ R35, R33, R33 ;  /* 0x0000002121237220 */ /* 0x000fe40000410000 */
[----:B------:R-:W-:Y:S02]  /*3630*/  FADD.FTZ R31, R31, R28 ;  /* 0x0000001c1f1f7221 */ /* 0x000fe40000010000 */
[----:B------:R-:W-:-:S02]  /*3640*/  FADD.FTZ R28, R32, R33 ;  /* 0x00000021201c7221 */ /* 0x000fc40000010000 */
[----:B------:R-:W-:Y:S02]  /*3650*/  FADD.FTZ R29, R30, R29 ;  /* 0x0000001d1e1d7221 */ /* 0x000fe40000010000 */
        /* <DEDUP_REMOVED lines=71> */
.L_x_4340:
[----:B0-----:R-:W-:Y:S05]  /*3ad0*/  BSYNC B0 ;  /* 0x0000000000007941 */ /* 0x001fea0003800000 */
.L_x_4339:
        /* <DEDUP_REMOVED lines=12> */
[----:B------:R-:W-:-:S03]  /*3ba0*/  SEL R33, R33, 0xffffffff, !P6 ;  /* 0xffffffff21217807 */ /* 0x000fc60007000000 */
        /* <DEDUP_REMOVED lines=12> */
.L_x_4343:
[----:B------:R-:W2:Y:S01]  /*3c70*/  LDG.E.STRONG.GPU R33, [R28.64] ;  /* 0x000000061c217981 */ /* 0x000ea2000c1ef900 */
[----:B------:R-:W-:Y:S01]  /*3c80*/  YIELD ;  /* 0x0000000000007946 */ /* 0x000fe20003800000 */
[----:B--2---:R-:W-:Y:S01]  /*3c90*/  ISETP.NE.AND P6, PT, R33, R30, PT ;  /* 0x0000001e2100720c */ /* 0x004fe20003fc5270 */
[----:B------:R-:W-:-:S12]  /*3ca0*/  CCTL.IVALL ;  /* 0x00000000ff00798f */ /* 0x000fd80002000000 */
[----:B------:R-:W-:Y:S05]  /*3cb0*/  @P6 BRA `(.L_x_4343) ;  /* 0xffffffb000006947 */ /* 0x000fea000383ffff */
.L_x_4342:
        /* <DEDUP_REMOVED lines=11> */
.L_x_4345:
        /* <DEDUP_REMOVED lines=59> */
.L_x_4344:
        /* <DEDUP_REMOVED lines=18> */
.L_x_4347:
[----:B------:R-:W-:Y:S05]  /*4240*/  BSYNC B0 ;  /* 0x0000000000007941 */ /* 0x000fea0003800000 */
.L_x_4346:
        /* <DEDUP_REMOVED lines=31> */
.L_x_4341:
        /* <DEDUP_REMOVED lines=22> */
[----:B------:R-:W0:Y:S02]  /*45a0*/  @P5 MUFU.RSQ R37, R32 ;  /* 0x0000002000255308 */ /* 0x000e240000001400 */
[----:B------:R-:W-:-:S04]  /*45b0*/  IMAD.WIDE R28, R25, R30, c[0x0][0x178] ;  /* 0x00005e00191c7625 */ /* 0x000fc800078e021e */
[----:B------:R-:W-:Y:S02]  /*45c0*/  IMAD.WIDE R30, R25, R30, c[0x0][0x180] ;  /* 0x00006000191e7625 */ /* 0x000fe400078e021e */
[----:B------:R-:W2:Y:S04]  /*45d0*/  LDG.E.64 R28, [R28.64] ;  /* 0x000000061c1c7981 */ /* 0x000ea8000c1e1b00 */
[----:B------:R-:W2:Y:S01]  /*45e0*/  LDG.E.64 R30, [R30.64] ;  /* 0x000000061e1e7981 */ /* 0x000ea2000c1e1b00 */
[----:B------:R-:W-:Y:S01]  /*45f0*/  ISETP.NE.AND P6, PT, RZ, UR5, PT ;  /* 0x00000005ff007c0c */ /* 0x000fe2000bfc5270 */
[--C-:B------:R-:W-:Y:S02]  /*4600*/  HADD2.F32 R25, -RZ, R59.reuse.H0_H0 ;  /* 0x2000003bff197230 */ /* 0x100fe40000004100 */
[----:B------:R-:W-:-:S02]  /*4610*/  HADD2.F32 R59, -RZ, R59.H1_H1 ;  /* 0x3000003bff3b7230 */ /* 0x000fc40000004100 */
[--C-:B------:R-:W-:Y:S01]  /*4620*/  HADD2.F32 R39, -RZ, R26.reuse.H1_H1 ;  /* 0x3000001aff277230 */ /* 0x100fe20000004100 */
[--C-:B------:R-:W-:Y:S01]  /*4630*/  FADD.FTZ R34, R25, -R36.reuse ;  /* 0x8000002419227221 */ /* 0x100fe20000010000 */
[----:B------:R-:W-:Y:S01]  /*4640*/  HADD2.F32 R25, -RZ, R26.H0_H0 ;  /* 0x2000001aff197230 */ /* 0x000fe20000004100 */
[----:B------:R-:W-:Y:S02]  /*4650*/  FADD.FTZ R38, R59, -R36 ;  /* 0x800000243b267221 */ /* 0x000fe40000010000 */
[-C--:B0-----:R-:W-:Y:S02]  /*4660*/  FMUL.FTZ R33, R34, R37.reuse ;  /* 0x0000002522217220 */ /* 0x081fe40000410000 */
        /* <DEDUP_REMOVED lines=14> */
.L_x_4348:
[----:B------:R-:W-:Y:S01]  /*4750*/  LOP3.LUT P5, RZ, R24, 0x2000000, RZ, 0xc0, !PT ;  /* 0x0200000018ff7812 */ /* 0x000fe200078ac0ff */
[----:B------:R-:W-:-:S12]  /*4760*/  BSSY B0, `(.L_x_4349) ;  /* 0x000000d000007945 */ /* 0x000fd80003800000 */
[----:B------:R-:W-:Y:S05]  /*4770*/  @!P5 BRA `(.L_x_4350) ;  /* 0x000000b00000d947 */ /* 0x000fea0003800000 */
[----:B------:R-:W-:Y:S02]  /*4780*/  SHF.R.S32.HI R32, RZ, 0x1f, R2 ;  /* 0x0000001fff207819 */ /* 0x000fe40000011402 */
[----:B------:R-:W-:Y:S02]  /*4790*/  MOV R33, R65 ;  /* 0x0000004100217202 */ /* 0x000fe40000000f00 */
[----:B------:R-:W-:Y:S01]  /*47a0*/  F2FP.PACK_AB R59, R59, R26 ;  /* 0x0000001a3b3b723e */ /* 0x000fe200000000ff */
        /* <DEDUP_REMOVED lines=8> */
.L_x_4350:
[----:B------:R-:W-:Y:S05]  /*4830*/  BSYNC B0 ;  /* 0x0000000000007941 */ /* 0x000fea0003800000 */
.L_x_4349:
[--C-:B------:R-:W-:Y:S01]  /*4840*/  FADD.FTZ R26, R25, -R36.reuse ;  /* 0x80000024191a7221 */ /* 0x100fe20000010000 */
[--C-:B------:R-:W-:Y:S01]  /*4850*/  HADD2.F32 R33, -RZ, R27.reuse.H0_H0 ;  /* 0x2000001bff217230 */ /* 0x100fe20000004100 */
[--C-:B------:R-:W-:Y:S01]  /*4860*/  FADD.FTZ R32, R39, -R36.reuse ;  /* 0x8000002427207221 */ /* 0x100fe20000010000 */
[----:B------:R-:W-:Y:S01]  /*4870*/  HADD2.F32 R27, -RZ, R27.H1_H1 ;  /* 0x3000001bff1b7230 */ /* 0x000fe20000004100 */
[-C--:B------:R-:W-:Y:S02]  /*4880*/  FMUL.FTZ R25, R26, R37.reuse ;  /* 0x000000251a197220 */ /* 0x080fe40000410000 */
[----:B------:R-:W-:Y:S02]  /*4890*/  FMUL.FTZ R32, R32, R37 ;  /* 0x0000002520207220 */ /* 0x000fe40000410000 */
[--C-:B0-----:R-:W-:Y:S02]  /*48a0*/  FADD.FTZ R34, R33, -R36.reuse ;  /* 0x8000002421227221 */ /* 0x101fe40000010000 */
        /* <DEDUP_REMOVED lines=14> */
.L_x_4351:
        /* <DEDUP_REMOVED lines=14> */
.L_x_4353:
[----:B------:R-:W-:Y:S05]  /*4a70*/  BSYNC B0 ;  /* 0x0000000000007941 */ /* 0x000fea0003800000 */
.L_x_4352:
[-C--:B------:R-:W-:Y:S01]  /*4a80*/  FMUL.FTZ R27, R34, R37.reuse ;  /* 0x00000025221b7220 */ /* 0x080fe20000410000 */
[--C-:B------:R-:W-:Y:S01]  /*4a90*/  HADD2.F32 R39, -RZ, R41.reuse.H0_H0 ;  /* 0x20000029ff277230 */ /* 0x100fe20000004100 */
[----:B------:R-:W-:Y:S01]  /*4aa0*/  FMUL.FTZ R38, R38, R37 ;  /* 0x0000002526267220 */ /* 0x000fe20000410000 */
[--C-:B0-----:R-:W-:Y:S01]  /*4ab0*/  HADD2.F32 R25, -RZ, R40.reuse.H0_H0 ;  /* 0x20000028ff197230 */ /* 0x101fe20000004100 */
[----:B------:R-:W-:Y:S01]  /*4ac0*/  FFMA.FTZ R34, R28, R27, R30 ;  /* 0x0000001b1c227223 */ /* 0x000fe2000001001e */
[----:B------:R-:W-:Y:S01]  /*4ad0*/  HADD2.F32 R35, -RZ, R40.H1_H1 ;  /* 0x30000028ff237230 */ /* 0x000fe20000004100 */
[----:B------:R-:W-:Y:S01]  /*4ae0*/  FFMA.FTZ R59, R29, R38, R31 ;  /* 0x000000261d3b7223 */ /* 0x000fe2000001001f */
[----:B------:R-:W-:Y:S01]  /*4af0*/  HADD2.F32 R41, -RZ, R41.H1_H1 ;  /* 0x30000029ff297230 */ /* 0x000fe20000004100 */
        /* <DEDUP_REMOVED lines=11> */
.L_x_4354:
        /* <DEDUP_REMOVED lines=14> */
.L_x_4356:
[----:B------:R-:W-:Y:S05]  /*4c90*/  BSYNC B0 ;  /* 0x0000000000007941 */ /* 0x000fea0003800000 */
.L_x_4355:
[--C-:B------:R-:W-:Y:S02]  /*4ca0*/  FADD.FTZ R26, R25, -R36.reuse ;  /* 0x80000024191a7221 */ /* 0x100fe40000010000 */
[--C-:B0-----:R-:W-:Y:S02]  /*4cb0*/  FADD.FTZ R32, R35, -R36.reuse ;  /* 0x8000002423207221 */ /* 0x101fe40000010000 */
        /* <DEDUP_REMOVED lines=19> */
.L_x_4357:
        /* <DEDUP_REMOVED lines=14> */
.L_x_4359:
[----:B------:R-:W-:Y:S05]  /*4ed0*/  BSYNC B0 ;  /* 0x0000000000007941 */ /* 0x000fea0003800000 */
.L_x_4358:
[--C-:B0-----:R-:W-:Y:S01]  /*4ee0*/  HADD2.F32 R35, -RZ, R42.reuse.H0_H0 ;  /* 0x2000002aff237230 */ /* 0x101fe20000004100 */
[----:B------:R-:W-:Y:S01]  /*4ef0*/  FFMA.FTZ R25, R28, R25, R30 ;  /* 0x000000191c197223 */ /* 0x000fe2000001001e */
        /* <DEDUP_REMOVED lines=13> */
.L_x_4360:
        /* <DEDUP_REMOVED lines=14> */
.L_x_4362:
[----:B------:R-:W-:Y:S05]  /*50b0*/  BSYNC B0 ;  /* 0x0000000000007941 */ /* 0x000fea0003800000 */
.L_x_4361:
[--C-:B------:R-:W-:Y:S01]  /*50c0*/  FADD.FTZ R26, R35, -R36.reuse ;  /* 0x80000024231a7221 */ /* 0x100fe20000010000 */
[--C-:B------:R-:W-:Y:S01]  /*50d0*/  HADD2.F32 R27, -RZ, R43.reuse.H0_H0 ;  /* 0x2000002bff1b7230 */ /* 0x100fe20000004100 */
[--C-:B0-----:R-:W-:Y:S01]  /*50e0*/  FADD.FTZ R32, R39, -R36.reuse ;  /* 0x8000002427207221 */ /* 0x101fe20000010000 */
[----:B------:R-:W-:Y:S01]  /*50f0*/  HADD2.F32 R43, -RZ, R43.H1_H1 ;  /* 0x3000002bff2b7230 */ /* 0x000fe20000004100 */
[-C--:B------:R-:W-:Y:S01]  /*5100*/  FMUL.FTZ R39, R26, R37.reuse ;  /* 0x000000251a277220 */ /* 0x080fe20000410000 */
[--C-:B------:R-:W-:Y:S01]  /*5110*/  HADD2.F32 R25, -RZ, R44.reuse.H0_H0 ;  /* 0x2000002cff197230 */ /* 0x100fe20000004100 */
[----:B------:R-:W-:Y:S01]  /*5120*/  FMUL.FTZ R32, R32, R37 ;  /* 0x0000002520207220 */ /* 0x000fe20000410000 */
[----:B------:R-:W-:Y:S01]  /*5130*/  HADD2.F32 R35, -RZ, R44.H1_H1 ;  /* 0x3000002cff237230 */ /* 0x000fe20000004100 */
        /* <DEDUP_REMOVED lines=15> */
.L_x_4363:
        /* <DEDUP_REMOVED lines=14> */
.L_x_4365:
[----:B------:R-:W-:Y:S05]  /*5310*/  BSYNC B0 ;  /* 0x0000000000007941 */ /* 0x000fea0003800000 */
.L_x_4364:
[-C--:B------:R-:W-:Y:S02]  /*5320*/  FMUL.FTZ R27, R34, R37.reuse ;  /* 0x00000025221b7220 */ /* 0x080fe40000410000 */
[----:B------:R-:W-:Y:S02]  /*5330*/  FMUL.FTZ R40, R38, R37 ;  /* 0x0000002526287220 */ /* 0x000fe40000410000 */
[--C-:B------:R-:W-:Y:S02]  /*5340*/  FADD.FTZ R34, R25, -R36.reuse ;  /* 0x8000002419227221 */ /* 0x100fe40000010000 */
[----:B------:R-:W-:Y:S02]  /*5350*/  FADD.FTZ R38, R35, -R36 ;  /* 0x8000002423267221 */ /* 0x000fe40000010000 */
        /* <DEDUP_REMOVED lines=13> */
.L_x_4366:
[----:B------:R-:W-:Y:S01]  /*5430*/  LOP3.LUT P5, RZ, R24, 0x80000, RZ, 0xc0, !PT ;  /* 0x0008000018ff7812 */ /* 0x000fe200078ac0ff */
[----:B------:R-:W-:-:S12]  /*5440*/  BSSY B0, `(.L_x_4367) ;  /* 0x000000c000007945 */ /* 0x000fd80003800000 */
        /* <DEDUP_REMOVED lines=11> */
.L_x_4368:
[----:B------:R-:W-:Y:S05]  /*5500*/  BSYNC B0 ;  /* 0x0000000000007941 */ /* 0x000fea0003800000 */
.L_x_4367:
[-C--:B------:R-:W-:Y:S01]  /*5510*/  FMUL.FTZ R27, R34, R37.reuse ;  /* 0x00000025221b7220 */ /* 0x080fe20000410000 */
[--C-:B0-----:R-:W-:Y:S01]  /*5520*/  HADD2.F32 R25, -RZ, R45.reuse.H0_H0 ;  /* 0x2000002dff197230 */ /* 0x101fe20000004100 */
[----:B------:R-:W-:Y:S01]  /*5530*/  FMUL.FTZ R38, R38, R37 ;  /* 0x0000002526267220 */ /* 0x000fe20000410000 */
[----:B------:R-:W-:Y:S01]  /*5540*/  HADD2.F32 R45, -RZ, R45.H1_H1 ;  /* 0x3000002dff2d7230 */ /* 0x000fe20000004100 */
[----:B------:R-:W-:Y:S01]  /*5550*/  FFMA.FTZ R34, R28, R27, R30 ;  /* 0x0000001b1c227223 */ /* 0x000fe2000001001e */
[--C-:B------:R-:W-:Y:S01]  /*5560*/  HADD2.F32 R35, -RZ, R46.reuse.H0_H0 ;  /* 0x2000002eff237230 */ /* 0x100fe20000004100 */
        /* <DEDUP_REMOVED lines=13> */
.L_x_4369:
        /* <DEDUP_REMOVED lines=13> */
.L_x_4371:
[----:B------:R-:W-:Y:S05]  /*5710*/  BSYNC B0 ;  /* 0x0000000000007941 */ /* 0x000fea0003800000 */
.L_x_4370:
        /* <DEDUP_REMOVED lines=21> */
.L_x_4372:
        /* <DEDUP_REMOVED lines=13> */
.L_x_4374:
[----:B------:R-:W-:Y:S05]  /*5940*/  BSYNC B0 ;  /* 0x0000000000007941 */ /* 0x000fea0003800000 */
.L_x_4373:
[----:B------:R-:W-:Y:S01]  /*5950*/  HADD2.F32 R39, -RZ, R47.H0_H0 ;  /* 0x2000002fff277230 */ /* 0x000fe20000004100 */
[----:B------:R-:W-:Y:S01]  /*5960*/  FFMA.FTZ R25, R28, R25, R30 ;  /* 0x000000191c197223 */ /* 0x000fe2000001001e */
[----:B0-----:R-:W-:Y:S01]  /*5970*/  HADD2.F32 R35, -RZ, R48.H0_H0 ;  /* 0x20000030ff237230 */ /* 0x001fe20000004100 */
        /* <DEDUP_REMOVED lines=12> */
.L_x_4375:
        /* <DEDUP_REMOVED lines=13> */
.L_x_4377:
[----:B------:R-:W-:Y:S05]  /*5b10*/  BSYNC B0 ;  /* 0x0000000000007941 */ /* 0x000fea0003800000 */
.L_x_4376:
[----:B------:R-:W-:Y:S01]  /*5b20*/  HADD2.F32 R27, -RZ, R50.H0_H0 ;  /* 0x20000032ff1b7230 */ /* 0x000fe20000004100 */
[--C-:B------:R-:W-:Y:S01]  /*5b30*/  FADD.FTZ R80, R39, -R36.reuse ;  /* 0x8000002427507221 */ /* 0x100fe20000010000 */
[----:B0-----:R-:W-:Y:S01]  /*5b40*/  HADD2.F32 R25, -RZ, R61.H0_H0 ;  /* 0x2000003dff197230 */ /* 0x001fe20000004100 */
[--C-:B------:R-:W-:Y:S01]  /*5b50*/  FADD.FTZ R72, R35, -R36.reuse ;  /* 0x8000002423487221 */ /* 0x100fe20000010000 */
[----:B------:R-:W-:Y:S01]  /*5b60*/  HADD2.F32 R33, -RZ, R52.H0_H0 ;  /* 0x20000034ff217230 */ /* 0x000fe20000004100 */
        /* <DEDUP_REMOVED lines=35> */
[----:B------:R-:W-:Y:S01]  /*5da0*/  HADD2.F32 R47, -RZ, R47.H1_H1 ;  /* 0x3000002fff2f7230 */ /* 0x000fe20000004100 */
[--C-:B------:R-:W-:Y:S01]  /*5db0*/  FADD.FTZ R25, R25, -R36.reuse ;  /* 0x8000002419197221 */ /* 0x100fe20000010000 */
[----:B------:R-:W-:Y:S01]  /*5dc0*/  HADD2.F32 R48, -RZ, R48.H1_H1 ;  /* 0x30000030ff307230 */ /* 0x000fe20000004100 */
[----:B------:R-:W-:Y:S01]  /*5dd0*/  FADD.FTZ R73, R73, -R36 ;  /* 0x8000002449497221 */ /* 0x000fe20000010000 */
[----:B------:R-:W-:Y:S01]  /*5de0*/  HADD2.F32 R52, -RZ, R52.H1_H1 ;  /* 0x30000034ff347230 */ /* 0x000fe20000004100 */
[-C--:B------:R-:W-:Y:S01]  /*5df0*/  FMUL.FTZ R80, R80, R37.reuse ;  /* 0x0000002550507220 */ /* 0x080fe20000410000 */
        /* <DEDUP_REMOVED lines=139> */
.L_x_4378:
        /* <DEDUP_REMOVED lines=13> */
.L_x_4380:
[----:B------:R-:W-:Y:S05]  /*6780*/  BSYNC B0 ;  /* 0x0000000000007941 */ /* 0x000fea0003800000 */
.L_x_4379:
        /* <DEDUP_REMOVED lines=11> */
.L_x_4381:
        /* <DEDUP_REMOVED lines=13> */
.L_x_4383:
[----:B------:R-:W-:Y:S05]  /*6910*/  BSYNC B0 ;  /* 0x0000000000007941 */ /* 0x000fea0003800000 */
.L_x_4382:
        /* <DEDUP_REMOVED lines=11> */
.L_x_4384:
        /* <DEDUP_REMOVED lines=13> */
.L_x_4386:
[----:B------:R-:W-:Y:S05]  /*6aa0*/  BSYNC B0 ;  /* 0x0000000000007941 */ /* 0x000fea0003800000 */
.L_x_4385:
        /* <DEDUP_REMOVED lines=11> */
.L_x_4387:
        /* <DEDUP_REMOVED lines=13> */
.L_x_4389:
[----:B------:R-:W-:Y:S05]  /*6c30*/  BSYNC B0 ;  /* 0x0000000000007941 */ /* 0x000fea0003800000 */
.L_x_4388:
        /* <DEDUP_REMOVED lines=11> */
.L_x_4390:
        /* <DEDUP_REMOVED lines=13> */
.L_x_4392:
[----:B------:R-:W-:Y:S05]  /*6dc0*/  BSYNC B0 ;  /* 0x0000000000007941 */ /* 0x000fea0003800000 */
.L_x_4391:
        /* <DEDUP_REMOVED lines=11> */
.L_x_4393:
        /* <DEDUP_REMOVED lines=13> */
.L_x_4395:
[----:B------:R-:W-:Y:S05]  /*6f50*/  BSYNC B0 ;  /* 0x0000000000007941 */ /* 0x000fea0003800000 */
.L_x_4394:
        /* <DEDUP_REMOVED lines=11> */
.L_x_4396:
[----:B------:R-:W-:Y:S01]  /*7010*/  LOP3.LUT P5, RZ, R24, 0x200, RZ, 0xc0, !PT ;  /* 0x0000020018ff7812 */ /* 0x000fe200078ac0ff */
[----:B------:R-:W-:-:S12]  /*7020*/  BSSY B0, `(.L_x_4397) ;  /* 0x000000c000007945 */ /* 0x000fd80003800000 */
[----:B------:R-:W-:Y:S05]  /*7030*/  @!P5 BRA `(.L_x_4398) ;  /* 0x000000a00000d947 */ /* 0x000fea0003800000 */
        /* <DEDUP_REMOVED lines=10> */
.L_x_4398:
[----:B------:R-:W-:Y:S05]  /*70e0*/  BSYNC B0 ;  /* 0x0000000000007941 */ /* 0x000fea0003800000 */
.L_x_4397:
        /* <DEDUP_REMOVED lines=11> */
.L_x_4399:
        /* <DEDUP_REMOVED lines=11> */
[----:B------:R-:W-:-:S05]  /*7250*/  F2FP.PACK_AB R29, R68, R44 ;  /* 0x0000002c441d723e */ /* 0x000fca00000000ff */
[----:B------:R0:W-:Y:S02]  /*7260*/  STG.E [R56.64], R29 ;  /* 0x0000001d38007986 */ /* 0x0001e4000c101906 */
.L_x_4401:
[----:B------:R-:W-:Y:S05]  /*7270*/  BSYNC B0 ;  /* 0x0000000000007941 */ /* 0x000fea0003800000 */
.L_x_4400:
        /* <DEDUP_REMOVED lines=11> */
.L_x_4402:
[----:B------:R-:W-:Y:S01]  /*7330*/  LOP3.LUT P5, RZ, R24, 0x80, RZ, 0xc0, !PT ;  /* 0x0000008018ff7812 */ /* 0x000fe200078ac0ff */
[----:B------:R-:W-:-:S12]  /*7340*/  BSSY B0, `(.L_x_4403) ;  /* 0x000000c000007945 */ /* 0x000fd80003800000 */
[----:B------:R-:W-:Y:S05]  /*7350*/  @!P5 BRA `(.L_x_4404) ;  /* 0x000000a00000d947 */ /* 0x000fea0003800000 */
[----:B------:R-:W-:Y:S01]  /*7360*/  MOV R44, R66 ;  /* 0x00000042002c7202 */ /* 0x000fe20000000f00 */
[----:B------:R-:W-:Y:S01]  /*7370*/  IMAD R46, R108, c[0x0][0x1c0], RZ ;  /* 0x000070006c2e7a24 */ /* 0x000fe200078e02ff */
[----:B0-----:R-:W-:Y:S02]  /*7380*/  MOV R45, R65 ;  /* 0x00000041002d7202 */ /* 0x001fe40000000f00 */
[----:B------:R-:W-:Y:S01]  /*7390*/  F2FP.PACK_AB R43, R63, R43 ;  /* 0x0000002b3f2b723e */ /* 0x000fe200000000ff */
[C---:B------:R-:W-:Y:S02]  /*73a0*/  IMAD R29, R5.reuse, c[0x0][0x1c4], R46 ;  /* 0x00007100051d7a24 */ /* 0x040fe400078e022e */
[----:B------:R-:W-:-:S05]  /*73b0*/  IMAD.WIDE.U32 R44, R5, c[0x0][0x1c0], R44 ;  /* 0x00007000052c7a25 */ /* 0x000fca00078e002c */
[----:B------:R-:W-:Y:S02]  /*73c0*/  IADD3 R29, R45, R29, RZ ;  /* 0x0000001d2d1d7210 */ /* 0x000fe40007ffe0ff */
[----:B------:R-:W-:-:S04]  /*73d0*/  LEA R52, P5, R44, c[0x0][0x160], 0x1 ;  /* 0x000058002c347a11 */ /* 0x000fc800078a08ff */
[----:B------:R-:W-:-:S05]  /*73e0*/  LEA.HI.X R53, R44, c[0x0][0x164], R29, 0x1, P5 ;  /* 0x000059002c357a11 */ /* 0x000fca00028f0c1d */
[----:B------:R0:W-:Y:S04]  /*73f0*/  STG.E [R52.64], R43 ;  /* 0x0000002b34007986 */ /* 0x0001e8000c101906 */
.L_x_4404:
[----:B------:R-:W-:Y:S05]  /*7400*/  BSYNC B0 ;  /* 0x0000000000007941 */ /* 0x000fea0003800000 */
.L_x_4403:
        /* <DEDUP_REMOVED lines=11> */
.L_x_4405:
        /* <DEDUP_REMOVED lines=13> */
.L_x_4407:
[----:B------:R-:W-:Y:S05]  /*7590*/  BSYNC B0 ;  /* 0x0000000000007941 */ /* 0x000fea0003800000 */
.L_x_4406:
        /* <DEDUP_REMOVED lines=11> */
.L_x_4408:
        /* <DEDUP_REMOVED lines=13> */
.L_x_4410:
[----:B------:R-:W-:Y:S05]  /*7720*/  BSYNC B0 ;  /* 0x0000000000007941 */ /* 0x000fea0003800000 */
.L_x_4409:
        /* <DEDUP_REMOVED lines=11> */
.L_x_4411:
        /* <DEDUP_REMOVED lines=13> */
.L_x_4413:
[----:B------:R-:W-:Y:S05]  /*78b0*/  BSYNC B0 ;  /* 0x0000000000007941 */ /* 0x000fea0003800000 */
.L_x_4412:
        /* <DEDUP_REMOVED lines=11> */
.L_x_4414:
        /* <DEDUP_REMOVED lines=13> */
.L_x_4416:
[----:B------:R-:W-:Y:S05]  /*7a40*/  BSYNC B0 ;  /* 0x0000000000007941 */ /* 0x000fea0003800000 */
.L_x_4415:
        /* <DEDUP_REMOVED lines=11> */
.L_x_4417:
        /* <DEDUP_REMOVED lines=13> */
.L_x_4419:
[----:B------:R-:W-:Y:S05]  /*7bd0*/  BSYNC B0 ;  /* 0x0000000000007941 */ /* 0x000fea0003800000 */
.L_x_4418:
        /* <DEDUP_REMOVED lines=11> */
.L_x_4420:
        /* <DEDUP_REMOVED lines=13> */
.L_x_4422:
[----:B------:R-:W-:Y:S05]  /*7d60*/  BSYNC B0 ;  /* 0x0000000000007941 */ /* 0x000fea0003800000 */
.L_x_4421:
        /* <DEDUP_REMOVED lines=11> */
.L_x_4423:
        /* <DEDUP_REMOVED lines=13> */
.L_x_4425:
[----:B------:R-:W-:Y:S05]  /*7ef0*/  BSYNC B0 ;  /* 0x0000000000007941 */ /* 0x000fea0003800000 */
.L_x_4424:
        /* <DEDUP_REMOVED lines=11> */
.L_x_4426:
[----:B------:R-:W-:Y:S01]  /*7fb0*/  BSSY B0, `(.L_x_4427) ;  /* 0x000000c000007945 */ /* 0x000fe20003800000 */
        /* <DEDUP_REMOVED lines=11> */
.L_x_4428:
[----:B------:R-:W-:Y:S05]  /*8070*/  BSYNC B0 ;  /* 0x0000000000007941 */ /* 0x000fea0003800000 */
.L_x_4427:
        /* <DEDUP_REMOVED lines=11> */
.L_x_4429:
        /* <DEDUP_REMOVED lines=12> */
.L_x_4431:
[----:B------:R-:W-:Y:S05]  /*81f0*/  BSYNC B0 ;  /* 0x0000000000007941 */ /* 0x000fea0003800000 */
.L_x_4430:
        /* <DEDUP_REMOVED lines=11> */
.L_x_4432:
        /* <DEDUP_REMOVED lines=12> */
.L_x_4434:
[----:B------:R-:W-:Y:S05]  /*8370*/  BSYNC B0 ;  /* 0x0000000000007941 */ /* 0x000fea0003800000 */
.L_x_4433:
        /* <DEDUP_REMOVED lines=11> */
.L_x_4435:
        /* <DEDUP_REMOVED lines=12> */
.L_x_4437:
[----:B------:R-:W-:Y:S05]  /*84f0*/  BSYNC B0 ;  /* 0x0000000000007941 */ /* 0x000fea0003800000 */
.L_x_4436:
        /* <DEDUP_REMOVED lines=11> */
.L_x_4438:
[----:B------:R-:W-:Y:S01]  /*85b0*/  BSSY B0, `(.L_x_4439) ;  /* 0x000000c000007945 */ /* 0x000fe20003800000 */
        /* <DEDUP_REMOVED lines=11> */
.L_x_4440:
[----:B------:R-:W-:Y:S05]  /*8670*/  BSYNC B0 ;  /* 0x0000000000007941 */ /* 0x000fea0003800000 */
.L_x_4439:
        /* <DEDUP_REMOVED lines=11> */
.L_x_4441:
        /* <DEDUP_REMOVED lines=16> */
.L_x_4443:
[----:B------:R-:W-:Y:S05]  /*8830*/  BSYNC B0 ;  /* 0x0000000000007941 */ /* 0x000fea0003800000 */
.L_x_4442:
[----:B------:R-:W-:Y:S02]  /*8840*/  IADD3 R19, R19, c[0x0][0x10], RZ ;  /* 0x0000040013137a10 */ /* 0x000fe40007ffe0ff */
[----:B------:R-:W-:Y:S02]  /*8850*/  IADD3 R20, R20, 0x1, RZ ;  /* 0x0000000114147810 */ /* 0x000fe40007ffe0ff */
[----:B------:R-:W-:-:S13]  /*8860*/  ISETP.GE.AND P5, PT, R19, UR4, PT ;  /* 0x0000000413007c0c */ /* 0x000fda000bfa6270 */
[----:B------:R-:W-:Y:S01]  /*8870*/  @P5 CALL.REL.NOINC `(.L_x_4444) ;  /* 0x0000001000005944 */ /* 0x000fe20003c00000 */
[----:B------:R-:W-:Y:S05]  /*8880*/  BRA `(.L_x_4445) ;  /* 0xffff83e000007947 */ /* 0x000fea000383ffff */
.L_x_4444:
[----:B------:R-:W-:Y:S05]  /*8890*/  EXIT ;  /* 0x000000000000794d */ /* 0x000fea0003800000 */
.L_x_4446:
        /* <DEDUP_REMOVED lines=14> */
.L_x_5656:


//--------------------- .text._Z35group_norm_nhwc_fwd_one_pass_kernelI11Fp16IOFp32WLi512ELi98ELi392EEv26Group_norm_nhwc_fwd_params --------------------------
	.section	.text._Z35group_norm_nhwc_fwd_one_pass_kernelI11Fp16IOFp32WLi512ELi98ELi392EEv26Group_norm_nhwc_fwd_params,"ax",@progbits
	.sectioninfo	@"SHI_REGISTERS=128"
	.align	128
        .global         _Z35group_norm_nhwc_fwd_one_pass_kernelI11Fp16IOFp32WLi512ELi98ELi392EEv26Group_norm_nhwc_fwd_params
        .type           _Z35group_norm_nhwc_fwd_one_pass_kernelI11Fp16IOFp32WLi512ELi98ELi392EEv26Group_norm_nhwc_fwd_params,@function
        .size           _Z35group_norm_nhwc_fwd_one_pass_kernelI11Fp16IOFp32WLi512ELi98ELi392EEv26Group_norm_nhwc_fwd_params,(.L_x_5657 - _Z35group_norm_nhwc_fwd_one_pass_kernelI11Fp16IOFp32WLi512ELi98ELi392EEv26Group_norm_nhwc_fwd_params)
        .other          _Z35group_norm_nhwc_fwd_one_pass_kernelI11Fp16IOFp32WLi512ELi98ELi392EEv26Group_norm_nhwc_fwd_params,@"STO_CUDA_ENTRY STV_DEFAULT"
_Z35group_norm_nhwc_fwd_one_pass_kernelI11Fp16IOFp32WLi512ELi98ELi392EEv26Group_norm_nhwc_fwd_params:
.text._Z35group_norm_nhwc_fwd_one_pass_kernelI11Fp16IOFp32WLi512ELi98ELi392EEv26Group_norm_nhwc_fwd_params:
        /* <DEDUP_REMOVED lines=22> */
.L_x_4463:
        /* <DEDUP_REMOVED lines=1022> */
[----:B0-----:R-:W-:-:S09]  /*4140*/  PRMT R123, RZ, 0x7610, R123 ;  /* 0x00007610ff7b7816 */ /* 0x001fd2000000007b */
[----:B------:R0:W3:Y:S02]  /*4150*/  @!P4 LDG.E R30, [R36.64] ;  /* 0x00000006241ec981 */ /* 0x0000e4000c1e1900 */
[----:B0-----:R-:W-:-:S05]  /*4160*/  IMAD.MOV.U32 R36, RZ, RZ, R32 ;  /* 0x000000ffff247224 */ /* 0x001fca00078e0020 */
[----:B------:R-:W-:Y:S02]  /*4170*/  @!P3 SHF.R.U32.HI R13, RZ, 0x10, R36 ;  /* 0x00000010ff0db819 */ /* 0x000fe40000011624 */
        /* <DEDUP_REMOVED lines=108> */
[----:B------:R-:W-:Y:S01]  /*4840*/  LOP3.LUT P6, RZ, R114, 0x8000, RZ, 0xc0, !PT ;  /* 0x0000800072ff7812 */ /* 0x000fe200078cc0ff */
[----:B------:R-:W-:Y:S01]  /*4850*/  IMAD.MOV.U32 R58, RZ, RZ, RZ ;  /* 0x000000ffff3a7224 */ /* 0x000fe200078e00ff */
[----:B------:R-:W-:-:S05]  /*4860*/  LOP3.LUT P3, RZ, R116, 0x100000, RZ, 0xc0, !PT ;  /* 0x0010000074ff7812 */ /* 0x000fca000786c0ff */
[----:B------:R0:W4:Y:S01]  /*4870*/  @!P0 LDG.E R58, [R64.64] ;  /* 0x00000006403a8981 */ /* 0x000122000c1e1900 */
[----:B------:R-:W-:Y:S01]  /*4880*/  LOP3.LUT R114, R114, 0xfffffeff, RZ, 0xc0, !PT ;  /* 0xfffffeff72727812 */ /* 0x000fe200078ec0ff */
[----:B0-----:R-:W-:Y:S02]  /*4890*/  IMAD.MOV.U32 R64, RZ, RZ, R60 ;  /* 0x000000ffff407224 */ /* 0x001fe400078e003c */
[----:B------:R-:W-:Y:S02]  /*48a0*/  IMAD.MOV.U32 R60, RZ, RZ, RZ ;  /* 0x000000ffff3c7224 */ /* 0x000fe400078e00ff */
[----:B------:R-:W-:Y:S02]  /*48b0*/  @P6 LOP3.LUT R114, R114, 0x100, RZ, 0xfc, !PT ;  /* 0x0000010072726812 */ /* 0x000fe400078efcff */
[----:B------:R-:W-:Y:S02]  /*48c0*/  PRMT R41, R41, 0x5410, RZ ;  /* 0x0000541029297816 */ /* 0x000fe400000000ff */
[----:B------:R0:W4:Y:S01]  /*48d0*/  @!P6 LDG.E R60, [R66.64] ;  /* 0x00000006423ce981 */ /* 0x000122000c1e1900 */
[----:B------:R-:W-:-:S02]  /*48e0*/  LOP3.LUT P2, RZ, R115, 0x4000, RZ, 0xc0, !PT ;  /* 0x0000400073ff7812 */ /* 0x000fc4000784c0ff */
[----:B------:R-:W-:Y:S02]  /*48f0*/  LOP3.LUT P6, RZ, R115, 0x8000, RZ, 0xc0, !PT ;  /* 0x0000800073ff7812 */ /* 0x000fe400078cc0ff */
[----:B------:R-:W-:Y:S01]  /*4900*/  PRMT R43, RZ, 0x7610, R43 ;  /* 0x00007610ff2b7816 */ /* 0x000fe2000000002b */
[----:B0-----:R-:W-:Y:S02]  /*4910*/  IMAD.MOV.U32 R66, RZ, RZ, R62 ;  /* 0x000000ffff427224 */ /* 0x001fe400078e003e */
[----:B------:R-:W-:Y:S01]  /*4920*/  IMAD.MOV.U32 R62, RZ, RZ, RZ ;  /* 0x000000ffff3e7224 */ /* 0x000fe200078e00ff */
[--C-:B------:R-:W-:Y:S02]  /*4930*/  @!P4 SHF.R.U32.HI R43, RZ, 0x10, R3.reuse ;  /* 0x00000010ff2bc819 */ /* 0x100fe40000011603 */
[----:B------:R-:W-:Y:S02]  /*4940*/  @!P4 PRMT R41, R41, 0x5410, R3 ;  /* 0x000054102929c816 */ /* 0x000fe40000000003 */
[----:B------:R-:W-:Y:S01]  /*4950*/  LOP3.LUT P4, RZ, R116, 0x80000, RZ, 0xc0, !PT ;  /* 0x0008000074ff7812 */ /* 0x000fe2000788c0ff */
[----:B------:R0:W4:Y:S01]  /*4960*/  @!P3 LDG.E R62, [R68.64] ;  /* 0x00000006443eb981 */ /* 0x000122000c1e1900 */
[----:B------:R-:W-:-:S02]  /*4970*/  LOP3.LUT P0, RZ, R115, 0x1000, RZ, 0xc0, !PT ;  /* 0x0000100073ff7812 */ /* 0x000fc4000780c0ff */
[----:B------:R-:W-:Y:S02]  /*4980*/  PRMT R43, R43, 0x5410, RZ ;  /* 0x000054102b2b7816 */ /* 0x000fe400000000ff */
[----:B------:R-:W-:Y:S02]  /*4990*/  PRMT R53, RZ, 0x7610, R53 ;  /* 0x00007610ff357816 */ /* 0x000fe40000000035 */
[----:B------:R-:W-:Y:S02]  /*49a0*/  PRMT R55, RZ, 0x7610, R55 ;  /* 0x00007610ff377816 */ /* 0x000fe40000000037 */
[----:B------:R-:W-:Y:S01]  /*49b0*/  @!P6 SHF.R.U32.HI R53, RZ, 0x10, R106 ;  /* 0x00000010ff35e819 */ /* 0x000fe2000001166a */
[----:B0-----:R-:W-:Y:S01]  /*49c0*/  IMAD.MOV.U32 R68, RZ, RZ, R64 ;  /* 0x000000ffff447224 */ /* 0x001fe200078e0040 */
[----:B------:R-:W-:Y:S01]  /*49d0*/  @!P2 SHF.R.U32.HI R55, RZ, 0x10, R107 ;  /* 0x00000010ff37a819 */ /* 0x000fe2000001166b */
[----:B------:R-:W-:Y:S01]  /*49e0*/  IMAD.MOV.U32 R64, RZ, RZ, RZ ;  /* 0x000000ffff407224 */ /* 0x000fe200078e00ff */
[----:B------:R-:W-:-:S02]  /*49f0*/  LOP3.LUT P1, RZ, R116, 0x40000, RZ, 0xc0, !PT ;  /* 0x0004000074ff7812 */ /* 0x000fc4000782c0ff */
[----:B------:R-:W-:Y:S02]  /*4a00*/  LOP3.LUT R114, R114, 0xffffff7f, RZ, 0xc0, !PT ;  /* 0xffffff7f72727812 */ /* 0x000fe400078ec0ff */
[----:B------:R-:W-:Y:S01]  /*4a10*/  @!P5 PRMT R43, R43, 0x5410, R8 ;  /* 0x000054102b2bd816 */ /* 0x000fe20000000008 */
[----:B------:R0:W4:Y:S01]  /*4a20*/  @!P4 LDG.E R64, [R70.64] ;  /* 0x000000064640c981 */ /* 0x000122000c1e1900 */
[----:B------:R-:W-:Y:S02]  /*4a30*/  LOP3.LUT P5, RZ, R115, 0x2000, RZ, 0xc0, !PT ;  /* 0x0000200073ff7812 */ /* 0x000fe400078ac0ff */
[----:B------:R-:W-:Y:S02]  /*4a40*/  PRMT R53, R53, 0x5410, RZ ;  /* 0x0000541035357816 */ /* 0x000fe400000000ff */
[----:B------:R-:W-:Y:S02]  /*4a50*/  PRMT R55, R55, 0x5410, RZ ;  /* 0x0000541037377816 */ /* 0x000fe400000000ff */
[----:B------:R-:W-:-:S02]  /*4a60*/  @P4 LOP3.LUT R114, R114, 0x80, RZ, 0xfc, !PT ;  /* 0x0000008072724812 */ /* 0x000fc400078efcff */
[----:B------:R-:W-:Y:S01]  /*4a70*/  PRMT R61, RZ, 0x7610, R61 ;  /* 0x00007610ff3d7816 */ /* 0x000fe2000000003d */
[----:B0-----:R-:W-:Y:S01]  /*4a80*/  IMAD.MOV.U32 R70, RZ, RZ, R66 ;  /* 0x000000ffff467224 */ /* 0x001fe200078e0042 */
[----:B------:R-:W-:Y:S01]  /*4a90*/  @!P2 PRMT R53, R53, 0x5410, R107 ;  /* 0x000054103535a816 */ /* 0x000fe2000000006b */
[----:B------:R-:W-:Y:S01]  /*4aa0*/  IMAD.MOV.U32 R66, RZ, RZ, RZ ;  /* 0x000000ffff427224 */ /* 0x000fe200078e00ff */
[--C-:B------:R-:W-:Y:S02]  /*4ab0*/  @!P0 SHF.R.U32.HI R61, RZ, 0x10, R111.reuse ;  /* 0x00000010ff3d8819 */ /* 0x100fe4000001166f */
[----:B------:R-:W-:Y:S02]  /*4ac0*/  @!P0 PRMT R55, R55, 0x5410, R111 ;  /* 0x0000541037378816 */ /* 0x000fe4000000006f */
[----:B------:R-:W-:Y:S01]  /*4ad0*/  LOP3.LUT P2, RZ, R116, 0x10000, RZ, 0xc0, !PT ;  /* 0x0001000074ff7812 */ /* 0x000fe2000784c0ff */
[----:B------:R0:W4:Y:S01]  /*4ae0*/  @!P1 LDG.E R66, [R72.64] ;  /* 0x0000000648429981 */ /* 0x000122000c1e1900 */
[----:B------:R-:W-:-:S02]  /*4af0*/  LOP3.LUT P0, RZ, R114, 0x4000, RZ, 0xc0, !PT ;  /* 0x0000400072ff7812 */ /* 0x000fc4000780c0ff */
[----:B------:R-:W-:Y:S01]  /*4b00*/  PRMT R122, RZ, 0x7610, R122 ;  /* 0x00007610ff7a7816 */ /* 0x000fe2000000007a */
[----:B------:R1:W-:Y:S01]  /*4b10*/  STL [R1+0x10], R68 ;  /* 0x0000104401007387 */ /* 0x0003e20000100800 */
[----:B------:R-:W-:Y:S02]  /*4b20*/  PRMT R63, RZ, 0x7610, R63 ;  /* 0x00007610ff3f7816 */ /* 0x000fe4000000003f */
[----:B------:R-:W-:Y:S01]  /*4b30*/  @!P5 SHF.R.U32.HI R63, RZ, 0x10, R110 ;  /* 0x00000010ff3fd819 */ /* 0x000fe2000001166e */
[----:B------:R0:W-:Y:S01]  /*4b40*/  STL [R1+0x14], R70 ;  /* 0x0000144601007387 */ /* 0x0001e20000100800 */
[----:B------:R-:W-:Y:S02]  /*4b50*/  @!P5 PRMT R122, R110, 0x7610, R122 ;  /* 0x000076106e7ad816 */ /* 0x000fe4000000007a */
        /* <DEDUP_REMOVED lines=35> */
[----:B------:R-:W-:Y:S02]  /*4d90*/  LOP3.LUT P0, RZ, R115, 0x10, RZ, 0xc0, !PT ;  /* 0x0000001073ff7812 */ /* 0x000fe4000780c0ff */
[--C-:B------:R-:W-:Y:S02]  /*4da0*/  @!P4 SHF.R.U32.HI R65, RZ, 0x10, R28.reuse ;  /* 0x00000010ff41c819 */ /* 0x100fe4000001161c */
[----:B------:R-:W-:Y:S01]  /*4db0*/  @!P4 PRMT R59, R59, 0x5410, R28 ;  /* 0x000054103b3bc816 */ /* 0x000fe2000000001c */
[----:B0-----:R-:W-:Y:S01]  /*4dc0*/  IMAD.MOV.U32 R74, RZ, RZ, RZ ;  /* 0x000000ffff4a7224 */ /* 0x001fe200078e00ff */
[----:B------:R-:W-:Y:S02]  /*4dd0*/  LOP3.LUT P4, RZ, R115, 0x4, RZ, 0xc0, !PT ;  /* 0x0000000473ff7812 */ /* 0x000fe4000788c0ff */
[----:B------:R-:W-:Y:S02]  /*4de0*/  LOP3.LUT R114, R114, 0xffffefff, RZ, 0xc0, !PT ;  /* 0xffffefff72727812 */ /* 0x000fe400078ec0ff */
[----:B------:R-:W-:Y:S01]  /*4df0*/  PRMT R57, R57, 0x5410, RZ ;  /* 0x0000541039397816 */ /* 0x000fe200000000ff */
[----:B------:R0:W3:Y:S01]  /*4e00*/  @!P2 LDG.E R74, [R80.64] ;  /* 0x00000006504aa981 */ /* 0x0000e2000c1e1900 */
[----:B------:R-:W-:-:S02]  /*4e10*/  @P5 LOP3.LUT R114, R114, 0x1000, RZ, 0xfc, !PT ;  /* 0x0000100072725812 */ /* 0x000fc400078efcff */
[----:B------:R-:W-:Y:S02]  /*4e20*/  @!P1 PRMT R57, R57, 0x5410, R27 ;  /* 0x0000541039399816 */ /* 0x000fe4000000001b */
[C---:B------:R-:W-:Y:S02]  /*4e30*/  LOP3.LUT P5, RZ, R115.reuse, 0x8, RZ, 0xc0, !PT ;  /* 0x0000000873ff7812 */ /* 0x040fe400078ac0ff */
[----:B------:R-:W-:Y:S02]  /*4e40*/  PRMT R67, RZ, 0x7610, R67 ;  /* 0x00007610ff437816 */ /* 0x000fe40000000043 */
[----:B------:R-:W-:Y:S02]  /*4e50*/  LOP3.LUT P1, RZ, R116, 0x2000, RZ, 0xc0, !PT ;  /* 0x0000200074ff7812 */ /* 0x000fe4000782c0ff */
[----:B------:R-:W-:Y:S02]  /*4e60*/  @!P3 SHF.R.U32.HI R67, RZ, 0x10, R29 ;  /* 0x00000010ff43b819 */ /* 0x000fe4000001161d */
[----:B------:R-:W-:Y:S01]  /*4e70*/  LOP3.LUT P2, RZ, R115, 0x2, RZ, 0xc0, !PT ;  /* 0x0000000273ff7812 */ /* 0x000fe2000784c0ff */
[----:B------:R0:W-:Y:S01]  /*4e80*/  STL [R1+0x24], R0 ;  /* 0x0000240001007387 */ /* 0x0001e20000100800 */
[----:B------:R-:W-:-:S02]  /*4e90*/  PRMT R65, R65, 0x5410, RZ ;  /* 0x0000541041417816 */ /* 0x000fc400000000ff */
[----:B------:R-:W-:Y:S01]  /*4ea0*/  PRMT R63, R63, 0x5410, RZ ;  /* 0x000054103f3f7816 */ /* 0x000fe200000000ff */
[----:B------:R1:W-:Y:S01]  /*4eb0*/  STL [R1+0x2c], R3 ;  /* 0x00002c0301007387 */ /* 0x0003e20000100800 */
[----:B------:R-:W-:Y:S02]  /*4ec0*/  PRMT R69, RZ, 0x7610, R69 ;  /* 0x00007610ff457816 */ /* 0x000fe40000000045 */
[----:B------:R-:W-:Y:S02]  /*4ed0*/  @!P6 SHF.R.U32.HI R69, RZ, 0x10, R12 ;  /* 0x00000010ff45e819 */ /* 0x000fe4000001160c */
[----:B------:R-:W-:Y:S02]  /*4ee0*/  PRMT R67, R67, 0x5410, RZ ;  /* 0x0000541043437816 */ /* 0x000fe400000000ff */
[----:B0-----:R-:W-:Y:S01]  /*4ef0*/  PRMT R0, RZ, 0x7610, R0 ;  /* 0x00007610ff007816 */ /* 0x001fe20000000000 */
[----:B------:R0:W-:Y:S01]  /*4f00*/  STL [R1+0x28], R2 ;  /* 0x0000280201007387 */ /* 0x0001e20000100800 */
[----:B------:R-:W-:-:S02]  /*4f10*/  @!P0 SHF.R.U32.HI R0, RZ, 0x10, R30 ;  /* 0x00000010ff008819 */ /* 0x000fc4000001161e */
[----:B-1----:R-:W-:Y:S02]  /*4f20*/  PRMT R3, RZ, 0x7610, R3 ;  /* 0x00007610ff037816 */ /* 0x002fe40000000003 */
[----:B------:R-:W-:Y:S02]  /*4f30*/  @!P6 PRMT R65, R65, 0x5410, R12 ;  /* 0x000054104141e816 */ /* 0x000fe4000000000c */
[----:B------:R-:W-:Y:S02]  /*4f40*/  @!P4 SHF.R.U32.HI R3, RZ, 0x10, R34 ;  /* 0x00000010ff03c819 */ /* 0x000fe40000011622 */
[----:B------:R-:W-:Y:S01]  /*4f50*/  @!P3 PRMT R63, R63, 0x5410, R29 ;  /* 0x000054103f3fb816 */ /* 0x000fe2000000001d */
[----:B0-----:R-:W-:Y:S01]  /*4f60*/  IMAD.MOV.U32 R2, RZ, RZ, RZ ;  /* 0x000000ffff027224 */ /* 0x001fe200078e00ff */
[----:B------:R-:W-:Y:S02]  /*4f70*/  LOP3.LUT P6, RZ, R115, 0x1, RZ, 0xc0, !PT ;  /* 0x0000000173ff7812 */ /* 0x000fe400078cc0ff */
[----:B------:R-:W-:-:S02]  /*4f80*/  LOP3.LUT P3, RZ, R116, 0x1000, RZ, 0xc0, !PT ;  /* 0x0000100074ff7812 */ /* 0x000fc4000786c0ff */
[----:B------:R-:W-:Y:S01]  /*4f90*/  @!P0 PRMT R67, R67, 0x5410, R30 ;  /* 0x0000541043438816 */ /* 0x000fe2000000001e */
[----:B------:R0:W3:Y:S01]  /*4fa0*/  @!P1 LDG.E R2, [R82.64] ;  /* 0x0000000652029981 */ /* 0x0000e2000c1e1900 */
[----:B------:R-:W-:Y:S02]  /*4fb0*/  PRMT R69, R69, 0x5410, RZ ;  /* 0x0000541045457816 */ /* 0x000fe400000000ff */
[----:B------:R-:W-:Y:S02]  /*4fc0*/  LOP3.LUT P0, RZ, R116, 0x800, RZ, 0xc0, !PT ;  /* 0x0000080074ff7812 */ /* 0x000fe4000780c0ff */
[----:B------:R-:W-:Y:S02]  /*4fd0*/  PRMT R0, R0, 0x5410, RZ ;  /* 0x0000541000007816 */ /* 0x000fe400000000ff */
[----:B------:R-:W-:Y:S02]  /*4fe0*/  PRMT R3, R3, 0x5410, RZ ;  /* 0x0000541003037816 */ /* 0x000fe400000000ff */
[----:B------:R-:W-:-:S02]  /*4ff0*/  PRMT R71, RZ, 0x7610, R71 ;  /* 0x00007610ff477816 */ /* 0x000fc40000000047 */
[----:B------:R-:W-:Y:S02]  /*5000*/  @!P5 SHF.R.U32.HI R71, RZ, 0x10, R32 ;  /* 0x00000010ff47d819 */ /* 0x000fe40000011620 */
[----:B------:R-:W-:Y:S01]  /*5010*/  @!P4 PRMT R69, R69, 0x5410, R34 ;  /* 0x000054104545c816 */ /* 0x000fe20000000022 */
[----:B------:R1:W-:Y:S01]  /*5020*/  STL [R1+0x30], R8 ;  /* 0x0000300801007387 */ /* 0x0003e20000100800 */
[----:B------:R-:W-:Y:S02]  /*5030*/  @!P5 PRMT R0, R0, 0x5410, R32 ;  /* 0x000054100000d816 */ /* 0x000fe40000000020 */
[----:B------:R-:W-:Y:S02]  /*5040*/  LOP3.LUT P4, RZ, R116, 0x400, RZ, 0xc0, !PT ;  /* 0x0000040074ff7812 */ /* 0x000fe4000788c0ff */
[----:B------:R-:W-:Y:S02]  /*5050*/  PRMT R73, RZ, 0x7610, R73 ;  /* 0x00007610ff497816 */ /* 0x000fe40000000049 */
[----:B------:R-:W-:-:S02]  /*5060*/  LOP3.LUT P1, RZ, R114, 0x2000, RZ, 0xc0, !PT ;  /* 0x0000200072ff7812 */ /* 0x000fc4000782c0ff */
[C---:B------:R-:W-:Y:S01]  /*5070*/  LOP3.LUT P5, RZ, R116.reuse, 0x40000000, RZ, 0xc0, !PT ;  /* 0x4000000074ff7812 */ /* 0x040fe200078ac0ff */
[----:B-1----:R-:W-:Y:S01]  /*5080*/  IMAD.MOV.U32 R8, RZ, RZ, RZ ;  /* 0x000000ffff087224 */ /* 0x002fe200078e00ff */
[--C-:B------:R-:W-:Y:S02]  /*5090*/  @!P2 SHF.R.U32.HI R73, RZ, 0x10, R36.reuse ;  /* 0x00000010ff49a819 */ /* 0x100fe40000011624 */
[----:B------:R-:W-:Y:S01]  /*50a0*/  @!P2 PRMT R3, R3, 0x5410, R36 ;  /* 0x000054100303a816 */ /* 0x000fe20000000024 */
[----:B------:R-:W-:Y:S01]  /*50b0*/  IMAD.MOV.U32 R76, RZ, RZ, RZ ;  /* 0x000000ffff4c7224 */ /* 0x000fe200078e00ff */
[----:B------:R-:W-:Y:S01]  /*50c0*/  LOP3.LUT P2, RZ, R116, 0x10000000, RZ, 0xc0, !PT ;  /* 0x1000000074ff7812 */ /* 0x000fe2000784c0ff */
[----:B------:R1:W-:Y:S01]  /*50d0*/  STL [R1+0x34], R9 ;  /* 0x0000340901007387 */ /* 0x0003e20000100800 */
[----:B------:R-:W-:Y:S01]  /*50e0*/  PRMT R71, R71, 0x5410, RZ ;  /* 0x0000541047477816 */ /* 0x000fe200000000ff */
[----:B------:R-:W-:Y:S02]  /*50f0*/  IMAD.MOV.U32 R78, RZ, RZ, RZ ;  /* 0x000000ffff4e7224 */ /* 0x000fe400078e00ff */
[----:B------:R0:W3:Y:S01]  /*5100*/  @!P3 LDG.E R8, [R84.64] ;  /* 0x000000065408b981 */ /* 0x0000e2000c1e1900 */
[----:B------:R-:W-:-:S02]  /*5110*/  @!P6 PRMT R71, R71, 0x5410, R38 ;  /* 0x000054104747e816 */ /* 0x000fc40000000026 */
[C---:B------:R-:W-:Y:S01]  /*5120*/  LOP3.LUT P3, RZ, R116.reuse, 0x20000000, RZ, 0xc0, !PT ;  /* 0x2000000074ff7812 */ /* 0x040fe2000786c0ff */
[----:B------:R0:W3:Y:S01]  /*5130*/  @!P0 LDG.E R76, [R86.64] ;  /* 0x00000006564c8981 */ /* 0x0000e2000c1e1900 */
[----:B-1----:R-:W-:Y:S02]  /*5140*/  PRMT R9, RZ, 0x7610, R9 ;  /* 0x00007610ff097816 */ /* 0x002fe40000000009 */
[----:B------:R-:W-:Y:S01]  /*5150*/  @!P6 SHF.R.U32.HI R9, RZ, 0x10, R38 ;  /* 0x00000010ff09e819 */ /* 0x000fe20000011626 */
[----:B------:R1:W3:Y:S01]  /*5160*/  @!P4 LDG.E R78, [R88.64] ;  /* 0x00000006584ec981 */ /* 0x0002e2000c1e1900 */
[C---:B------:R-:W-:Y:S02]  /*5170*/  LOP3.LUT P6, RZ, R116.reuse, 0x200, RZ, 0xc0, !PT ;  /* 0x0000020074ff7812 */ /* 0x040fe400078cc0ff */
[----:B------:R-:W-:Y:S02]  /*5180*/  LOP3.LUT P0, RZ, R116, 0x4000000, RZ, 0xc0, !PT ;  /* 0x0400000074ff7812 */ /* 0x000fe4000780c0ff */
[----:B------:R-:W-:-:S02]  /*5190*/  PRMT R9, R9, 0x5410, RZ ;  /* 0x0000541009097816 */ /* 0x000fc400000000ff */
[----:B------:R-:W-:Y:S02]  /*51a0*/  PRMT R75, RZ, 0x7610, R75 ;  /* 0x00007610ff4b7816 */ /* 0x000fe4000000004b */
[----:B------:R-:W-:Y:S01]  /*51b0*/  PRMT R77, RZ, 0x7610, R77 ;  /* 0x00007610ff4d7816 */ /* 0x000fe2000000004d */
[----:B0-----:R-:W-:Y:S01]  /*51c0*/  IMAD.MOV.U32 R82, RZ, RZ, RZ ;  /* 0x000000ffff527224 */ /* 0x001fe200078e00ff */
[----:B------:R-:W-:Y:S02]  /*51d0*/  @!P1 SHF.R.U32.HI R75, RZ, 0x10, R40 ;  /* 0x00000010ff4b9819 */ /* 0x000fe40000011628 */
[----:B-----5:R-:W-:Y:S02]  /*51e0*/  @!P5 SHF.R.U32.HI R77, RZ, 0x10, R42 ;  /* 0x00000010ff4dd819 */ /* 0x020fe4000001162a */
[----:B------:R-:W-:Y:S01]  /*51f0*/  PRMT R80, RZ, 0x7610, R80 ;  /* 0x00007610ff507816 */ /* 0x000fe20000000050 */
[----:B------:R0:W5:Y:S01]  /*5200*/  @!P6 LDG.E R82, [R90.64] ;  /* 0x000000065a52e981 */ /* 0x000162000c1e1900 */
[----:B------:R-:W-:-:S02]  /*5210*/  @!P1 PRMT R9, R9, 0x5410, R40 ;  /* 0x0000541009099816 */ /* 0x000fc40000000028 */
[----:B--2---:R-:W-:Y:S02]  /*5220*/  @!P2 SHF.R.U32.HI R80, RZ, 0x10, R46 ;  /* 0x00000010ff50a819 */ /* 0x004fe4000001162e */
[----:B------:R-:W-:Y:S02]  /*5230*/  LOP3.LUT P1, RZ, R116, 0x100, RZ, 0xc0, !PT ;  /* 0x0000010074ff7812 */ /* 0x000fe4000782c0ff */
[----:B------:R-:W-:Y:S02]  /*5240*/  PRMT R75, R75, 0x5410, RZ ;  /* 0x000054104b4b7816 */ /* 0x000fe400000000ff */
[----:B------:R-:W-:Y:S02]  /*5250*/  PRMT R77, R77, 0x5410, RZ ;  /* 0x000054104d4d7816 */ /* 0x000fe400000000ff */
[----:B------:R-:W-:Y:S02]  /*5260*/  PRMT R73, R73, 0x5410, RZ ;  /* 0x0000541049497816 */ /* 0x000fe400000000ff */
[----:B------:R-:W-:Y:S01]  /*5270*/  PRMT R80, R80, 0x5410, RZ ;  /* 0x0000541050507816 */ /* 0x000fe200000000ff */
[----:B------:R2:W-:Y:S01]  /*5280*/  STL [R1+0x50], R26 ;  /* 0x0000501a01007387 */ /* 0x0005e20000100800 */
[----:B------:R-:W-:-:S02]  /*5290*/  PRMT R79, RZ, 0x7610, R79 ;  /* 0x00007610ff4f7816 */ /* 0x000fc4000000004f */
[--C-:B------:R-:W-:Y:S02]  /*52a0*/  @!P3 SHF.R.U32.HI R79, RZ, 0x10, R44.reuse ;  /* 0x00000010ff4fb819 */ /* 0x100fe4000001162c */
[----:B------:R-:W-:Y:S02]  /*52b0*/  @!P3 PRMT R75, R75, 0x5410, R44 ;  /* 0x000054104b4bb816 */ /* 0x000fe4000000002c */
[----:B------:R-:W-:Y:S02]  /*52c0*/  @!P2 PRMT R77, R77, 0x5410, R46 ;  /* 0x000054104d4da816 */ /* 0x000fe4000000002e */
[----:B------:R-:W-:Y:S01]  /*52d0*/  PRMT R83, RZ, 0x7610, R83 ;  /* 0x00007610ff537816 */ /* 0x000fe20000000053 */
[----:B--2---:R-:W-:Y:S01]  /*52e0*/  IMAD.MOV.U32 R26, RZ, RZ, RZ ;  /* 0x000000ffff1a7224 */ /* 0x004fe200078e00ff */
[----:B------:R-:W-:Y:S02]  /*52f0*/  @!P5 PRMT R73, R73, 0x5410, R42 ;  /* 0x000054104949d816 */ /* 0x000fe4000000002a */
[----:B------:R-:W-:-:S02]  /*5300*/  LOP3.LUT P3, RZ, R116, 0x1000000, RZ, 0xc0, !PT ;  /* 0x0100000074ff7812 */ /* 0x000fc4000786c0ff */
[----:B------:R-:W-:Y:S01]  /*5310*/  LOP3.LUT P2, RZ, R114, 0x800, RZ, 0xc0, !PT ;  /* 0x0000080072ff7812 */ /* 0x000fe2000784c0ff */
[----:B------:R2:W5:Y:S01]  /*5320*/  @!P1 LDG.E R26, [R92.64] ;  /* 0x000000065c1a9981 */ /* 0x000562000c1e1900 */
[--C-:B----4-:R-:W-:Y:S02]  /*5330*/  @!P0 SHF.R.U32.HI R83, RZ, 0x10, R50.reuse ;  /* 0x00000010ff538819 */ /* 0x110fe40000011632 */
[----:B------:R-:W-:Y:S02]  /*5340*/  @!P0 PRMT R80, R80, 0x5410, R50 ;  /* 0x0000541050508816 */ /* 0x000fe40000000032 */
[----:B------:R-:W-:Y:S02]  /*5350*/  LOP3.LUT P5, RZ, R114, 0x1000, RZ, 0xc0, !PT ;  /* 0x0000100072ff7812 */ /* 0x000fe400078ac0ff */
[----:B------:R-:W-:Y:S02]  /*5360*/  LOP3.LUT P4, RZ, R116, 0x2000000, RZ, 0xc0, !PT ;  /* 0x0200000074ff7812 */ /* 0x000fe4000788c0ff */
[----:B------:R-:W-:-:S02]  /*5370*/  LOP3.LUT P0, RZ, R114, 0x400, RZ, 0xc0, !PT ;  /* 0x0000040072ff7812 */ /* 0x000fc4000780c0ff */
[----:B------:R-:W-:-:S04]  /*5380*/  LOP3.LUT R114, R114, 0xffffffef, RZ, 0xc0, !PT ;  /* 0xffffffef72727812 */ /* 0x000fc800078ec0ff */
[----:B------:R-:W-:Y:S02]  /*5390*/  @P1 LOP3.LUT R114, R114, 0x10, RZ, 0xfc, !PT ;  /* 0x0000001072721812 */ /* 0x000fe400078efcff */
[C---:B------:R-:W-:Y:S02]  /*53a0*/  LOP3.LUT P1, RZ, R116.reuse, 0x80, RZ, 0xc0, !PT ;  /* 0x0000008074ff7812 */ /* 0x040fe4000782c0ff */
[----:B------:R-:W-:Y:S02]  /*53b0*/  LOP3.LUT P6, RZ, R116, 0x400000, RZ, 0xc0, !PT ;  /* 0x0040000074ff7812 */ /* 0x000fe400078cc0ff */
[----:B------:R-:W-:Y:S01]  /*53c0*/  PRMT R83, R83, 0x5410, RZ ;  /* 0x0000541053537816 */ /* 0x000fe200000000ff */
[----:B------:R4:W-:Y:S01]  /*53d0*/  STL [R1+0x54], R27 ;  /* 0x0000541b01007387 */ /* 0x0009e20000100800 */
[----:B------:R-:W-:Y:S02]  /*53e0*/  PRMT R79, R79, 0x5410, RZ ;  /* 0x000054104f4f7816 */ /* 0x000fe400000000ff */
[----:B------:R-:W-:Y:S01]  /*53f0*/  PRMT R81, RZ, 0x7610, R81 ;  /* 0x00007610ff517816 */ /* 0x000fe20000000051 */
[----:B------:R0:W-:Y:S01]  /*5400*/  STL [R1+0x58], R28 ;  /* 0x0000581c01007387 */ /* 0x0001e20000100800 */
[----:B------:R-:W-:-:S02]  /*5410*/  @!P2 SHF.R.U32.HI R81, RZ, 0x10, R48 ;  /* 0x00000010ff51a819 */ /* 0x000fc40000011630 */
[----:B------:R-:W-:Y:S02]  /*5420*/  PRMT R84, RZ, 0x7610, R84 ;  /* 0x00007610ff547816 */ /* 0x000fe40000000054 */
[--C-:B------:R-:W-:Y:S02]  /*5430*/  @!P3 PRMT R83, R83, 0x5410, R54.reuse ;  /* 0x000054105353b816 */ /* 0x100fe40000000036 */
[----:B----4-:R-:W-:Y:S02]  /*5440*/  PRMT R27, RZ, 0x7610, R27 ;  /* 0x00007610ff1b7816 */ /* 0x010fe4000000001b */
[----:B------:R-:W-:Y:S01]  /*5450*/  @!P3 SHF.R.U32.HI R27, RZ, 0x10, R54 ;  /* 0x00000010ff1bb819 */ /* 0x000fe20000011636 */
[----:B0-----:R-:W-:Y:S01]  /*5460*/  IMAD.MOV.U32 R28, RZ, RZ, RZ ;  /* 0x000000ffff1c7224 */ /* 0x001fe200078e00ff */
[----:B------:R-:W-:Y:S02]  /*5470*/  @!P2 PRMT R79, R79, 0x5410, R48 ;  /* 0x000054104f4fa816 */ /* 0x000fe40000000030 */
[----:B------:R-:W-:-:S02]  /*5480*/  @!P4 SHF.R.U32.HI R84, RZ, 0x10, R52 ;  /* 0x00000010ff54c819 */ /* 0x000fc40000011634 */
[----:B------:R-:W-:Y:S01]  /*5490*/  LOP3.LUT P3, RZ, R114, 0x200, RZ, 0xc0, !PT ;  /* 0x0000020072ff7812 */ /* 0x000fe2000786c0ff */
[----:B------:R0:W-:Y:S01]  /*54a0*/  STL [R1+0x5c], R29 ;  /* 0x00005c1d01007387 */ /* 0x0001e20000100800 */
[----:B------:R-:W-:Y:S02]  /*54b0*/  LOP3.LUT P2, RZ, R116, 0x40, RZ, 0xc0, !PT ;  /* 0x0000004074ff7812 */ /* 0x000fe4000784c0ff */
[----:B------:R-:W-:Y:S01]  /*54c0*/  PRMT R81, R81, 0x5410, RZ ;  /* 0x0000541051517816 */ /* 0x000fe200000000ff */
[----:B------:R-:W4:Y:S01]  /*54d0*/  @!P1 LDG.E R28, [R94.64] ;  /* 0x000000065e1c9981 */ /* 0x000f22000c1e1900 */
[----:B------:R-:W-:Y:S02]  /*54e0*/  PRMT R84, R84, 0x5410, RZ ;  /* 0x0000541054547816 */ /* 0x000fe400000000ff */
[----:B------:R-:W-:Y:S01]  /*54f0*/  @!P4 PRMT R81, R81, 0x5410, R52 ;  /* 0x000054105151c816 */ /* 0x000fe20000000034 */
[----:B------:R1:W-:Y:S01]  /*5500*/  STL [R1+0x60], R12 ;  /* 0x0000600c01007387 */ /* 0x0003e20000100800 */
[----:B------:R-:W-:-:S02]  /*5510*/  LOP3.LUT P4, RZ, R116, 0x100000, RZ, 0xc0, !PT ;  /* 0x0010000074ff7812 */ /* 0x000fc4000788c0ff */
[----:B0-----:R-:W-:Y:S02]  /*5520*/  PRMT R29, RZ, 0x7610, R29 ;  /* 0x00007610ff1d7816 */ /* 0x001fe4000000001d */
[--C-:B------:R-:W-:Y:S02]  /*5530*/  @!P6 SHF.R.U32.HI R29, RZ, 0x10, R58.reuse ;  /* 0x00000010ff1de819 */ /* 0x100fe4000001163a */
[----:B------:R-:W-:Y:S02]  /*5540*/  @!P6 PRMT R84, R84, 0x5410, R58 ;  /* 0x000054105454e816 */ /* 0x000fe4000000003a */
[C---:B------:R-:W-:Y:S01]  /*5550*/  LOP3.LUT P6, RZ, R114.reuse, 0x100, RZ, 0xc0, !PT ;  /* 0x0000010072ff7812 */ /* 0x040fe200078cc0ff */
[----:B-1----:R-:W-:Y:S01]  /*5560*/  IMAD.MOV.U32 R12, RZ, RZ, RZ ;  /* 0x000000ffff0c7224 */ /* 0x002fe200078e00ff */
[----:B------:R-:W-:Y:S02]  /*5570*/  LOP3.LUT R114, R114, 0xfffffffb, RZ, 0xc0, !PT ;  /* 0xfffffffb72727812 */ /* 0x000fe400078ec0ff */
[----:B------:R-:W-:-:S02]  /*5580*/  PRMT R85, RZ, 0x7610, R85 ;  /* 0x00007610ff557816 */ /* 0x000fc40000000055 */
[----:B------:R-:W-:Y:S01]  /*5590*/  @!P3 SHF.R.U32.HI R85, RZ, 0x10, R56 ;  /* 0x00000010ff55b819 */ /* 0x000fe20000011638 */
[----:B------:R-:W4:Y:S01]  /*55a0*/  @!P2 LDG.E R12, [R96.64] ;  /* 0x00000006600ca981 */ /* 0x000f22000c1e1900 */
[----:B------:R-:W-:Y:S02]  /*55b0*/  @P2 LOP3.LUT R114, R114, 0x4, RZ, 0xfc, !PT ;  /* 0x0000000472722812 */ /* 0x000fe400078efcff */
[----:B------:R-:W-:Y:S02]  /*55c0*/  LOP3.LUT P2, RZ, R116, 0x20, RZ, 0xc0, !PT ;  /* 0x0000002074ff7812 */ /* 0x000fe4000784c0ff */
[----:B------:R-:W-:Y:S01]  /*55d0*/  PRMT R85, R85, 0x5410, RZ ;  /* 0x0000541055557816 */ /* 0x000fe200000000ff */
[----:B------:R0:W-:Y:S01]  /*55e0*/  STL [R1+0x64], R30 ;  /* 0x0000641e01007387 */ /* 0x0001e20000100800 */
[----:B------:R-:W-:Y:S02]  /*55f0*/  PRMT R27, R27, 0x5410, RZ ;  /* 0x000054101b1b7816 */ /* 0x000fe400000000ff */
[----:B------:R-:W-:Y:S01]  /*5600*/  @!P4 PRMT R85, R85, 0x5410, R62 ;  /* 0x000054105555c816 */ /* 0x000fe2000000003e */
[----:B------:R1:W-:Y:S01]  /*5610*/  STL [R1+0x68], R32 ;  /* 0x0000682001007387 */ /* 0x0003e20000100800 */
[----:B------:R-:W-:-:S02]  /*5620*/  @!P3 PRMT R27, R27, 0x5410, R56 ;  /* 0x000054101b1bb816 */ /* 0x000fc40000000038 */
[----:B------:R-:W-:Y:S02]  /*5630*/  LOP3.LUT P3, RZ, R116, 0x10, RZ, 0xc0, !PT ;  /* 0x0000001074ff7812 */ /* 0x000fe4000786c0ff */
[----:B0-----:R-:W-:Y:S02]  /*5640*/  PRMT R30, RZ, 0x7610, R30 ;  /* 0x00007610ff1e7816 */ /* 0x001fe4000000001e */
[----:B------:R-:W-:Y:S02]  /*5650*/  @!P4 SHF.R.U32.HI R30, RZ, 0x10, R62 ;  /* 0x00000010ff1ec819 */ /* 0x000fe4000001163e */
[----:B------:R-:W-:Y:S01]  /*5660*/  LOP3.LUT P4, RZ, R114, 0x80, RZ, 0xc0, !PT ;  /* 0x0000008072ff7812 */ /* 0x000fe2000788c0ff */
[----:B-1----:R-:W-:Y:S01]  /*5670*/  IMAD.MOV.U32 R32, RZ, RZ, RZ ;  /* 0x000000ffff207224 */ /* 0x002fe200078e00ff */
[----:B------:R-:W-:Y:S02]  /*5680*/  PRMT R29, R29, 0x5410, RZ ;  /* 0x000054101d1d7816 */ /* 0x000fe400000000ff */
[----:B------:R-:W-:-:S02]  /*5690*/  PRMT R86, RZ, 0x7610, R86 ;  /* 0x00007610ff567816 */ /* 0x000fc40000000056 */
[--C-:B------:R-:W-:Y:S01]  /*56a0*/  @!P6 SHF.R.U32.HI R86, RZ, 0x10, R60.reuse ;  /* 0x00000010ff56e819 */ /* 0x100fe2000001163c */
[----:B------:R-:W4:Y:S01]  /*56b0*/  @!P2 LDG.E R32, [R98.64] ;  /* 0x000000066220a981 */ /* 0x000f22000c1e1900 */
[----:B------:R-:W-:Y:S02]  /*56c0*/  @!P6 PRMT R29, R29, 0x5410, R60 ;  /* 0x000054101d1de816 */ /* 0x000fe4000000003c */
[C---:B------:R-:W-:Y:S01]  /*56d0*/  LOP3.LUT P6, RZ, R116.reuse, 0x8, RZ, 0xc0, !PT ;  /* 0x0000000874ff7812 */ /* 0x040fe200078cc0ff */
[----:B------:R0:W-:Y:S01]  /*56e0*/  STL [R1+0x70], R36 ;  /* 0x0000702401007387 */ /* 0x0001e20000100800 */
[----:B------:R-:W-:Y:S02]  /*56f0*/  LOP3.LUT P1, RZ, R116, 0x40000, RZ, 0xc0, !PT ;  /* 0x0004000074ff7812 */ /* 0x000fe4000782c0ff */
[----:B------:R-:W-:Y:S02]  /*5700*/  PRMT R30, R30, 0x5410, RZ ;  /* 0x000054101e1e7816 */ /* 0x000fe400000000ff */
[----:B------:R-:W-:Y:S01]  /*5710*/  LOP3.LUT R114, R114, 0xfffffffe, RZ, 0xc0, !PT ;  /* 0xfffffffe72727812 */ /* 0x000fe200078ec0ff */
[----:B------:R1:W-:Y:S01]  /*5720*/  STL [R1+0x78], R40 ;  /* 0x0000782801007387 */ /* 0x0003e20000100800 */
[----:B0-----:R-:W-:Y:S01]  /*5730*/  IMAD.MOV.U32 R36, RZ, RZ, RZ ;  /* 0x000000ffff247224 */ /* 0x001fe200078e00ff */
[----:B------:R-:W-:-:S02]  /*5740*/  PRMT R87, RZ, 0x7610, R87 ;  /* 0x00007610ff577816 */ /* 0x000fc40000000057 */
[--C-:B------:R-:W-:Y:S02]  /*5750*/  @!P4 SHF.R.U32.HI R87, RZ, 0x10, R64.reuse ;  /* 0x00000010ff57c819 */ /* 0x100fe40000011640 */
[----:B------:R-:W-:Y:S01]  /*5760*/  @!P4 PRMT R30, R30, 0x5410, R64 ;  /* 0x000054101e1ec816 */ /* 0x000fe20000000040 */
[----:B-1----:R-:W-:Y:S01]  /*5770*/  IMAD.MOV.U32 R40, RZ, RZ, RZ ;  /* 0x000000ffff287224 */ /* 0x002fe200078e00ff */
[----:B------:R-:W-:Y:S01]  /*5780*/  LOP3.LUT P4, RZ, R116, 0x4, RZ, 0xc0, !PT ;  /* 0x0000000474ff7812 */ /* 0x000fe2000788c0ff */
[----:B------:R-:W4:Y:S01]  /*5790*/  @!P3 LDG.E R36, [R100.64] ;  /* 0x000000066424b981 */ /* 0x000f22000c1e1900 */
[----:B------:R-:W-:Y:S02]  /*57a0*/  @P3 LOP3.LUT R114, R114, 0x1, RZ, 0xfc, !PT ;  /* 0x0000000172723812 */ /* 0x000fe400078efcff */
[----:B------:R-:W-:Y:S01]  /*57b0*/  LOP3.LUT P3, RZ, R116, 0x10000, RZ, 0xc0, !PT ;  /* 0x0001000074ff7812 */ /* 0x000fe2000786c0ff */
[----:B------:R0:W-:Y:S04]  /*57c0*/  STL [R1+0x6c], R34 ;  /* 0x00006c2201007387 */ /* 0x0001e80000100800 */
[----:B------:R-:W4:Y:S04]  /*57d0*/  @!P6 LDG.E R40, [R108.64] ;  /* 0x000000066c28e981 */ /* 0x000f28000c1e1900 */
[----:B------:R1:W-:Y:S01]  /*57e0*/  STL [R1+0x80], R44 ;  /* 0x0000802c01007387 */ /* 0x0003e20000100800 */
[----:B0-----:R-:W-:-:S02]  /*57f0*/  PRMT R34, RZ, 0x7610, R34 ;  /* 0x00007610ff227816 */ /* 0x001fc40000000022 */
[----:B------:R-:W-:Y:S01]  /*5800*/  @!P1 SHF.R.U32.HI R34, RZ, 0x10, R66 ;  /* 0x00000010ff229819 */ /* 0x000fe20000011642 */
[----:B------:R0:W-:Y:S01]  /*5810*/  STL [R1+0x74], R38 ;  /* 0x0000742601007387 */ /* 0x0001e20000100800 */
[----:B-1----:R-:W-:Y:S02]  /*5820*/  IMAD.MOV.U32 R44, RZ, RZ, RZ ;  /* 0x000000ffff2c7224 */ /* 0x002fe400078e00ff */
[----:B------:R-:W-:Y:S02]  /*5830*/  PRMT R34, R34, 0x5410, RZ ;  /* 0x0000541022227816 */ /* 0x000fe400000000ff */
[----:B------:R-:W-:Y:S02]  /*5840*/  PRMT R88, RZ, 0x7610, R88 ;  /* 0x00007610ff587816 */ /* 0x000fe40000000058 */
[----:B0-----:R-:W-:Y:S01]  /*5850*/  PRMT R38, RZ, 0x7610, R38 ;  /* 0x00007610ff267816 */ /* 0x001fe20000000026 */
[----:B------:R-:W4:Y:S01]  /*5860*/  @!P4 LDG.E R44, [R102.64] ;  /* 0x00000006662cc981 */ /* 0x000f22000c1e1900 */
[----:B------:R-:W-:-:S02]  /*5870*/  @!P0 SHF.R.U32.HI R88, RZ, 0x10, R68 ;  /* 0x00000010ff588819 */ /* 0x000fc40000011644 */
[----:B------:R-:W-:Y:S02]  /*5880*/  @!P0 PRMT R34, R34, 0x5410, R68 ;  /* 0x0000541022228816 */ /* 0x000fe40000000044 */
[----:B------:R-:W-:Y:S02]  /*5890*/  @!P3 SHF.R.U32.HI R38, RZ, 0x10, R70 ;  /* 0x00000010ff26b819 */ /* 0x000fe40000011646 */
[----:B------:R-:W-:Y:S02]  /*58a0*/  LOP3.LUT P0, RZ, R116, 0x2, RZ, 0xc0, !PT ;  /* 0x0000000274ff7812 */ /* 0x000fe4000780c0ff */
[----:B------:R-:W-:Y:S01]  /*58b0*/  PRMT R38, R38, 0x5410, RZ ;  /* 0x0000541026267816 */ /* 0x000fe200000000ff */
[----:B------:R0:W-:Y:S01]  /*58c0*/  STL [R1+0x88], R48 ;  /* 0x0000883001007387 */ /* 0x0001e20000100800 */
[----:B------:R-:W-:Y:S02]  /*58d0*/  PRMT R89, RZ, 0x7610, R89 ;  /* 0x00007610ff597816 */ /* 0x000fe40000000059 */
[----:B------:R-:W-:-:S02]  /*58e0*/  @!P5 SHF.R.U32.HI R89, RZ, 0x10, R72 ;  /* 0x00000010ff59d819 */ /* 0x000fc40000011648 */
[----:B------:R-:W-:Y:S02]  /*58f0*/  @!P5 PRMT R38, R38, 0x5410, R72 ;  /* 0x000054102626d816 */ /* 0x000fe40000000048 */
[----:B------:R-:W-:Y:S01]  /*5900*/  LOP3.LUT P5, RZ, R116, 0x1, RZ, 0xc0, !PT ;  /* 0x0000000174ff7812 */ /* 0x000fe200078ac0ff */
[----:B0-----:R-:W-:Y:S01]  /*5910*/  IMAD.MOV.U32 R48, RZ, RZ, RZ ;  /* 0x000000ffff307224 */ /* 0x001fe200078e00ff */
[----:B------:R0:W-:Y:S05]  /*5920*/  STL [R1+0x90], R52 ;  /* 0x0000903401007387 */ /* 0x0001ea0000100800 */
[----:B------:R-:W4:Y:S01]  /*5930*/  @!P0 LDG.E R48, [R104.64] ;  /* 0x0000000668308981 */ /* 0x000f22000c1e1900 */
[----:B0-----:R-:W-:-:S06]  /*5940*/  IMAD.MOV.U32 R52, RZ, RZ, RZ ;  /* 0x000000ffff347224 */ /* 0x001fcc00078e00ff */
[----:B------:R0:W4:Y:S01]  /*5950*/  @!P5 LDG.E R52, [R10.64] ;  /* 0x000000060a34d981 */ /* 0x000122000c1e1900 */
        /* <DEDUP_REMOVED lines=20> */
[----:B------:R-:W-:-:S02]  /*5aa0*/  @!P2 SHF.R.U32.HI R90, RZ, 0x10, R2 ;  /* 0x00000010ff5aa819 */ /* 0x000fc40000011602 */
[----:B------:R-:W-:Y:S02]  /*5ab0*/  @!P2 PRMT R42, R42, 0x5410, R2 ;  /* 0x000054102a2aa816 */ /* 0x000fe40000000002 */
[----:B------:R-:W-:Y:S02]  /*5ac0*/  LOP3.LUT P2, RZ, R114, 0x40, RZ, 0xc0, !PT ;  /* 0x0000004072ff7812 */ /* 0x000fe4000784c0ff */
[----:B--2---:R-:W-:Y:S02]  /*5ad0*/  PRMT R92, RZ, 0x7610, R92 ;  /* 0x00007610ff5c7816 */ /* 0x004fe4000000005c */
[----:B------:R-:W-:Y:S02]  /*5ae0*/  PRMT R87, R87, 0x5410, RZ ;  /* 0x0000541057577816 */ /* 0x000fe400000000ff */
[----:B------:R-:W-:Y:S02]  /*5af0*/  PRMT R89, R89, 0x5410, RZ ;  /* 0x0000541059597816 */ /* 0x000fe400000000ff */
[----:B------:R-:W-:-:S04]  /*5b00*/  @!P6 SHF.R.U32.HI R50, RZ, 0x10, R78 ;  /* 0x00000010ff32e819 */ /* 0x000fc8000001164e */
[----:B------:R-:W-:Y:S01]  /*5b10*/  PRMT R50, R50, 0x5410, RZ ;  /* 0x0000541032327816 */ /* 0x000fe200000000ff */
[----:B------:R1:W-:Y:S01]  /*5b20*/  STL [R1+0x84], R46 ;  /* 0x0000842e01007387 */ /* 0x0003e20000100800 */
[----:B------:R-:W-:Y:S02]  /*5b30*/  @!P3 PRMT R87, R87, 0x5410, R70 ;  /* 0x000054105757b816 */ /* 0x000fe40000000046 */
[----:B------:R-:W-:Y:S02]  /*5b40*/  LOP3.LUT P3, RZ, R116, 0x800, RZ, 0xc0, !PT ;  /* 0x0000080074ff7812 */ /* 0x000fe4000786c0ff */
[--C-:B-----5:R-:W-:Y:S02]  /*5b50*/  @!P1 SHF.R.U32.HI R92, RZ, 0x10, R82.reuse ;  /* 0x00000010ff5c9819 */ /* 0x120fe40000011652 */
[----:B------:R-:W-:Y:S02]  /*5b60*/  @!P1 PRMT R50, R50, 0x5410, R82 ;  /* 0x0000541032329816 */ /* 0x000fe40000000052 */
[----:B------:R-:W-:-:S02]  /*5b70*/  LOP3.LUT P1, RZ, R114, 0x10, RZ, 0xc0, !PT ;  /* 0x0000001072ff7812 */ /* 0x000fc4000782c0ff */
[----:B-1----:R-:W-:Y:S02]  /*5b80*/  PRMT R46, RZ, 0x7610, R46 ;  /* 0x00007610ff2e7816 */ /* 0x002fe4000000002e */
[--C-:B------:R-:W-:Y:S02]  /*5b90*/  @!P2 SHF.R.U32.HI R46, RZ, 0x10, R8.reuse ;  /* 0x00000010ff2ea819 */ /* 0x100fe40000011608 */
[----:B------:R-:W-:Y:S02]  /*5ba0*/  @!P2 PRMT R89, R89, 0x5410, R8 ;  /* 0x000054105959a816 */ /* 0x000fe40000000008 */
[----:B------:R-:W-:Y:S01]  /*5bb0*/  LOP3.LUT P2, RZ, R116, 0x80, RZ, 0xc0, !PT ;  /* 0x0000008074ff7812 */ /* 0x000fe2000784c0ff */
[----:B------:R1:W-:Y:S01]  /*5bc0*/  STL [R1+0x94], R54 ;  /* 0x0000943601007387 */ /* 0x0003e20000100800 */
[----:B------:R-:W-:Y:S02]  /*5bd0*/  PRMT R91, RZ, 0x7610, R91 ;  /* 0x00007610ff5b7816 */ /* 0x000fe4000000005b */
[----:B------:R-:W-:-:S02]  /*5be0*/  @!P3 SHF.R.U32.HI R91, RZ, 0x10, R76 ;  /* 0x00000010ff5bb819 */ /* 0x000fc4000001164c */
[----:B-1----:R-:W-:Y:S02]  /*5bf0*/  PRMT R54, RZ, 0x7610, R54 ;  /* 0x00007610ff367816 */ /* 0x002fe40000000036 */
[----:B------:R-:W-:-:S04]  /*5c00*/  @!P1 SHF.R.U32.HI R54, RZ, 0x10, R26 ;  /* 0x00000010ff369819 */ /* 0x000fc8000001161a */
[----:B------:R-:W-:Y:S02]  /*5c10*/  PRMT R54, R54, 0x5410, RZ ;  /* 0x0000541036367816 */ /* 0x000fe400000000ff */
[----:B0-----:R-:W-:Y:S02]  /*5c20*/  PRMT R11, RZ, 0x7610, R11 ;  /* 0x00007610ff0b7816 */ /* 0x001fe4000000000b */
[----:B------:R-:W-:Y:S02]  /*5c30*/  PRMT R91, R91, 0x5410, RZ ;  /* 0x000054105b5b7816 */ /* 0x000fe400000000ff */
[----:B------:R-:W-:Y:S02]  /*5c40*/  PRMT R46, R46, 0x5410, RZ ;  /* 0x000054102e2e7816 */ /* 0x000fe400000000ff */
[----:B------:R-:W-:Y:S02]  /*5c50*/  @!P1 PRMT R91, R91, 0x5410, R26 ;  /* 0x000054105b5b9816 */ /* 0x000fe4000000001a */
[----:B------:R-:W-:-:S02]  /*5c60*/  LOP3.LUT P1, RZ, R114, 0x8, RZ, 0xc0, !PT ;  /* 0x0000000872ff7812 */ /* 0x000fc4000782c0ff */
[----:B------:R-:W-:Y:S02]  /*5c70*/  @!P3 PRMT R46, R46, 0x5410, R76 ;  /* 0x000054102e2eb816 */ /* 0x000fe4000000004c */
[----:B------:R-:W-:Y:S01]  /*5c80*/  LOP3.LUT P3, RZ, R116, 0x20, RZ, 0xc0, !PT ;  /* 0x0000002074ff7812 */ /* 0x000fe2000786c0ff */
[----:B------:R0:W-:Y:S01]  /*5c90*/  STL [R1+0x98], R56 ;  /* 0x0000983801007387 */ /* 0x0001e20000100800 */
[----:B------:R-:W-:Y:S01]  /*5ca0*/  IMAD.MOV.U32 R10, RZ, RZ, RZ ;  /* 0x000000ffff0a7224 */ /* 0x000fe200078e00ff */
[----:B------:R-:W-:Y:S02]  /*5cb0*/  PRMT R90, R90, 0x5410, RZ ;  /* 0x000054105a5a7816 */ /* 0x000fe400000000ff */
[----:B0-----:R-:W-:-:S04]  /*5cc0*/  PRMT R56, RZ, 0x7610, R56 ;  /* 0x00007610ff387816 */ /* 0x001fc80000000038 */
[----:B------:R0:W2:Y:S01]  /*5cd0*/  @!P1 LDG.E R10, [R14.64] ;  /* 0x000000060e0a9981 */ /* 0x0000a2000c1e1900 */
[--C-:B----4-:R-:W-:Y:S02]  /*5ce0*/  @!P2 SHF.R.U32.HI R11, RZ, 0x10, R28.reuse ;  /* 0x00000010ff0ba819 */ /* 0x110fe4000001161c */
[----:B------:R-:W-:Y:S02]  /*5cf0*/  @!P2 PRMT R54, R54, 0x5410, R28 ;  /* 0x000054103636a816 */ /* 0x000fe4000000001c */
[----:B------:R-:W-:Y:S02]  /*5d00*/  LOP3.LUT P2, RZ, R114, 0x4, RZ, 0xc0, !PT ;  /* 0x0000000472ff7812 */ /* 0x000fe4000784c0ff */
[----:B------:R-:W-:Y:S02]  /*5d10*/  PRMT R11, R11, 0x5410, RZ ;  /* 0x000054100b0b7816 */ /* 0x000fe400000000ff */
[----:B------:R-:W-:Y:S02]  /*5d20*/  @!P6 PRMT R90, R90, 0x5410, R78 ;  /* 0x000054105a5ae816 */ /* 0x000fe4000000004e */
[----:B0-----:R-:W-:-:S02]  /*5d30*/  PRMT R15, RZ, 0x7610, R15 ;  /* 0x00007610ff0f7816 */ /* 0x001fc4000000000f */
[----:B------:R-:W-:-:S05]  /*5d40*/  LOP3.LUT P6, RZ, R114, 0x20, RZ, 0xc0, !PT ;  /* 0x0000002072ff7812 */ /* 0x000fca00078cc0ff */
[--C-:B------:R-:W-:Y:S02]  /*5d50*/  @!P2 SHF.R.U32.HI R56, RZ, 0x10, R12.reuse ;  /* 0x00000010ff38a819 */ /* 0x100fe4000001160c */
[----:B------:R-:W-:Y:S02]  /*5d60*/  @!P2 PRMT R11, R11, 0x5410, R12 ;  /* 0x000054100b0ba816 */ /* 0x000fe4000000000c */
[----:B------:R-:W-:Y:S02]  /*5d70*/  PRMT R56, R56, 0x5410, RZ ;  /* 0x0000541038387816 */ /* 0x000fe400000000ff */
[----:B------:R-:W-:Y:S01]  /*5d80*/  LOP3.LUT P2, RZ, R114, 0x2, RZ, 0xc0, !PT ;  /* 0x0000000272ff7812 */ /* 0x000fe2000784c0ff */
[----:B------:R-:W-:Y:S01]  /*5d90*/  IMAD.MOV.U32 R14, RZ, RZ, RZ ;  /* 0x000000ffff0e7224 */ /* 0x000fe200078e00ff */
[----:B------:R0:W-:Y:S11]  /*5da0*/  STL [R1+0x9c], R58 ;  /* 0x00009c3a01007387 */ /* 0x0001f60000100800 */
[----:B------:R1:W3:Y:S01]  /*5db0*/  @!P2 LDG.E R14, [R16.64] ;  /* 0x00000006100ea981 */ /* 0x0002e2000c1e1900 */
[----:B------:R-:W-:-:S02]  /*5dc0*/  @!P3 SHF.R.U32.HI R15, RZ, 0x10, R32 ;  /* 0x00000010ff0fb819 */ /* 0x000fc40000011620 */
[----:B------:R-:W-:Y:S02]  /*5dd0*/  @!P3 PRMT R56, R56, 0x5410, R32 ;  /* 0x000054103838b816 */ /* 0x000fe40000000020 */
[----:B------:R-:W-:Y:S02]  /*5de0*/  LOP3.LUT P3, RZ, R114, 0x1, RZ, 0xc0, !PT ;  /* 0x0000000172ff7812 */ /* 0x000fe4000786c0ff */
[----:B------:R-:W-:Y:S02]  /*5df0*/  PRMT R15, R15, 0x5410, RZ ;  /* 0x000054100f0f7816 */ /* 0x000fe400000000ff */
[----:B-1----:R-:W-:Y:S02]  /*5e00*/  PRMT R17, RZ, 0x7610, R17 ;  /* 0x00007610ff117816 */ /* 0x002fe40000000011 */
[----:B0-----:R-:W-:Y:S01]  /*5e10*/  PRMT R58, RZ, 0x7610, R58 ;  /* 0x00007610ff3a7816 */ /* 0x001fe2000000003a */
[----:B------:R0:W-:Y:S01]  /*5e20*/  STL [R1+0xa0], R60 ;  /* 0x0000a03c01007387 */ /* 0x0001e20000100800 */
[----:B------:R-:W-:-:S05]  /*5e30*/  IMAD.MOV.U32 R16, RZ, RZ, RZ ;  /* 0x000000ffff107224 */ /* 0x000fca00078e00ff */
[--C-:B------:R-:W-:Y:S02]  /*5e40*/  @!P3 SHF.R.U32.HI R58, RZ, 0x10, R36.reuse ;  /* 0x00000010ff3ab819 */ /* 0x100fe40000011624 */
[----:B------:R-:W-:Y:S02]  /*5e50*/  @!P3 PRMT R15, R15, 0x5410, R36 ;  /* 0x000054100f0fb816 */ /* 0x000fe40000000024 */
[----:B------:R-:W-:Y:S02]  /*5e60*/  LOP3.LUT P3, RZ, R115, 0x80000000, RZ, 0xc0, !PT ;  /* 0x8000000073ff7812 */ /* 0x000fe4000786c0ff */
[----:B------:R-:W-:-:S04]  /*5e70*/  @!P6 SHF.R.U32.HI R17, RZ, 0x10, R40 ;  /* 0x00000010ff11e819 */ /* 0x000fc80000011628 */
[----:B------:R-:W-:Y:S02]  /*5e80*/  PRMT R17, R17, 0x5410, RZ ;  /* 0x0000541011117816 */ /* 0x000fe400000000ff */
[----:B0-----:R-:W-:-:S05]  /*5e90*/  PRMT R60, RZ, 0x7610, R60 ;  /* 0x00007610ff3c7816 */ /* 0x001fca000000003c */
[----:B------:R0:W4:Y:S01]  /*5ea0*/  @!P3 LDG.E R16, [R18.64] ;  /* 0x000000061210b981 */ /* 0x000122000c1e1900 */
[--C-:B------:R-:W-:Y:S02]  /*5eb0*/  @!P4 SHF.R.U32.HI R60, RZ, 0x10, R44.reuse ;  /* 0x00000010ff3cc819 */ /* 0x100fe4000001162c */
[----:B------:R-:W-:Y:S02]  /*5ec0*/  @!P4 PRMT R17, R17, 0x5410, R44 ;  /* 0x000054101111c816 */ /* 0x000fe4000000002c */
[----:B------:R-:W-:Y:S01]  /*5ed0*/  LOP3.LUT P4, RZ, R115, 0x20000000, RZ, 0xc0, !PT ;  /* 0x2000000073ff7812 */ /* 0x000fe2000788c0ff */
[----:B0-----:R-:W-:Y:S01]  /*5ee0*/  IMAD.MOV.U32 R18, RZ, RZ, RZ ;  /* 0x000000ffff127224 */ /* 0x001fe200078e00ff */
[----:B------:R-:W-:Y:S01]  /*5ef0*/  PRMT R19, RZ, 0x7610, R19 ;  /* 0x00007610ff137816 */ /* 0x000fe20000000013 */
[----:B------:R0:W-:Y:S10]  /*5f00*/  STL [R1+0xac], R66 ;  /* 0x0000ac4201007387 */ /* 0x0001f40000100800 */
[----:B------:R1:W5:Y:S01]  /*5f10*/  @!P4 LDG.E R18, [R20.64] ;  /* 0x000000061412c981 */ /* 0x000362000c1e1900 */
[----:B0-----:R-:W-:Y:S01]  /*5f20*/  HADD2.F32 R66, -RZ, R123.H0_H0 ;  /* 0x2000007bff427230 */ /* 0x001fe20000004100 */
[----:B------:R-:W-:Y:S01]  /*5f30*/  @!P0 SHF.R.U32.HI R19, RZ, 0x10, R48 ;  /* 0x00000010ff138819 */ /* 0x000fe20000011630 */
[----:B-1----:R-:W-:Y:S01]  /*5f40*/  HADD2.F32 R21, -RZ, R13.H0_H0 ;  /* 0x2000000dff157230 */ /* 0x002fe20000004100 */
[----:B------:R0:W-:Y:S02]  /*5f50*/  STL [R1+0xa4], R62 ;  /* 0x0000a43e01007387 */ /* 0x0001e40000100800 */
[----:B------:R-:W-:-:S02]  /*5f60*/  PRMT R19, R19, 0x5410, RZ ;  /* 0x0000541013137816 */ /* 0x000fc400000000ff */
[----:B------:R-:W-:Y:S01]  /*5f70*/  FMUL.FTZ R93, R21, R21 ;  /* 0x00000015155d7220 */ /* 0x000fe20000410000 */
[----:B------:R-:W-:Y:S01]  /*5f80*/  PRMT R58, R58, 0x5410, RZ ;  /* 0x000054103a3a7816 */ /* 0x000fe200000000ff */
[C---:B------:R-:W-:Y:S02]  /*5f90*/  FADD.FTZ R21, R66.reuse, R21 ;  /* 0x0000001542157221 */ /* 0x040fe40000010000 */
[----:B------:R-:W-:Y:S01]  /*5fa0*/  FFMA.FTZ R93, R66, R66, R93 ;  /* 0x00000042425d7223 */ /* 0x000fe2000001005d */
[----:B------:R-:W-:Y:S02]  /*5fb0*/  @!P5 PRMT R19, R19, 0x5410, R52 ;  /* 0x000054101313d816 */ /* 0x000fe40000000034 */
[----:B0-----:R-:W-:Y:S02]  /*5fc0*/  PRMT R62, RZ, 0x7610, R62 ;  /* 0x00007610ff3e7816 */ /* 0x001fe4000000003e */
[----:B------:R-:W-:Y:S01]  /*5fd0*/  @!P5 SHF.R.U32.HI R62, RZ, 0x10, R52 ;  /* 0x00000010ff3ed819 */ /* 0x000fe20000011634 */
[----:B------:R-:W-:Y:S01]  /*5fe0*/  HADD2.F32 R66, -RZ, R31.H0_H0 ;  /* 0x2000001fff427230 */ /* 0x000fe20000004100 */
[C---:B------:R-:W-:Y:S01]  /*5ff0*/  LOP3.LUT P5, RZ, R115.reuse, 0x8000000, RZ, 0xc0, !PT ;  /* 0x0800000073ff7812 */ /* 0x040fe200078ac0ff */
[----:B------:R0:W-:Y:S01]  /*6000*/  STL [R1+0xc0], R2 ;  /* 0x0000c00201007387 */ /* 0x0001e20000100800 */
[----:B------:R-:W-:Y:S01]  /*6010*/  @!P6 PRMT R58, R58, 0x5410, R40 ;  /* 0x000054103a3ae816 */ /* 0x000fe20000000028 */
[----:B------:R-:W-:Y:S01]  /*6020*/  HADD2.F32 R13, -RZ, R13.H1_H1 ;  /* 0x3000000dff0d7230 */ /* 0x000fe20000004100 */
[----:B------:R-:W-:Y:S01]  /*6030*/  LOP3.LUT P6, RZ, R115, 0x40000000, RZ, 0xc0, !PT ;  /* 0x4000000073ff7812 */ /* 0x000fe200078cc0ff */
[----:B------:R-:W-:Y:S01]  /*6040*/  IMAD.MOV.U32 R20, RZ, RZ, RZ ;  /* 0x000000ffff147224 */ /* 0x000fe200078e00ff */
[----:B------:R1:W-:Y:S01]  /*6050*/  STL [R1+0xa8], R64 ;  /* 0x0000a84001007387 */ /* 0x0003e20000100800 */
[----:B0-----:R-:W-:-:S02]  /*6060*/  FMUL.FTZ R2, R66, R66 ;  /* 0x0000004242027220 */ /* 0x001fc40000410000 */
[----:B------:R-:W-:-:S04]  /*6070*/  FADD.FTZ R66, R13, R66 ;  /* 0x000000420d427221 */ /* 0x000fc80000010000 */
[----:B------:R0:W2:Y:S01]  /*6080*/  @!P5 LDG.E R20, [R22.64] ;  /* 0x000000061614d981 */ /* 0x0000a2000c1e1900 */
[----:B------:R-:W-:Y:S01]  /*6090*/  FFMA.FTZ R2, R13, R13, R2 ;  /* 0x0000000d0d027223 */ /* 0x000fe20000010002 */
[----:B------:R-:W-:Y:S01]  /*60a0*/  HADD2.F32 R13, -RZ, R33.H0_H0 ;  /* 0x20000021ff0d7230 */ /* 0x000fe20000004100 */
[----:B-1----:R-:W-:Y:S02]  /*60b0*/  IMAD.MOV.U32 R64, RZ, RZ, RZ ;  /* 0x000000ffff407224 */ /* 0x002fe400078e00ff */
[----:B------:R-:W-:Y:S02]  /*60c0*/  FADD.FTZ R93, RZ, R93 ;  /* 0x0000005dff5d7221 */ /* 0x000fe40000010000 */
[----:B------:R-:W-:Y:S02]  /*60d0*/  FADD.FTZ R21, RZ, R21 ;  /* 0x00000015ff157221 */ /* 0x000fe40000010000 */
[----:B------:R1:W2:Y:S01]  /*60e0*/  @!P6 LDG.E R64, [R24.64] ;  /* 0x000000061840e981 */ /* 0x0002a2000c1e1900 */
[----:B0-----:R-:W-:Y:S01]  /*60f0*/  HADD2.F32 R22, -RZ, R31.H1_H1 ;  /* 0x3000001fff167230 */ /* 0x001fe20000004100 */
[----:B------:R-:W-:-:S02]  /*6100*/  FMUL.FTZ R23, R13, R13 ;  /* 0x0000000d0d177220 */ /* 0x000fc40000410000 */
[----:B------:R-:W-:Y:S02]  /*6110*/  FADD.FTZ R2, R93, R2 ;  /* 0x000000025d027221 */ /* 0x000fe40000010000 */
[C---:B------:R-:W-:Y:S02]  /*6120*/  FFMA.FTZ R23, R22.reuse, R22, R23 ;  /* 0x0000001616177223 */ /* 0x040fe40000010017 */
[----:B-1----:R-:W-:Y:S01]  /*6130*/  FADD.FTZ R24, R22, R13 ;  /* 0x0000000d16187221 */ /* 0x002fe20000010000 */
[----:B------:R-:W-:Y:S01]  /*6140*/  HADD2.F32 R13, -RZ, R35.H0_H0 ;  /* 0x20000023ff0d7230 */ /* 0x000fe20000004100 */
[----:B------:R-:W-:Y:S01]  /*6150*/  FADD.FTZ R21, R21, R66 ;  /* 0x0000004215157221 */ /* 0x000fe20000010000 */
[----:B------:R-:W-:Y:S01]  /*6160*/  HADD2.F32 R22, -RZ, R33.H1_H1 ;  /* 0x30000021ff167230 */ /* 0x000fe20000004100 */
[----:B------:R-:W-:Y:S02]  /*6170*/  FADD.FTZ R2, R2, R23 ;  /* 0x0000001702027221 */ /* 0x000fe40000010000 */
[----:B------:R-:W-:-:S02]  /*6180*/  FMUL.FTZ R23, R13, R13 ;  /* 0x0000000d0d177220 */ /* 0x000fc40000410000 */
[----:B------:R-:W-:Y:S02]  /*6190*/  FADD.FTZ R21, R21, R24 ;  /* 0x0000001815157221 */ /* 0x000fe40000010000 */
[C---:B------:R-:W-:Y:S01]  /*61a0*/  FADD.FTZ R24, R22.reuse, R13 ;  /* 0x0000000d16187221 */ /* 0x040fe20000010000 */
[----:B------:R-:W-:Y:S01]  /*61b0*/  HADD2.F32 R13, -RZ, R37.H0_H0 ;  /* 0x20000025ff0d7230 */ /* 0x000fe20000004100 */
[----:B------:R-:W-:Y:S01]  /*61c0*/  FFMA.FTZ R23, R22, R22, R23 ;  /* 0x0000001616177223 */ /* 0x000fe20000010017 */
[----:B------:R-:W-:-:S03]  /*61d0*/  HADD2.F32 R22, -RZ, R35.H1_H1 ;  /* 0x30000023ff167230 */ /* 0x000fc60000004100 */
[----:B------:R-:W-:Y:S02]  /*61e0*/  FADD.FTZ R2, R2, R23 ;  /* 0x0000001702027221 */ /* 0x000fe40000010000 */
[----:B------:R-:W-:Y:S02]  /*61f0*/  FMUL.FTZ R23, R13, R13 ;  /* 0x0000000d0d177220 */ /* 0x000fe40000410000 */
        /* <DEDUP_REMOVED lines=11> */
[----:B------:R-:W-:Y:S01]  /*62b0*/  HADD2.F32 R22, -RZ, R39.H1_H1 ;  /* 0x30000027ff167230 */ /* 0x000fe20000004100 */
[----:B------:R-:W-:-:S02]  /*62c0*/  FADD.FTZ R21, R21, R24 ;  /* 0x0000001815157221 */ /* 0x000fc40000010000 */
[----:B------:R-:W-:Y:S01]  /*62d0*/  FADD.FTZ R2, R2, R23 ;  /* 0x0000001702027221 */ /* 0x000fe20000010000 */
[----:B------:R-:W-:Y:S01]  /*62e0*/  HADD2.F32 R66, -RZ, R41.H1_H1 ;  /* 0x30000029ff427230 */ /* 0x000fe20000004100 */
[----:B------:R-:W-:Y:S02]  /*62f0*/  FMUL.FTZ R23, R13, R13 ;  /* 0x0000000d0d177220 */ /* 0x000fe40000410000 */
[C---:B------:R-:W-:Y:S01]  /*6300*/  FADD.FTZ R24, R22.reuse, R13 ;  /* 0x0000000d16187221 */ /* 0x040fe20000010000 */
[----:B------:R-:W-:Y:S01]  /*6310*/  HADD2.F32 R13, -RZ, R43.H0_H0 ;  /* 0x2000002bff0d7230 */ /* 0x000fe20000004100 */
[----:B------:R-:W-:Y:S01]  /*6320*/  FFMA.FTZ R23, R22, R22, R23 ;  /* 0x0000001616177223 */ /* 0x000fe20000010017 */
[----:B------:R-:W-:Y:S01]  /*6330*/  HADD2.F32 R22, -RZ, R45.H0_H0 ;  /* 0x2000002dff167230 */ /* 0x000fe20000004100 */
[----:B------:R-:W-:Y:S01]  /*6340*/  FADD.FTZ R21, R21, R24 ;  /* 0x0000001815157221 */ /* 0x000fe20000010000 */
[----:B------:R-:W-:Y:S01]  /*6350*/  HADD2.F32 R43, -RZ, R43.H1_H1 ;  /* 0x3000002bff2b7230 */ /* 0x000fe20000004100 */
[----:B------:R-:W-:-:S02]  /*6360*/  FADD.FTZ R24, R66, R13 ;  /* 0x0000000d42187221 */ /* 0x000fc40000010000 */
[----:B------:R-:W-:Y:S02]  /*6370*/  FMUL.FTZ R25, R13, R13 ;  /* 0x0000000d0d197220 */ /* 0x000fe40000410000 */
[----:B------:R-:W-:Y:S01]  /*6380*/  FADD.FTZ R21, R21, R24 ;  /* 0x0000001815157221 */ /* 0x000fe20000010000 */
[----:B------:R-:W-:Y:S01]  /*6390*/  HADD2.F32 R13, -RZ, R47.H0_H0 ;  /* 0x2000002fff0d7230 */ /* 0x000fe20000004100 */
[----:B------:R-:W-:Y:S02]  /*63a0*/  FMUL.FTZ R24, R22, R22 ;  /* 0x0000001616187220 */ /* 0x000fe40000410000 */
[C---:B------:R-:W-:Y:S02]  /*63b0*/  FADD.FTZ R22, R43.reuse, R22 ;  /* 0x000000162b167221 */ /* 0x040fe40000010000 */
[----:B------:R-:W-:Y:S01]  /*63c0*/  FFMA.FTZ R43, R43, R43, R24 ;  /* 0x0000002b2b2b7223 */ /* 0x000fe20000010018 */
[----:B------:R-:W-:Y:S01]  /*63d0*/  HADD2.F32 R24, -RZ, R45.H1_H1 ;  /* 0x3000002dff187230 */ /* 0x000fe20000004100 */
[----:B------:R-:W-:-:S02]  /*63e0*/  FADD.FTZ R2, R2, R23 ;  /* 0x0000001702027221 */ /* 0x000fc40000010000 */
[----:B------:R-:W-:Y:S01]  /*63f0*/  FADD.FTZ R21, R21, R22 ;  /* 0x0000001615157221 */ /* 0x000fe20000010000 */
[----:B------:R-:W-:Y:S01]  /*6400*/  HADD2.F32 R22, -RZ, R53.H0_H0 ;  /* 0x20000035ff167230 */ /* 0x000fe20000004100 */
[----:B------:R-:W-:Y:S01]  /*6410*/  FMUL.FTZ R23, R13, R13 ;  /* 0x0000000d0d177220 */ /* 0x000fe20000410000 */
[----:B------:R-:W-:Y:S01]  /*6420*/  HADD2.F32 R47, -RZ, R47.H1_H1 ;  /* 0x3000002fff2f7230 */ /* 0x000fe20000004100 */
[----:B------:R-:W-:Y:S02]  /*6430*/  FFMA.FTZ R25, R66, R66, R25 ;  /* 0x0000004242197223 */ /* 0x000fe40000010019 */
[C---:B------:R-:W-:Y:S02]  /*6440*/  FADD.FTZ R66, R24.reuse, R13 ;  /* 0x0000000d18427221 */ /* 0x040fe40000010000 */
[----:B------:R-:W-:Y:S02]  /*6450*/  FFMA.FTZ R23, R24, R24, R23 ;  /* 0x0000001818177223 */ /* 0x000fe40000010017 */
[----:B------:R-:W-:-:S02]  /*6460*/  FMUL.FTZ R24, R22, R22 ;  /* 0x0000001616187220 */ /* 0x000fc40000410000 */
[----:B------:R-:W-:Y:S02]  /*6470*/  FADD.FTZ R2, R2, R25 ;  /* 0x0000001902027221 */ /* 0x000fe40000010000 */
[C---:B------:R-:W-:Y:S01]  /*6480*/  FADD.FTZ R22, R47.reuse, R22 ;  /* 0x000000162f167221 */ /* 0x040fe20000010000 */
[----:B------:R-:W-:Y:S01]  /*6490*/  HADD2.F32 R13, -RZ, R55.H0_H0 ;  /* 0x20000037ff0d7230 */ /* 0x000fe20000004100 */
[----:B------:R-:W-:Y:S01]  /*64a0*/  FFMA.FTZ R47, R47, R47, R24 ;  /* 0x0000002f2f2f7223 */ /* 0x000fe20000010018 */
[----:B------:R-:W-:Y:S01]  /*64b0*/  HADD2.F32 R24, -RZ, R53.H1_H1 ;  /* 0x30000035ff187230 */ /* 0x000fe20000004100 */
[----:B------:R-:W-:Y:S02]  /*64c0*/  FADD.FTZ R2, R2, R43 ;  /* 0x0000002b02027221 */ /* 0x000fe40000010000 */
[----:B------:R-:W-:Y:S02]  /*64d0*/  FADD.FTZ R21, R21, R66 ;  /* 0x0000004215157221 */ /* 0x000fe40000010000 */
[----:B------:R-:W-:-:S02]  /*64e0*/  FADD.FTZ R2, R2, R23 ;  /* 0x0000001702027221 */ /* 0x000fc40000010000 */
[----:B------:R-:W-:Y:S01]  /*64f0*/  FADD.FTZ R21, R21, R22 ;  /* 0x0000001615157221 */ /* 0x000fe20000010000 */
[----:B------:R-:W-:Y:S01]  /*6500*/  HADD2.F32 R122, -RZ, R122.H0_H0 ;  /* 0x2000007aff7a7230 */ /* 0x000fe20000004100 */
[----:B------:R-:W-:Y:S02]  /*6510*/  FMUL.FTZ R23, R13, R13 ;  /* 0x0000000d0d177220 */ /* 0x000fe40000410000 */
[C---:B------:R-:W-:Y:S01]  /*6520*/  FADD.FTZ R22, R24.reuse, R13 ;  /* 0x0000000d18167221 */ /* 0x040fe20000010000 */
[----:B------:R-:W-:Y:S01]  /*6530*/  HADD2.F32 R13, -RZ, R63.H0_H0 ;  /* 0x2000003fff0d7230 */ /* 0x000fe20000004100 */
[----:B------:R-:W-:Y:S02]  /*6540*/  FFMA.FTZ R23, R24, R24, R23 ;  /* 0x0000001818177223 */ /* 0x000fe40000010017 */
[----:B------:R-:W-:Y:S01]  /*6550*/  FADD.FTZ R21, R21, R22 ;  /* 0x0000001615157221 */ /* 0x000fe20000010000 */
[----:B------:R-:W-:Y:S01]  /*6560*/  HADD2.F32 R22, -RZ, R61.H0_H0 ;  /* 0x2000003dff167230 */ /* 0x000fe20000004100 */
[----:B------:R-:W-:Y:S01]  /*6570*/  FADD.FTZ R24, R122, R13 ;  /* 0x0000000d7a187221 */ /* 0x000fe20000010000 */
[----:B------:R-:W-:Y:S01]  /*6580*/  HADD2.F32 R55, -RZ, R55.H1_H1 ;  /* 0x30000037ff377230 */ /* 0x000fe20000004100 */
[----:B------:R-:W-:-:S02]  /*6590*/  FMUL.FTZ R25, R13, R13 ;  /* 0x0000000d0d197220 */ /* 0x000fc40000410000 */
[----:B------:R-:W-:Y:S02]  /*65a0*/  FADD.FTZ R21, R21, R24 ;  /* 0x0000001815157221 */ /* 0x000fe40000010000 */
[----:B------:R-:W-:Y:S01]  /*65b0*/  FMUL.FTZ R24, R22, R22 ;  /* 0x0000001616187220 */ /* 0x000fe20000410000 */
[----:B------:R-:W-:Y:S01]  /*65c0*/  HADD2.F32 R13, -RZ, R49.H0_H0 ;  /* 0x20000031ff0d7230 */ /* 0x000fe20000004100 */
[----:B------:R-:W-:Y:S02]  /*65d0*/  FADD.FTZ R2, R2, R47 ;  /* 0x0000002f02027221 */ /* 0x000fe40000010000 */
[C---:B------:R-:W-:Y:S02]  /*65e0*/  FADD.FTZ R22, R55.reuse, R22 ;  /* 0x0000001637167221 */ /* 0x040fe40000010000 */
[----:B------:R-:W-:Y:S01]  /*65f0*/  FFMA.FTZ R55, R55, R55, R24 ;  /* 0x0000003737377223 */ /* 0x000fe20000010018 */
[----:B------:R-:W-:Y:S01]  /*6600*/  HADD2.F32 R24, -RZ, R61.H1_H1 ;  /* 0x3000003dff187230 */ /* 0x000fe20000004100 */
[----:B------:R-:W-:Y:S01]  /*6610*/  FADD.FTZ R2, R2, R23 ;  /* 0x0000001702027221 */ /* 0x000fe20000010000 */
[----:B------:R-:W-:Y:S01]  /*6620*/  HADD2.F32 R23, -RZ, R51.H0_H0 ;  /* 0x20000033ff177230 */ /* 0x000fe20000004100 */
[----:B------:R-:W-:-:S02]  /*6630*/  FADD.FTZ R22, R21, R22 ;  /* 0x0000001615167221 */ /* 0x000fc40000010000 */
[----:B------:R-:W-:Y:S01]  /*6640*/  FMUL.FTZ R21, R13, R13 ;  /* 0x0000000d0d157220 */ /* 0x000fe20000410000 */
[----:B------:R-:W-:Y:S01]  /*6650*/  HADD2.F32 R49, -RZ, R49.H1_H1 ;  /* 0x30000031ff317230 */ /* 0x000fe20000004100 */
[C---:B------:R-:W-:Y:S02]  /*6660*/  FADD.FTZ R13, R24.reuse, R13 ;  /* 0x0000000d180d7221 */ /* 0x040fe40000010000 */
[----:B------:R-:W-:Y:S02]  /*6670*/  FFMA.FTZ R21, R24, R24, R21 ;  /* 0x0000001818157223 */ /* 0x000fe40000010015 */
[----:B------:R-:W-:Y:S02]  /*6680*/  FMUL.FTZ R24, R23, R23 ;  /* 0x0000001717187220 */ /* 0x000fe40000410000 */
[----:B------:R-:W-:Y:S02]  /*6690*/  FFMA.FTZ R25, R122, R122, R25 ;  /* 0x0000007a7a197223 */ /* 0x000fe40000010019 */
[----:B------:R-:W-:-:S02]  /*66a0*/  FADD.FTZ R13, R22, R13 ;  /* 0x0000000d160d7221 */ /* 0x000fc40000010000 */
[C---:B------:R-:W-:Y:S02]  /*66b0*/  FADD.FTZ R22, R49.reuse, R23 ;  /* 0x0000001731167221 */ /* 0x040fe40000010000 */
[----:B------:R-:W-:Y:S01]  /*66c0*/  FFMA.FTZ R49, R49, R49, R24 ;  /* 0x0000003131317223 */ /* 0x000fe20000010018 */
[----:B------:R-:W-:Y:S01]  /*66d0*/  HADD2.F32 R24, -RZ, R57.H0_H0 ;  /* 0x20000039ff187230 */ /* 0x000fe20000004100 */
[----:B------:R-:W-:Y:S01]  /*66e0*/  FADD.FTZ R2, R2, R25 ;  /* 0x0000001902027221 */ /* 0x000fe20000010000 */
[----:B------:R-:W-:Y:S01]  /*66f0*/  HADD2.F32 R51, -RZ, R51.H1_H1 ;  /* 0x30000033ff337230 */ /* 0x000fe20000004100 */
[----:B------:R-:W-:Y:S01]  /*6700*/  FADD.FTZ R13, R13, R22 ;  /* 0x000000160d0d7221 */ /* 0x000fe20000010000 */
[----:B------:R-:W-:Y:S01]  /*6710*/  HADD2.F32 R66, -RZ, R59.H0_H0 ;  /* 0x2000003bff427230 */ /* 0x000fe20000004100 */
[----:B------:R-:W-:Y:S01]  /*6720*/  FADD.FTZ R2, R2, R55 ;  /* 0x0000003702027221 */ /* 0x000fe20000010000 */
[----:B------:R-:W-:Y:S01]  /*6730*/  HADD2.F32 R57, -RZ, R57.H1_H1 ;  /* 0x30000039ff397230 */ /* 0x000fe20000004100 */
[----:B------:R-:W-:-:S02]  /*6740*/  FMUL.FTZ R22, R24, R24 ;  /* 0x0000001818167220 */ /* 0x000fc40000410000 */
[C---:B------:R-:W-:Y:S02]  /*6750*/  FADD.FTZ R24, R51.reuse, R24 ;  /* 0x0000001833187221 */ /* 0x040fe40000010000 */
[----:B------:R-:W-:Y:S02]  /*6760*/  FADD.FTZ R2, R2, R21 ;  /* 0x0000001502027221 */ /* 0x000fe40000010000 */
[----:B------:R-:W-:Y:S02]  /*6770*/  FFMA.FTZ R51, R51, R51, R22 ;  /* 0x0000003333337223 */ /* 0x000fe40000010016 */
[----:B------:R-:W-:Y:S01]  /*6780*/  FADD.FTZ R24, R13, R24 ;  /* 0x000000180d187221 */ /* 0x000fe20000010000 */
[----:B------:R-:W-:Y:S01]  /*6790*/  HADD2.F32 R13, -RZ, R65.H0_H0 ;  /* 0x20000041ff0d7230 */ /* 0x000fe20000004100 */
[----:B------:R-:W-:Y:S02]  /*67a0*/  FMUL.FTZ R22, R66, R66 ;  /* 0x0000004242167220 */ /* 0x000fe40000410000 */
[C---:B------:R-:W-:Y:S01]  /*67b0*/  FADD.FTZ R21, R57.reuse, R66 ;  /* 0x0000004239157221 */ /* 0x040fe20000010000 */
[----:B------:R-:W-:Y:S01]  /*67c0*/  HADD2.F32 R66, -RZ, R59.H1_H1 ;  /* 0x3000003bff427230 */ /* 0x000fe20000004100 */
[----:B------:R-:W-:-:S02]  /*67d0*/  FFMA.FTZ R57, R57, R57, R22 ;  /* 0x0000003939397223 */ /* 0x000fc40000010016 */
[----:B------:R-:W-:Y:S01]  /*67e0*/  FADD.FTZ R21, R24, R21 ;  /* 0x0000001518157221 */ /* 0x000fe20000010000 */
[----:B------:R-:W-:Y:S01]  /*67f0*/  HADD2.F32 R24, -RZ, R67.H0_H0 ;  /* 0x20000043ff187230 */ /* 0x000fe20000004100 */
[----:B------:R-:W-:Y:S02]  /*6800*/  FMUL.FTZ R23, R13, R13 ;  /* 0x0000000d0d177220 */ /* 0x000fe40000410000 */
[C---:B------:R-:W-:Y:S01]  /*6810*/  FADD.FTZ R22, R66.reuse, R13 ;  /* 0x0000000d42167221 */ /* 0x040fe20000010000 */
[----:B------:R-:W-:Y:S01]  /*6820*/  HADD2.F32 R63, -RZ, R63.H1_H1 ;  /* 0x3000003fff3f7230 */ /* 0x000fe20000004100 */
[----:B------:R-:W-:Y:S01]  /*6830*/  FFMA.FTZ R23, R66, R66, R23 ;  /* 0x0000004242177223 */ /* 0x000fe20000010017 */
[----:B------:R-:W-:Y:S01]  /*6840*/  HADD2.F32 R66, -RZ, R69.H0_H0 ;  /* 0x20000045ff427230 */ /* 0x000fe20000004100 */
[----:B------:R-:W-:Y:S02]  /*6850*/  FADD.FTZ R21, R21, R22 ;  /* 0x0000001615157221 */ /* 0x000fe40000010000 */
[----:B------:R-:W-:Y:S01]  /*6860*/  FMUL.FTZ R22, R24, R24 ;  /* 0x0000001818167220 */ /* 0x000fe20000410000 */
[----:B------:R-:W-:Y:S01]  /*6870*/  HADD2.F32 R65, -RZ, R65.H1_H1 ;  /* 0x30000041ff417230 */ /* 0x000fe20000004100 */
[----:B------:R-:W-:-:S02]  /*6880*/  FADD.FTZ R24, R63, R24 ;  /* 0x000000183f187221 */ /* 0x000fc40000010000 */
[----:B------:R-:W-:Y:S02]  /*6890*/  FFMA.FTZ R63, R63, R63, R22 ;  /* 0x0000003f3f3f7223 */ /* 0x000fe40000010016 */
[----:B------:R-:W-:Y:S02]  /*68a0*/  FMUL.FTZ R22, R66, R66 ;  /* 0x0000004242167220 */ /* 0x000fe40000410000 */
[----:B------:R-:W-:Y:S02]  /*68b0*/  FADD.FTZ R2, R2, R49 ;  /* 0x0000003102027221 */ /* 0x000fe40000010000 */
[C---:B------:R-:W-:Y:S02]  /*68c0*/  FADD.FTZ R66, R65.reuse, R66 ;  /* 0x0000004241427221 */ /* 0x040fe40000010000 */
[----:B------:R-:W-:Y:S01]  /*68d0*/  FFMA.FTZ R65, R65, R65, R22 ;  /* 0x0000004141417223 */ /* 0x000fe20000010016 */
[--C-:B------:R-:W-:Y:S01]  /*68e0*/  HADD2.F32 R22, -RZ, R0.reuse.H0_H0 ;  /* 0x20000000ff167230 */ /* 0x100fe20000004100 */
[----:B------:R-:W-:Y:S01]  /*68f0*/  FADD.FTZ R2, R2, R51 ;  /* 0x0000003302027221 */ /* 0x000fe20000010000 */
[----:B------:R-:W-:Y:S01]  /*6900*/  HADD2.F32 R67, -RZ, R67.H1_H1 ;  /* 0x30000043ff437230 */ /* 0x000fe20000004100 */
[----:B------:R-:W-:Y:S01]  /*6910*/  FADD.FTZ R21, R21, R24 ;  /* 0x0000001815157221 */ /* 0x000fe20000010000 */
[----:B------:R-:W-:Y:S01]  /*6920*/  HADD2.F32 R13, -RZ, R71.H0_H0 ;  /* 0x20000047ff0d7230 */ /* 0x000fe20000004100 */
[----:B------:R-:W-:Y:S01]  /*6930*/  FADD.FTZ R2, R2, R57 ;  /* 0x0000003902027221 */ /* 0x000fe20000010000 */
[----:B------:R-:W-:Y:S01]  /*6940*/  HADD2.F32 R0, -RZ, R0.H1_H1 ;  /* 0x30000000ff007230 */ /* 0x000fe20000004100 */
[----:B------:R-:W-:-:S02]  /*6950*/  FMUL.FTZ R24, R22, R22 ;  /* 0x0000001616187220 */ /* 0x000fc40000410000 */
[----:B------:R-:W-:Y:S02]  /*6960*/  FADD.FTZ R21, R21, R66 ;  /* 0x0000004215157221 */ /* 0x000fe40000010000 */
[C---:B------:R-:W-:Y:S02]  /*6970*/  FADD.FTZ R22, R67.reuse, R22 ;  /* 0x0000001643167221 */ /* 0x040fe40000010000 */
[----:B------:R-:W-:Y:S02]  /*6980*/  FADD.FTZ R2, R2, R23 ;  /* 0x0000001702027221 */ /* 0x000fe40000010000 */
[----:B------:R-:W-:Y:S01]  /*6990*/  FFMA.FTZ R67, R67, R67, R24 ;  /* 0x0000004343437223 */ /* 0x000fe20000010018 */
[----:B------:R-:W-:Y:S01]  /*69a0*/  HADD2.F32 R24, -RZ, R3.H0_H0 ;  /* 0x20000003ff187230 */ /* 0x000fe20000004100 */
[----:B------:R-:W-:Y:S01]  /*69b0*/  FADD.FTZ R21, R21, R22 ;  /* 0x0000001615157221 */ /* 0x000fe20000010000 */
[----:B------:R-:W-:Y:S01]  /*69c0*/  HADD2.F32 R69, -RZ, R69.H1_H1 ;  /* 0x30000045ff457230 */ /* 0x000fe20000004100 */
[----:B------:R-:W-:-:S02]  /*69d0*/  FMUL.FTZ R23, R13, R13 ;  /* 0x0000000d0d177220 */ /* 0x000fc40000410000 */
[C---:B------:R-:W-:Y:S02]  /*69e0*/  FADD.FTZ R22, R0.reuse, R13 ;  /* 0x0000000d00167221 */ /* 0x040fe40000010000 */
        /* <DEDUP_REMOVED lines=10> */
[----:B------:R-:W-:Y:S01]  /*6a90*/  FADD.FTZ R2, R2, R63 ;  /* 0x0000003f02027221 */ /* 0x000fe20000010000 */
[----:B------:R-:W-:Y:S01]  /*6aa0*/  HADD2.F32 R71, -RZ, R71.H1_H1 ;  /* 0x30000047ff477230 */ /* 0x000fe20000004100 */
[C---:B------:R-:W-:Y:S02]  /*6ab0*/  FADD.FTZ R22, R3.reuse, R22 ;  /* 0x0000001603167221 */ /* 0x040fe40000010000 */
[----:B------:R-:W-:Y:S02]  /*6ac0*/  FFMA.FTZ R3, R3, R3, R0 ;  /* 0x0000000303037223 */ /* 0x000fe40000010000 */
[----:B------:R-:W-:-:S02]  /*6ad0*/  FADD.FTZ R2, R2, R65 ;  /* 0x0000004102027221 */ /* 0x000fc40000010000 */
[----:B------:R-:W-:Y:S02]  /*6ae0*/  FMUL.FTZ R0, R24, R24 ;  /* 0x0000001818007220 */ /* 0x000fe40000410000 */
[C---:B------:R-:W-:Y:S02]  /*6af0*/  FADD.FTZ R24, R71.reuse, R24 ;  /* 0x0000001847187221 */ /* 0x040fe40000010000 */
[----:B------:R-:W-:Y:S02]  /*6b00*/  FADD.FTZ R2, R2, R67 ;  /* 0x0000004302027221 */ /* 0x000fe40000010000 */
[----:B------:R-:W-:Y:S01]  /*6b10*/  FFMA.FTZ R71, R71, R71, R0 ;  /* 0x0000004747477223 */ /* 0x000fe20000010000 */
[----:B------:R-:W-:Y:S01]  /*6b20*/  HADD2.F32 R0, -RZ, R75.H0_H0 ;  /* 0x2000004bff007230 */ /* 0x000fe20000004100 */
[----:B------:R-:W-:Y:S01]  /*6b30*/  FADD.FTZ R21, R21, R22 ;  /* 0x0000001615157221 */ /* 0x000fe20000010000 */
[----:B------:R-:W-:Y:S01]  /*6b40*/  HADD2.F32 R9, -RZ, R9.H1_H1 ;  /* 0x30000009ff097230 */ /* 0x000fe20000004100 */
[----:B------:R-:W-:-:S02]  /*6b50*/  FADD.FTZ R2, R2, R23 ;  /* 0x0000001702027221 */ /* 0x000fc40000010000 */
[----:B------:R-:W-:Y:S01]  /*6b60*/  FADD.FTZ R21, R21, R24 ;  /* 0x0000001815157221 */ /* 0x000fe20000010000 */
[----:B------:R-:W-:Y:S01]  /*6b70*/  HADD2.F32 R24, -RZ, R77.H0_H0 ;  /* 0x2000004dff187230 */ /* 0x000fe20000004100 */
[----:B------:R-:W-:Y:S01]  /*6b80*/  FMUL.FTZ R22, R0, R0 ;  /* 0x0000000000167220 */ /* 0x000fe20000410000 */
[----:B------:R-:W-:Y:S01]  /*6b90*/  HADD2.F32 R73, -RZ, R73.H1_H1 ;  /* 0x30000049ff497230 */ /* 0x000fe20000004100 */
[----:B------:R-:W-:Y:S02]  /*6ba0*/  FADD.FTZ R2, R2, R69 ;  /* 0x0000004502027221 */ /* 0x000fe40000010000 */
[C---:B------:R-:W-:Y:S01]  /*6bb0*/  FADD.FTZ R0, R9.reuse, R0 ;  /* 0x0000000009007221 */ /* 0x040fe20000010000 */
[----:B------:R-:W-:Y:S01]  /*6bc0*/  HADD2.F32 R66, -RZ, R79.H0_H0 ;  /* 0x2000004fff427230 */ /* 0x000fe20000004100 */
[----:B------:R-:W-:Y:S02]  /*6bd0*/  FFMA.FTZ R9, R9, R9, R22 ;  /* 0x0000000909097223 */ /* 0x000fe40000010016 */
[----:B------:R-:W-:Y:S01]  /*6be0*/  FMUL.FTZ R22, R24, R24 ;  /* 0x0000001818167220 */ /* 0x000fe20000410000 */
[----:B------:R-:W-:Y:S01]  /*6bf0*/  HADD2.F32 R75, -RZ, R75.H1_H1 ;  /* 0x3000004bff4b7230 */ /* 0x000fe20000004100 */
[----:B------:R-:W-:-:S02]  /*6c00*/  FADD.FTZ R2, R2, R3 ;  /* 0x0000000302027221 */ /* 0x000fc40000010000 */
[----:B------:R-:W-:Y:S02]  /*6c10*/  FADD.FTZ R0, R21, R0 ;  /* 0x0000000015007221 */ /* 0x000fe40000010000 */
[C---:B------:R-:W-:Y:S01]  /*6c20*/  FADD.FTZ R3, R73.reuse, R24 ;  /* 0x0000001849037221 */ /* 0x040fe20000010000 */
[----:B------:R-:W-:Y:S01]  /*6c30*/  HADD2.F32 R24, -RZ, R80.H0_H0 ;  /* 0x20000050ff187230 */ /* 0x000fe20000004100 */
[----:B------:R-:W-:Y:S02]  /*6c40*/  FFMA.FTZ R73, R73, R73, R22 ;  /* 0x0000004949497223 */ /* 0x000fe40000010016 */
[----:B------:R-:W-:Y:S01]  /*6c50*/  FMUL.FTZ R22, R66, R66 ;  /* 0x0000004242167220 */ /* 0x000fe20000410000 */
[----:B------:R-:W-:Y:S01]  /*6c60*/  HADD2.F32 R77, -RZ, R77.H1_H1 ;  /* 0x3000004dff4d7230 */ /* 0x000fe20000004100 */
[----:B------:R-:W-:Y:S02]  /*6c70*/  FADD.FTZ R0, R0, R3 ;  /* 0x0000000300007221 */ /* 0x000fe40000010000 */
[----:B------:R-:W-:-:S02]  /*6c80*/  FADD.FTZ R3, R75, R66 ;  /* 0x000000424b037221 */ /* 0x000fc40000010000 */
[----:B------:R-:W-:Y:S01]  /*6c90*/  FADD.FTZ R2, R2, R71 ;  /* 0x0000004702027221 */ /* 0x000fe20000010000 */
[----:B------:R-:W-:Y:S01]  /*6ca0*/  HADD2.F32 R66, -RZ, R81.H0_H0 ;  /* 0x20000051ff427230 */ /* 0x000fe20000004100 */
[----:B------:R-:W-:Y:S02]  /*6cb0*/  FFMA.FTZ R75, R75, R75, R22 ;  /* 0x0000004b4b4b7223 */ /* 0x000fe40000010016 */
[----:B------:R-:W-:Y:S01]  /*6cc0*/  FMUL.FTZ R22, R24, R24 ;  /* 0x0000001818167220 */ /* 0x000fe20000410000 */
[----:B------:R-:W-:Y:S01]  /*6cd0*/  HADD2.F32 R79, -RZ, R79.H1_H1 ;  /* 0x3000004fff4f7230 */ /* 0x000fe20000004100 */
[----:B------:R-:W-:Y:S02]  /*6ce0*/  FADD.FTZ R0, R0, R3 ;  /* 0x0000000300007221 */ /* 0x000fe40000010000 */
[----:B------:R-:W-:Y:S02]  /*6cf0*/  FADD.FTZ R2, R2, R9 ;  /* 0x0000000902027221 */ /* 0x000fe40000010000 */
[----:B------:R-:W-:-:S02]  /*6d00*/  FADD.FTZ R3, R77, R24 ;  /* 0x000000184d037221 */ /* 0x000fc40000010000 */
[----:B------:R-:W-:Y:S02]  /*6d10*/  FFMA.FTZ R77, R77, R77, R22 ;  /* 0x0000004d4d4d7223 */ /* 0x000fe40000010016 */
[----:B------:R-:W-:Y:S01]  /*6d20*/  FMUL.FTZ R22, R66, R66 ;  /* 0x0000004242167220 */ /* 0x000fe20000410000 */
[----:B------:R-:W-:Y:S01]  /*6d30*/  HADD2.F32 R9, -RZ, R83.H0_H0 ;  /* 0x20000053ff097230 */ /* 0x000fe20000004100 */
[----:B------:R-:W-:Y:S02]  /*6d40*/  FADD.FTZ R2, R2, R73 ;  /* 0x0000004902027221 */ /* 0x000fe40000010000 */
[----:B------:R-:W-:Y:S01]  /*6d50*/  FADD.FTZ R0, R0, R3 ;  /* 0x0000000300007221 */ /* 0x000fe20000010000 */
[----:B------:R-:W-:Y:S01]  /*6d60*/  HADD2.F32 R80, -RZ, R80.H1_H1 ;  /* 0x30000050ff507230 */ /* 0x000fe20000004100 */
[C---:B------:R-:W-:Y:S02]  /*6d70*/  FADD.FTZ R3, R79.reuse, R66 ;  /* 0x000000424f037221 */ /* 0x040fe40000010000 */
[----:B------:R-:W-:Y:S01]  /*6d80*/  FFMA.FTZ R79, R79, R79, R22 ;  /* 0x0000004f4f4f7223 */ /* 0x000fe20000010016 */
[----:B------:R-:W-:Y:S01]  /*6d90*/  HADD2.F32 R22, -RZ, R84.H0_H0 ;  /* 0x20000054ff167230 */ /* 0x000fe20000004100 */
[----:B------:R-:W-:-:S02]  /*6da0*/  FADD.FTZ R2, R2, R75 ;  /* 0x0000004b02027221 */ /* 0x000fc40000010000 */
[----:B------:R-:W-:Y:S01]  /*6db0*/  FADD.FTZ R0, R0, R3 ;  /* 0x0000000300007221 */ /* 0x000fe20000010000 */
[----:B------:R-:W-:Y:S01]  /*6dc0*/  HADD2.F32 R81, -RZ, R81.H1_H1 ;  /* 0x30000051ff517230 */ /* 0x000fe20000004100 */
[----:B------:R-:W-:Y:S02]  /*6dd0*/  FMUL.FTZ R3, R9, R9 ;  /* 0x0000000909037220 */ /* 0x000fe40000410000 */
[----:B------:R-:W-:Y:S01]  /*6de0*/  FADD.FTZ R9, R80, R9 ;  /* 0x0000000950097221 */ /* 0x000fe20000010000 */
[----:B------:R-:W-:Y:S01]  /*6df0*/  HADD2.F32 R66, -RZ, R27.H0_H0 ;  /* 0x2000001bff427230 */ /* 0x000fe20000004100 */
[----:B------:R-:W-:Y:S02]  /*6e00*/  FADD.FTZ R2, R2, R77 ;  /* 0x0000004d02027221 */ /* 0x000fe40000010000 */
[----:B------:R-:W-:Y:S01]  /*6e10*/  FMUL.FTZ R24, R22, R22 ;  /* 0x0000001616187220 */ /* 0x000fe20000410000 */
[----:B------:R-:W-:Y:S01]  /*6e20*/  HADD2.F32 R83, -RZ, R83.H1_H1 ;  /* 0x30000053ff537230 */ /* 0x000fe20000004100 */
[----:B------:R-:W-:-:S02]  /*6e30*/  FADD.FTZ R0, R0, R9 ;  /* 0x0000000900007221 */ /* 0x000fc40000010000 */
[----:B------:R-:W-:Y:S02]  /*6e40*/  FADD.FTZ R2, R2, R79 ;  /* 0x0000004f02027221 */ /* 0x000fe40000010000 */
[----:B------:R-:W-:Y:S02]  /*6e50*/  FFMA.FTZ R3, R80, R80, R3 ;  /* 0x0000005050037223 */ /* 0x000fe40000010003 */
[C---:B------:R-:W-:Y:S02]  /*6e60*/  FADD.FTZ R9, R81.reuse, R22 ;  /* 0x0000001651097221 */ /* 0x040fe40000010000 */
[----:B------:R-:W-:Y:S01]  /*6e70*/  FFMA.FTZ R81, R81, R81, R24 ;  /* 0x0000005151517223 */ /* 0x000fe20000010018 */
[----:B------:R-:W-:Y:S01]  /*6e80*/  HADD2.F32 R24, -RZ, R85.H0_H0 ;  /* 0x20000055ff187230 */ /* 0x000fe20000004100 */
[----:B------:R-:W-:Y:S01]  /*6e90*/  FMUL.FTZ R22, R66, R66 ;  /* 0x0000004242167220 */ /* 0x000fe20000410000 */
[----:B------:R-:W-:Y:S01]  /*6ea0*/  HADD2.F32 R27, -RZ, R27.H1_H1 ;  /* 0x3000001bff1b7230 */ /* 0x000fe20000004100 */
[----:B------:R-:W-:-:S02]  /*6eb0*/  FADD.FTZ R2, R2, R3 ;  /* 0x0000000302027221 */ /* 0x000fc40000010000 */
[----:B------:R-:W-:Y:S02]  /*6ec0*/  FADD.FTZ R0, R0, R9 ;  /* 0x0000000900007221 */ /* 0x000fe40000010000 */
[C---:B------:R-:W-:Y:S02]  /*6ed0*/  FADD.FTZ R3, R83.reuse, R66 ;  /* 0x0000004253037221 */ /* 0x040fe40000010000 */
[----:B------:R-:W-:Y:S01]  /*6ee0*/  FFMA.FTZ R83, R83, R83, R22 ;  /* 0x0000005353537223 */ /* 0x000fe20000010016 */
[--C-:B------:R-:W-:Y:S01]  /*6ef0*/  HADD2.F32 R9, -RZ, R29.reuse.H0_H0 ;  /* 0x2000001dff097230 */ /* 0x100fe20000004100 */
[----:B------:R-:W-:Y:S01]  /*6f00*/  FMUL.FTZ R22, R24, R24 ;  /* 0x0000001818167220 */ /* 0x000fe20000410000 */
[----:B------:R-:W-:Y:S01]  /*6f10*/  HADD2.F32 R84, -RZ, R84.H1_H1 ;  /* 0x30000054ff547230 */ /* 0x000fe20000004100 */
[----:B------:R-:W-:Y:S02]  /*6f20*/  FADD.FTZ R0, R0, R3 ;  /* 0x0000000300007221 */ /* 0x000fe40000010000 */
[C---:B------:R-:W-:Y:S01]  /*6f30*/  FADD.FTZ R3, R27.reuse, R24 ;  /* 0x000000181b037221 */ /* 0x040fe20000010000 */
[----:B------:R-:W-:Y:S01]  /*6f40*/  HADD2.F32 R29, -RZ, R29.H1_H1 ;  /* 0x3000001dff1d7230 */ /* 0x000fe20000004100 */
[----:B------:R-:W-:Y:S01]  /*6f50*/  FFMA.FTZ R27, R27, R27, R22 ;  /* 0x0000001b1b1b7223 */ /* 0x000fe20000010016 */
[----:B------:R-:W-:Y:S01]  /*6f60*/  HADD2.F32 R22, -RZ, R86.H0_H0 ;  /* 0x20000056ff167230 */ /* 0x000fe20000004100 */
[----:B------:R-:W-:-:S02]  /*6f70*/  FADD.FTZ R2, R2, R81 ;  /* 0x0000005102027221 */ /* 0x000fc40000010000 */
[----:B------:R-:W-:Y:S02]  /*6f80*/  FMUL.FTZ R13, R9, R9 ;  /* 0x00000009090d7220 */ /* 0x000fe40000410000 */
[----:B------:R-:W-:Y:S02]  /*6f90*/  FADD.FTZ R0, R0, R3 ;  /* 0x0000000300007221 */ /* 0x000fe40000010000 */
[----:B------:R-:W-:Y:S02]  /*6fa0*/  FADD.FTZ R9, R84, R9 ;  /* 0x0000000954097221 */ /* 0x000fe40000010000 */
[----:B------:R-:W-:Y:S01]  /*6fb0*/  FADD.FTZ R2, R2, R83 ;  /* 0x0000005302027221 */ /* 0x000fe20000010000 */
[----:B------:R-:W-:Y:S01]  /*6fc0*/  HADD2.F32 R85, -RZ, R85.H1_H1 ;  /* 0x30000055ff557230 */ /* 0x000fe20000004100 */
[----:B------:R-:W-:Y:S02]  /*6fd0*/  FMUL.FTZ R24, R22, R22 ;  /* 0x0000001616187220 */ /* 0x000fe40000410000 */
[----:B------:R-:W-:Y:S01]  /*6fe0*/  FADD.FTZ R3, R29, R22 ;  /* 0x000000161d037221 */ /* 0x000fe20000010000 */
[----:B------:R-:W-:Y:S01]  /*6ff0*/  HADD2.F32 R22, -RZ, R30.H0_H0 ;  /* 0x2000001eff167230 */ /* 0x000fe20000004100 */
[----:B------:R-:W-:-:S02]  /*7000*/  FADD.FTZ R0, R0, R9 ;  /* 0x0000000900007221 */ /* 0x000fc40000010000 */
[----:B------:R-:W-:Y:S02]  /*7010*/  FADD.FTZ R2, R2, R27 ;  /* 0x0000001b02027221 */ /* 0x000fe40000010000 */
[----:B------:R-:W-:Y:S01]  /*7020*/  FFMA.FTZ R13, R84, R84, R13 ;  /* 0x00000054540d7223 */ /* 0x000fe2000001000d */
[----:B------:R-:W-:Y:S01]  /*7030*/  HADD2.F32 R9, -RZ, R87.H0_H0 ;  /* 0x20000057ff097230 */ /* 0x000fe20000004100 */
[----:B------:R-:W-:Y:S02]  /*7040*/  FADD.FTZ R0, R0, R3 ;  /* 0x0000000300007221 */ /* 0x000fe40000010000 */
[----:B------:R-:W-:Y:S02]  /*7050*/  FFMA.FTZ R29, R29, R29, R24 ;  /* 0x0000001d1d1d7223 */ /* 0x000fe40000010018 */
[----:B------:R-:W-:Y:S02]  /*7060*/  FADD.FTZ R3, R85, R22 ;  /* 0x0000001655037221 */ /* 0x000fe40000010000 */
[----:B------:R-:W-:-:S02]  /*7070*/  FADD.FTZ R2, R2, R13 ;  /* 0x0000000d02027221 */ /* 0x000fc40000010000 */
[----:B------:R-:W-:Y:S01]  /*7080*/  FMUL.FTZ R24, R22, R22 ;  /* 0x0000001616187220 */ /* 0x000fe20000410000 */
[----:B------:R-:W-:Y:S01]  /*7090*/  HADD2.F32 R30, -RZ, R30.H1_H1 ;  /* 0x3000001eff1e7230 */ /* 0x000fe20000004100 */
[----:B------:R-:W-:Y:S02]  /*70a0*/  FADD.FTZ R0, R0, R3 ;  /* 0x0000000300007221 */ /* 0x000fe40000010000 */
[----:B------:R-:W-:Y:S02]  /*70b0*/  FADD.FTZ R2, R2, R29 ;  /* 0x0000001d02027221 */ /* 0x000fe40000010000 */
[----:B------:R-:W-:Y:S02]  /*70c0*/  FFMA.FTZ R85, R85, R85, R24 ;  /* 0x0000005555557223 */ /* 0x000fe40000010018 */
[----:B------:R-:W-:Y:S01]  /*70d0*/  FMUL.FTZ R3, R9, R9 ;  /* 0x0000000909037220 */ /* 0x000fe20000410000 */
[----:B------:R-:W-:Y:S01]  /*70e0*/  HADD2.F32 R13, -RZ, R34.H0_H0 ;  /* 0x20000022ff0d7230 */ /* 0x000fe20000004100 */
[----:B------:R-:W-:-:S02]  /*70f0*/  FADD.FTZ R2, R2, R85 ;  /* 0x0000005502027221 */ /* 0x000fc40000010000 */
[C---:B------:R-:W-:Y:S01]  /*7100*/  FFMA.FTZ R3, R30.reuse, R30, R3 ;  /* 0x0000001e1e037223 */ /* 0x040fe20000010003 */
[----:B------:R-:W-:Y:S01]  /*7110*/  HADD2.F32 R86, -RZ, R86.H1_H1 ;  /* 0x30000056ff567230 */ /* 0x000fe20000004100 */
[----:B------:R-:W-:Y:S02]  /*7120*/  FADD.FTZ R9, R30, R9 ;  /* 0x000000091e097221 */ /* 0x000fe40000010000 */
[----:B------:R-:W-:Y:S01]  /*7130*/  FADD.FTZ R2, R2, R3 ;  /* 0x0000000302027221 */ /* 0x000fe20000010000 */
[----:B------:R-:W-:Y:S01]  /*7140*/  HADD2.F32 R3, -RZ, R88.H0_H0 ;  /* 0x20000058ff037230 */ /* 0x000fe20000004100 */
[----:B------:R-:W-:Y:S01]  /*7150*/  FADD.FTZ R0, R0, R9 ;  /* 0x0000000900007221 */ /* 0x000fe20000010000 */
[----:B------:R-:W-:Y:S01]  /*7160*/  HADD2.F32 R34, -RZ, R34.H1_H1 ;  /* 0x30000022ff227230 */ /* 0x000fe20000004100 */
[----:B------:R-:W-:Y:S02]  /*7170*/  FMUL.FTZ R9, R13, R13 ;  /* 0x0000000d0d097220 */ /* 0x000fe40000410000 */
[C---:B------:R-:W-:Y:S01]  /*7180*/  FADD.FTZ R13, R86.reuse, R13 ;  /* 0x0000000d560d7221 */ /* 0x040fe20000010000 */
[----:B------:R-:W-:Y:S01]  /*7190*/  HADD2.F32 R22, -RZ, R38.H0_H0 ;  /* 0x20000026ff167230 */ /* 0x000fe20000004100 */
[----:B------:R-:W-:Y:S01]  /*71a0*/  FMUL.FTZ R21, R3, R3 ;  /* 0x0000000303157220 */ /* 0x000fe20000410000 */
[----:B------:R-:W-:Y:S01]  /*71b0*/  HADD2.F32 R87, -RZ, R87.H1_H1 ;  /* 0x30000057ff577230 */ /* 0x000fe20000004100 */
[----:B------:R-:W-:-:S02]  /*71c0*/  FFMA.FTZ R9, R86, R86, R9 ;  /* 0x0000005656097223 */ /* 0x000fc40000010009 */
[----:B------:R-:W-:Y:S02]  /*71d0*/  FADD.FTZ R0, R0, R13 ;  /* 0x0000000d00007221 */ /* 0x000fe40000010000 */
[----:B------:R-:W-:Y:S02]  /*71e0*/  FADD.FTZ R3, R34, R3 ;  /* 0x0000000322037221 */ /* 0x000fe40000010000 */
[----:B------:R-:W-:Y:S01]  /*71f0*/  FADD.FTZ R2, R2, R9 ;  /* 0x0000000902027221 */ /* 0x000fe20000010000 */
[----:B------:R-:W-:Y:S01]  /*7200*/  HADD2.F32 R9, -RZ, R89.H0_H0 ;  /* 0x20000059ff097230 */ /* 0x000fe20000004100 */
[----:B------:R-:W-:Y:S01]  /*7210*/  FADD.FTZ R0, R0, R3 ;  /* 0x0000000300007221 */ /* 0x000fe20000010000 */
[----:B------:R-:W-:Y:S01]  /*7220*/  HADD2.F32 R38, -RZ, R38.H1_H1 ;  /* 0x30000026ff267230 */ /* 0x000fe20000004100 */
[----:B------:R-:W-:Y:S02]  /*7230*/  FADD.FTZ R3, R87, R22 ;  /* 0x0000001657037221 */ /* 0x000fe40000010000 */
[----:B------:R-:W-:-:S02]  /*7240*/  FFMA.FTZ R21, R34, R34, R21 ;  /* 0x0000002222157223 */ /* 0x000fc40000010015 */
[----:B------:R-:W-:Y:S02]  /*7250*/  FMUL.FTZ R24, R22, R22 ;  /* 0x0000001616187220 */ /* 0x000fe40000410000 */
[----:B------:R-:W-:Y:S01]  /*7260*/  FADD.FTZ R0, R0, R3 ;  /* 0x0000000300007221 */ /* 0x000fe20000010000 */
[----:B------:R-:W-:Y:S01]  /*7270*/  HADD2.F32 R13, -RZ, R42.H0_H0 ;  /* 0x2000002aff0d7230 */ /* 0x000fe20000004100 */
[----:B------:R-:W-:Y:S01]  /*7280*/  FMUL.FTZ R3, R9, R9 ;  /* 0x0000000909037220 */ /* 0x000fe20000410000 */
[----:B------:R-:W-:Y:S01]  /*7290*/  HADD2.F32 R88, -RZ, R88.H1_H1 ;  /* 0x30000058ff587230 */ /* 0x000fe20000004100 */
[----:B------:R-:W-:Y:S02]  /*72a0*/  FADD.FTZ R2, R2, R21 ;  /* 0x0000001502027221 */ /* 0x000fe40000010000 */
[----:B------:R-:W-:Y:S02]  /*72b0*/  FFMA.FTZ R87, R87, R87, R24 ;  /* 0x0000005757577223 */ /* 0x000fe40000010018 */
[----:B------:R-:W-:Y:S01]  /*72c0*/  FADD.FTZ R9, R38, R9 ;  /* 0x0000000926097221 */ /* 0x000fe20000010000 */
[----:B------:R-:W-:Y:S01]  /*72d0*/  HADD2.F32 R21, -RZ, R90.H0_H0 ;  /* 0x2000005aff157230 */ /* 0x000fe20000004100 */
[----:B------:R-:W-:Y:S01]  /*72e0*/  FADD.FTZ R2, R2, R87 ;  /* 0x0000005702027221 */ /* 0x000fe20000010000 */
[----:B------:R-:W-:Y:S01]  /*72f0*/  HADD2.F32 R42, -RZ, R42.H1_H1 ;  /* 0x3000002aff2a7230 */ /* 0x000fe20000004100 */
[----:B------:R-:W-:-:S02]  /*7300*/  FFMA.FTZ R3, R38, R38, R3 ;  /* 0x0000002626037223 */ /* 0x000fc40000010003 */
[----:B------:R-:W-:Y:S02]  /*7310*/  FADD.FTZ R0, R0, R9 ;  /* 0x0000000900007221 */ /* 0x000fe40000010000 */
[----:B------:R-:W-:Y:S02]  /*7320*/  FMUL.FTZ R9, R13, R13 ;  /* 0x0000000d0d097220 */ /* 0x000fe40000410000 */
[----:B------:R-:W-:Y:S02]  /*7330*/  FADD.FTZ R13, R88, R13 ;  /* 0x0000000d580d7221 */ /* 0x000fe40000010000 */
[----:B------:R-:W-:Y:S02]  /*7340*/  FADD.FTZ R2, R2, R3 ;  /* 0x0000000302027221 */ /* 0x000fe40000010000 */
[----:B------:R-:W-:Y:S01]  /*7350*/  FMUL.FTZ R3, R21, R21 ;  /* 0x0000001515037220 */ /* 0x000fe20000410000 */
[----:B------:R-:W-:Y:S01]  /*7360*/  HADD2.F32 R22, -RZ, R46.H0_H0 ;  /* 0x2000002eff167230 */ /* 0x000fe20000004100 */
[----:B------:R-:W-:-:S02]  /*7370*/  FFMA.FTZ R9, R88, R88, R9 ;  /* 0x0000005858097223 */ /* 0x000fc40000010009 */
[----:B------:R-:W-:Y:S02]  /*7380*/  FADD.FTZ R0, R0, R13 ;  /* 0x0000000d00007221 */ /* 0x000fe40000010000 */
[----:B------:R-:W-:Y:S01]  /*7390*/  FADD.FTZ R21, R42, R21 ;  /* 0x000000152a157221 */ /* 0x000fe20000010000 */
[----:B------:R-:W-:Y:S01]  /*73a0*/  HADD2.F32 R89, -RZ, R89.H1_H1 ;  /* 0x30000059ff597230 */ /* 0x000fe20000004100 */
[----:B------:R-:W-:Y:S02]  /*73b0*/  FADD.FTZ R2, R2, R9 ;  /* 0x0000000902027221 */ /* 0x000fe40000010000 */
[----:B------:R-:W-:Y:S02]  /*73c0*/  FFMA.FTZ R3, R42, R42, R3 ;  /* 0x0000002a2a037223 */ /* 0x000fe40000010003 */
[----:B------:R-:W-:Y:S01]  /*73d0*/  FADD.FTZ R0, R0, R21 ;  /* 0x0000001500007221 */ /* 0x000fe20000010000 */
[----:B------:R-:W-:Y:S01]  /*73e0*/  HADD2.F32 R21, -RZ, R91.H0_H0 ;  /* 0x2000005bff157230 */ /* 0x000fe20000004100 */
[----:B------:R-:W-:Y:S01]  /*73f0*/  FMUL.FTZ R24, R22, R22 ;  /* 0x0000001616187220 */ /* 0x000fe20000410000 */
[----:B------:R-:W-:Y:S01]  /*7400*/  HADD2.F32 R46, -RZ, R46.H1_H1 ;  /* 0x3000002eff2e7230 */ /* 0x000fe20000004100 */
[----:B------:R-:W-:-:S02]  /*7410*/  FADD.FTZ R2, R2, R3 ;  /* 0x0000000302027221 */ /* 0x000fc40000010000 */
[C---:B------:R-:W-:Y:S02]  /*7420*/  FADD.FTZ R3, R89.reuse, R22 ;  /* 0x0000001659037221 */ /* 0x040fe40000010000 */
[----:B------:R-:W-:Y:S02]  /*7430*/  FFMA.FTZ R89, R89, R89, R24 ;  /* 0x0000005959597223 */ /* 0x000fe40000010018 */
[----:B------:R-:W-:Y:S01]  /*7440*/  FMUL.FTZ R9, R21, R21 ;  /* 0x0000001515097220 */ /* 0x000fe20000410000 */
[----:B------:R-:W-:Y:S01]  /*7450*/  HADD2.F32 R13, -RZ, R50.H0_H0 ;  /* 0x20000032ff0d7230 */ /* 0x000fe20000004100 */
[----:B------:R-:W-:Y:S02]  /*7460*/  FADD.FTZ R0, R0, R3 ;  /* 0x0000000300007221 */ /* 0x000fe40000010000 */
[----:B------:R-:W-:Y:S02]  /*7470*/  FADD.FTZ R2, R2, R89 ;  /* 0x0000005902027221 */ /* 0x000fe40000010000 */
[C---:B------:R-:W-:Y:S01]  /*7480*/  FFMA.FTZ R9, R46.reuse, R46, R9 ;  /* 0x0000002e2e097223 */ /* 0x040fe20000010009 */
[----:B------:R-:W-:Y:S01]  /*7490*/  HADD2.F32 R90, -RZ, R90.H1_H1 ;  /* 0x3000005aff5a7230 */ /* 0x000fe20000004100 */
[----:B------:R-:W-:-:S02]  /*74a0*/  FADD.FTZ R3, R46, R21 ;  /* 0x000000152e037221 */ /* 0x000fc40000010000 */
[----:B------:R-:W-:Y:S01]  /*74b0*/  FADD.FTZ R2, R2, R9 ;  /* 0x0000000902027221 */ /* 0x000fe20000010000 */
[----:B------:R-:W-:Y:S01]  /*74c0*/  HADD2.F32 R9, -RZ, R92.H0_H0 ;  /* 0x2000005cff097230 */ /* 0x000fe20000004100 */
[----:B------:R-:W-:Y:S01]  /*74d0*/  FADD.FTZ R0, R0, R3 ;  /* 0x0000000300007221 */ /* 0x000fe20000010000 */
[----:B------:R-:W-:Y:S01]  /*74e0*/  HADD2.F32 R50, -RZ, R50.H1_H1 ;  /* 0x30000032ff327230 */ /* 0x000fe20000004100 */
[----:B------:R-:W-:Y:S02]  /*74f0*/  FMUL.FTZ R3, R13, R13 ;  /* 0x0000000d0d037220 */ /* 0x000fe40000410000 */
[C---:B------:R-:W-:Y:S01]  /*7500*/  FADD.FTZ R13, R90.reuse, R13 ;  /* 0x0000000d5a0d7221 */ /* 0x040fe20000010000 */
[----:B------:R0:W-:Y:S01]  /*7510*/  STL [R1+0xc4], R8 ;  /* 0x0000c40801007387 */ /* 0x0001e20000100800 */
[----:B------:R-:W-:Y:S01]  /*7520*/  FMUL.FTZ R21, R9, R9 ;  /* 0x0000000909157220 */ /* 0x000fe20000410000 */
[----:B------:R-:W-:Y:S01]  /*7530*/  HADD2.F32 R91, -RZ, R91.H1_H1 ;  /* 0x3000005bff5b7230 */ /* 0x000fe20000004100 */
[----:B------:R-:W-:-:S02]  /*7540*/  FFMA.FTZ R3, R90, R90, R3 ;  /* 0x0000005a5a037223 */ /* 0x000fc40000010003 */
[----:B------:R-:W-:Y:S02]  /*7550*/  FADD.FTZ R0, R0, R13 ;  /* 0x0000000d00007221 */ /* 0x000fe40000010000 */
[----:B------:R-:W-:Y:S01]  /*7560*/  FADD.FTZ R9, R50, R9 ;  /* 0x0000000932097221 */ /* 0x000fe20000010000 */
[----:B0-----:R-:W-:Y:S01]  /*7570*/  HADD2.F32 R8, -RZ, R54.H0_H0 ;  /* 0x20000036ff087230 */ /* 0x001fe20000004100 */
[----:B------:R-:W-:Y:S02]  /*7580*/  FADD.FTZ R2, R2, R3 ;  /* 0x0000000302027221 */ /* 0x000fe40000010000 */
[----:B------:R-:W-:Y:S01]  /*7590*/  FADD.FTZ R0, R0, R9 ;  /* 0x0000000900007221 */ /* 0x000fe20000010000 */
[----:B------:R-:W-:Y:S01]  /*75a0*/  HADD2.F32 R9, -RZ, R11.H0_H0 ;  /* 0x2000000bff097230 */ /* 0x000fe20000004100 */
[----:B------:R-:W-:Y:S02]  /*75b0*/  FADD.FTZ R3, R91, R8 ;  /* 0x000000085b037221 */ /* 0x000fe40000010000 */
[----:B------:R-:W-:-:S02]  /*75c0*/  FFMA.FTZ R21, R50, R50, R21 ;  /* 0x0000003232157223 */ /* 0x000fc40000010015 */
[----:B------:R-:W-:Y:S01]  /*75d0*/  FMUL.FTZ R22, R8, R8 ;  /* 0x0000000808167220 */ /* 0x000fe20000410000 */
[----:B------:R-:W-:Y:S01]  /*75e0*/  HADD2.F32 R54, -RZ, R54.H1_H1 ;  /* 0x30000036ff367230 */ /* 0x000fe20000004100 */
[----:B------:R-:W-:Y:S02]  /*75f0*/  FADD.FTZ R0, R0, R3 ;  /* 0x0000000300007221 */ /* 0x000fe40000010000 */
[----:B------:R-:W-:Y:S02]  /*7600*/  FADD.FTZ R2, R2, R21 ;  /* 0x0000001502027221 */ /* 0x000fe40000010000 */
[----:B------:R-:W-:Y:S02]  /*7610*/  FFMA.FTZ R91, R91, R91, R22 ;  /* 0x0000005b5b5b7223 */ /* 0x000fe40000010016 */
[----:B------:R-:W-:Y:S01]  /*7620*/  FMUL.FTZ R3, R9, R9 ;  /* 0x0000000909037220 */ /* 0x000fe20000410000 */
[----:B------:R-:W-:Y:S01]  /*7630*/  HADD2.F32 R8, -RZ, R56.H0_H0 ;  /* 0x20000038ff087230 */ /* 0x000fe20000004100 */
[----:B------:R-:W-:Y:S01]  /*7640*/  FADD.FTZ R2, R2, R91 ;  /* 0x0000005b02027221 */ /* 0x000fe20000010000 */
[----:B------:R-:W-:Y:S01]  /*7650*/  HADD2.F32 R11, -RZ, R11.H1_H1 ;  /* 0x3000000bff0b7230 */ /* 0x000fe20000004100 */
[----:B------:R-:W-:-:S02]  /*7660*/  FADD.FTZ R9, R54, R9 ;  /* 0x0000000936097221 */ /* 0x000fc40000010000 */
[----:B------:R-:W-:Y:S02]  /*7670*/  FFMA.FTZ R3, R54, R54, R3 ;  /* 0x0000003636037223 */ /* 0x000fe40000010003 */
[----:B------:R-:W-:Y:S01]  /*7680*/  FADD.FTZ R0, R0, R9 ;  /* 0x0000000900007221 */ /* 0x000fe20000010000 */
[----:B------:R-:W-:Y:S01]  /*7690*/  HADD2.F32 R9, -RZ, R15.H0_H0 ;  /* 0x2000000fff097230 */ /* 0x000fe20000004100 */
[----:B------:R-:W-:Y:S01]  /*76a0*/  FADD.FTZ R2, R2, R3 ;  /* 0x0000000302027221 */ /* 0x000fe20000010000 */
[----:B------:R-:W-:Y:S01]  /*76b0*/  HADD2.F32 R56, -RZ, R56.H1_H1 ;  /* 0x30000038ff387230 */ /* 0x000fe20000004100 */
[----:B------:R-:W-:Y:S02]  /*76c0*/  FADD.FTZ R3, R11, R8 ;  /* 0x000000080b037221 */ /* 0x000fe40000010000 */
[----:B------:R-:W-:Y:S02]  /*76d0*/  FMUL.FTZ R22, R8, R8 ;  /* 0x0000000808167220 */ /* 0x000fe40000410000 */
[----:B------:R-:W-:-:S02]  /*76e0*/  FADD.FTZ R0, R0, R3 ;  /* 0x0000000300007221 */ /* 0x000fc40000010000 */
[----:B------:R-:W-:Y:S01]  /*76f0*/  FMUL.FTZ R3, R9, R9 ;  /* 0x0000000909037220 */ /* 0x000fe20000410000 */
[----:B------:R-:W-:Y:S01]  /*7700*/  HADD2.F32 R8, -RZ, R58.H0_H0 ;  /* 0x2000003aff087230 */ /* 0x000fe20000004100 */
[----:B------:R-:W-:Y:S02]  /*7710*/  FADD.FTZ R9, R56, R9 ;  /* 0x0000000938097221 */ /* 0x000fe40000010000 */
[----:B------:R-:W-:Y:S01]  /*7720*/  FFMA.FTZ R11, R11, R11, R22 ;  /* 0x0000000b0b0b7223 */ /* 0x000fe20000010016 */
[----:B------:R-:W-:Y:S01]  /*7730*/  HADD2.F32 R15, -RZ, R15.H1_H1 ;  /* 0x3000000fff0f7230 */ /* 0x000fe20000004100 */
[----:B------:R-:W-:Y:S01]  /*7740*/  FADD.FTZ R0, R0, R9 ;  /* 0x0000000900007221 */ /* 0x000fe20000010000 */
[----:B------:R-:W-:Y:S01]  /*7750*/  PRMT R60, R60, 0x5410, RZ ;  /* 0x000054103c3c7816 */ /* 0x000fe200000000ff */
[----:B------:R-:W-:Y:S01]  /*7760*/  FADD.FTZ R2, R2, R11 ;  /* 0x0000000b02027221 */ /* 0x000fe20000010000 */
[----:B------:R-:W-:Y:S01]  /*7770*/  HADD2.F32 R9, -RZ, R17.H0_H0 ;  /* 0x20000011ff097230 */ /* 0x000fe20000004100 */
[----:B------:R-:W-:-:S02]  /*7780*/  FFMA.FTZ R3, R56, R56, R3 ;  /* 0x0000003838037223 */ /* 0x000fc40000010003 */
[----:B------:R-:W-:Y:S01]  /*7790*/  FMUL.FTZ R22, R8, R8 ;  /* 0x0000000808167220 */ /* 0x000fe20000410000 */
[----:B------:R-:W-:Y:S01]  /*77a0*/  @!P0 PRMT R60, R60, 0x5410, R48 ;  /* 0x000054103c3c8816 */ /* 0x000fe20000000030 */
[C---:B------:R-:W-:Y:S01]  /*77b0*/  FADD.FTZ R11, R15.reuse, R8 ;  /* 0x000000080f0b7221 */ /* 0x040fe20000010000 */
[----:B------:R-:W-:Y:S01]  /*77c0*/  HADD2.F32 R58, -RZ, R58.H1_H1 ;  /* 0x3000003aff3a7230 */ /* 0x000fe20000004100 */
[----:B------:R-:W-:Y:S02]  /*77d0*/  FADD.FTZ R2, R2, R3 ;  /* 0x0000000302027221 */ /* 0x000fe40000010000 */
[----:B------:R-:W-:Y:S02]  /*77e0*/  FFMA.FTZ R15, R15, R15, R22 ;  /* 0x0000000f0f0f7223 */ /* 0x000fe40000010016 */
[----:B------:R-:W-:Y:S01]  /*77f0*/  FMUL.FTZ R3, R9, R9 ;  /* 0x0000000909037220 */ /* 0x000fe20000410000 */
[----:B------:R-:W-:Y:S01]  /*7800*/  HADD2.F32 R8, -RZ, R60.H0_H0 ;  /* 0x2000003cff087230 */ /* 0x000fe20000004100 */
[----:B------:R-:W-:Y:S01]  /*7810*/  FADD.FTZ R2, R2, R15 ;  /* 0x0000000f02027221 */ /* 0x000fe20000010000 */
[----:B------:R-:W-:Y:S01]  /*7820*/  HADD2.F32 R17, -RZ, R17.H1_H1 ;  /* 0x30000011ff117230 */ /* 0x000fe20000004100 */
[----:B------:R-:W-:-:S02]  /*7830*/  FFMA.FTZ R3, R58, R58, R3 ;  /* 0x0000003a3a037223 */ /* 0x000fc40000010003 */
[----:B------:R-:W-:Y:S02]  /*7840*/  FADD.FTZ R0, R0, R11 ;  /* 0x0000000b00007221 */ /* 0x000fe40000010000 */
[----:B------:R-:W-:Y:S01]  /*7850*/  FADD.FTZ R9, R58, R9 ;  /* 0x000000093a097221 */ /* 0x000fe20000010000 */
[----:B------:R0:W-:Y:S01]  /*7860*/  STL [R1+0xdc], R12 ;  /* 0x0000dc0c01007387 */ /* 0x0001e20000100800 */
[----:B------:R-:W-:Y:S01]  /*7870*/  FADD.FTZ R3, R2, R3 ;  /* 0x0000000302037221 */ /* 0x000fe20000010000 */
[----:B------:R-:W-:Y:S01]  /*7880*/  HADD2.F32 R11, -RZ, R60.H1_H1 ;  /* 0x3000003cff0b7230 */ /* 0x000fe20000004100 */
[----:B------:R-:W-:Y:S02]  /*7890*/  FADD.FTZ R9, R0, R9 ;  /* 0x0000000900097221 */ /* 0x000fe40000010000 */
[----:B------:R-:W-:Y:S02]  /*78a0*/  FADD.FTZ R2, R17, R8 ;  /* 0x0000000811027221 */ /* 0x000fe40000010000 */
[----:B------:R-:W-:Y:S01]  /*78b0*/  FMUL.FTZ R0, R8, R8 ;  /* 0x0000000808007220 */ /* 0x000fe20000410000 */
[----:B0-----:R-:W-:Y:S01]  /*78c0*/  HADD2.F32 R12, -RZ, R19.H0_H0 ;  /* 0x20000013ff0c7230 */ /* 0x001fe20000004100 */
[----:B------:R-:W-:-:S02]  /*78d0*/  FADD.FTZ R2, R9, R2 ;  /* 0x0000000209027221 */ /* 0x000fc40000010000 */
[----:B------:R-:W-:Y:S02]  /*78e0*/  FFMA.FTZ R8, R17, R17, R0 ;  /* 0x0000001111087223 */ /* 0x000fe40000010000 */
[----:B------:R-:W-:Y:S02]  /*78f0*/  FADD.FTZ R9, R11, R12 ;  /* 0x0000000c0b097221 */ /* 0x000fe40000010000 */
[----:B------:R-:W-:Y:S02]  /*7900*/  FMUL.FTZ R0, R12, R12 ;  /* 0x0000000c0c007220 */ /* 0x000fe40000410000 */
[----:B------:R-:W-:Y:S01]  /*7910*/  FADD.FTZ R9, R2, R9 ;  /* 0x0000000902097221 */ /* 0x000fe20000010000 */
[----:B------:R-:W-:Y:S01]  /*7920*/  PRMT R2, RZ, 0x7610, R2 ;  /* 0x00007610ff027816 */ /* 0x000fe20000000002 */
[----:B------:R-:W-:Y:S02]  /*7930*/  FADD.FTZ R3, R3, R8 ;  /* 0x0000000803037221 */ /* 0x000fe40000010000 */
[--C-:B------:R-:W-:Y:S01]  /*7940*/  FFMA.FTZ R8, R11, R11, R0.reuse ;  /* 0x0000000b0b087223 */ /* 0x100fe20000010000 */
[----:B------:R-:W-:-:S02]  /*7950*/  PRMT R0, RZ, 0x7610, R0 ;  /* 0x00007610ff007816 */ /* 0x000fc40000000000 */
[----:B--2---:R-:W-:Y:S02]  /*7960*/  @!P1 SHF.R.U32.HI R0, RZ, 0x10, R10 ;  /* 0x00000010ff009819 */ /* 0x004fe4000001160a */
[----:B------:R-:W-:Y:S01]  /*7970*/  @!P1 PRMT R2, R10, 0x7610, R2 ;  /* 0x000076100a029816 */ /* 0x000fe20000000002 */
[----:B------:R-:W-:Y:S01]  /*7980*/  HADD2.F32 R62, -RZ, R62.H0_H0 ;  /* 0x2000003eff3e7230 */ /* 0x000fe20000004100 */
[----:B------:R-:W-:Y:S01]  /*7990*/  FADD.FTZ R3, R3, R8 ;  /* 0x0000000803037221 */ /* 0x000fe20000010000 */
[----:B------:R-:W-:Y:S01]  /*79a0*/  HADD2.F32 R11, -RZ, R0.H0_H0 ;  /* 0x20000000ff0b7230 */ /* 0x000fe20000004100 */
[----:B------:R-:W-:Y:S01]  /*79b0*/  PRMT R0, RZ, 0x7610, R0 ;  /* 0x00007610ff007816 */ /* 0x000fe20000000000 */
[----:B------:R-:W-:Y:S01]  /*79c0*/  HADD2.F32 R8, -RZ, R2.H0_H0 ;  /* 0x20000002ff087230 */ /* 0x000fe20000004100 */
[----:B---3--:R-:W-:Y:S01]  /*79d0*/  @!P2 SHF.R.U32.HI R0, RZ, 0x10, R14 ;  /* 0x00000010ff00a819 */ /* 0x008fe2000001160e */
[----:B------:R-:W-:Y:S01]  /*79e0*/  HADD2.F32 R19, -RZ, R19.H1_H1 ;  /* 0x30000013ff137230 */ /* 0x000fe20000004100 */
[----:B------:R-:W-:-:S02]  /*79f0*/  FMUL.FTZ R12, R62, R62 ;  /* 0x0000003e3e0c7220 */ /* 0x000fc40000410000 */
[----:B------:R-:W-:Y:S02]  /*7a00*/  FMUL.FTZ R13, R11, R11 ;  /* 0x0000000b0b0d7220 */ /* 0x000fe40000410000 */
[----:B------:R-:W-:Y:S01]  /*7a10*/  FADD.FTZ R22, R8, R11 ;  /* 0x0000000b08167221 */ /* 0x000fe20000010000 */
[----:B------:R-:W-:Y:S01]  /*7a20*/  HADD2.F32 R11, -RZ, R0.H0_H0 ;  /* 0x20000000ff0b7230 */ /* 0x000fe20000004100 */
[----:B------:R-:W-:Y:S01]  /*7a30*/  PRMT R2, RZ, 0x7610, R2 ;  /* 0x00007610ff027816 */ /* 0x000fe20000000002 */
[C---:B------:R-:W-:Y:S01]  /*7a40*/  FFMA.FTZ R12, R19.reuse, R19, R12 ;  /* 0x00000013130c7223 */ /* 0x040fe2000001000c */
[----:B------:R-:W-:Y:S01]  /*7a50*/  PRMT R0, R0, 0x5410, RZ ;  /* 0x0000541000007816 */ /* 0x000fe200000000ff */
[----:B------:R-:W-:Y:S01]  /*7a60*/  FADD.FTZ R62, R19, R62 ;  /* 0x0000003e133e7221 */ /* 0x000fe20000010000 */
[----:B------:R-:W-:Y:S01]  /*7a70*/  @!P2 PRMT R2, R14, 0x7610, R2 ;  /* 0x000076100e02a816 */ /* 0x000fe20000000002 */
[----:B------:R-:W-:Y:S01]  /*7a80*/  FADD.FTZ R12, R3, R12 ;  /* 0x0000000c030c7221 */ /* 0x000fe20000010000 */
[----:B----4-:R-:W-:Y:S01]  /*7a90*/  @!P3 PRMT R0, R0, 0x5410, R16 ;  /* 0x000054100000b816 */ /* 0x010fe20000000010 */
[----:B------:R-:W-:Y:S01]  /*7aa0*/  FFMA.FTZ R13, R8, R8, R13 ;  /* 0x00000008080d7223 */ /* 0x000fe2000001000d */
[----:B------:R-:W-:Y:S01]  /*7ab0*/  PRMT R3, RZ, 0x7610, R3 ;  /* 0x00007610ff037816 */ /* 0x000fe20000000003 */
[----:B------:R-:W-:Y:S01]  /*7ac0*/  FADD.FTZ R9, R9, R62 ;  /* 0x0000003e09097221 */ /* 0x000fe20000010000 */
[----:B------:R-:W-:Y:S01]  /*7ad0*/  @!P3 SHF.R.U32.HI R3, RZ, 0x10, R16 ;  /* 0x00000010ff03b819 */ /* 0x000fe20000011610 */
[----:B------:R0:W-:Y:S01]  /*7ae0*/  STL [R1+0x18], R125 ;  /* 0x0000187d01007387 */ /* 0x0001e20000100800 */
[----:B------:R-:W-:Y:S01]  /*7af0*/  PRMT R0, RZ, 0x7610, R0 ;  /* 0x00007610ff007816 */ /* 0x000fe20000000000 */
[----:B------:R-:W-:Y:S01]  /*7b00*/  HADD2.F32 R2, -RZ, R2.H0_H0 ;  /* 0x20000002ff027230 */ /* 0x000fe20000004100 */
[----:B------:R-:W-:-:S02]  /*7b10*/  FADD.FTZ R12, R12, R13 ;  /* 0x0000000d0c0c7221 */ /* 0x000fc40000010000 */
[----:B------:R-:W-:Y:S02]  /*7b20*/  FMUL.FTZ R13, R11, R11 ;  /* 0x0000000b0b0d7220 */ /* 0x000fe40000410000 */
[----:B------:R-:W-:Y:S01]  /*7b30*/  FADD.FTZ R9, R9, R22 ;  /* 0x0000001609097221 */ /* 0x000fe20000010000 */
[----:B------:R-:W-:Y:S01]  /*7b40*/  HADD2.F32 R22, -RZ, R3.H0_H0 ;  /* 0x20000003ff167230 */ /* 0x000fe20000004100 */
[----:B0-----:R-:W0:Y:S01]  /*7b50*/  S2R R125, SR_TID.X ;  /* 0x00000000007d7919 */ /* 0x001e220000002100 */
[----:B------:R-:W-:Y:S01]  /*7b60*/  HADD2.F32 R3, -RZ, R0.H1_H1 ;  /* 0x30000000ff037230 */ /* 0x000fe20000004100 */
[C---:B------:R-:W-:Y:S01]  /*7b70*/  FFMA.FTZ R13, R2.reuse, R2, R13 ;  /* 0x00000002020d7223 */ /* 0x040fe2000001000d */
[----:B-----5:R-:W-:Y:S01]  /*7b80*/  @!P4 SHF.R.U32.HI R0, RZ, 0x10, R18 ;  /* 0x00000010ff00c819 */ /* 0x020fe20000011612 */
[----:B------:R-:W-:Y:S01]  /*7b90*/  FADD.FTZ R8, R2, R11 ;  /* 0x0000000b02087221 */ /* 0x000fe20000010000 */
[----:B------:R-:W-:Y:S01]  /*7ba0*/  PRMT R2, RZ, 0x7610, R2 ;  /* 0x00007610ff027816 */ /* 0x000fe20000000002 */
[----:B------:R-:W-:-:S02]  /*7bb0*/  FMUL.FTZ R24, R22, R22 ;  /* 0x0000001616187220 */ /* 0x000fc40000410000 */
[----:B------:R-:W-:Y:S01]  /*7bc0*/  FADD.FTZ R12, R12, R13 ;  /* 0x0000000d0c0c7221 */ /* 0x000fe20000010000 */
[----:B------:R-:W-:Y:S01]  /*7bd0*/  HADD2.F32 R13, -RZ, R0.H0_H0 ;  /* 0x20000000ff0d7230 */ /* 0x000fe20000004100 */
[----:B------:R-:W-:Y:S01]  /*7be0*/  PRMT R0, R0, 0x5410, RZ ;  /* 0x0000541000007816 */ /* 0x000fe200000000ff */
[----:B------:R-:W-:Y:S01]  /*7bf0*/  FADD.FTZ R8, R9, R8 ;  /* 0x0000000809087221 */ /* 0x000fe20000010000 */
[----:B------:R-:W-:Y:S01]  /*7c00*/  @!P4 PRMT R2, R18, 0x7610, R2 ;  /* 0x000076101202c816 */ /* 0x000fe20000000002 */
[C---:B------:R-:W-:Y:S02]  /*7c10*/  FADD.FTZ R9, R3.reuse, R22 ;  /* 0x0000001603097221 */ /* 0x040fe40000010000 */
[----:B------:R-:W-:Y:S01]  /*7c20*/  FFMA.FTZ R11, R3, R3, R24 ;  /* 0x00000003030b7223 */ /* 0x000fe20000010018 */
[----:B------:R-:W-:Y:S02]  /*7c30*/  PRMT R3, RZ, 0x7610, R3 ;  /* 0x00007610ff037816 */ /* 0x000fe40000000003 */
[----:B------:R-:W-:-:S02]  /*7c40*/  @!P5 SHF.R.U32.HI R3, RZ, 0x10, R20 ;  /* 0x00000010ff03d819 */ /* 0x000fc40000011614 */
[----:B------:R-:W-:Y:S01]  /*7c50*/  @!P5 PRMT R0, R0, 0x5410, R20 ;  /* 0x000054100000d816 */ /* 0x000fe20000000014 */
[----:B------:R-:W-:Y:S01]  /*7c60*/  FADD.FTZ R8, R8, R9 ;  /* 0x0000000908087221 */ /* 0x000fe20000010000 */
[----:B------:R-:W-:Y:S01]  /*7c70*/  HADD2.F32 R2, -RZ, R2.H0_H0 ;  /* 0x20000002ff027230 */ /* 0x000fe20000004100 */
[----:B------:R-:W-:Y:S01]  /*7c80*/  FMUL.FTZ R9, R13, R13 ;  /* 0x0000000d0d097220 */ /* 0x000fe20000410000 */
[----:B------:R-:W-:Y:S01]  /*7c90*/  PRMT R0, RZ, 0x7610, R0 ;  /* 0x00007610ff007816 */ /* 0x000fe20000000000 */
[----:B------:R-:W-:Y:S01]  /*7ca0*/  HADD2.F32 R22, -RZ, R3.H0_H0 ;  /* 0x20000003ff167230 */ /* 0x000fe20000004100 */
[----:B------:R-:W-:Y:S01]  /*7cb0*/  FADD.FTZ R11, R12, R11 ;  /* 0x0000000b0c0b7221 */ /* 0x000fe20000010000 */
[----:B------:R0:W-:Y:S01]  /*7cc0*/  STL [R1+0x1c], R124 ;  /* 0x00001c7c01007387 */ /* 0x0001e20000100800 */
[C---:B------:R-:W-:Y:S01]  /*7cd0*/  FADD.FTZ R13, R2.reuse, R13 ;  /* 0x0000000d020d7221 */ /* 0x040fe20000010000 */
[----:B------:R-:W-:Y:S01]  /*7ce0*/  HADD2.F32 R3, -RZ, R0.H1_H1 ;  /* 0x30000000ff037230 */ /* 0x000fe20000004100 */
[----:B------:R-:W-:Y:S01]  /*7cf0*/  FFMA.FTZ R12, R2, R2, R9 ;  /* 0x00000002020c7223 */ /* 0x000fe20000010009 */
[----:B------:R-:W-:Y:S01]  /*7d00*/  PRMT R2, RZ, 0x7610, R2 ;  /* 0x00007610ff027816 */ /* 0x000fe20000000002 */
[----:B------:R-:W-:Y:S01]  /*7d10*/  FMUL.FTZ R24, R22, R22 ;  /* 0x0000001616187220 */ /* 0x000fe20000410000 */
[----:B------:R-:W-:-:S02]  /*7d20*/  @!P6 SHF.R.U32.HI R0, RZ, 0x10, R64 ;  /* 0x00000010ff00e819 */ /* 0x000fc40000011640 */
[----:B0-----:R-:W-:Y:S01]  /*7d30*/  SHF.R.S32.HI R124, RZ, 0x1f, R125 ;  /* 0x0000001fff7c7819 */ /* 0x001fe2000001147d */
[C---:B------:R-:W-:Y:S01]  /*7d40*/  FADD.FTZ R9, R3.reuse, R22 ;  /* 0x0000001603097221 */ /* 0x040fe20000010000 */
[----:B------:R-:W-:Y:S01]  /*7d50*/  @!P6 PRMT R2, R64, 0x7610, R2 ;  /* 0x000076104002e816 */ /* 0x000fe20000000002 */
[----:B------:R-:W-:Y:S01]  /*7d60*/  FFMA.FTZ R24, R3, R3, R24 ;  /* 0x0000000303187223 */ /* 0x000fe20000010018 */
[----:B------:R-:W-:Y:S01]  /*7d70*/  LEA.HI R124, R124, R125, RZ, 0x5 ;  /* 0x0000007d7c7c7211 */ /* 0x000fe200078f28ff */
[----:B------:R-:W-:Y:S01]  /*7d80*/  FADD.FTZ R8, R8, R13 ;  /* 0x0000000d08087221 */ /* 0x000fe20000010000 */
[----:B------:R-:W-:Y:S01]  /*7d90*/  HADD2.F32 R3, -RZ, R0.H0_H0 ;  /* 0x20000000ff037230 */ /* 0x000fe20000004100 */
[----:B------:R-:W-:Y:S01]  /*7da0*/  FADD.FTZ R11, R11, R12 ;  /* 0x0000000c0b0b7221 */ /* 0x000fe20000010000 */
[----:B------:R-:W-:Y:S01]  /*7db0*/  HADD2.F32 R2, -RZ, R2.H0_H0 ;  /* 0x20000002ff027230 */ /* 0x000fe20000004100 */
[----:B------:R-:W-:Y:S01]  /*7dc0*/  SHF.R.S32.HI R124, RZ, 0x5, R124 ;  /* 0x00000005ff7c7819 */ /* 0x000fe2000001147c */
[----:B------:R0:W-:Y:S01]  /*7dd0*/  STL [R1+0x20], R121 ;  /* 0x0000207901007387 */ /* 0x0001e20000100800 */
[----:B------:R-:W-:-:S02]  /*7de0*/  IMAD.MOV.U32 R12, RZ, RZ, -0x20 ;  /* 0xffffffe0ff0c7424 */ /* 0x000fc400078e00ff */
[----:B------:R-:W-:Y:S02]  /*7df0*/  FADD.FTZ R8, R8, R9 ;  /* 0x0000000908087221 */ /* 0x000fe40000010000 */
[----:B------:R-:W-:Y:S01]  /*7e00*/  FMUL.FTZ R9, R3, R3 ;  /* 0x0000000303097220 */ /* 0x000fe20000410000 */
[----:B------:R-:W-:Y:S01]  /*7e10*/  ISETP.GT.AND P1, PT, R125, 0x17f, PT ;  /* 0x0000017f7d00780c */ /* 0x000fe20003f24270 */
[----:B------:R-:W-:Y:S01]  /*7e20*/  IMAD R12, R124, R12, 0x187 ;  /* 0x000001877c0c7424 */ /* 0x000fe200078e020c */
[----:B0-----:R-:W0:Y:S01]  /*7e30*/  S2R R121, SR_LANEID ;  /* 0x0000000000797919 */ /* 0x001e220000000000 */
[C---:B------:R-:W-:Y:S02]  /*7e40*/  FADD.FTZ R3, R2.reuse, R3 ;  /* 0x0000000302037221 */ /* 0x040fe40000010000 */
[----:B------:R-:W-:Y:S02]  /*7e50*/  FADD.FTZ R11, R11, R24 ;  /* 0x000000180b0b7221 */ /* 0x000fe40000010000 */
[----:B------:R-:W-:Y:S01]  /*7e60*/  FFMA.FTZ R0, R2, R2, R9 ;  /* 0x0000000202007223 */ /* 0x000fe20000010009 */
[----:B------:R-:W-:Y:S01]  /*7e70*/  SEL R12, R12, 0x1f, P1 ;  /* 0x0000001f0c0c7807 */ /* 0x000fe20000800000 */
[----:B------:R-:W-:-:S02]  /*7e80*/  FADD.FTZ R2, R8, R3 ;  /* 0x0000000308027221 */ /* 0x000fc40000010000 */
        /* <DEDUP_REMOVED lines=97> */
.L_x_4448:
[----:B--2---:R-:W-:Y:S05]  /*84a0*/  BSYNC B0 ;  /* 0x0000000000007941 */ /* 0x004fea0003800000 */
.L_x_4447:
        /* <DEDUP_REMOVED lines=27> */
.L_x_4451:
[----:B------:R-:W2:Y:S01]  /*8660*/  LDG.E.STRONG.GPU R0, [R16.64] ;  /* 0x0000000610007981 */ /* 0x000ea2000c1ef900 */
[----:B------:R-:W-:Y:S01]  /*8670*/  YIELD ;  /* 0x0000000000007946 */ /* 0x000fe20003800000 */
[----:B--2---:R-:W-:-:S05]  /*8680*/  CCTL.IVALL ;  /* 0x00000000ff00798f */ /* 0x004fca0002000000 */
[----:B------:R1:W-:Y:S01]  /*8690*/  STL [R1], R0 ;  /* 0x0000000001007387 */ /* 0x0003e20000100800 */
[----:B------:R-:W-:-:S13]  /*86a0*/  ISETP.NE.AND P1, PT, R0, R9, PT ;  /* 0x000000090000720c */ /* 0x000fda0003f25270 */
[----:B-1----:R-:W-:Y:S05]  /*86b0*/  @P1 BRA `(.L_x_4451) ;  /* 0xffffffa000001947 */ /* 0x002fea000383ffff */
.L_x_4450:
        /* <DEDUP_REMOVED lines=17> */
.L_x_4455:
        /* <DEDUP_REMOVED lines=115> */
.L_x_4454:
        /* <DEDUP_REMOVED lines=61> */
.L_x_4456:
[----:B------:R-:W-:-:S13]  /*92d0*/  ISETP.NE.OR P1, PT, R0, RZ, P1 ;  /* 0x000000ff0000720c */ /* 0x000fda0000f25670 */
[----:B------:R-:W-:Y:S05]  /*92e0*/  @!P1 BRA `(.L_x_4452) ;  /* 0x000001f000009947 */ /* 0x000fea0003800000 */
.L_x_4453:
        /* <DEDUP_REMOVED lines=31> */
.L_x_4452:
        /* <DEDUP_REMOVED lines=12> */
.L_x_4458:
[----:B------:R-:W-:Y:S05]  /*95a0*/  BSYNC B0 ;  /* 0x0000000000007941 */ /* 0x000fea0003800000 */
.L_x_4457:
        /* <DEDUP_REMOVED lines=16> */
.L_x_4449:
        /* <DEDUP_REMOVED lines=32> */
.L_x_4461:
        /* <DEDUP_REMOVED lines=15> */
[----:B------:R-:W-:Y:S01]  /*99a0*/  IADD3 R14, R14, 0x4, RZ ;  /* 0x000000040e0e7810 */ /* 0x000fe20007ffe0ff */
[----:B--2---:R-:W-:Y:S02]  /*99b0*/  HADD2.F32 R17, -RZ, R15.H0_H0 ;  /* 0x2000000fff117230 */ /* 0x004fe40000004100 */
[----:B0--3--:R-:W-:-:S03]  /*99c0*/  HADD2.F32 R13, -RZ, R3.H0_H0 ;  /* 0x20000003ff0d7230 */ /* 0x009fc60000004100 */
[----:B------:R-:W-:Y:S01]  /*99d0*/  FADD.FTZ R19, -R0, R17 ;  /* 0x0000001100137221 */ /* 0x000fe20000010100 */
[----:B------:R-:W-:-:S03]  /*99e0*/  HADD2.F32 R3, -RZ, R3.H1_H1 ;  /* 0x30000003ff037230 */ /* 0x000fc60000004100 */
[-C--:B-1----:R-:W-:Y:S02]  /*99f0*/  FMUL.FTZ R19, R19, R12.reuse ;  /* 0x0000000c13137220 */ /* 0x082fe40000410000 */
[C---:B------:R-:W-:Y:S02]  /*9a00*/  FADD.FTZ R3, -R0.reuse, R3 ;  /* 0x0000000300037221 */ /* 0x040fe40000010100 */
[----:B------:R-:W-:Y:S02]  /*9a10*/  FADD.FTZ R13, -R0, R13 ;  /* 0x0000000d000d7221 */ /* 0x000fe40000010100 */
[C-C-:B-----5:R-:W-:Y:S01]  /*9a20*/  FFMA.FTZ R27, R8.reuse, R19, R10.reuse ;  /* 0x00000013081b7223 */ /* 0x160fe2000001000a */
[--C-:B----4-:R-:W-:Y:S01]  /*9a30*/  HADD2.F32 R19, -RZ, R18.reuse.H1_H1 ;  /* 0x30000012ff137230 */ /* 0x110fe20000004100 */
[-C--:B------:R-:W-:Y:S02]  /*9a40*/  FMUL.FTZ R16, R3, R12.reuse ;  /* 0x0000000c03107220 */ /* 0x080fe40000410000 */
[----:B------:R-:W-:Y:S01]  /*9a50*/  FMUL.FTZ R13, R13, R12 ;  /* 0x0000000c0d0d7220 */ /* 0x000fe20000410000 */
[----:B------:R-:W-:Y:S01]  /*9a60*/  HADD2.F32 R17, -RZ, R15.H1_H1 ;  /* 0x3000000fff117230 */ /* 0x000fe20000004100 */
[----:B------:R-:W-:Y:S01]  /*9a70*/  FFMA.FTZ R26, R9, R16, R11 ;  /* 0x00000010091a7223 */ /* 0x000fe2000001000b */
[----:B------:R-:W-:Y:S01]  /*9a80*/  HADD2.F32 R21, -RZ, R18.H0_H0 ;  /* 0x20000012ff157230 */ /* 0x000fe20000004100 */
[----:B------:R-:W-:-:S02]  /*9a90*/  FFMA.FTZ R13, R8, R13, R10 ;  /* 0x0000000d080d7223 */ /* 0x000fc4000001000a */
[----:B------:R-:W-:Y:S02]  /*9aa0*/  FADD.FTZ R19, -R0, R19 ;  /* 0x0000001300137221 */ /* 0x000fe40000010100 */
[----:B------:R-:W-:Y:S02]  /*9ab0*/  @P4 FMUL.FTZ R15, R26, -1.4426950216293334961 ;  /* 0xbfb8aa3b1a0f4820 */ /* 0x000fe40000410000 */
[----:B------:R-:W-:Y:S02]  /*9ac0*/  @P4 FMUL.FTZ R3, R13, -1.4426950216293334961 ;  /* 0xbfb8aa3b0d034820 */ /* 0x000fe40000410000 */
[C---:B------:R-:W-:Y:S02]  /*9ad0*/  FADD.FTZ R17, -R0.reuse, R17 ;  /* 0x0000001100117221 */ /* 0x040fe40000010100 */
[-C--:B------:R-:W-:Y:S02]  /*9ae0*/  FMUL.FTZ R20, R19, R12.reuse ;  /* 0x0000000c13147220 */ /* 0x080fe40000410000 */
[----:B------:R-:W-:Y:S01]  /*9af0*/  FADD.FTZ R21, -R0, R21 ;  /* 0x0000001500157221 */ /* 0x000fe20000010100 */
[----:B------:R-:W0:Y:S01]  /*9b00*/  @P4 MUFU.EX2 R15, R15 ;  /* 0x0000000f000f4308 */ /* 0x000e220000000800 */
[----:B------:R-:W-:-:S02]  /*9b10*/  FMUL.FTZ R16, R17, R12 ;  /* 0x0000000c11107220 */ /* 0x000fc40000410000 */
[----:B------:R-:W-:Y:S02]  /*9b20*/  FFMA.FTZ R32, R9, R20, R11 ;  /* 0x0000001409207223 */ /* 0x000fe4000001000b */
[----:B------:R-:W-:-:S03]  /*9b30*/  FMUL.FTZ R21, R21, R12 ;  /* 0x0000000c15157220 */ /* 0x000fc60000410000 */
[----:B------:R-:W1:Y:S01]  /*9b40*/  @P4 MUFU.EX2 R3, R3 ;  /* 0x0000000300034308 */ /* 0x000e620000000800 */
[----:B------:R-:W-:Y:S02]  /*9b50*/  FFMA.FTZ R28, R9, R16, R11 ;  /* 0x00000010091c7223 */ /* 0x000fe4000001000b */
[----:B------:R-:W-:Y:S01]  /*9b60*/  @P4 FMUL.FTZ R20, R32, -1.4426950216293334961 ;  /* 0xbfb8aa3b20144820 */ /* 0x000fe20000410000 */
[--C-:B------:R-:W-:Y:S01]  /*9b70*/  HADD2.F32 R23, -RZ, R22.reuse.H0_H0 ;  /* 0x20000016ff177230 */ /* 0x100fe20000004100 */
[----:B------:R-:W-:Y:S02]  /*9b80*/  @P4 FMUL.FTZ R17, R27, -1.4426950216293334961 ;  /* 0xbfb8aa3b1b114820 */ /* 0x000fe40000410000 */
[----:B------:R-:W-:Y:S01]  /*9b90*/  FFMA.FTZ R29, R8, R21, R10 ;  /* 0x00000015081d7223 */ /* 0x000fe2000001000a */
[----:B------:R-:W-:Y:S01]  /*9ba0*/  HADD2.F32 R21, -RZ, R22.H1_H1 ;  /* 0x30000016ff157230 */ /* 0x000fe20000004100 */
[----:B------:R-:W-:Y:S01]  /*9bb0*/  @P4 FMUL.FTZ R16, R28, -1.4426950216293334961 ;  /* 0xbfb8aa3b1c104820 */ /* 0x000fe20000410000 */
[----:B------:R2:W-:Y:S03]  /*9bc0*/  @P4 MUFU.EX2 R22, R20 ;  /* 0x0000001400164308 */ /* 0x0005e60000000800 */
[----:B------:R-:W-:Y:S01]  /*9bd0*/  FADD.FTZ R21, -R0, R21 ;  /* 0x0000001500157221 */ /* 0x000fe20000010100 */
[----:B--2---:R-:W-:-:S04]  /*9be0*/  SHF.R.S32.HI R20, RZ, 0x1f, R25 ;  /* 0x0000001fff147819 */ /* 0x004fc80000011419 */
[----:B------:R-:W2:Y:S01]  /*9bf0*/  @P4 MUFU.EX2 R17, R17 ;  /* 0x0000001100114308 */ /* 0x000ea20000000800 */
[----:B------:R-:W-:-:S07]  /*9c00*/  ISETP.GE.OR.EX P1, PT, R20, c[0x0][0x1cc], P0, P1 ;  /* 0x0000730014007a0c */ /* 0x000fce0000726710 */
[----:B------:R3:W4:Y:S01]  /*9c10*/  @P4 MUFU.EX2 R18, R16 ;  /* 0x0000001000124308 */ /* 0x0007220000000800 */
[----:B0-----:R-:W-:Y:S02]  /*9c20*/  @P4 FADD.FTZ R15, R15, 1 ;  /* 0x3f8000000f0f4421 */ /* 0x001fe40000010000 */
[----:B-1----:R-:W-:Y:S02]  /*9c30*/  @P4 FADD.FTZ R3, R3, 1 ;  /* 0x3f80000003034421 */ /* 0x002fe40000010000 */
[----:B---3--:R-:W-:-:S03]  /*9c40*/  FMUL.FTZ R16, R21, R12 ;  /* 0x0000000c15107220 */ /* 0x008fc60000410000 */
[----:B------:R-:W-:Y:S01]  /*9c50*/  @P4 MUFU.RCP R15, R15 ;  /* 0x0000000f000f4308 */ /* 0x000fe20000001000 */
[----:B------:R-:W-:Y:S02]  /*9c60*/  FADD.FTZ R23, -R0, R23 ;  /* 0x0000001700177221 */ /* 0x000fe40000010100 */
[----:B------:R-:W-:Y:S02]  /*9c70*/  FFMA.FTZ R36, R9, R16, R11 ;  /* 0x0000001009247223 */ /* 0x000fe4000001000b */
        /* <DEDUP_REMOVED lines=37> */
[----:B------:R-:W-:Y:S02]  /*9ed0*/  @!P3 F2FP.PACK_AB R13, R26, R13 ;  /* 0x0000000d1a0db23e */ /* 0x000fe400000000ff */
[----:B------:R-:W-:-:S03]  /*9ee0*/  @!P1 LEA.HI.X R23, R20, c[0x0][0x164], R17, 0x1, P6 ;  /* 0x0000590014179a11 */ /* 0x000fc600030f0c11 */
[----:B------:R-:W1:Y:S01]  /*9ef0*/  @P4 MUFU.RCP R15, R15 ;  /* 0x0000000f000f4308 */ /* 0x000e620000001000 */
[----:B------:R-:W-:Y:S01]  /*9f00*/  @!P1 F2FP.PACK_AB R27, R28, R27 ;  /* 0x0000001b1c1b923e */ /* 0x000fe200000000ff */
        /* <DEDUP_REMOVED lines=18> */
[----:B------:R-:W-:Y:S01]  /*a030*/  @!P2 F2FP.PACK_AB R29, R32, R29 ;  /* 0x0000001d201da23e */ /* 0x000fe200000000ff */
[----:B---3--:R-:W-:-:S04]  /*a040*/  @P4 FMUL.FTZ R33, R33, R20 ;  /* 0x0000001421214220 */ /* 0x008fc80000410000 */
[----:B------:R2:W-:Y:S01]  /*a050*/  @!P2 STG.E [R16.64], R29 ;  /* 0x0000001d1000a986 */ /* 0x0005e2000c101906 */
[----:B------:R-:W-:Y:S01]  /*a060*/  ISETP.NE.AND P2, PT, R14, 0x40, PT ;  /* 0x000000400e00780c */ /* 0x000fe20003f45270 */
[----:B----4-:R-:W-:Y:S01]  /*a070*/  @P4 FMUL.FTZ R36, R36, R37 ;  /* 0x0000002524244220 */ /* 0x010fe20000410000 */
[----:B------:R-:W-:Y:S06]  /*a080*/  @P1 BRA `(.L_x_4460) ;  /* 0x000000a000001947 */ /* 0x000fec0003800000 */
[----:B------:R-:W-:Y:S01]  /*a090*/  IMAD R3, R3, c[0x0][0x1c0], RZ ;  /* 0x0000700003037a24 */ /* 0x000fe200078e02ff */
[----:B------:R-:W-:Y:S01]  /*a0a0*/  F2FP.PACK_AB R33, R36, R33 ;  /* 0x000000212421723e */ /* 0x000fe200000000ff */
        /* <DEDUP_REMOVED lines=8> */
.L_x_4460:
[----:B------:R-:W-:Y:S05]  /*a130*/  BSYNC B0 ;  /* 0x0000000000007941 */ /* 0x000fea0003800000 */
.L_x_4459:
        /* <DEDUP_REMOVED lines=9> */
.L_x_4462:
[----:B------:R-:W-:Y:S05]  /*a1d0*/  EXIT ;  /* 0x000000000000794d */ /* 0x000fea0003800000 */
.L_x_4464:
        /* <DEDUP_REMOVED lines=10> */
.L_x_5657:


//--------------------- .text._Z35group_norm_nhwc_fwd_one_pass_kernelI11Fp16IOBf16WLi64ELi98ELi392EEv26Group_norm_nhwc_fwd_params --------------------------
	.section	.text._Z35group_norm_nhwc_fwd_one_pass_kernelI11Fp16IOBf16WLi64ELi98ELi392EEv26Group_norm_nhwc_fwd_params,"ax",@progbits
	.sectioninfo	@"SHI_REGISTERS=48"
	.align	128
        .global         _Z35group_norm_nhwc_fwd_one_pass_kernelI11Fp16IOBf16WLi64ELi98ELi392EEv26Group_norm_nhwc_fwd_params
        .type           _Z35group_norm_nhwc_fwd_one_pass_kernelI11Fp16IOBf16WLi64ELi98ELi392EEv26Group_norm_nhwc_fwd_params,@function
        .size           _Z35group_norm_nhwc_fwd_one_pass_kernelI11Fp16IOBf16WLi64ELi98ELi392EEv26Group_norm_nhwc_fwd_params,(.L_x_5658 - _Z35group_norm_nhwc_fwd_one_pass_kernelI11Fp16IOBf16WLi64ELi98ELi392EEv26Group_norm_nhwc_fwd_params)
        .other          _Z35group_norm_nhwc_fwd_one_pass_kernelI11Fp16IOBf16WLi64ELi98ELi392EEv26Group_norm_nhwc_fwd_params,@"STO_CUDA_ENTRY STV_DEFAULT"
_Z35group_norm_nhwc_fwd_one_pass_kernelI11Fp16IOBf16WLi64ELi98ELi392EEv26Group_norm_nhwc_fwd_params:
.text._Z35group_norm_nhwc_fwd_one_pass_kernelI11Fp16IOBf16WLi64ELi98ELi392EEv26Group_norm_nhwc_fwd_params:
        /* <DEDUP_REMOVED lines=49> */
[----:B0-----:R-:W-:-:S02]  /*0310*/  SHF.R.S32.HI R10, RZ, 0x1f, R29 ;  /* 0x0000001fff0a7819 */ /* 0x001fc4000001141d */
.L_x_4502:
[----:B-1----:R-:W-:-:S04]  /*0320*/  IABS R15, c[0x0][0x1d8] ;  /* 0x00007600000f7a13 */ /* 0x002fc80000000000 */
[----:B0-----:R-:W0:Y:S08]  /*0330*/  I2F.RP R14, R15 ;  /* 0x0000000f000e7306 */ /* 0x001e300000209400 */
        /* <DEDUP_REMOVED lines=17> */
[----:B------:R-:W-:Y:S01]  /*0450*/  ISETP.GE.U32.AND P6, PT, R14, R15, PT ;  /* 0x0000000f0e00720c */ /* 0x000fe20003fc6070 */
[----:B------:R-:W-:Y:S01]  /*0460*/  @P4 IMAD R15, R9, c[0x0][0x1c0], RZ ;  /* 0x00007000090f4a24 */ /* 0x000fe200078e02ff */
[----:B------:R-:W-:Y:S02]  /*0470*/  ISETP.GE.AND P5, PT, R12, RZ, PT ;  /* 0x000000ff0c00720c */ /* 0x000fe40003fa6270 */
[----:B------:R-:W-:Y:S01]  /*0480*/  SHF.R.S32.HI R14, RZ, 0x1f, R36 ;  /* 0x0000001fff0e7819 */ /* 0x000fe20000011424 */
[----:B------:R-:W-:-:S08]  /*0490*/  @P4 IMAD R15, R30, c[0x0][0x1c4], R15 ;  /* 0x000071001e0f4a24 */ /* 0x000fd000078e020f */
[----:B------:R-:W-:Y:S02]  /*04a0*/  @P6 IADD3 R13, R13, 0x1, RZ ;  /* 0x000000010d0d6810 */ /* 0x000fe40007ffe0ff */
[----:B------:R-:W-:Y:S02]  /*04b0*/  ISETP.NE.AND P6, PT, RZ, c[0x0][0x1d8], PT ;  /* 0x00007600ff007a0c */ /* 0x000fe40003fc5270 */
[----:B------:R-:W-:-:S11]  /*04c0*/  @!P5 IADD3 R13, -R13, RZ, RZ ;  /* 0x000000ff0d0dd210 */ /* 0x000fd60007ffe1ff */
        /* <DEDUP_REMOVED lines=8> */
[----:B------:R-:W-:Y:S01]  /*0550*/  LEA.HI.X.SX32 R41, R37, R14, 0x1, P5 ;  /* 0x0000000e25297211 */ /* 0x000fe200028f0eff */
[----:B------:R-:W-:-:S04]  /*0560*/  @P1 IMAD R14, R6, c[0x0][0x1c0], RZ ;  /* 0x00007000060e1a24 */ /* 0x000fc800078e02ff */
[----:B------:R-:W-:-:S04]  /*0570*/  IMAD.WIDE.U32 R40, R13, c[0x0][0x1d0], R40 ;  /* 0x000074000d287a25 */ /* 0x000fc800078e0028 */
[----:B------:R-:W-:Y:S01]  /*0580*/  @P2 IMAD R13, R7, c[0x0][0x1c0], RZ ;  /* 0x00007000070d2a24 */ /* 0x000fe200078e02ff */
[----:B------:R-:W-:Y:S01]  /*0590*/  IADD3 R39, R41, R39, RZ ;  /* 0x0000002729277210 */ /* 0x000fe20007ffe0ff */
[----:B------:R-:W-:Y:S01]  /*05a0*/  @P1 IMAD R25, R11, c[0x0][0x1c4], R14 ;  /* 0x000071000b191a24 */ /* 0x000fe200078e020e */
[-C--:B------:R-:W-:Y:S01]  /*05b0*/  @P2 MOV R38, R40.reuse ;  /* 0x0000002800262202 */ /* 0x080fe20000000f00 */
[C---:B------:R-:W-:Y:S01]  /*05c0*/  @P2 IMAD R17, R32.reuse, c[0x0][0x1c4], R13 ;  /* 0x0000710020112a24 */ /* 0x040fe200078e020d */
[-C--:B------:R-:W-:Y:S02]  /*05d0*/  @P4 MOV R20, R40.reuse ;  /* 0x0000002800144202 */ /* 0x080fe40000000f00 */
[-C--:B------:R-:W-:Y:S01]  /*05e0*/  @P4 MOV R21, R39.reuse ;  /* 0x0000002700154202 */ /* 0x080fe20000000f00 */
[----:B------:R-:W-:Y:S01]  /*05f0*/  @P2 IMAD.WIDE.U32 R12, R32, c[0x0][0x1c0], R38 ;  /* 0x00007000200c2a25 */ /* 0x000fe200078e0026 */
[----:B------:R-:W-:Y:S02]  /*0600*/  @P3 MOV R22, R40 ;  /* 0x0000002800163202 */ /* 0x000fe40000000f00 */
[----:B------:R-:W-:Y:S01]  /*0610*/  @P3 MOV R23, R39 ;  /* 0x0000002700173202 */ /* 0x000fe20000000f00 */
[----:B------:R-:W-:Y:S01]  /*0620*/  @P4 IMAD.WIDE.U32 R20, R30, c[0x0][0x1c0], R20 ;  /* 0x000070001e144a25 */ /* 0x000fe200078e0014 */
[----:B------:R-:W-:-:S02]  /*0630*/  @P2 IADD3 R13, R13, R17, RZ ;  /* 0x000000110d0d2210 */ /* 0x000fc40007ffe0ff */
[C---:B------:R-:W-:Y:S01]  /*0640*/  @P2 LEA R18, P5, R12.reuse, c[0x0][0x170], 0x1 ;  /* 0x00005c000c122a11 */ /* 0x040fe200078a08ff */
[----:B------:R-:W-:Y:S01]  /*0650*/  @P3 IMAD.WIDE.U32 R22, R31, c[0x0][0x1c0], R22 ;  /* 0x000070001f163a25 */ /* 0x000fe200078e0016 */
[----:B------:R-:W-:Y:S02]  /*0660*/  @P1 MOV R16, R40 ;  /* 0x0000002800101202 */ /* 0x000fe40000000f00 */
[----:B------:R-:W-:Y:S02]  /*0670*/  @P2 LEA.HI.X R19, R12, c[0x0][0x174], R13, 0x1, P5 ;  /* 0x00005d000c132a11 */ /* 0x000fe400028f0c0d */
[----:B------:R-:W-:Y:S02]  /*0680*/  @P1 MOV R17, R39 ;  /* 0x0000002700111202 */ /* 0x000fe40000000f00 */
[----:B------:R-:W-:Y:S02]  /*0690*/  @P4 IADD3 R13, R21, R15, RZ ;  /* 0x0000000f150d4210 */ /* 0x000fe40007ffe0ff */
[----:B------:R-:W-:Y:S01]  /*06a0*/  @P4 LEA R12, P6, R20, c[0x0][0x170], 0x1 ;  /* 0x00005c00140c4a11 */ /* 0x000fe200078c08ff */
[----:B------:R-:W-:Y:S01]  /*06b0*/  @P1 IMAD.WIDE.U32 R16, R11, c[0x0][0x1c0], R16 ;  /* 0x000070000b101a25 */ /* 0x000fe200078e0010 */
[----:B------:R-:W-:-:S02]  /*06c0*/  @P3 IADD3 R27, R23, R27, RZ ;  /* 0x0000001b171b3210 */ /* 0x000fc40007ffe0ff */
[----:B------:R-:W-:Y:S02]  /*06d0*/  @P3 LEA R14, P5, R22, c[0x0][0x170], 0x1 ;  /* 0x00005c00160e3a11 */ /* 0x000fe400078a08ff */
[----:B------:R-:W-:Y:S02]  /*06e0*/  @P4 LEA.HI.X R13, R20, c[0x0][0x174], R13, 0x1, P6 ;  /* 0x00005d00140d4a11 */ /* 0x000fe400030f0c0d */
[----:B------:R-:W-:Y:S01]  /*06f0*/  CS2R R20, SRZ ;  /* 0x0000000000147805 */ /* 0x000fe2000001ff00 */
[----:B------:R-:W-:Y:S02]  /*0700*/  @P3 LEA.HI.X R15, R22, c[0x0][0x174], R27, 0x1, P5 ;  /* 0x00005d00160f3a11 */ /* 0x000fe400028f0c1b */
[----:B------:R-:W-:Y:S02]  /*0710*/  MOV R11, RZ ;  /* 0x000000ff000b7202 */ /* 0x000fe40000000f00 */
[----:B------:R-:W-:Y:S01]  /*0720*/  @P1 IADD3 R25, R17, R25, RZ ;  /* 0x0000001911191210 */ /* 0x000fe20007ffe0ff */
[----:B------:R0:W2:Y:S01]  /*0730*/  @P3 LDG.E R20, [R14.64] ;  /* 0x000000060e143981 */ /* 0x0000a2000c1e1900 */
[----:B------:R-:W-:-:S02]  /*0740*/  @P1 LEA R24, P5, R16, c[0x0][0x170], 0x1 ;  /* 0x00005c0010181a11 */ /* 0x000fc400078a08ff */
[----:B------:R-:W-:Y:S01]  /*0750*/  MOV R22, RZ ;  /* 0x000000ff00167202 */ /* 0x000fe20000000f00 */
[----:B------:R1:W3:Y:S01]  /*0760*/  @P4 LDG.E R21, [R12.64] ;  /* 0x000000060c154981 */ /* 0x0002e2000c1e1900 */
[----:B------:R-:W-:-:S03]  /*0770*/  @P1 LEA.HI.X R25, R16, c[0x0][0x174], R25, 0x1, P5 ;  /* 0x00005d0010191a11 */ /* 0x000fc600028f0c19 */
[----:B------:R3:W4:Y:S04]  /*0780*/  @P2 LDG.E R11, [R18.64] ;  /* 0x00000006120b2981 */ /* 0x000728000c1e1900 */
[----:B------:R5:W4:Y:S04]  /*0790*/  @P1 LDG.E R22, [R24.64] ;  /* 0x0000000618161981 */ /* 0x000b28000c1e1900 */
        /* <DEDUP_REMOVED lines=8> */
[----:B------:R-:W-:Y:S02]  /*0820*/  ISETP.LT.U32.AND P5, PT, R16, 0x188, !P5 ;  /* 0x000001881000780c */ /* 0x000fe40006fa1070 */
[----:B-----5:R-:W-:-:S11]  /*0830*/  IADD3 R25, R23, 0x28, RZ ;  /* 0x0000002817197810 */ /* 0x020fd60007ffe0ff */
[----:B-1----:R-:W-:Y:S01]  /*0840*/  @P5 MOV R12, R40 ;  /* 0x00000028000c5202 */ /* 0x002fe20000000f00 */
[----:B------:R-:W-:Y:S01]  /*0850*/  @P5 IMAD R14, R14, c[0x0][0x1c0], RZ ;  /* 0x000070000e0e5a24 */ /* 0x000fe200078e02ff */
[----:B------:R-:W-:-:S03]  /*0860*/  @P5 MOV R13, R39 ;  /* 0x00000027000d5202 */ /* 0x000fc60000000f00 */
[C---:B------:R-:W-:Y:S02]  /*0870*/  @P5 IMAD R15, R17.reuse, c[0x0][0x1c4], R14 ;  /* 0x00007100110f5a24 */ /* 0x040fe400078e020e */
[----:B------:R-:W-:-:S05]  /*0880*/  @P5 IMAD.WIDE.U32 R12, R17, c[0x0][0x1c0], R12 ;  /* 0x00007000110c5a25 */ /* 0x000fca00078e000c */
[----:B------:R-:W-:Y:S02]  /*0890*/  @P5 IADD3 R13, R13, R15, RZ ;  /* 0x0000000f0d0d5210 */ /* 0x000fe40007ffe0ff */
[C---:B------:R-:W-:Y:S02]  /*08a0*/  @P5 LEA R14, P6, R12.reuse, c[0x0][0x170], 0x1 ;  /* 0x00005c000c0e5a11 */ /* 0x040fe400078c08ff */
[----:B------:R-:W-:Y:S02]  /*08b0*/  MOV R24, RZ ;  /* 0x000000ff00187202 */ /* 0x000fe40000000f00 */
[----:B------:R-:W-:Y:S02]  /*08c0*/  @P5 LEA.HI.X R15, R12, c[0x0][0x174], R13, 0x1, P6 ;  /* 0x00005d000c0f5a11 */ /* 0x000fe400030f0c0d */
[----:B------:R-:W-:Y:S02]  /*08d0*/  ISETP.GE.U32.AND P6, PT, R25, c[0x0][0x1c8], PT ;  /* 0x0000720019007a0c */ /* 0x000fe40003fc6070 */
[----:B------:R-:W-:Y:S01]  /*08e0*/  SHF.R.S32.HI R12, RZ, 0x1f, R25 ;  /* 0x0000001fff0c7819 */ /* 0x000fe20000011419 */
[----:B------:R0:W5:Y:S03]  /*08f0*/  @P5 LDG.E R24, [R14.64] ;  /* 0x000000060e185981 */ /* 0x000166000c1e1900 */
[----:B------:R-:W-:-:S04]  /*0900*/  ISETP.GE.AND.EX P6, PT, R12, c[0x0][0x1cc], PT, P6 ;  /* 0x000073000c007a0c */ /* 0x000fc80003fc6360 */
[----:B------:R-:W-:-:S13]  /*0910*/  ISETP.LT.U32.AND P5, PT, R16, 0x188, !P6 ;  /* 0x000001881000780c */ /* 0x000fda00077a1070 */
[----:B------:R-:W-:Y:S01]  /*0920*/  @P5 MOV R27, R39 ;  /* 0x00000027001b5202 */ /* 0x000fe20000000f00 */
[--C-:B--2---:R-:W-:Y:S02]  /*0930*/  HADD2.F32 R42, -RZ, R20.reuse.H1_H1 ;  /* 0x30000014ff2a7230 */ /* 0x104fe40000004100 */
[----:B------:R-:W-:Y:S02]  /*0940*/  HADD2.F32 R17, -RZ, R20.H0_H0 ;  /* 0x20000014ff117230 */ /* 0x000fe40000004100 */
[--C-:B---3--:R-:W-:Y:S01]  /*0950*/  HADD2.F32 R18, -RZ, R21.reuse.H1_H1 ;  /* 0x30000015ff127230 */ /* 0x108fe20000004100 */
[----:B------:R-:W-:Y:S01]  /*0960*/  FMUL.FTZ R19, R42, R42 ;  /* 0x0000002a2a137220 */ /* 0x000fe20000410000 */
[----:B0-----:R-:W-:Y:S02]  /*0970*/  HADD2.F32 R15, -RZ, R21.H0_H0 ;  /* 0x20000015ff0f7230 */ /* 0x001fe40000004100 */
[--C-:B----4-:R-:W-:Y:S01]  /*0980*/  HADD2.F32 R44, -RZ, R11.reuse.H1_H1 ;  /* 0x3000000bff2c7230 */ /* 0x110fe20000004100 */
[----:B------:R-:W-:Y:S01]  /*0990*/  FMUL.FTZ R14, R18, R18 ;  /* 0x00000012120e7220 */ /* 0x000fe20000410000 */
[----:B------:R-:W-:Y:S01]  /*09a0*/  HADD2.F32 R13, -RZ, R11.H0_H0 ;  /* 0x2000000bff0d7230 */ /* 0x000fe20000004100 */
[----:B------:R-:W-:Y:S01]  /*09b0*/  FADD.FTZ R42, R17, R42 ;  /* 0x0000002a112a7221 */ /* 0x000fe20000010000 */
[----:B------:R-:W-:Y:S01]  /*09c0*/  HADD2.F32 R43, -RZ, R22.H1_H1 ;  /* 0x30000016ff2b7230 */ /* 0x000fe20000004100 */
[----:B------:R-:W-:-:S02]  /*09d0*/  FMUL.FTZ R26, R44, R44 ;  /* 0x0000002c2c1a7220 */ /* 0x000fc40000410000 */
[----:B------:R-:W-:Y:S02]  /*09e0*/  FFMA.FTZ R17, R17, R17, R19 ;  /* 0x0000001111117223 */ /* 0x000fe40000010013 */
[----:B------:R-:W-:Y:S01]  /*09f0*/  FFMA.FTZ R19, R15, R15, R14 ;  /* 0x0000000f0f137223 */ /* 0x000fe2000001000e */
[----:B------:R-:W-:Y:S01]  /*0a00*/  HADD2.F32 R14, -RZ, R22.H0_H0 ;  /* 0x20000016ff0e7230 */ /* 0x000fe20000004100 */
[----:B------:R-:W-:Y:S02]  /*0a10*/  FADD.FTZ R44, R13, R44 ;  /* 0x0000002c0d2c7221 */ /* 0x000fe40000010000 */
[----:B------:R-:W-:Y:S02]  /*0a20*/  FADD.FTZ R18, R15, R18 ;  /* 0x000000120f127221 */ /* 0x000fe40000010000 */
[----:B------:R-:W-:Y:S02]  /*0a30*/  FFMA.FTZ R13, R13, R13, R26 ;  /* 0x0000000d0d0d7223 */ /* 0x000fe4000001001a */
[----:B------:R-:W-:-:S02]  /*0a40*/  FMUL.FTZ R15, R43, R43 ;  /* 0x0000002b2b0f7220 */ /* 0x000fc40000410000 */
[----:B------:R-:W-:Y:S02]  /*0a50*/  @P5 IMAD R26, R12, c[0x0][0x1c0], RZ ;  /* 0x000070000c1a5a24 */ /* 0x000fe400078e02ff */
[C---:B------:R-:W-:Y:S02]  /*0a60*/  FFMA.FTZ R12, R14.reuse, R14, R15 ;  /* 0x0000000e0e0c7223 */ /* 0x040fe4000001000f */
[----:B------:R-:W-:Y:S01]  /*0a70*/  @P5 IMAD R15, R25, c[0x0][0x1c4], R26 ;  /* 0x00007100190f5a24 */ /* 0x000fe200078e021a */
[----:B------:R-:W-:Y:S01]  /*0a80*/  @P5 MOV R26, R40 ;  /* 0x00000028001a5202 */ /* 0x000fe20000000f00 */
[----:B------:R-:W-:-:S04]  /*0a90*/  FADD.FTZ R43, R14, R43 ;  /* 0x0000002b0e2b7221 */ /* 0x000fc80000010000 */
[----:B------:R-:W-:Y:S01]  /*0aa0*/  @P5 IMAD.WIDE.U32 R26, R25, c[0x0][0x1c0], R26 ;  /* 0x00007000191a5a25 */ /* 0x000fe200078e001a */
[----:B------:R-:W-:-:S04]  /*0ab0*/  MOV R25, RZ ;  /* 0x000000ff00197202 */ /* 0x000fc80000000f00 */
[----:B------:R-:W-:Y:S02]  /*0ac0*/  @P5 IADD3 R15, R27, R15, RZ ;  /* 0x0000000f1b0f5210 */ /* 0x000fe40007ffe0ff */
[C---:B------:R-:W-:Y:S02]  /*0ad0*/  @P5 LEA R14, P6, R26.reuse, c[0x0][0x170], 0x1 ;  /* 0x00005c001a0e5a11 */ /* 0x040fe400078c08ff */
[----:B------:R-:W-:Y:S02]  /*0ae0*/  IADD3 R27, R23, 0x30, RZ ;  /* 0x00000030171b7810 */ /* 0x000fe40007ffe0ff */
[----:B------:R-:W-:Y:S02]  /*0af0*/  @P5 LEA.HI.X R15, R26, c[0x0][0x174], R15, 0x1, P6 ;  /* 0x00005d001a0f5a11 */ /* 0x000fe400030f0c0f */
[----:B------:R-:W-:-:S03]  /*0b00*/  SHF.R.S32.HI R26, RZ, 0x1f, R27 ;  /* 0x0000001fff1a7819 */ /* 0x000fc6000001141b */
[----:B------:R0:W2:Y:S01]  /*0b10*/  @P5 LDG.E R25, [R14.64] ;  /* 0x000000060e195981 */ /* 0x0000a2000c1e1900 */
[----:B------:R-:W-:-:S04]  /*0b20*/  ISETP.GE.U32.AND P5, PT, R27, c[0x0][0x1c8], PT ;  /* 0x000072001b007a0c */ /* 0x000fc80003fa6070 */
[----:B------:R-:W-:-:S04]  /*0b30*/  ISETP.GE.AND.EX P5, PT, R26, c[0x0][0x1cc], PT, P5 ;  /* 0x000073001a007a0c */ /* 0x000fc80003fa6350 */
[----:B------:R-:W-:Y:S01]  /*0b40*/  ISETP.LT.U32.AND P5, PT, R16, 0x188, !P5 ;  /* 0x000001881000780c */ /* 0x000fe20006fa1070 */
[----:B------:R-:W-:-:S12]  /*0b50*/  FADD.FTZ R43, RZ, R43 ;  /* 0x0000002bff2b7221 */ /* 0x000fd80000010000 */
[----:B0-----:R-:W-:Y:S01]  /*0b60*/  @P5 MOV R14, R40 ;  /* 0x00000028000e5202 */ /* 0x001fe20000000f00 */
[----:B------:R-:W-:Y:S01]  /*0b70*/  @P5 IMAD R26, R26, c[0x0][0x1c0], RZ ;  /* 0x000070001a1a5a24 */ /* 0x000fe200078e02ff */
[----:B------:R-:W-:-:S03]  /*0b80*/  @P5 MOV R15, R39 ;  /* 0x00000027000f5202 */ /* 0x000fc60000000f00 */
[C---:B------:R-:W-:Y:S02]  /*0b90*/  @P5 IMAD R45, R27.reuse, c[0x0][0x1c4], R26 ;  /* 0x000071001b2d5a24 */ /* 0x040fe400078e021a */
[----:B------:R-:W-:-:S04]  /*0ba0*/  @P5 IMAD.WIDE.U32 R14, R27, c[0x0][0x1c0], R14 ;  /* 0x000070001b0e5a25 */ /* 0x000fc800078e000e */
[----:B------:R-:W-:Y:S01]  /*0bb0*/  FADD.FTZ R43, R43, R44 ;  /* 0x0000002c2b2b7221 */ /* 0x000fe20000010000 */
[----:B------:R-:W-:Y:S02]  /*0bc0*/  @P5 IADD3 R15, R15, R45, RZ ;  /* 0x0000002d0f0f5210 */ /* 0x000fe40007ffe0ff */
[----:B------:R-:W-:-:S04]  /*0bd0*/  @P5 LEA R44, P6, R14, c[0x0][0x170], 0x1 ;  /* 0x00005c000e2c5a11 */ /* 0x000fc800078c08ff */
[----:B------:R-:W-:Y:S02]  /*0be0*/  @P5 LEA.HI.X R45, R14, c[0x0][0x174], R15, 0x1, P6 ;  /* 0x00005d000e2d5a11 */ /* 0x000fe400030f0c0f */
[----:B------:R-:W-:-:S04]  /*0bf0*/  ISETP.GE.U32.AND P6, PT, R29, c[0x0][0x1c8], PT ;  /* 0x000072001d007a0c */ /* 0x000fc80003fc6070 */
[----:B------:R-:W-:-:S04]  /*0c00*/  ISETP.GE.AND.EX P6, PT, R10, c[0x0][0x1cc], PT, P6 ;  /* 0x000073000a007a0c */ /* 0x000fc80003fc6360 */
[----:B------:R-:W-:Y:S02]  /*0c10*/  ISETP.LT.U32.AND P6, PT, R16, 0x188, !P6 ;  /* 0x000001881000780c */ /* 0x000fe400077c1070 */
        /* <DEDUP_REMOVED lines=8> */
[----:B------:R-:W-:-:S05]  /*0ca0*/  @P6 IMAD.WIDE.U32 R14, R29, c[0x0][0x1c0], R14 ;  /* 0x000070001d0e6a25 */ /* 0x000fca00078e000e */
[----:B------:R-:W-:Y:S02]  /*0cb0*/  @P6 IADD3 R27, R15, R27, RZ ;  /* 0x0000001b0f1b6210 */ /* 0x000fe40007ffe0ff */
[----:B------:R-:W-:-:S04]  /*0cc0*/  @P6 LEA R12, P5, R14, c[0x0][0x170], 0x1 ;  /* 0x00005c000e0c6a11 */ /* 0x000fc800078a08ff */
[----:B------:R-:W-:Y:S02]  /*0cd0*/  @P6 LEA.HI.X R13, R14, c[0x0][0x174], R27, 0x1, P5 ;  /* 0x00005d000e0d6a11 */ /* 0x000fe400028f0c1b */
[----:B------:R-:W-:-:S06]  /*0ce0*/  MOV R27, RZ ;  /* 0x000000ff001b7202 */ /* 0x000fcc0000000f00 */
[----:B------:R0:W4:Y:S01]  /*0cf0*/  @P6 LDG.E R27, [R12.64] ;  /* 0x000000060c1b6981 */ /* 0x000122000c1e1900 */
[----:B------:R-:W-:Y:S01]  /*0d00*/  FADD.FTZ R43, R43, R42 ;  /* 0x0000002a2b2b7221 */ /* 0x000fe20000010000 */
[--C-:B-----5:R-:W-:Y:S01]  /*0d10*/  HADD2.F32 R42, -RZ, R24.reuse.H1_H1 ;  /* 0x30000018ff2a7230 */ /* 0x120fe20000004100 */
        /* <DEDUP_REMOVED lines=26> */
[--C-:B----4-:R-:W-:Y:S02]  /*0ec0*/  HADD2.F32 R12, -RZ, R27.reuse.H1_H1 ;  /* 0x3000001bff0c7230 */ /* 0x110fe40000004100 */
        /* <DEDUP_REMOVED lines=71> */
.L_x_4466:
[----:B------:R-:W-:Y:S05]  /*1340*/  BSYNC B0 ;  /* 0x0000000000007941 */ /* 0x000fea0003800000 */
.L_x_4465:
        /* <DEDUP_REMOVED lines=24> */
.L_x_4469:
[----:B------:R-:W2:Y:S01]  /*14d0*/  LDG.E.STRONG.GPU R14, [R12.64] ;  /* 0x000000060c0e7981 */ /* 0x000ea2000c1ef900 */
[----:B------:R-:W-:Y:S01]  /*14e0*/  YIELD ;  /* 0x0000000000007946 */ /* 0x000fe20003800000 */
[----:B--2---:R-:W-:Y:S01]  /*14f0*/  ISETP.NE.AND P6, PT, R14, R15, PT ;  /* 0x0000000f0e00720c */ /* 0x004fe20003fc5270 */
[----:B------:R-:W-:-:S12]  /*1500*/  CCTL.IVALL ;  /* 0x00000000ff00798f */ /* 0x000fd80002000000 */
[----:B------:R-:W-:Y:S05]  /*1510*/  @P6 BRA `(.L_x_4469) ;  /* 0xffffffb000006947 */ /* 0x000fea000383ffff */
.L_x_4468:
        /* <DEDUP_REMOVED lines=20> */
.L_x_4473:
        /* <DEDUP_REMOVED lines=115> */
.L_x_4472:
        /* <DEDUP_REMOVED lines=62> */
.L_x_4474:
[----:B------:R-:W-:-:S04]  /*2170*/  ISETP.NE.AND P6, PT, R18, RZ, PT ;  /* 0x000000ff1200720c */ /* 0x000fc80003fc5270 */
[----:B------:R-:W-:-:S13]  /*2180*/  ISETP.NE.OR P6, PT, R14, RZ, P6 ;  /* 0x000000ff0e00720c */ /* 0x000fda00037c5670 */
[----:B------:R-:W-:Y:S05]  /*2190*/  @!P6 BRA `(.L_x_4470) ;  /* 0x000001f00000e947 */ /* 0x000fea0003800000 */
.L_x_4471:
        /* <DEDUP_REMOVED lines=31> */
.L_x_4470:
        /* <DEDUP_REMOVED lines=14> */
.L_x_4476:
[----:B------:R-:W-:Y:S05]  /*2470*/  BSYNC B0 ;  /* 0x0000000000007941 */ /* 0x000fea0003800000 */
.L_x_4475:
        /* <DEDUP_REMOVED lines=17> */
.L_x_4467:
[----:B------:R-:W-:Y:S01]  /*2590*/  @P0 MOV R19, 0x8 ;  /* 0x0000000800130802 */ /* 0x000fe20000000f00 */
[----:B------:R-:W-:Y:S01]  /*25a0*/  @P0 FMUL.FTZ R13, R17, c[0x0][0x1f4] ;  /* 0x00007d00110d0a20 */ /* 0x000fe20000410000 */
[----:B------:R1:W-:Y:S01]  /*25b0*/  @!P5 STS.64 [0x80], R16 ;  /* 0x00008010ff00d388 */ /* 0x0003e20000000a00 */
[----:B------:R-:W-:Y:S01]  /*25c0*/  @P0 FMUL.FTZ R12, R16, c[0x0][0x1f4] ;  /* 0x00007d00100c0a20 */ /* 0x000fe20000410000 */
[----:B------:R-:W-:Y:S01]  /*25d0*/  HFMA2.MMA R14, -RZ, RZ, 0, 1.1920928955078125e-07 ;  /* 0x00000002ff0e7435 */ /* 0x000fe200000001ff */
[----:B------:R-:W-:Y:S01]  /*25e0*/  @P0 IMAD.WIDE R18, R0, R19, c[0x0][0x168] ;  /* 0x00005a0000120625 */ /* 0x000fe200078e0213 */
[----:B------:R-:W-:-:S04]  /*25f0*/  IADD3 R37, R36, R37, RZ ;  /* 0x0000002524257210 */ /* 0x000fc80007ffe0ff */
[----:B------:R2:W-:Y:S04]  /*2600*/  @P0 STG.E.64 [R18.64], R12 ;  /* 0x0000000c12000986 */ /* 0x0005e8000c101b06 */
[CC--:B01----:R-:W-:Y:S01]  /*2610*/  IMAD.WIDE R16, R37.reuse, R14.reuse, c[0x0][0x178] ;  /* 0x00005e0025107625 */ /* 0x0c3fe200078e020e */
[----:B------:R-:W-:Y:S03]  /*2620*/  BAR.SYNC.DEFER_BLOCKING 0x0 ;  /* 0x0000000000007b1d */ /* 0x000fe60000010000 */
[----:B--2---:R-:W-:-:S03]  /*2630*/  IMAD.WIDE R18, R37, R14, c[0x0][0x180] ;  /* 0x0000600025127625 */ /* 0x004fc600078e020e */
[----:B------:R0:W2:Y:S04]  /*2640*/  LDG.E.U16 R44, [R16.64] ;  /* 0x00000006102c7981 */ /* 0x0000a8000c1e1500 */
[----:B------:R0:W3:Y:S04]  /*2650*/  LDG.E.U16 R42, [R16.64+0x2] ;  /* 0x00000206102a7981 */ /* 0x0000e8000c1e1500 */
[----:B------:R2:W4:Y:S04]  /*2660*/  LDG.E.U16 R37, [R18.64] ;  /* 0x0000000612257981 */ /* 0x000528000c1e1500 */
[----:B------:R2:W5:Y:S01]  /*2670*/  LDG.E.U16 R43, [R18.64+0x2] ;  /* 0x00000206122b7981 */ /* 0x000562000c1e1500 */
[--C-:B------:R-:W-:Y:S01]  /*2680*/  HADD2.F32 R12, -RZ, R22.reuse.H1_H1 ;  /* 0x30000016ff0c7230 */ /* 0x100fe20000004100 */
[----:B------:R-:W-:Y:S01]  /*2690*/  ISETP.NE.AND P6, PT, RZ, UR5, PT ;  /* 0x00000005ff007c0c */ /* 0x000fe2000bfc5270 */
[----:B------:R-:W-:Y:S01]  /*26a0*/  HADD2.F32 R13, -RZ, R22.H0_H0 ;  /* 0x20000016ff0d7230 */ /* 0x000fe20000004100 */
[----:B------:R-:W1:Y:S01]  /*26b0*/  LDS.64 R14, [0x80] ;  /* 0x00008000ff0e7984 */ /* 0x000e620000000a00 */
[----:B0-----:R-:W-:-:S02]  /*26c0*/  HADD2.F32 R17, -RZ, R11.H0_H0 ;  /* 0x2000000bff117230 */ /* 0x001fc40000004100 */
[----:B------:R-:W-:Y:S01]  /*26d0*/  HADD2.F32 R11, -RZ, R11.H1_H1 ;  /* 0x3000000bff0b7230 */ /* 0x000fe20000004100 */
[----:B------:R-:W0:Y:S01]  /*26e0*/  S2R R16, SR_TID.X ;  /* 0x0000000000107919 */ /* 0x000e220000002100 */
[----:B-1----:R-:W-:-:S04]  /*26f0*/  FMUL.FTZ R14, R14, c[0x0][0x1f4] ;  /* 0x00007d000e0e7a20 */ /* 0x002fc80000410000 */
[----:B------:R-:W-:Y:S02]  /*2700*/  FMUL.FTZ R45, R14, R14 ;  /* 0x0000000e0e2d7220 */ /* 0x000fe40000410000 */
[--C-:B------:R-:W-:Y:S02]  /*2710*/  FADD.FTZ R22, R12, -R14.reuse ;  /* 0x8000000e0c167221 */ /* 0x100fe40000010000 */
[----:B------:R-:W-:Y:S01]  /*2720*/  FFMA.FTZ R45, R15, c[0x0][0x1f4], -R45 ;  /* 0x00007d000f2d7a23 */ /* 0x000fe2000001082d */
[----:B------:R-:W-:Y:S01]  /*2730*/  MOV R15, 0x3f800000 ;  /* 0x3f800000000f7802 */ /* 0x000fe20000000f00 */
[----:B------:R-:W-:-:S03]  /*2740*/  FADD.FTZ R12, R13, -R14 ;  /* 0x8000000e0d0c7221 */ /* 0x000fc60000010000 */
[----:B------:R-:W-:-:S13]  /*2750*/  FSETP.GTU.FTZ.AND P5, PT, R45, RZ, PT ;  /* 0x000000ff2d00720b */ /* 0x000fda0003fbc000 */
[----:B------:R-:W-:-:S04]  /*2760*/  @P5 FADD.FTZ R45, R45, c[0x0][0x188] ;  /* 0x000062002d2d5621 */ /* 0x000fc80000010000 */
[----:B------:R-:W1:Y:S02]  /*2770*/  @P5 MUFU.RSQ R15, R45 ;  /* 0x0000002d000f5308 */ /* 0x000e640000001400 */
[-C--:B-1----:R-:W-:Y:S02]  /*2780*/  FMUL.FTZ R13, R22, R15.reuse ;  /* 0x0000000f160d7220 */ /* 0x082fe40000410000 */
[----:B------:R-:W-:Y:S01]  /*2790*/  FMUL.FTZ R12, R12, R15 ;  /* 0x0000000f0c0c7220 */ /* 0x000fe20000410000 */
[----:B--2---:R-:W-:Y:S02]  /*27a0*/  PRMT R18, RZ, 0x5410, R44 ;  /* 0x00005410ff127816 */ /* 0x004fe4000000002c */
[----:B---3--:R-:W-:Y:S02]  /*27b0*/  PRMT R19, RZ, 0x5410, R42 ;  /* 0x00005410ff137816 */ /* 0x008fe4000000002a */
[----:B----4-:R-:W-:Y:S02]  /*27c0*/  PRMT R37, RZ, 0x5410, R37 ;  /* 0x00005410ff257816 */ /* 0x010fe40000000025 */
[----:B-----5:R-:W-:-:S03]  /*27d0*/  PRMT R22, RZ, 0x5410, R43 ;  /* 0x00005410ff167816 */ /* 0x020fc6000000002b */
        /* <DEDUP_REMOVED lines=13> */
.L_x_4477:
[----:B0-----:R-:W-:Y:S01]  /*28b0*/  BSSY B0, `(.L_x_4478) ;  /* 0x000000c000007945 */ /* 0x001fe20003800000 */
        /* <DEDUP_REMOVED lines=11> */
.L_x_4479:
[----:B------:R-:W-:Y:S05]  /*2970*/  BSYNC B0 ;  /* 0x0000000000007941 */ /* 0x000fea0003800000 */
.L_x_4478:
[----:B------:R-:W-:-:S04]  /*2980*/  IMAD.WIDE.U32 R12, R16, 0x5397829d, RZ ;  /* 0x5397829d100c7825 */ /* 0x000fc800078e00ff */
[--C-:B------:R-:W-:Y:S01]  /*2990*/  FADD.FTZ R12, R17, -R14.reuse ;  /* 0x8000000e110c7221 */ /* 0x100fe20000010000 */
[----:B------:R-:W-:Y:S01]  /*29a0*/  HADD2.F32 R17, -RZ, R20.H0_H0 ;  /* 0x20000014ff117230 */ /* 0x000fe20000004100 */
[----:B------:R-:W-:Y:S01]  /*29b0*/  FADD.FTZ R42, R11, -R14 ;  /* 0x8000000e0b2a7221 */ /* 0x000fe20000010000 */
[----:B------:R-:W-:Y:S01]  /*29c0*/  SHF.R.U32.HI R11, RZ, 0x4, R13 ;  /* 0x00000004ff0b7819 */ /* 0x000fe2000001160d */
        /* <DEDUP_REMOVED lines=15> */
.L_x_4480:
        /* <DEDUP_REMOVED lines=12> */
.L_x_4482:
[----:B------:R-:W-:Y:S05]  /*2b80*/  BSYNC B0 ;  /* 0x0000000000007941 */ /* 0x000fea0003800000 */
.L_x_4481:
        /* <DEDUP_REMOVED lines=25> */
.L_x_4483:
        /* <DEDUP_REMOVED lines=12> */
.L_x_4485:
[----:B------:R-:W-:Y:S05]  /*2de0*/  BSYNC B0 ;  /* 0x0000000000007941 */ /* 0x000fea0003800000 */
.L_x_4484:
        /* <DEDUP_REMOVED lines=14> */
.L_x_4486:
        /* <DEDUP_REMOVED lines=12> */
.L_x_4488:
[----:B------:R-:W-:Y:S05]  /*2f90*/  BSYNC B0 ;  /* 0x0000000000007941 */ /* 0x000fea0003800000 */
.L_x_4487:
        /* <DEDUP_REMOVED lines=24> */
.L_x_4489:
        /* <DEDUP_REMOVED lines=12> */
.L_x_4491:
[----:B------:R-:W-:Y:S05]  /*31e0*/  BSYNC B0 ;  /* 0x0000000000007941 */ /* 0x000fea0003800000 */
.L_x_4490:
[--C-:B------:R-:W-:Y:S01]  /*31f0*/  HADD2.F32 R13, -RZ, R25.reuse.H0_H0 ;  /* 0x20000019ff0d7230 */ /* 0x100fe20000004100 */
[----:B------:R-:W-:Y:S01]  /*3200*/  ISETP.GE.U32.AND P5, PT, R23, c[0x0][0x1c8], PT ;  /* 0x0000720017007a0c */ /* 0x000fe20003fa6070 */
[----:B------:R-:W-:Y:S01]  /*3210*/  HADD2.F32 R25, -RZ, R25.H1_H1 ;  /* 0x30000019ff197230 */ /* 0x000fe20000004100 */
[----:B------:R-:W-:Y:S02]  /*3220*/  SHF.R.S32.HI R12, RZ, 0x1f, R23 ;  /* 0x0000001fff0c7819 */ /* 0x000fe40000011417 */
[--C-:B0-----:R-:W-:Y:S01]  /*3230*/  FADD.FTZ R20, R13, -R14.reuse ;  /* 0x8000000e0d147221 */ /* 0x101fe20000010000 */
        /* <DEDUP_REMOVED lines=19> */
.L_x_4492:
        /* <DEDUP_REMOVED lines=12> */
.L_x_4494:
[----:B------:R-:W-:Y:S05]  /*3430*/  BSYNC B0 ;  /* 0x0000000000007941 */ /* 0x000fea0003800000 */
.L_x_4493:
        /* <DEDUP_REMOVED lines=23> */
.L_x_4495:
        /* <DEDUP_REMOVED lines=12> */
.L_x_4497:
[----:B------:R-:W-:Y:S05]  /*3670*/  BSYNC B0 ;  /* 0x0000000000007941 */ /* 0x000fea0003800000 */
.L_x_4496:
[--C-:B------:R-:W-:Y:S01]  /*3680*/  HADD2.F32 R13, -RZ, R27.reuse.H0_H0 ;  /* 0x2000001bff0d7230 */ /* 0x100fe20000004100 */
[----:B------:R-:W-:Y:S01]  /*3690*/  ISETP.GE.U32.AND P5, PT, R29, c[0x0][0x1c8], PT ;  /* 0x000072001d007a0c */ /* 0x000fe20003fa6070 */
[----:B------:R-:W-:-:S03]  /*36a0*/  HADD2.F32 R27, -RZ, R27.H1_H1 ;  /* 0x3000001bff1b7230 */ /* 0x000fc60000004100 */
        /* <DEDUP_REMOVED lines=19> */
.L_x_4498:
        /* <DEDUP_REMOVED lines=12> */
.L_x_4500:
[----:B------:R-:W-:Y:S05]  /*38a0*/  BSYNC B0 ;  /* 0x0000000000007941 */ /* 0x000fea0003800000 */
.L_x_4499:
[----:B------:R-:W-:Y:S02]  /*38b0*/  IADD3 R0, R0, c[0x0][0x10], RZ ;  /* 0x0000040000007a10 */ /* 0x000fe40007ffe0ff */
[----:B------:R-:W-:Y:S02]  /*38c0*/  IADD3 R2, R2, 0x1, RZ ;  /* 0x0000000102027810 */ /* 0x000fe40007ffe0ff */
[----:B------:R-:W-:-:S13]  /*38d0*/  ISETP.GE.AND P5, PT, R0, UR4, PT ;  /* 0x0000000400007c0c */ /* 0x000fda000bfa6270 */
[----:B------:R-:W-:Y:S01]  /*38e0*/  @P5 CALL.REL.NOINC `(.L_x_4501) ;  /* 0x0000001000005944 */ /* 0x000fe20003c00000 */
[----:B------:R-:W-:Y:S05]  /*38f0*/  BRA `(.L_x_4502) ;  /* 0xffffca2000007947 */ /* 0x000fea000383ffff */
.L_x_4501:
[----:B------:R-:W-:Y:S05]  /*3900*/  EXIT ;  /* 0x000000000000794d */ /* 0x000fea0003800000 */
.L_x_4503:
        /* <DEDUP_REMOVED lines=15> */
.L_x_5658:


//--------------------- .text._Z35group_norm_nhwc_fwd_one_pass_kernelI11Fp16IOBf16WLi128ELi98ELi392EEv26Group_norm_nhwc_fwd_params --------------------------
	.section	.text._Z35group_norm_nhwc_fwd_one_pass_kernelI11Fp16IOBf16WLi128ELi98ELi392EEv26Group_norm_nhwc_fwd_params,"ax",@progbits
	.sectioninfo	@"SHI_REGISTERS=72"
	.align	128
        .global         _Z35group_norm_nhwc_fwd_one_pass_kernelI11Fp16IOBf16WLi128ELi98ELi392EEv26Group_norm_nhwc_fwd_params
        .type           _Z35group_norm_nhwc_fwd_one_pass_kernelI11Fp16IOBf16WLi128ELi98ELi392EEv26Group_norm_nhwc_fwd_params,@function
        .size           _Z35group_norm_nhwc_fwd_one_pass_kernelI11Fp16IOBf16WLi128ELi98ELi392EEv26Group_norm_nhwc_fwd_params,(.L_x_5659 - _Z35group_norm_nhwc_fwd_one_pass_kernelI11Fp16IOBf16WLi128ELi98ELi392EEv26Group_norm_nhwc_fwd_params)
        .other          _Z35group_norm_nhwc_fwd_one_pass_kernelI11Fp16IOBf16WLi128ELi98ELi392EEv26Group_norm_nhwc_fwd_params,@"STO_CUDA_ENTRY STV_DEFAULT"
_Z35group_norm_nhwc_fwd_one_pass_kernelI11Fp16IOBf16WLi128ELi98ELi392EEv26Group_norm_nhwc_fwd_params:
.text._Z35group_norm_nhwc_fwd_one_pass_kernelI11Fp16IOBf16WLi128ELi98ELi392EEv26Group_norm_nhwc_fwd_params:
        /* <DEDUP_REMOVED lines=73> */
.L_x_4562:
        /* <DEDUP_REMOVED lines=417> */
.L_x_4505:
[----:B0-----:R-:W-:Y:S05]  /*1ea0*/  BSYNC B0 ;  /* 0x0000000000007941 */ /* 0x001fea0003800000 */
.L_x_4504:
        /* <DEDUP_REMOVED lines=25> */
.L_x_4508:
[----:B------:R-:W2:Y:S01]  /*2040*/  LDG.E.STRONG.GPU R39, [R16.64] ;  /* 0x0000000610277981 */ /* 0x000ea2000c1ef900 */
[----:B------:R-:W-:Y:S01]  /*2050*/  YIELD ;  /* 0x0000000000007946 */ /* 0x000fe20003800000 */
[----:B--2---:R-:W-:Y:S01]  /*2060*/  ISETP.NE.AND P6, PT, R39, R42, PT ;  /* 0x0000002a2700720c */ /* 0x004fe20003fc5270 */
[----:B------:R-:W-:-:S12]  /*2070*/  CCTL.IVALL ;  /* 0x00000000ff00798f */ /* 0x000fd80002000000 */
[----:B------:R-:W-:Y:S05]  /*2080*/  @P6 BRA `(.L_x_4508) ;  /* 0xffffffb000006947 */ /* 0x000fea000383ffff */
.L_x_4507:
        /* <DEDUP_REMOVED lines=11> */
.L_x_4510:
        /* <DEDUP_REMOVED lines=59> */
.L_x_4509:
        /* <DEDUP_REMOVED lines=18> */
.L_x_4512:
[----:B------:R-:W-:Y:S05]  /*2610*/  BSYNC B0 ;  /* 0x0000000000007941 */ /* 0x000fea0003800000 */
.L_x_4511:
        /* <DEDUP_REMOVED lines=31> */
.L_x_4506:
        /* <DEDUP_REMOVED lines=26> */
[----:B------:R-:W2:Y:S04]  /*29b0*/  LDG.E.U16 R42, [R18.64] ;  /* 0x00000006122a7981 */ /* 0x000ea8000c1e1500 */
[----:B------:R-:W5:Y:S01]  /*29c0*/  LDG.E.U16 R43, [R18.64+0x2] ;  /* 0x00000206122b7981 */ /* 0x000f62000c1e1500 */
[----:B------:R-:W-:Y:S01]  /*29d0*/  ISETP.NE.AND P6, PT, RZ, UR5, PT ;  /* 0x00000005ff007c0c */ /* 0x000fe2000bfc5270 */
[--C-:B------:R-:W-:Y:S02]  /*29e0*/  HADD2.F32 R39, -RZ, R35.reuse.H1_H1 ;  /* 0x30000023ff277230 */ /* 0x100fe40000004100 */
[----:B------:R-:W-:-:S03]  /*29f0*/  HADD2.F32 R35, -RZ, R35.H0_H0 ;  /* 0x20000023ff237230 */ /* 0x000fc60000004100 */
[--C-:B------:R-:W-:Y:S02]  /*2a00*/  FADD.FTZ R39, R39, -R16.reuse ;  /* 0x8000001027277221 */ /* 0x100fe40000010000 */
[----:B0-----:R-:W-:Y:S01]  /*2a10*/  FADD.FTZ R46, R35, -R16 ;  /* 0x80000010232e7221 */ /* 0x001fe20000010000 */
[----:B---3--:R-:W-:Y:S02]  /*2a20*/  PRMT R13, RZ, 0x5410, R13 ;  /* 0x00005410ff0d7816 */ /* 0x008fe4000000000d */
[----:B----4-:R-:W-:Y:S01]  /*2a30*/  PRMT R35, RZ, 0x5410, R38 ;  /* 0x00005410ff237816 */ /* 0x010fe20000000026 */
[-C--:B-1----:R-:W-:Y:S02]  /*2a40*/  FMUL.FTZ R38, R39, R17.reuse ;  /* 0x0000001127267220 */ /* 0x082fe40000410000 */
[----:B------:R-:W-:Y:S01]  /*2a50*/  FMUL.FTZ R39, R46, R17 ;  /* 0x000000112e277220 */ /* 0x000fe20000410000 */
[----:B--2---:R-:W-:Y:S02]  /*2a60*/  PRMT R42, RZ, 0x5410, R42 ;  /* 0x00005410ff2a7816 */ /* 0x004fe4000000002a */
[----:B-----5:R-:W-:-:S03]  /*2a70*/  PRMT R43, RZ, 0x5410, R43 ;  /* 0x00005410ff2b7816 */ /* 0x020fc6000000002b */
        /* <DEDUP_REMOVED lines=13> */
.L_x_4513:
        /* <DEDUP_REMOVED lines=14> */
.L_x_4515:
[----:B------:R-:W-:Y:S05]  /*2c30*/  BSYNC B0 ;  /* 0x0000000000007941 */ /* 0x000fea0003800000 */
.L_x_4514:
[--C-:B------:R-:W-:Y:S02]  /*2c40*/  HADD2.F32 R19, -RZ, R23.reuse.H0_H0 ;  /* 0x20000017ff137230 */ /* 0x100fe40000004100 */
[----:B------:R-:W-:-:S03]  /*2c50*/  HADD2.F32 R23, -RZ, R23.H1_H1 ;  /* 0x30000017ff177230 */ /* 0x000fc60000004100 */
        /* <DEDUP_REMOVED lines=17> */
.L_x_4516:
        /* <DEDUP_REMOVED lines=14> */
.L_x_4518:
[----:B------:R-:W-:Y:S05]  /*2e50*/  BSYNC B0 ;  /* 0x0000000000007941 */ /* 0x000fea0003800000 */
.L_x_4517:
        /* <DEDUP_REMOVED lines=19> */
.L_x_4519:
        /* <DEDUP_REMOVED lines=13> */
.L_x_4521:
[----:B------:R-:W-:Y:S05]  /*3060*/  BSYNC B0 ;  /* 0x0000000000007941 */ /* 0x000fea0003800000 */
.L_x_4520:
        /* <DEDUP_REMOVED lines=19> */
.L_x_4522:
        /* <DEDUP_REMOVED lines=13> */
.L_x_4524:
[----:B------:R-:W-:Y:S05]  /*3270*/  BSYNC B0 ;  /* 0x0000000000007941 */ /* 0x000fea0003800000 */
.L_x_4523:
[--C-:B------:R-:W-:Y:S02]  /*3280*/  HADD2.F32 R19, -RZ, R27.reuse.H0_H0 ;  /* 0x2000001bff137230 */ /* 0x100fe40000004100 */
[----:B------:R-:W-:-:S03]  /*3290*/  HADD2.F32 R27, -RZ, R27.H1_H1 ;  /* 0x3000001bff1b7230 */ /* 0x000fc60000004100 */
        /* <DEDUP_REMOVED lines=17> */
.L_x_4525:
        /* <DEDUP_REMOVED lines=12> */
.L_x_4527:
[----:B------:R-:W-:Y:S05]  /*3470*/  BSYNC B0 ;  /* 0x0000000000007941 */ /* 0x000fea0003800000 */
.L_x_4526:
[--C-:B------:R-:W-:Y:S02]  /*3480*/  HADD2.F32 R19, -RZ, R33.reuse.H0_H0 ;  /* 0x20000021ff137230 */ /* 0x100fe40000004100 */
[----:B------:R-:W-:Y:S02]  /*3490*/  HADD2.F32 R33, -RZ, R33.H1_H1 ;  /* 0x30000021ff217230 */ /* 0x000fe40000004100 */
[--C-:B0-----:R-:W-:Y:S01]  /*34a0*/  HADD2.F32 R23, -RZ, R34.reuse.H0_H0 ;  /* 0x20000022ff177230 */ /* 0x101fe20000004100 */
[--C-:B------:R-:W-:Y:S02]  /*34b0*/  FADD.FTZ R18, R19, -R16.reuse ;  /* 0x8000001013127221 */ /* 0x100fe40000010000 */
[----:B------:R-:W-:Y:S01]  /*34c0*/  FADD.FTZ R24, R33, -R16 ;  /* 0x8000001021187221 */ /* 0x000fe20000010000 */
[----:B------:R-:W-:Y:S01]  /*34d0*/  HADD2.F32 R33, -RZ, R34.H1_H1 ;  /* 0x30000022ff217230 */ /* 0x000fe20000004100 */
        /* <DEDUP_REMOVED lines=15> */
.L_x_4528:
        /* <DEDUP_REMOVED lines=12> */
.L_x_4530:
[----:B------:R-:W-:Y:S05]  /*3690*/  BSYNC B0 ;  /* 0x0000000000007941 */ /* 0x000fea0003800000 */
.L_x_4529:
[--C-:B------:R-:W-:Y:S01]  /*36a0*/  FADD.FTZ R18, R23, -R16.reuse ;  /* 0x8000001017127221 */ /* 0x100fe20000010000 */
[--C-:B------:R-:W-:Y:S01]  /*36b0*/  HADD2.F32 R23, -RZ, R36.reuse.H1_H1 ;  /* 0x30000024ff177230 */ /* 0x100fe20000004100 */
[--C-:B------:R-:W-:Y:S01]  /*36c0*/  FADD.FTZ R24, R33, -R16.reuse ;  /* 0x8000001021187221 */ /* 0x100fe20000010000 */
[----:B------:R-:W-:Y:S01]  /*36d0*/  HADD2.F32 R19, -RZ, R36.H0_H0 ;  /* 0x20000024ff137230 */ /* 0x000fe20000004100 */
[-C--:B------:R-:W-:Y:S02]  /*36e0*/  FMUL.FTZ R18, R18, R17.reuse ;  /* 0x0000001112127220 */ /* 0x080fe40000410000 */
[----:B------:R-:W-:Y:S02]  /*36f0*/  FMUL.FTZ R36, R24, R17 ;  /* 0x0000001118247220 */ /* 0x000fe40000410000 */
[--C-:B------:R-:W-:Y:S02]  /*3700*/  FADD.FTZ R24, R23, -R16.reuse ;  /* 0x8000001017187221 */ /* 0x100fe40000010000 */
[----:B------:R-:W-:-:S02]  /*3710*/  FADD.FTZ R34, R19, -R16 ;  /* 0x8000001013227221 */ /* 0x000fc40000010000 */
        /* <DEDUP_REMOVED lines=13> */
.L_x_4531:
        /* <DEDUP_REMOVED lines=12> */
.L_x_4533:
[----:B------:R-:W-:Y:S05]  /*38b0*/  BSYNC B0 ;  /* 0x0000000000007941 */ /* 0x000fea0003800000 */
.L_x_4532:
[-C--:B------:R-:W-:Y:S01]  /*38c0*/  FMUL.FTZ R34, R34, R17.reuse ;  /* 0x0000001122227220 */ /* 0x080fe20000410000 */
[--C-:B0-----:R-:W-:Y:S01]  /*38d0*/  HADD2.F32 R23, -RZ, R37.reuse.H0_H0 ;  /* 0x20000025ff177230 */ /* 0x101fe20000004100 */
[----:B------:R-:W-:Y:S01]  /*38e0*/  FMUL.FTZ R24, R24, R17 ;  /* 0x0000001118187220 */ /* 0x000fe20000410000 */
[--C-:B------:R-:W-:Y:S02]  /*38f0*/  HADD2.F32 R33, -RZ, R14.reuse.H0_H0 ;  /* 0x2000000eff217230 */ /* 0x100fe40000004100 */
[----:B------:R-:W-:Y:S01]  /*3900*/  HADD2.F32 R39, -RZ, R14.H1_H1 ;  /* 0x3000000eff277230 */ /* 0x000fe20000004100 */
        /* <DEDUP_REMOVED lines=14> */
.L_x_4534:
        /* <DEDUP_REMOVED lines=12> */
.L_x_4536:
[----:B------:R-:W-:Y:S05]  /*3ab0*/  BSYNC B0 ;  /* 0x0000000000007941 */ /* 0x000fea0003800000 */
.L_x_4535:
[--C-:B------:R-:W-:Y:S02]  /*3ac0*/  FADD.FTZ R24, R33, -R16.reuse ;  /* 0x8000001021187221 */ /* 0x100fe40000010000 */
[--C-:B------:R-:W-:Y:S02]  /*3ad0*/  FADD.FTZ R14, R23, -R16.reuse ;  /* 0x80000010170e7221 */ /* 0x100fe40000010000 */
[--C-:B0-----:R-:W-:Y:S02]  /*3ae0*/  FADD.FTZ R26, R39, -R16.reuse ;  /* 0x80000010271a7221 */ /* 0x101fe40000010000 */
        /* <DEDUP_REMOVED lines=20> */
.L_x_4537:
        /* <DEDUP_REMOVED lines=12> */
.L_x_4539:
[----:B------:R-:W-:Y:S05]  /*3cf0*/  BSYNC B0 ;  /* 0x0000000000007941 */ /* 0x000fea0003800000 */
.L_x_4538:
        /* <DEDUP_REMOVED lines=11> */
.L_x_4540:
        /* <DEDUP_REMOVED lines=21> */
.L_x_4542:
[----:B------:R-:W-:Y:S05]  /*3f00*/  BSYNC B0 ;  /* 0x0000000000007941 */ /* 0x000fea0003800000 */
.L_x_4541:
        /* <DEDUP_REMOVED lines=15> */
.L_x_4543:
        /* <DEDUP_REMOVED lines=21> */
.L_x_4545:
[----:B------:R-:W-:Y:S05]  /*4150*/  BSYNC B0 ;  /* 0x0000000000007941 */ /* 0x000fea0003800000 */
.L_x_4544:
        /* <DEDUP_REMOVED lines=11> */
.L_x_4546:
[----:B------:R-:W-:Y:S01]  /*4210*/  ISETP.GE.U32.AND P5, PT, R7, c[0x0][0x1c8], PT ;  /* 0x0000720007007a0c */ /* 0x000fe20003fa6070 */
[--C-:B------:R-:W-:Y:S01]  /*4220*/  HADD2.F32 R15, -RZ, R21.reuse.H0_H0 ;  /* 0x20000015ff0f7230 */ /* 0x100fe20000004100 */
[----:B------:R-:W-:Y:S01]  /*4230*/  BSSY B0, `(.L_x_4547) ;  /* 0x0000013000007945 */ /* 0x000fe20003800000 */
[----:B------:R-:W-:Y:S01]  /*4240*/  HADD2.F32 R21, -RZ, R21.H1_H1 ;  /* 0x30000015ff157230 */ /* 0x000fe20000004100 */
[----:B------:R-:W-:Y:S02]  /*4250*/  ISETP.GE.AND.EX P5, PT, R50, c[0x0][0x1cc], PT, P5 ;  /* 0x0000730032007a0c */ /* 0x000fe40003fa6350 */
[--C-:B------:R-:W-:Y:S02]  /*4260*/  FADD.FTZ R14, R15, -R16.reuse ;  /* 0x800000100f0e7221 */ /* 0x100fe40000010000 */
[----:B------:R-:W-:Y:S01]  /*4270*/  ISETP.GT.U32.OR P5, PT, R54, 0x187, P5 ;  /* 0x000001873600780c */ /* 0x000fe20002fa4470 */
[----:B0-----:R-:W-:-:S02]  /*4280*/  FADD.FTZ R18, R21, -R16 ;  /* 0x8000001015127221 */ /* 0x001fc40000010000 */
        /* <DEDUP_REMOVED lines=13> */
.L_x_4548:
[----:B------:R-:W-:Y:S05]  /*4360*/  BSYNC B0 ;  /* 0x0000000000007941 */ /* 0x000fea0003800000 */
.L_x_4547:
[--C-:B------:R-:W-:Y:S01]  /*4370*/  HADD2.F32 R23, -RZ, R22.reuse.H0_H0 ;  /* 0x20000016ff177230 */ /* 0x100fe20000004100 */
[----:B------:R-:W-:Y:S01]  /*4380*/  FFMA.FTZ R20, R13, R20, R42 ;  /* 0x000000140d147223 */ /* 0x000fe2000001002a */
[----:B0-----:R-:W-:Y:S01]  /*4390*/  HADD2.F32 R27, -RZ, R22.H1_H1 ;  /* 0x30000016ff1b7230 */ /* 0x001fe20000004100 */
        /* <DEDUP_REMOVED lines=12> */
.L_x_4549:
        /* <DEDUP_REMOVED lines=21> */
.L_x_4551:
[----:B------:R-:W-:Y:S05]  /*45b0*/  BSYNC B0 ;  /* 0x0000000000007941 */ /* 0x000fea0003800000 */
.L_x_4550:
        /* <DEDUP_REMOVED lines=11> */
.L_x_4552:
        /* <DEDUP_REMOVED lines=21> */
.L_x_4554:
[----:B------:R-:W-:Y:S05]  /*47c0*/  BSYNC B0 ;  /* 0x0000000000007941 */ /* 0x000fea0003800000 */
.L_x_4553:
        /* <DEDUP_REMOVED lines=15> */
.L_x_4555:
        /* <DEDUP_REMOVED lines=21> */
.L_x_4557:
[----:B------:R-:W-:Y:S05]  /*4a10*/  BSYNC B0 ;  /* 0x0000000000007941 */ /* 0x000fea0003800000 */
.L_x_4556:
        /* <DEDUP_REMOVED lines=11> */
.L_x_4558:
        /* <DEDUP_REMOVED lines=15> */
.L_x_4560:
[----:B------:R-:W-:Y:S05]  /*4bc0*/  BSYNC B0 ;  /* 0x0000000000007941 */ /* 0x000fea0003800000 */
.L_x_4559:
[----:B------:R-:W-:Y:S02]  /*4bd0*/  IADD3 R3, R3, c[0x0][0x10], RZ ;  /* 0x0000040003037a10 */ /* 0x000fe40007ffe0ff */
[----:B------:R-:W-:Y:S02]  /*4be0*/  IADD3 R4, R4, 0x1, RZ ;  /* 0x0000000104047810 */ /* 0x000fe40007ffe0ff */
[----:B------:R-:W-:-:S13]  /*4bf0*/  ISETP.GE.AND P5, PT, R3, UR4, PT ;  /* 0x0000000403007c0c */ /* 0x000fda000bfa6270 */
[----:B------:R-:W-:Y:S01]  /*4c00*/  @P5 CALL.REL.NOINC `(.L_x_4561) ;  /* 0x0000001000005944 */ /* 0x000fe20003c00000 */
[----:B------:R-:W-:Y:S05]  /*4c10*/  BRA `(.L_x_4562) ;  /* 0xffffb87000007947 */ /* 0x000fea000383ffff */
.L_x_4561:
[----:B------:R-:W-:Y:S05]  /*4c20*/  EXIT ;  /* 0x000000000000794d */ /* 0x000fea0003800000 */
.L_x_4563:
        /* <DEDUP_REMOVED lines=13> */
.L_x_5659:


//--------------------- .text._Z35group_norm_nhwc_fwd_one_pass_kernelI11Fp16IOBf16WLi256ELi98ELi392EEv26Group_norm_nhwc_fwd_params --------------------------
	.section	.text._Z35group_norm_nhwc_fwd_one_pass_kernelI11Fp16IOBf16WLi256ELi98ELi392EEv26Group_norm_nhwc_fwd_params,"ax",@progbits
	.sectioninfo	@"SHI_REGISTERS=128"
	.align	128
        .global         _Z35group_norm_nhwc_fwd_one_pass_kernelI11Fp16IOBf16WLi256ELi98ELi392EEv26Group_norm_nhwc_fwd_params
        .type           _Z35group_norm_nhwc_fwd_one_pass_kernelI11Fp16IOBf16WLi256ELi98ELi392EEv26Group_norm_nhwc_fwd_params,@function
        .size           _Z35group_norm_nhwc_fwd_one_pass_kernelI11Fp16IOBf16WLi256ELi98ELi392EEv26Group_norm_nhwc_fwd_params,(.L_x_5660 - _Z35group_norm_nhwc_fwd_one_pass_kernelI11Fp16IOBf16WLi256ELi98ELi392EEv26Group_norm_nhwc_fwd_params)
        .other          _Z35group_norm_nhwc_fwd_one_pass_kernelI11Fp16IOBf16WLi256ELi98ELi392EEv26Group_norm_nhwc_fwd_params,@"STO_CUDA_ENTRY STV_DEFAULT"
_Z35group_norm_nhwc_fwd_one_pass_kernelI11Fp16IOBf16WLi256ELi98ELi392EEv26Group_norm_nhwc_fwd_params:
.text._Z35group_norm_nhwc_fwd_one_pass_kernelI11Fp16IOBf16WLi256ELi98ELi392EEv26Group_norm_nhwc_fwd_params:
        /* <DEDUP_REMOVED lines=199> */
.L_x_4670:
        /* <DEDUP_REMOVED lines=742> */
.L_x_4565:
[----:B0-----:R-:W-:Y:S05]  /*3ad0*/  BSYNC B0 ;  /* 0x0000000000007941 */ /* 0x001fea0003800000 */
.L_x_4564:
        /* <DEDUP_REMOVED lines=25> */
.L_x_4568:
[----:B------:R-:W2:Y:S01]  /*3c70*/  LDG.E.STRONG.GPU R33, [R28.64] ;  /* 0x000000061c217981 */ /* 0x000ea2000c1ef900 */
[----:B------:R-:W-:Y:S01]  /*3c80*/  YIELD ;  /* 0x0000000000007946 */ /* 0x000fe20003800000 */
[----:B--2---:R-:W-:Y:S01]  /*3c90*/  ISETP.NE.AND P6, PT, R33, R30, PT ;  /* 0x0000001e2100720c */ /* 0x004fe20003fc5270 */
[----:B------:R-:W-:-:S12]  /*3ca0*/  CCTL.IVALL ;  /* 0x00000000ff00798f */ /* 0x000fd80002000000 */
[----:B------:R-:W-:Y:S05]  /*3cb0*/  @P6 BRA `(.L_x_4568) ;  /* 0xffffffb000006947 */ /* 0x000fea000383ffff */
.L_x_4567:
        /* <DEDUP_REMOVED lines=11> */
.L_x_4570:
        /* <DEDUP_REMOVED lines=59> */
.L_x_4569:
        /* <DEDUP_REMOVED lines=18> */
.L_x_4572:
[----:B------:R-:W-:Y:S05]  /*4240*/  BSYNC B0 ;  /* 0x0000000000007941 */ /* 0x000fea0003800000 */
.L_x_4571:
        /* <DEDUP_REMOVED lines=31> */
.L_x_4566:
        /* <DEDUP_REMOVED lines=25> */
[----:B------:R1:W2:Y:S04]  /*45d0*/  LDG.E.U16 R34, [R28.64+0x2] ;  /* 0x000002061c227981 */ /* 0x0002a8000c1e1500 */
[----:B------:R1:W3:Y:S04]  /*45e0*/  LDG.E.U16 R25, [R28.64] ;  /* 0x000000061c197981 */ /* 0x0002e8000c1e1500 */
[----:B------:R-:W4:Y:S04]  /*45f0*/  LDG.E.U16 R35, [R30.64] ;  /* 0x000000061e237981 */ /* 0x000f28000c1e1500 */
[----:B------:R-:W5:Y:S01]  /*4600*/  LDG.E.U16 R36, [R30.64+0x2] ;  /* 0x000002061e247981 */ /* 0x000f62000c1e1500 */
[----:B------:R-:W-:Y:S01]  /*4610*/  ISETP.NE.AND P6, PT, RZ, UR5, PT ;  /* 0x00000005ff007c0c */ /* 0x000fe2000bfc5270 */
[----:B------:R-:W-:-:S02]  /*4620*/  HADD2.F32 R71, -RZ, R59.H1_H1 ;  /* 0x3000003bff477230 */ /* 0x000fc40000004100 */
[----:B------:R-:W-:Y:S02]  /*4630*/  HADD2.F32 R59, -RZ, R59.H0_H0 ;  /* 0x2000003bff3b7230 */ /* 0x000fe40000004100 */
[--C-:B0-----:R-:W-:Y:S01]  /*4640*/  HADD2.F32 R37, -RZ, R26.reuse.H0_H0 ;  /* 0x2000001aff257230 */ /* 0x101fe20000004100 */
[--C-:B------:R-:W-:Y:S01]  /*4650*/  FADD.FTZ R38, R71, -R32.reuse ;  /* 0x8000002047267221 */ /* 0x100fe20000010000 */
[----:B------:R-:W-:Y:S01]  /*4660*/  HADD2.F32 R39, -RZ, R26.H1_H1 ;  /* 0x3000001aff277230 */ /* 0x000fe20000004100 */
[----:B------:R-:W-:Y:S02]  /*4670*/  FADD.FTZ R26, R59, -R32 ;  /* 0x800000203b1a7221 */ /* 0x000fe40000010000 */
[-C--:B-1----:R-:W-:Y:S02]  /*4680*/  FMUL.FTZ R29, R38, R33.reuse ;  /* 0x00000021261d7220 */ /* 0x082fe40000410000 */
[----:B------:R-:W-:Y:S01]  /*4690*/  FMUL.FTZ R28, R26, R33 ;  /* 0x000000211a1c7220 */ /* 0x000fe20000410000 */
[----:B--2---:R-:W-:-:S02]  /*46a0*/  PRMT R34, RZ, 0x5410, R34 ;  /* 0x00005410ff227816 */ /* 0x004fc40000000022 */
[----:B---3--:R-:W-:Y:S02]  /*46b0*/  PRMT R25, RZ, 0x5410, R25 ;  /* 0x00005410ff197816 */ /* 0x008fe40000000019 */
[----:B----4-:R-:W-:Y:S02]  /*46c0*/  PRMT R35, RZ, 0x5410, R35 ;  /* 0x00005410ff237816 */ /* 0x010fe40000000023 */
[----:B-----5:R-:W-:-:S03]  /*46d0*/  PRMT R36, RZ, 0x5410, R36 ;  /* 0x00005410ff247816 */ /* 0x020fc60000000024 */
        /* <DEDUP_REMOVED lines=13> */
.L_x_4573:
        /* <DEDUP_REMOVED lines=14> */
.L_x_4575:
[----:B------:R-:W-:Y:S05]  /*4890*/  BSYNC B0 ;  /* 0x0000000000007941 */ /* 0x000fea0003800000 */
.L_x_4574:
[--C-:B------:R-:W-:Y:S01]  /*48a0*/  FADD.FTZ R26, R37, -R32.reuse ;  /* 0x80000020251a7221 */ /* 0x100fe20000010000 */
[--C-:B0-----:R-:W-:Y:S01]  /*48b0*/  HADD2.F32 R31, -RZ, R27.reuse.H1_H1 ;  /* 0x3000001bff1f7230 */ /* 0x101fe20000004100 */
        /* <DEDUP_REMOVED lines=19> */
.L_x_4576:
        /* <DEDUP_REMOVED lines=14> */
.L_x_4578:
[----:B------:R-:W-:Y:S05]  /*4ad0*/  BSYNC B0 ;  /* 0x0000000000007941 */ /* 0x000fea0003800000 */
.L_x_4577:
        /* <DEDUP_REMOVED lines=19> */
.L_x_4579:
        /* <DEDUP_REMOVED lines=14> */
.L_x_4581:
[----:B------:R-:W-:Y:S05]  /*4cf0*/  BSYNC B0 ;  /* 0x0000000000007941 */ /* 0x000fea0003800000 */
.L_x_4580:
        /* <DEDUP_REMOVED lines=21> */
.L_x_4582:
        /* <DEDUP_REMOVED lines=14> */
.L_x_4584:
[----:B------:R-:W-:Y:S05]  /*4f30*/  BSYNC B0 ;  /* 0x0000000000007941 */ /* 0x000fea0003800000 */
.L_x_4583:
        /* <DEDUP_REMOVED lines=15> */
.L_x_4585:
        /* <DEDUP_REMOVED lines=14> */
.L_x_4587:
[----:B------:R-:W-:Y:S05]  /*5110*/  BSYNC B0 ;  /* 0x0000000000007941 */ /* 0x000fea0003800000 */
.L_x_4586:
[--C-:B------:R-:W-:Y:S01]  /*5120*/  FADD.FTZ R26, R37, -R32.reuse ;  /* 0x80000020251a7221 */ /* 0x100fe20000010000 */
[--C-:B0-----:R-:W-:Y:S01]  /*5130*/  HADD2.F32 R29, -RZ, R43.reuse.H0_H0 ;  /* 0x2000002bff1d7230 */ /* 0x101fe20000004100 */
[--C-:B------:R-:W-:Y:S01]  /*5140*/  FADD.FTZ R28, R39, -R32.reuse ;  /* 0x80000020271c7221 */ /* 0x100fe20000010000 */
        /* <DEDUP_REMOVED lines=20> */
.L_x_4588:
        /* <DEDUP_REMOVED lines=14> */
.L_x_4590:
[----:B------:R-:W-:Y:S05]  /*5370*/  BSYNC B0 ;  /* 0x0000000000007941 */ /* 0x000fea0003800000 */
.L_x_4589:
        /* <DEDUP_REMOVED lines=17> */
.L_x_4591:
        /* <DEDUP_REMOVED lines=13> */
.L_x_4593:
[----:B------:R-:W-:Y:S05]  /*5560*/  BSYNC B0 ;  /* 0x0000000000007941 */ /* 0x000fea0003800000 */
.L_x_4592:
        /* <DEDUP_REMOVED lines=19> */
.L_x_4594:
        /* <DEDUP_REMOVED lines=13> */
.L_x_4596:
[----:B------:R-:W-:Y:S05]  /*5770*/  BSYNC B0 ;  /* 0x0000000000007941 */ /* 0x000fea0003800000 */
.L_x_4595:
        /* <DEDUP_REMOVED lines=21> */
.L_x_4597:
        /* <DEDUP_REMOVED lines=13> */
.L_x_4599:
[----:B------:R-:W-:Y:S05]  /*59a0*/  BSYNC B0 ;  /* 0x0000000000007941 */ /* 0x000fea0003800000 */
.L_x_4598:
        /* <DEDUP_REMOVED lines=15> */
.L_x_4600:
        /* <DEDUP_REMOVED lines=13> */
.L_x_4602:
[----:B------:R-:W-:Y:S05]  /*5b70*/  BSYNC B0 ;  /* 0x0000000000007941 */ /* 0x000fea0003800000 */
.L_x_4601:
        /* <DEDUP_REMOVED lines=185> */
.L_x_4603:
        /* <DEDUP_REMOVED lines=10> */
[----:B------:R-:W-:Y:S02]  /*67b0*/  F2FP.PACK_AB R53, R34, R80 ;  /* 0x000000502235723e */ /* 0x000fe400000000ff */
[----:B------:R-:W-:-:S05]  /*67c0*/  LEA.HI.X R57, R52, c[0x0][0x164], R57, 0x1, P5 ;  /* 0x0000590034397a11 */ /* 0x000fca00028f0c39 */
[----:B------:R0:W-:Y:S04]  /*67d0*/  STG.E [R56.64], R53 ;  /* 0x0000003538007986 */ /* 0x0001e8000c101906 */
.L_x_4605:
[----:B------:R-:W-:Y:S05]  /*67e0*/  BSYNC B0 ;  /* 0x0000000000007941 */ /* 0x000fea0003800000 */
.L_x_4604:
        /* <DEDUP_REMOVED lines=11> */
.L_x_4606:
        /* <DEDUP_REMOVED lines=13> */
.L_x_4608:
[----:B------:R-:W-:Y:S05]  /*6970*/  BSYNC B0 ;  /* 0x0000000000007941 */ /* 0x000fea0003800000 */
.L_x_4607:
        /* <DEDUP_REMOVED lines=11> */
.L_x_4609:
        /* <DEDUP_REMOVED lines=13> */
.L_x_4611:
[----:B------:R-:W-:Y:S05]  /*6b00*/  BSYNC B0 ;  /* 0x0000000000007941 */ /* 0x000fea0003800000 */
.L_x_4610:
        /* <DEDUP_REMOVED lines=11> */
.L_x_4612:
        /* <DEDUP_REMOVED lines=13> */
.L_x_4614:
[----:B------:R-:W-:Y:S05]  /*6c90*/  BSYNC B0 ;  /* 0x0000000000007941 */ /* 0x000fea0003800000 */
.L_x_4613:
        /* <DEDUP_REMOVED lines=11> */
.L_x_4615:
        /* <DEDUP_REMOVED lines=13> */
.L_x_4617:
[----:B------:R-:W-:Y:S05]  /*6e20*/  BSYNC B0 ;  /* 0x0000000000007941 */ /* 0x000fea0003800000 */
.L_x_4616:
        /* <DEDUP_REMOVED lines=11> */
.L_x_4618:
        /* <DEDUP_REMOVED lines=13> */
.L_x_4620:
[----:B------:R-:W-:Y:S05]  /*6fb0*/  BSYNC B0 ;  /* 0x0000000000007941 */ /* 0x000fea0003800000 */
.L_x_4619:
        /* <DEDUP_REMOVED lines=11> */
.L_x_4621:
        /* <DEDUP_REMOVED lines=13> */
.L_x_4623:
[----:B------:R-:W-:Y:S05]  /*7140*/  BSYNC B0 ;  /* 0x0000000000007941 */ /* 0x000fea0003800000 */
.L_x_4622:
        /* <DEDUP_REMOVED lines=11> */
.L_x_4624:
        /* <DEDUP_REMOVED lines=13> */
.L_x_4626:
[----:B------:R-:W-:Y:S05]  /*72d0*/  BSYNC B0 ;  /* 0x0000000000007941 */ /* 0x000fea0003800000 */
.L_x_4625:
        /* <DEDUP_REMOVED lines=11> */
.L_x_4627:
        /* <DEDUP_REMOVED lines=13> */
.L_x_4629:
[----:B------:R-:W-:Y:S05]  /*7460*/  BSYNC B0 ;  /* 0x0000000000007941 */ /* 0x000fea0003800000 */
.L_x_4628:
        /* <DEDUP_REMOVED lines=11> */
.L_x_4630:
        /* <DEDUP_REMOVED lines=13> */
.L_x_4632:
[----:B------:R-:W-:Y:S05]  /*75f0*/  BSYNC B0 ;  /* 0x0000000000007941 */ /* 0x000fea0003800000 */
.L_x_4631:
        /* <DEDUP_REMOVED lines=11> */
.L_x_4633:
        /* <DEDUP_REMOVED lines=13> */
.L_x_4635:
[----:B------:R-:W-:Y:S05]  /*7780*/  BSYNC B0 ;  /* 0x0000000000007941 */ /* 0x000fea0003800000 */
.L_x_4634:
        /* <DEDUP_REMOVED lines=11> */
.L_x_4636:
        /* <DEDUP_REMOVED lines=13> */
.L_x_4638:
[----:B------:R-:W-:Y:S05]  /*7910*/  BSYNC B0 ;  /* 0x0000000000007941 */ /* 0x000fea0003800000 */
.L_x_4637:
        /* <DEDUP_REMOVED lines=11> */
.L_x_4639:
        /* <DEDUP_REMOVED lines=13> */
.L_x_4641:
[----:B------:R-:W-:Y:S05]  /*7aa0*/  BSYNC B0 ;  /* 0x0000000000007941 */ /* 0x000fea0003800000 */
.L_x_4640:
        /* <DEDUP_REMOVED lines=11> */
.L_x_4642:
        /* <DEDUP_REMOVED lines=13> */
.L_x_4644:
[----:B------:R-:W-:Y:S05]  /*7c30*/  BSYNC B0 ;  /* 0x0000000000007941 */ /* 0x000fea0003800000 */
.L_x_4643:
        /* <DEDUP_REMOVED lines=11> */
.L_x_4645:
        /* <DEDUP_REMOVED lines=13> */
.L_x_4647:
[----:B------:R-:W-:Y:S05]  /*7dc0*/  BSYNC B0 ;  /* 0x0000000000007941 */ /* 0x000fea0003800000 */
.L_x_4646:
        /* <DEDUP_REMOVED lines=11> */
.L_x_4648:
        /* <DEDUP_REMOVED lines=13> */
.L_x_4650:
[----:B------:R-:W-:Y:S05]  /*7f50*/  BSYNC B0 ;  /* 0x0000000000007941 */ /* 0x000fea0003800000 */
.L_x_4649:
        /* <DEDUP_REMOVED lines=11> */
.L_x_4651:
        /* <DEDUP_REMOVED lines=12> */
.L_x_4653:
[----:B------:R-:W-:Y:S05]  /*80d0*/  BSYNC B0 ;  /* 0x0000000000007941 */ /* 0x000fea0003800000 */
.L_x_4652:
        /* <DEDUP_REMOVED lines=11> */
.L_x_4654:
        /* <DEDUP_REMOVED lines=12> */
.L_x_4656:
[----:B------:R-:W-:Y:S05]  /*8250*/  BSYNC B0 ;  /* 0x0000000000007941 */ /* 0x000fea0003800000 */
.L_x_4655:
        /* <DEDUP_REMOVED lines=11> */
.L_x_4657:
        /* <DEDUP_REMOVED lines=12> */
.L_x_4659:
[----:B------:R-:W-:Y:S05]  /*83d0*/  BSYNC B0 ;  /* 0x0000000000007941 */ /* 0x000fea0003800000 */
.L_x_4658:
        /* <DEDUP_REMOVED lines=11> */
.L_x_4660:
        /* <DEDUP_REMOVED lines=12> */
.L_x_4662:
[----:B------:R-:W-:Y:S05]  /*8550*/  BSYNC B0 ;  /* 0x0000000000007941 */ /* 0x000fea0003800000 */
.L_x_4661:
        /* <DEDUP_REMOVED lines=11> */
.L_x_4663:
        /* <DEDUP_REMOVED lines=12> */
.L_x_4665:
[----:B------:R-:W-:Y:S05]  /*86d0*/  BSYNC B0 ;  /* 0x0000000000007941 */ /* 0x000fea0003800000 */
.L_x_4664:
        /* <DEDUP_REMOVED lines=11> */
.L_x_4666:
        /* <DEDUP_REMOVED lines=16> */
.L_x_4668:
[----:B------:R-:W-:Y:S05]  /*8890*/  BSYNC B0 ;  /* 0x0000000000007941 */ /* 0x000fea0003800000 */
.L_x_4667:
[----:B------:R-:W-:Y:S02]  /*88a0*/  IADD3 R19, R19, c[0x0][0x10], RZ ;  /* 0x0000040013137a10 */ /* 0x000fe40007ffe0ff */
[----:B------:R-:W-:Y:S02]  /*88b0*/  IADD3 R20, R20, 0x1, RZ ;  /* 0x0000000114147810 */ /* 0x000fe40007ffe0ff */
[----:B------:R-:W-:-:S13]  /*88c0*/  ISETP.GE.AND P5, PT, R19, UR4, PT ;  /* 0x0000000413007c0c */ /* 0x000fda000bfa6270 */
[----:B------:R-:W-:Y:S01]  /*88d0*/  @P5 CALL.REL.NOINC `(.L_x_4669) ;  /* 0x0000001000005944 */ /* 0x000fe20003c00000 */
[----:B------:R-:W-:Y:S05]  /*88e0*/  BRA `(.L_x_4670) ;  /* 0xffff838000007947 */ /* 0x000fea000383ffff */
.L_x_4669:
[----:B------:R-:W-:Y:S05]  /*88f0*/  EXIT ;  /* 0x000000000000794d */ /* 0x000fea0003800000 */
.L_x_4671:
        /* <DEDUP_REMOVED lines=16> */
.L_x_5660:


//--------------------- .text._Z35group_norm_nhwc_fwd_one_pass_kernelI11Fp16IOBf16WLi512ELi98ELi392EEv26Group_norm_nhwc_fwd_params --------------------------
	.section	.text._Z35group_norm_nhwc_fwd_one_pass_kernelI11Fp16IOBf16WLi512ELi98ELi392EEv26Group_norm_nhwc_fwd_params,"ax",@progbits
	.sectioninfo	@"SHI_REGISTERS=128"
	.align	128
        .global         _Z35group_norm_nhwc_fwd_one_pass_kernelI11Fp16IOBf16WLi512ELi98ELi392EEv26Group_norm_nhwc_fwd_params
        .type           _Z35group_norm_nhwc_fwd_one_pass_kernelI11Fp16IOBf16WLi512ELi98ELi392EEv26Group_norm_nhwc_fwd_params,@function
        .size           _Z35group_norm_nhwc_fwd_one_pass_kernelI11Fp16IOBf16WLi512ELi98ELi392EEv26Group_norm_nhwc_fwd_params,(.L_x_5661 - _Z35group_norm_nhwc_fwd_one_pass_kernelI11Fp16IOBf16WLi512ELi98ELi392EEv26Group_norm_nhwc_fwd_params)
        .other          _Z35group_norm_nhwc_fwd_one_pass_kernelI11Fp16IOBf16WLi512ELi98ELi392EEv26Group_norm_nhwc_fwd_params,@"STO_CUDA_ENTRY STV_DEFAULT"
_Z35group_norm_nhwc_fwd_one_pass_kernelI11Fp16IOBf16WLi512ELi98ELi392EEv26Group_norm_nhwc_fwd_params:
.text._Z35group_norm_nhwc_fwd_one_pass_kernelI11Fp16IOBf16WLi512ELi98ELi392EEv26Group_norm_nhwc_fwd_params:
        /* <DEDUP_REMOVED lines=22> */
.L_x_4688:
        /* <DEDUP_REMOVED lines=2100> */
.L_x_4673:
[----:B--2---:R-:W-:Y:S05]  /*84a0*/  BSYNC B0 ;  /* 0x0000000000007941 */ /* 0x004fea0003800000 */
.L_x_4672:
        /* <DEDUP_REMOVED lines=27> */
.L_x_4676:
[----:B------:R-:W2:Y:S01]  /*8660*/  LDG.E.STRONG.GPU R0, [R16.64] ;  /* 0x0000000610007981 */ /* 0x000ea2000c1ef900 */
[----:B------:R-:W-:Y:S01]  /*8670*/  YIELD ;  /* 0x0000000000007946 */ /* 0x000fe20003800000 */
[----:B--2---:R-:W-:-:S05]  /*8680*/  CCTL.IVALL ;  /* 0x00000000ff00798f */ /* 0x004fca0002000000 */
[----:B------:R1:W-:Y:S01]  /*8690*/  STL [R1], R0 ;  /* 0x0000000001007387 */ /* 0x0003e20000100800 */
[----:B------:R-:W-:-:S13]  /*86a0*/  ISETP.NE.AND P1, PT, R0, R9, PT ;  /* 0x000000090000720c */ /* 0x000fda0003f25270 */
[----:B-1----:R-:W-:Y:S05]  /*86b0*/  @P1 BRA `(.L_x_4676) ;  /* 0xffffffa000001947 */ /* 0x002fea000383ffff */
.L_x_4675:
        /* <DEDUP_REMOVED lines=17> */
.L_x_4680:
        /* <DEDUP_REMOVED lines=115> */
.L_x_4679:
        /* <DEDUP_REMOVED lines=61> */
.L_x_4681:
[----:B------:R-:W-:-:S13]  /*92d0*/  ISETP.NE.OR P1, PT, R0, RZ, P1 ;  /* 0x000000ff0000720c */ /* 0x000fda0000f25670 */
[----:B------:R-:W-:Y:S05]  /*92e0*/  @!P1 BRA `(.L_x_4677) ;  /* 0x000001f000009947 */ /* 0x000fea0003800000 */
.L_x_4678:
        /* <DEDUP_REMOVED lines=31> */
.L_x_4677:
        /* <DEDUP_REMOVED lines=12> */
.L_x_4683:
[----:B------:R-:W-:Y:S05]  /*95a0*/  BSYNC B0 ;  /* 0x0000000000007941 */ /* 0x000fea0003800000 */
.L_x_4682:
        /* <DEDUP_REMOVED lines=16> */
.L_x_4674:
        /* <DEDUP_REMOVED lines=38> */
.L_x_4686:
        /* <DEDUP_REMOVED lines=11> */
[----:B------:R-:W-:Y:S01]  /*99c0*/  ISETP.GE.OR.EX P2, PT, R32, c[0x0][0x1cc], P0, P2 ;  /* 0x0000730020007a0c */ /* 0x000fe20000746720 */
[--C-:B--2---:R-:W-:Y:S02]  /*99d0*/  HADD2.F32 R15, -RZ, R13.reuse.H0_H0 ;  /* 0x2000000dff0f7230 */ /* 0x104fe40000004100 */
[----:B------:R-:W-:Y:S02]  /*99e0*/  HADD2.F32 R13, -RZ, R13.H1_H1 ;  /* 0x3000000dff0d7230 */ /* 0x000fe40000004100 */
[----:B---3--:R-:W-:Y:S01]  /*99f0*/  HADD2.F32 R17, -RZ, R16.H0_H0 ;  /* 0x20000010ff117230 */ /* 0x008fe20000004100 */
[C---:B------:R-:W-:Y:S02]  /*9a00*/  FADD.FTZ R15, -R0.reuse, R15 ;  /* 0x0000000f000f7221 */ /* 0x040fe40000010100 */
[----:B------:R-:W-:Y:S01]  /*9a10*/  FADD.FTZ R13, -R0, R13 ;  /* 0x0000000d000d7221 */ /* 0x000fe20000010100 */
[--C-:B----4-:R-:W-:Y:S01]  /*9a20*/  HADD2.F32 R21, -RZ, R19.reuse.H0_H0 ;  /* 0x20000013ff157230 */ /* 0x110fe20000004100 */
[-C--:B------:R-:W-:Y:S01]  /*9a30*/  FMUL.FTZ R15, R15, R2.reuse ;  /* 0x000000020f0f7220 */ /* 0x080fe20000410000 */
[----:B------:R-:W-:Y:S01]  /*9a40*/  HADD2.F32 R19, -RZ, R19.H1_H1 ;  /* 0x30000013ff137230 */ /* 0x000fe20000004100 */
[----:B------:R-:W-:Y:S01]  /*9a50*/  FMUL.FTZ R13, R13, R2 ;  /* 0x000000020d0d7220 */ /* 0x000fe20000410000 */
[----:B-----5:R-:W-:Y:S01]  /*9a60*/  HADD2.F32 R23, -RZ, R22.H0_H0 ;  /* 0x20000016ff177230 */ /* 0x020fe20000004100 */
[----:B------:R-:W-:-:S02]  /*9a70*/  FFMA.FTZ R24, R9, R15, R12 ;  /* 0x0000000f09187223 */ /* 0x000fc4000001000c */
[C---:B------:R-:W-:Y:S01]  /*9a80*/  FADD.FTZ R15, -R0.reuse, R17 ;  /* 0x00000011000f7221 */ /* 0x040fe20000010100 */
[----:B------:R-:W-:Y:S01]  /*9a90*/  HADD2.F32 R17, -RZ, R16.H1_H1 ;  /* 0x30000010ff117230 */ /* 0x000fe20000004100 */
[----:B------:R-:W-:Y:S02]  /*9aa0*/  FADD.FTZ R19, -R0, R19 ;  /* 0x0000001300137221 */ /* 0x000fe40000010100 */
[----:B------:R-:W-:Y:S02]  /*9ab0*/  @P4 FMUL.FTZ R14, R24, -1.4426950216293334961 ;  /* 0xbfb8aa3b180e4820 */ /* 0x000fe40000410000 */
[----:B------:R-:W-:Y:S02]  /*9ac0*/  FFMA.FTZ R13, R10, R13, R11 ;  /* 0x0000000d0a0d7223 */ /* 0x000fe4000001000b */
[-C--:B------:R-:W-:Y:S02]  /*9ad0*/  FMUL.FTZ R16, R15, R2.reuse ;  /* 0x000000020f107220 */ /* 0x080fe40000410000 */
[----:B------:R-:W-:Y:S01]  /*9ae0*/  FADD.FTZ R17, -R0, R17 ;  /* 0x0000001100117221 */ /* 0x000fe20000010100 */
[----:B------:R-:W0:Y:S01]  /*9af0*/  @P4 MUFU.EX2 R14, R14 ;  /* 0x0000000e000e4308 */ /* 0x000e220000000800 */
[----:B------:R-:W-:-:S02]  /*9b00*/  FMUL.FTZ R19, R19, R2 ;  /* 0x0000000213137220 */ /* 0x000fc40000410000 */
[----:B------:R-:W-:Y:S01]  /*9b10*/  FADD.FTZ R27, -R0, R23 ;  /* 0x00000017001b7221 */ /* 0x000fe20000010100 */
[----:B------:R-:W-:Y:S01]  /*9b20*/  HADD2.F32 R23, -RZ, R22.H1_H1 ;  /* 0x30000016ff177230 */ /* 0x000fe20000004100 */
[----:B------:R-:W-:Y:S02]  /*9b30*/  @P4 FMUL.FTZ R15, R13, -1.4426950216293334961 ;  /* 0xbfb8aa3b0d0f4820 */ /* 0x000fe40000410000 */
[----:B------:R-:W-:Y:S02]  /*9b40*/  FFMA.FTZ R25, R9, R16, R12 ;  /* 0x0000001009197223 */ /* 0x000fe4000001000c */
[-C--:B------:R-:W-:Y:S01]  /*9b50*/  FMUL.FTZ R17, R17, R2.reuse ;  /* 0x0000000211117220 */ /* 0x080fe20000410000 */
[----:B------:R1:W2:Y:S01]  /*9b60*/  @P4 MUFU.EX2 R16, R15 ;  /* 0x0000000f00104308 */ /* 0x0002a20000000800 */
[----:B------:R-:W-:Y:S02]  /*9b70*/  FFMA.FTZ R30, R10, R19, R11 ;  /* 0x000000130a1e7223 */ /* 0x000fe4000001000b */
[----:B------:R-:W-:-:S02]  /*9b80*/  FMUL.FTZ R27, R27, R2 ;  /* 0x000000021b1b7220 */ /* 0x000fc40000410000 */
[----:B------:R-:W-:Y:S02]  /*9b90*/  FADD.FTZ R21, -R0, R21 ;  /* 0x0000001500157221 */ /* 0x000fe40000010100 */
[----:B------:R-:W-:Y:S02]  /*9ba0*/  @P4 FMUL.FTZ R18, R25, -1.4426950216293334961 ;  /* 0xbfb8aa3b19124820 */ /* 0x000fe40000410000 */
[----:B------:R-:W-:Y:S02]  /*9bb0*/  FFMA.FTZ R26, R10, R17, R11 ;  /* 0x000000110a1a7223 */ /* 0x000fe4000001000b */
[----:B------:R-:W-:Y:S02]  /*9bc0*/  @P4 FMUL.FTZ R19, R30, -1.4426950216293334961 ;  /* 0xbfb8aa3b1e134820 */ /* 0x000fe40000410000 */
[--C-:B------:R-:W-:Y:S01]  /*9bd0*/  FFMA.FTZ R34, R9, R27, R12.reuse ;  /* 0x0000001b09227223 */ /* 0x100fe2000001000c */
[----:B------:R-:W-:Y:S01]  /*9be0*/  IADD3 R27, R43, 0x8, RZ ;  /* 0x000000082b1b7810 */ /* 0x000fe20007ffe0ff */
[----:B------:R-:W-:Y:S01]  /*9bf0*/  FMUL.FTZ R21, R21, R2 ;  /* 0x0000000215157220 */ /* 0x000fe20000410000 */
[----:B------:R3:W4:Y:S01]  /*9c00*/  @P4 MUFU.EX2 R33, R19 ;  /* 0x0000001300214308 */ /* 0x0007220000000800 */
[----:B------:R-:W-:Y:S01]  /*9c10*/  @P4 FMUL.FTZ R17, R26, -1.4426950216293334961 ;  /* 0xbfb8aa3b1a114820 */ /* 0x000fe20000410000 */
[----:B------:R-:W-:Y:S01]  /*9c20*/  ISETP.GE.U32.AND P1, PT, R27, c[0x0][0x1c8], PT ;  /* 0x000072001b007a0c */ /* 0x000fe20003f26070 */
[----:B------:R-:W-:-:S02]  /*9c30*/  FFMA.FTZ R29, R9, R21, R12 ;  /* 0x00000015091d7223 */ /* 0x000fc4000001000c */
[----:B------:R-:W-:Y:S02]  /*9c40*/  FADD.FTZ R23, -R0, R23 ;  /* 0x0000001700177221 */ /* 0x000fe40000010100 */
[----:B-1----:R-:W-:Y:S01]  /*9c50*/  @P4 FMUL.FTZ R15, R29, -1.4426950216293334961 ;  /* 0xbfb8aa3b1d0f4820 */ /* 0x002fe20000410000 */
[----:B------:R-:W-:Y:S01]  /*9c60*/  @P4 MUFU.EX2 R18, R18 ;  /* 0x0000001200124308 */ /* 0x000fe20000000800 */
[----:B---3--:R-:W-:Y:S01]  /*9c70*/  SHF.R.S32.HI R19, RZ, 0x1f, R27 ;  /* 0x0000001fff137819 */ /* 0x008fe2000001141b */
[----:B------:R-:W-:Y:S02]  /*9c80*/  FMUL.FTZ R23, R23, R2 ;  /* 0x0000000217177220 */ /* 0x000fe40000410000 */
[----:B0-----:R-:W-:Y:S01]  /*9c90*/  @P4 FADD.FTZ R14, R14, 1 ;  /* 0x3f8000000e0e4421 */ /* 0x001fe20000010000 */
[----:B------:R-:W-:Y:S01]  /*9ca0*/  ISETP.GE.OR.EX P1, PT, R19, c[0x0][0x1cc], P0, P1 ;  /* 0x0000730013007a0c */ /* 0x000fe20000726710 */
[----:B------:R-:W-:Y:S01]  /*9cb0*/  FFMA.FTZ R35, R10, R23, R11 ;  /* 0x000000170a237223 */ /* 0x000fe2000001000b */
[----:B------:R-:W-:Y:S01]  /*9cc0*/  SHF.R.S32.HI R23, RZ, 0x1f, R43 ;  /* 0x0000001fff177819 */ /* 0x000fe2000001142b */
[----:B------:R0:W1:Y:S01]  /*9cd0*/  @P4 MUFU.EX2 R20, R17 ;  /* 0x0000001100144308 */ /* 0x0000620000000800 */
[----:B--2---:R-:W-:-:S02]  /*9ce0*/  @P4 FADD.FTZ R16, R16, 1 ;  /* 0x3f80000010104421 */ /* 0x004fc40000010000 */
[----:B------:R-:W-:Y:S01]  /*9cf0*/  ISETP.GE.OR.EX P3, PT, R23, c[0x0][0x1cc], P0, P3 ;  /* 0x0000730017007a0c */ /* 0x000fe20000766730 */
[----:B------:R-:W-:Y:S02]  /*9d00*/  @P4 FMUL.FTZ R22, R35, -1.4426950216293334961 ;  /* 0xbfb8aa3b23164820 */ /* 0x000fe40000410000 */
[----:B----4-:R-:W-:Y:S02]  /*9d10*/  @P4 FADD.FTZ R33, R33, 1 ;  /* 0x3f80000021214421 */ /* 0x010fe40000010000 */
[----:B------:R-:W-:Y:S01]  /*9d20*/  @P4 MUFU.EX2 R21, R15 ;  /* 0x0000000f00154308 */ /* 0x000fe20000000800 */
[----:B0-----:R-:W-:-:S07]  /*9d30*/  @P4 FMUL.FTZ R17, R34, -1.4426950216293334961 ;  /* 0xbfb8aa3b22114820 */ /* 0x001fce0000410000 */
[----:B------:R0:W2:Y:S01]  /*9d40*/  @P4 MUFU.RCP R15, R14 ;  /* 0x0000000e000f4308 */ /* 0x0000a20000001000 */
[----:B-1----:R-:W-:-:S07]  /*9d50*/  @P4 FADD.FTZ R20, R20, 1 ;  /* 0x3f80000014144421 */ /* 0x002fce0000010000 */
[----:B------:R1:W-:Y:S01]  /*9d60*/  @P4 MUFU.EX2 R36, R17 ;  /* 0x0000001100244308 */ /* 0x0003e20000000800 */
[----:B0-----:R-:W-:Y:S02]  /*9d70*/  @!P1 IMAD R14, R19, c[0x0][0x1c0], RZ ;  /* 0x00007000130e9a24 */ /* 0x001fe400078e02ff */
[----:B------:R-:W-:Y:S02]  /*9d80*/  @!P1 IMAD.MOV.U32 R19, RZ, RZ, R7 ;  /* 0x000000ffff139224 */ /* 0x000fe400078e0007 */
[----:B------:R-:W-:Y:S02]  /*9d90*/  @!P1 IMAD R41, R27, c[0x0][0x1c4], R14 ;  /* 0x000071001b299a24 */ /* 0x000fe400078e020e */
[--C-:B------:R-:W-:Y:S01]  /*9da0*/  @!P3 IMAD.MOV.U32 R14, RZ, RZ, R4.reuse ;  /* 0x000000ffff0eb224 */ /* 0x100fe200078e0004 */
[----:B------:R-:W0:Y:S01]  /*9db0*/  @P4 MUFU.RCP R16, R16 ;  /* 0x0000001000104308 */ /* 0x000e220000001000 */
[----:B-1----:R-:W-:Y:S02]  /*9dc0*/  @P4 FADD.FTZ R17, R18, 1 ;  /* 0x3f80000012114421 */ /* 0x002fe40000010000 */
[----:B------:R-:W-:-:S02]  /*9dd0*/  @!P1 IMAD.MOV.U32 R18, RZ, RZ, R4 ;  /* 0x000000ffff129224 */ /* 0x000fc400078e0004 */
[----:B--2---:R-:W-:Y:S02]  /*9de0*/  @P4 FMUL.FTZ R24, R24, R15 ;  /* 0x0000000f18184220 */ /* 0x004fe40000410000 */
[----:B------:R-:W-:Y:S01]  /*9df0*/  @!P1 IMAD.WIDE.U32 R18, R27, c[0x0][0x1c0], R18 ;  /* 0x000070001b129a25 */ /* 0x000fe200078e0012 */
[----:B------:R-:W1:Y:S03]  /*9e00*/  @P4 MUFU.RCP R28, R17 ;  /* 0x00000011001c4308 */ /* 0x000e660000001000 */
[----:B------:R-:W-:Y:S02]  /*9e10*/  @!P3 IMAD.MOV.U32 R15, RZ, RZ, R7 ;  /* 0x000000ffff0fb224 */ /* 0x000fe400078e0007 */
[----:B------:R-:W-:Y:S02]  /*9e20*/  @P4 FADD.FTZ R31, R21, 1 ;  /* 0x3f800000151f4421 */ /* 0x000fe40000010000 */
[----:B------:R-:W-:Y:S01]  /*9e30*/  @!P3 IMAD.WIDE.U32 R14, R43, c[0x0][0x1c0], R14 ;  /* 0x000070002b0eba25 */ /* 0x000fe200078e000e */
[----:B------:R2:W3:Y:S03]  /*9e40*/  @P4 MUFU.RCP R27, R20 ;  /* 0x00000014001b4308 */ /* 0x0004e60000001000 */
[----:B0-----:R-:W-:-:S02]  /*9e50*/  @P4 FMUL.FTZ R13, R13, R16 ;  /* 0x000000100d0d4220 */ /* 0x001fc40000410000 */
[----:B------:R-:W-:Y:S02]  /*9e60*/  @!P2 IMAD R16, R32, c[0x0][0x1c0], RZ ;  /* 0x000070002010aa24 */ /* 0x000fe400078e02ff */
[----:B------:R-:W-:Y:S01]  /*9e70*/  @P4 FADD.FTZ R36, R36, 1 ;  /* 0x3f80000024244421 */ /* 0x000fe20000010000 */
[----:B------:R0:W4:Y:S01]  /*9e80*/  @P4 MUFU.EX2 R37, R22 ;  /* 0x0000001600254308 */ /* 0x0001220000000800 */
[----:B-1----:R-:W-:Y:S01]  /*9e90*/  @P4 FMUL.FTZ R25, R25, R28 ;  /* 0x0000001c19194220 */ /* 0x002fe20000410000 */
[----:B--2---:R-:W-:Y:S01]  /*9ea0*/  @!P1 LEA R20, P6, R18, c[0x0][0x160], 0x1 ;  /* 0x0000580012149a11 */ /* 0x004fe200078c08ff */
[----:B---3--:R-:W-:-:S05]  /*9eb0*/  @P4 FMUL.FTZ R26, R26, R27 ;  /* 0x0000001b1a1a4220 */ /* 0x008fca0000410000 */
[----:B------:R-:W1:Y:S01]  /*9ec0*/  @P4 MUFU.RCP R32, R31 ;  /* 0x0000001f00204308 */ /* 0x000e620000001000 */
[----:B0-----:R-:W-:Y:S02]  /*9ed0*/  @!P3 IMAD R22, R23, c[0x0][0x1c0], RZ ;  /* 0x000070001716ba24 */ /* 0x001fe400078e02ff */
[----:B------:R-:W-:Y:S01]  /*9ee0*/  @!P2 IMAD.MOV.U32 R23, RZ, RZ, R7 ;  /* 0x000000ffff17a224 */ /* 0x000fe200078e0007 */
[----:B------:R-:W-:Y:S01]  /*9ef0*/  @!P1 F2FP.PACK_AB R25, R26, R25 ;  /* 0x000000191a19923e */ /* 0x000fe200000000ff */
        /* <DEDUP_REMOVED lines=8> */
[----:B------:R-:W-:Y:S01]  /*9f80*/  @!P3 F2FP.PACK_AB R19, R13, R24 ;  /* 0x000000180d13b23e */ /* 0x000fe200000000ff */
        /* <DEDUP_REMOVED lines=16> */
[----:B------:R-:W-:-:S05]  /*a090*/  @!P2 F2FP.PACK_AB R29, R30, R29 ;  /* 0x0000001d1e1da23e */ /* 0x000fca00000000ff */
[----:B------:R2:W-:Y:S01]  /*a0a0*/  @!P2 STG.E [R14.64], R29 ;  /* 0x0000001d0e00a986 */ /* 0x0005e2000c101906 */
[----:B------:R-:W-:Y:S01]  /*a0b0*/  ISETP.NE.AND P2, PT, R8, 0x40, PT ;  /* 0x000000400800780c */ /* 0x000fe20003f45270 */
[----:B---3--:R-:W-:Y:S02]  /*a0c0*/  @P4 FMUL.FTZ R34, R34, R13 ;  /* 0x0000000d22224220 */ /* 0x008fe40000410000 */
[----:B0-----:R-:W-:Y:S01]  /*a0d0*/  @P4 FMUL.FTZ R35, R35, R18 ;  /* 0x0000001223234220 */ /* 0x001fe20000410000 */
[----:B------:R-:W-:Y:S05]  /*a0e0*/  @P1 BRA `(.L_x_4685) ;  /* 0x000000a000001947 */ /* 0x000fea0003800000 */
[----:B------:R-:W-:Y:S01]  /*a0f0*/  IMAD R13, R22, c[0x0][0x1c0], RZ ;  /* 0x00007000160d7a24 */ /* 0x000fe200078e02ff */
[----:B------:R-:W-:Y:S01]  /*a100*/  F2FP.PACK_AB R35, R35, R34 ;  /* 0x000000222323723e */ /* 0x000fe200000000ff */
        /* <DEDUP_REMOVED lines=8> */
.L_x_4685:
[----:B------:R-:W-:Y:S05]  /*a190*/  BSYNC B0 ;  /* 0x0000000000007941 */ /* 0x000fea0003800000 */
.L_x_4684:
        /* <DEDUP_REMOVED lines=9> */
.L_x_4687:
[----:B------:R-:W-:Y:S05]  /*a230*/  EXIT ;  /* 0x000000000000794d */ /* 0x000fea0003800000 */
.L_x_4689:
        /* <DEDUP_REMOVED lines=12> */
.L_x_5661:


//--------------------- .text._Z35group_norm_nhwc_fwd_one_pass_kernelI11Fp16IOFp16WLi64ELi98ELi392EEv26Group_norm_nhwc_fwd_params --------------------------
	.section	.text._Z35group_norm_nhwc_fwd_one_pass_kernelI11Fp16IOFp16WLi64ELi98ELi392EEv26Group_norm_nhwc_fwd_params,"ax",@progbits
	.sectioninfo	@"SHI_REGISTERS=48"
	.align	128
        .global         _Z35group_norm_nhwc_fwd_one_pass_kernelI11Fp16IOFp16WLi64ELi98ELi392EEv26Group_norm_nhwc_fwd_params
        .type           _Z35group_norm_nhwc_fwd_one_pass_kernelI11Fp16IOFp16WLi64ELi98ELi392EEv26Group_norm_nhwc_fwd_params,@function
        .size           _Z35group_norm_nhwc_fwd_one_pass_kernelI11Fp16IOFp16WLi64ELi98ELi392EEv26Group_norm_nhwc_fwd_params,(.L_x_5662 - _Z35group_norm_nhwc_fwd_one_pass_kernelI11Fp16IOFp16WLi64ELi98ELi392EEv26Group_norm_nhwc_fwd_params)
        .other          _Z35group_norm_nhwc_fwd_one_pass_kernelI11Fp16IOFp16WLi64ELi98ELi392EEv26Group_norm_nhwc_fwd_params,@"STO_CUDA_ENTRY STV_DEFAULT"
_Z35group_norm_nhwc_fwd_one_pass_kernelI11Fp16IOFp16WLi64ELi98ELi392EEv26Group_norm_nhwc_fwd_params:
.text._Z35group_norm_nhwc_fwd_one_pass_kernelI11Fp16IOFp16WLi64ELi98ELi392EEv26Group_norm_nhwc_fwd_params:
        /* <DEDUP_REMOVED lines=50> */
.L_x_4727:
        /* <DEDUP_REMOVED lines=258> */
.L_x_4691:
[----:B------:R-:W-:Y:S05]  /*1340*/  BSYNC B0 ;  /* 0x0000000000007941 */ /* 0x000fea0003800000 */
.L_x_4690:
        /* <DEDUP_REMOVED lines=24> */
.L_x_4694:
[----:B------:R-:W2:Y:S01]  /*14d0*/  LDG.E.STRONG.GPU R14, [R12.64] ;  /* 0x000000060c0e7981 */ /* 0x000ea2000c1ef900 */
[----:B------:R-:W-:Y:S01]  /*14e0*/  YIELD ;  /* 0x0000000000007946 */ /* 0x000fe20003800000 */
[----:B--2---:R-:W-:Y:S01]  /*14f0*/  ISETP.NE.AND P6, PT, R14, R15, PT ;  /* 0x0000000f0e00720c */ /* 0x004fe20003fc5270 */
[----:B------:R-:W-:-:S12]  /*1500*/  CCTL.IVALL ;  /* 0x00000000ff00798f */ /* 0x000fd80002000000 */
[----:B------:R-:W-:Y:S05]  /*1510*/  @P6 BRA `(.L_x_4694) ;  /* 0xffffffb000006947 */ /* 0x000fea000383ffff */
.L_x_4693:
        /* <DEDUP_REMOVED lines=20> */
.L_x_4698:
        /* <DEDUP_REMOVED lines=115> */
.L_x_4697:
        /* <DEDUP_REMOVED lines=62> */
.L_x_4699:
[----:B------:R-:W-:-:S04]  /*2170*/  ISETP.NE.AND P6, PT, R18, RZ, PT ;  /* 0x000000ff1200720c */ /* 0x000fc80003fc5270 */
[----:B------:R-:W-:-:S13]  /*2180*/  ISETP.NE.OR P6, PT, R14, RZ, P6 ;  /* 0x000000ff0e00720c */ /* 0x000fda00037c5670 */
[----:B------:R-:W-:Y:S05]  /*2190*/  @!P6 BRA `(.L_x_4695) ;  /* 0x000001f00000e947 */ /* 0x000fea0003800000 */
.L_x_4696:
        /* <DEDUP_REMOVED lines=31> */
.L_x_4695:
        /* <DEDUP_REMOVED lines=14> */
.L_x_4701:
[----:B------:R-:W-:Y:S05]  /*2470*/  BSYNC B0 ;  /* 0x0000000000007941 */ /* 0x000fea0003800000 */
.L_x_4700:
        /* <DEDUP_REMOVED lines=17> */
.L_x_4692:
[----:B------:R-:W-:Y:S01]  /*2590*/  @P0 MOV R19, 0x8 ;  /* 0x0000000800130802 */ /* 0x000fe20000000f00 */
[----:B------:R-:W-:Y:S01]  /*25a0*/  @P0 FMUL.FTZ R13, R17, c[0x0][0x1f4] ;  /* 0x00007d00110d0a20 */ /* 0x000fe20000410000 */
[----:B------:R1:W-:Y:S01]  /*25b0*/  @!P5 STS.64 [0x80], R16 ;  /* 0x00008010ff00d388 */ /* 0x0003e20000000a00 */
[----:B------:R-:W-:Y:S01]  /*25c0*/  @P0 FMUL.FTZ R12, R16, c[0x0][0x1f4] ;  /* 0x00007d00100c0a20 */ /* 0x000fe20000410000 */
[----:B------:R-:W-:Y:S01]  /*25d0*/  HFMA2.MMA R44, -RZ, RZ, 0, 1.1920928955078125e-07 ;  /* 0x00000002ff2c7435 */ /* 0x000fe200000001ff */
[----:B------:R-:W-:Y:S01]  /*25e0*/  @P0 IMAD.WIDE R18, R0, R19, c[0x0][0x168] ;  /* 0x00005a0000120625 */ /* 0x000fe200078e0213 */
[----:B------:R-:W-:-:S04]  /*25f0*/  IADD3 R37, R36, R37, RZ ;  /* 0x0000002524257210 */ /* 0x000fc80007ffe0ff */
[----:B------:R-:W-:Y:S04]  /*2600*/  @P0 STG.E.64 [R18.64], R12 ;  /* 0x0000000c12000986 */ /* 0x000fe8000c101b06 */
[----:B------:R-:W-:Y:S01]  /*2610*/  BAR.SYNC.DEFER_BLOCKING 0x0 ;  /* 0x0000000000007b1d */ /* 0x000fe20000010000 */
[----:B------:R-:W-:-:S04]  /*2620*/  IMAD.WIDE R42, R37, R44, c[0x0][0x178] ;  /* 0x00005e00252a7625 */ /* 0x000fc800078e022c */
[----:B------:R-:W-:Y:S01]  /*2630*/  IMAD.WIDE R44, R37, R44, c[0x0][0x180] ;  /* 0x00006000252c7625 */ /* 0x000fe200078e022c */
[----:B01----:R0:W2:Y:S04]  /*2640*/  LDG.E.U16 R17, [R42.64] ;  /* 0x000000062a117981 */ /* 0x0030a8000c1e1500 */
[----:B------:R1:W3:Y:S04]  /*2650*/  LDG.E.U16 R37, [R44.64] ;  /* 0x000000062c257981 */ /* 0x0002e8000c1e1500 */
[----:B------:R-:W4:Y:S04]  /*2660*/  LDS.64 R14, [0x80] ;  /* 0x00008000ff0e7984 */ /* 0x000f280000000a00 */
[----:B0-----:R-:W5:Y:S04]  /*2670*/  LDG.E.U16 R42, [R42.64+0x2] ;  /* 0x000002062a2a7981 */ /* 0x001f68000c1e1500 */
[----:B-1----:R-:W5:Y:S01]  /*2680*/  LDG.E.U16 R44, [R44.64+0x2] ;  /* 0x000002062c2c7981 */ /* 0x002f62000c1e1500 */
[----:B----4-:R-:W-:-:S04]  /*2690*/  FMUL.FTZ R14, R14, c[0x0][0x1f4] ;  /* 0x00007d000e0e7a20 */ /* 0x010fc80000410000 */
[----:B------:R-:W-:-:S04]  /*26a0*/  FMUL.FTZ R16, R14, R14 ;  /* 0x0000000e0e107220 */ /* 0x000fc80000410000 */
[----:B------:R-:W-:-:S05]  /*26b0*/  FFMA.FTZ R16, R15, c[0x0][0x1f4], -R16 ;  /* 0x00007d000f107a23 */ /* 0x000fca0000010810 */
[----:B------:R-:W-:Y:S02]  /*26c0*/  FSETP.GTU.FTZ.AND P5, PT, R16, RZ, PT ;  /* 0x000000ff1000720b */ /* 0x000fe40003fbc000 */
[----:B------:R-:W-:Y:S02]  /*26d0*/  MOV R15, 0x3f800000 ;  /* 0x3f800000000f7802 */ /* 0x000fe40000000f00 */
[----:B------:R-:W-:-:S09]  /*26e0*/  ISETP.NE.AND P6, PT, RZ, UR5, PT ;  /* 0x00000005ff007c0c */ /* 0x000fd2000bfc5270 */
[----:B------:R-:W-:Y:S02]  /*26f0*/  @P5 FADD.FTZ R12, R16, c[0x0][0x188] ;  /* 0x00006200100c5621 */ /* 0x000fe40000010000 */
[----:B------:R-:W0:Y:S02]  /*2700*/  S2R R16, SR_TID.X ;  /* 0x0000000000107919 */ /* 0x000e240000002100 */
[----:B------:R-:W1:Y:S01]  /*2710*/  @P5 MUFU.RSQ R15, R12 ;  /* 0x0000000c000f5308 */ /* 0x000e620000001400 */
[--C-:B------:R-:W-:Y:S02]  /*2720*/  HADD2.F32 R13, -RZ, R22.reuse.H1_H1 ;  /* 0x30000016ff0d7230 */ /* 0x100fe40000004100 */
[----:B------:R-:W-:-:S03]  /*2730*/  HADD2.F32 R19, -RZ, R22.H0_H0 ;  /* 0x20000016ff137230 */ /* 0x000fc60000004100 */
[----:B------:R-:W-:-:S04]  /*2740*/  FADD.FTZ R13, R13, -R14 ;  /* 0x8000000e0d0d7221 */ /* 0x000fc80000010000 */
[----:B-1----:R-:W-:Y:S01]  /*2750*/  FMUL.FTZ R13, R13, R15 ;  /* 0x0000000f0d0d7220 */ /* 0x002fe20000410000 */
[----:B--2---:R-:W-:Y:S02]  /*2760*/  HADD2.F32 R17, -RZ, R17.H0_H0 ;  /* 0x20000011ff117230 */ /* 0x004fe40000004100 */
[----:B---3--:R-:W-:Y:S02]  /*2770*/  HADD2.F32 R22, -RZ, R37.H0_H0 ;  /* 0x20000025ff167230 */ /* 0x008fe40000004100 */
[----:B-----5:R-:W-:Y:S01]  /*2780*/  HADD2.F32 R18, -RZ, R42.H0_H0 ;  /* 0x2000002aff127230 */ /* 0x020fe20000004100 */
[----:B------:R-:W-:Y:S01]  /*2790*/  FADD.FTZ R42, R19, -R14 ;  /* 0x8000000e132a7221 */ /* 0x000fe20000010000 */
[----:B------:R-:W-:-:S03]  /*27a0*/  HADD2.F32 R19, -RZ, R44.H0_H0 ;  /* 0x2000002cff137230 */ /* 0x000fc60000004100 */
[----:B------:R-:W-:Y:S01]  /*27b0*/  FMUL.FTZ R42, R42, R15 ;  /* 0x0000000f2a2a7220 */ /* 0x000fe20000410000 */
[--C-:B------:R-:W-:Y:S02]  /*27c0*/  HADD2.F32 R37, -RZ, R11.reuse.H0_H0 ;  /* 0x2000000bff257230 */ /* 0x100fe40000004100 */
[----:B------:R-:W-:Y:S01]  /*27d0*/  HADD2.F32 R11, -RZ, R11.H1_H1 ;  /* 0x3000000bff0b7230 */ /* 0x000fe20000004100 */
        /* <DEDUP_REMOVED lines=13> */
.L_x_4702:
        /* <DEDUP_REMOVED lines=12> */
.L_x_4704:
[----:B------:R-:W-:Y:S05]  /*2970*/  BSYNC B0 ;  /* 0x0000000000007941 */ /* 0x000fea0003800000 */
.L_x_4703:
[----:B------:R-:W-:Y:S01]  /*2980*/  IMAD.WIDE.U32 R12, R16, 0x5397829d, RZ ;  /* 0x5397829d100c7825 */ /* 0x000fe200078e00ff */
[----:B------:R-:W-:-:S03]  /*2990*/  HADD2.F32 R23, -RZ, R20.H0_H0 ;  /* 0x20000014ff177230 */ /* 0x000fc60000004100 */
[--C-:B------:R-:W-:Y:S02]  /*29a0*/  FADD.FTZ R12, R37, -R14.reuse ;  /* 0x8000000e250c7221 */ /* 0x100fe40000010000 */
        /* <DEDUP_REMOVED lines=17> */
.L_x_4705:
        /* <DEDUP_REMOVED lines=12> */
.L_x_4707:
[----:B------:R-:W-:Y:S05]  /*2b80*/  BSYNC B0 ;  /* 0x0000000000007941 */ /* 0x000fea0003800000 */
.L_x_4706:
        /* <DEDUP_REMOVED lines=25> */
.L_x_4708:
        /* <DEDUP_REMOVED lines=12> */
.L_x_4710:
[----:B------:R-:W-:Y:S05]  /*2de0*/  BSYNC B0 ;  /* 0x0000000000007941 */ /* 0x000fea0003800000 */
.L_x_4709:
        /* <DEDUP_REMOVED lines=14> */
.L_x_4711:
        /* <DEDUP_REMOVED lines=12> */
.L_x_4713:
[----:B------:R-:W-:Y:S05]  /*2f90*/  BSYNC B0 ;  /* 0x0000000000007941 */ /* 0x000fea0003800000 */
.L_x_4712:
        /* <DEDUP_REMOVED lines=24> */
.L_x_4714:
        /* <DEDUP_REMOVED lines=12> */
.L_x_4716:
[----:B------:R-:W-:Y:S05]  /*31e0*/  BSYNC B0 ;  /* 0x0000000000007941 */ /* 0x000fea0003800000 */
.L_x_4715:
        /* <DEDUP_REMOVED lines=24> */
.L_x_4717:
        /* <DEDUP_REMOVED lines=12> */
.L_x_4719:
[----:B------:R-:W-:Y:S05]  /*3430*/  BSYNC B0 ;  /* 0x0000000000007941 */ /* 0x000fea0003800000 */
.L_x_4718:
        /* <DEDUP_REMOVED lines=23> */
.L_x_4720:
        /* <DEDUP_REMOVED lines=12> */
.L_x_4722:
[----:B------:R-:W-:Y:S05]  /*3670*/  BSYNC B0 ;  /* 0x0000000000007941 */ /* 0x000fea0003800000 */
.L_x_4721:
        /* <DEDUP_REMOVED lines=22> */
.L_x_4723:
        /* <DEDUP_REMOVED lines=12> */
.L_x_4725:
[----:B------:R-:W-:Y:S05]  /*38a0*/  BSYNC B0 ;  /* 0x0000000000007941 */ /* 0x000fea0003800000 */
.L_x_4724:
[----:B------:R-:W-:Y:S02]  /*38b0*/  IADD3 R0, R0, c[0x0][0x10], RZ ;  /* 0x0000040000007a10 */ /* 0x000fe40007ffe0ff */
[----:B------:R-:W-:Y:S02]  /*38c0*/  IADD3 R2, R2, 0x1, RZ ;  /* 0x0000000102027810 */ /* 0x000fe40007ffe0ff */
[----:B------:R-:W-:-:S13]  /*38d0*/  ISETP.GE.AND P5, PT, R0, UR4, PT ;  /* 0x0000000400007c0c */ /* 0x000fda000bfa6270 */
[----:B------:R-:W-:Y:S01]  /*38e0*/  @P5 CALL.REL.NOINC `(.L_x_4726) ;  /* 0x0000001000005944 */ /* 0x000fe20003c00000 */
[----:B------:R-:W-:Y:S05]  /*38f0*/  BRA `(.L_x_4727) ;  /* 0xffffca2000007947 */ /* 0x000fea000383ffff */
.L_x_4726:
[----:B------:R-:W-:Y:S05]  /*3900*/  EXIT ;  /* 0x000000000000794d */ /* 0x000fea0003800000 */
.L_x_4728:
        /* <DEDUP_REMOVED lines=15> */
.L_x_5662:


//--------------------- .text._Z35group_norm_nhwc_fwd_one_pass_kernelI11Fp16IOFp16WLi128ELi98ELi392EEv26Group_norm_nhwc_fwd_params --------------------------
	.section	.text._Z35group_norm_nhwc_fwd_one_pass_kernelI11Fp16IOFp16WLi128ELi98ELi392EEv26Group_norm_nhwc_fwd_params,"ax",@progbits
	.sectioninfo	@"SHI_REGISTERS=72"
	.align	128
        .global         _Z35group_norm_nhwc_fwd_one_pass_kernelI11Fp16IOFp16WLi128ELi98ELi392EEv26Group_norm_nhwc_fwd_params
        .type           _Z35group_norm_nhwc_fwd_one_pass_kernelI11Fp16IOFp16WLi128ELi98ELi392EEv26Group_norm_nhwc_fwd_params,@function
        .size           _Z35group_norm_nhwc_fwd_one_pass_kernelI11Fp16IOFp16WLi128ELi98ELi392EEv26Group_norm_nhwc_fwd_params,(.L_x_5663 - _Z35group_norm_nhwc_fwd_one_pass_kernelI11Fp16IOFp16WLi128ELi98ELi392EEv26Group_norm_nhwc_fwd_params)
        .other          _Z35group_norm_nhwc_fwd_one_pass_kernelI11Fp16IOFp16WLi128ELi98ELi392EEv26Group_norm_nhwc_fwd_params,@"STO_CUDA_ENTRY STV_DEFAULT"
_Z35group_norm_nhwc_fwd_one_pass_kernelI11Fp16IOFp16WLi128ELi98ELi392EEv26Group_norm_nhwc_fwd_params:
.text._Z35group_norm_nhwc_fwd_one_pass_kernelI11Fp16IOFp16WLi128ELi98ELi392EEv26Group_norm_nhwc_fwd_params:
        /* <DEDUP_REMOVED lines=73> */
.L_x_4787:
        /* <DEDUP_REMOVED lines=417> */
.L_x_4730:
[----:B0-----:R-:W-:Y:S05]  /*1ea0*/  BSYNC B0 ;  /* 0x0000000000007941 */ /* 0x001fea0003800000 */
.L_x_4729:
        /* <DEDUP_REMOVED lines=25> */
.L_x_4733:
[----:B------:R-:W2:Y:S01]  /*2040*/  LDG.E.STRONG.GPU R39, [R16.64] ;  /* 0x0000000610277981 */ /* 0x000ea2000c1ef900 */
[----:B------:R-:W-:Y:S01]  /*2050*/  YIELD ;  /* 0x0000000000007946 */ /* 0x000fe20003800000 */
[----:B--2---:R-:W-:Y:S01]  /*2060*/  ISETP.NE.AND P6, PT, R39, R42, PT ;  /* 0x0000002a2700720c */ /* 0x004fe20003fc5270 */
[----:B------:R-:W-:-:S12]  /*2070*/  CCTL.IVALL ;  /* 0x00000000ff00798f */ /* 0x000fd80002000000 */
[----:B------:R-:W-:Y:S05]  /*2080*/  @P6 BRA `(.L_x_4733) ;  /* 0xffffffb000006947 */ /* 0x000fea000383ffff */
.L_x_4732:
        /* <DEDUP_REMOVED lines=11> */
.L_x_4735:
        /* <DEDUP_REMOVED lines=59> */
.L_x_4734:
        /* <DEDUP_REMOVED lines=18> */
.L_x_4737:
[----:B------:R-:W-:Y:S05]  /*2610*/  BSYNC B0 ;  /* 0x0000000000007941 */ /* 0x000fea0003800000 */
.L_x_4736:
        /* <DEDUP_REMOVED lines=31> */
.L_x_4731:
        /* <DEDUP_REMOVED lines=30> */
[----:B------:R-:W-:-:S05]  /*29f0*/  HADD2.F32 R47, -RZ, R35.H0_H0 ;  /* 0x20000023ff2f7230 */ /* 0x000fca0000004100 */
[--C-:B0-----:R-:W-:Y:S01]  /*2a00*/  FADD.FTZ R46, R47, -R16.reuse ;  /* 0x800000102f2e7221 */ /* 0x101fe20000010000 */
[----:B---3--:R-:W-:Y:S02]  /*2a10*/  HADD2.F32 R13, -RZ, R13.H0_H0 ;  /* 0x2000000dff0d7230 */ /* 0x008fe40000004100 */
[----:B----4-:R-:W-:Y:S01]  /*2a20*/  HADD2.F32 R35, -RZ, R38.H0_H0 ;  /* 0x20000026ff237230 */ /* 0x010fe20000004100 */
[----:B------:R-:W-:-:S04]  /*2a30*/  FADD.FTZ R38, R39, -R16 ;  /* 0x8000001027267221 */ /* 0x000fc80000010000 */
[-C--:B-1----:R-:W-:Y:S02]  /*2a40*/  FMUL.FTZ R39, R38, R17.reuse ;  /* 0x0000001126277220 */ /* 0x082fe40000410000 */
[----:B------:R-:W-:Y:S01]  /*2a50*/  FMUL.FTZ R38, R46, R17 ;  /* 0x000000112e267220 */ /* 0x000fe20000410000 */
[----:B--2---:R-:W-:Y:S02]  /*2a60*/  HADD2.F32 R42, -RZ, R42.H0_H0 ;  /* 0x2000002aff2a7230 */ /* 0x004fe40000004100 */
[----:B-----5:R-:W-:-:S03]  /*2a70*/  HADD2.F32 R43, -RZ, R43.H0_H0 ;  /* 0x2000002bff2b7230 */ /* 0x020fc60000004100 */
        /* <DEDUP_REMOVED lines=13> */
.L_x_4738:
        /* <DEDUP_REMOVED lines=14> */
.L_x_4740:
[----:B------:R-:W-:Y:S05]  /*2c30*/  BSYNC B0 ;  /* 0x0000000000007941 */ /* 0x000fea0003800000 */
.L_x_4739:
        /* <DEDUP_REMOVED lines=19> */
.L_x_4741:
        /* <DEDUP_REMOVED lines=14> */
.L_x_4743:
[----:B------:R-:W-:Y:S05]  /*2e50*/  BSYNC B0 ;  /* 0x0000000000007941 */ /* 0x000fea0003800000 */
.L_x_4742:
        /* <DEDUP_REMOVED lines=19> */
.L_x_4744:
        /* <DEDUP_REMOVED lines=13> */
.L_x_4746:
[----:B------:R-:W-:Y:S05]  /*3060*/  BSYNC B0 ;  /* 0x0000000000007941 */ /* 0x000fea0003800000 */
.L_x_4745:
        /* <DEDUP_REMOVED lines=19> */
.L_x_4747:
        /* <DEDUP_REMOVED lines=13> */
.L_x_4749:
[----:B------:R-:W-:Y:S05]  /*3270*/  BSYNC B0 ;  /* 0x0000000000007941 */ /* 0x000fea0003800000 */
.L_x_4748:
        /* <DEDUP_REMOVED lines=19> */
.L_x_4750:
        /* <DEDUP_REMOVED lines=12> */
.L_x_4752:
[----:B------:R-:W-:Y:S05]  /*3470*/  BSYNC B0 ;  /* 0x0000000000007941 */ /* 0x000fea0003800000 */
.L_x_4751:
        /* <DEDUP_REMOVED lines=21> */
.L_x_4753:
        /* <DEDUP_REMOVED lines=12> */
.L_x_4755:
[----:B------:R-:W-:Y:S05]  /*3690*/  BSYNC B0 ;  /* 0x0000000000007941 */ /* 0x000fea0003800000 */
.L_x_4754:
        /* <DEDUP_REMOVED lines=21> */
.L_x_4756:
        /* <DEDUP_REMOVED lines=12> */
.L_x_4758:
[----:B------:R-:W-:Y:S05]  /*38b0*/  BSYNC B0 ;  /* 0x0000000000007941 */ /* 0x000fea0003800000 */
.L_x_4757:
        /* <DEDUP_REMOVED lines=19> */
.L_x_4759:
        /* <DEDUP_REMOVED lines=12> */
.L_x_4761:
[----:B------:R-:W-:Y:S05]  /*3ab0*/  BSYNC B0 ;  /* 0x0000000000007941 */ /* 0x000fea0003800000 */
.L_x_4760:
        /* <DEDUP_REMOVED lines=23> */
.L_x_4762:
        /* <DEDUP_REMOVED lines=12> */
.L_x_4764:
[----:B------:R-:W-:Y:S05]  /*3cf0*/  BSYNC B0 ;  /* 0x0000000000007941 */ /* 0x000fea0003800000 */
.L_x_4763:
        /* <DEDUP_REMOVED lines=11> */
.L_x_4765:
        /* <DEDUP_REMOVED lines=21> */
.L_x_4767:
[----:B------:R-:W-:Y:S05]  /*3f00*/  BSYNC B0 ;  /* 0x0000000000007941 */ /* 0x000fea0003800000 */
.L_x_4766:
        /* <DEDUP_REMOVED lines=15> */
.L_x_4768:
        /* <DEDUP_REMOVED lines=21> */
.L_x_4770:
[----:B------:R-:W-:Y:S05]  /*4150*/  BSYNC B0 ;  /* 0x0000000000007941 */ /* 0x000fea0003800000 */
.L_x_4769:
        /* <DEDUP_REMOVED lines=11> */
.L_x_4771:
        /* <DEDUP_REMOVED lines=21> */
.L_x_4773:
[----:B------:R-:W-:Y:S05]  /*4360*/  BSYNC B0 ;  /* 0x0000000000007941 */ /* 0x000fea0003800000 */
.L_x_4772:
        /* <DEDUP_REMOVED lines=15> */
.L_x_4774:
        /* <DEDUP_REMOVED lines=21> */
.L_x_4776:
[----:B------:R-:W-:Y:S05]  /*45b0*/  BSYNC B0 ;  /* 0x0000000000007941 */ /* 0x000fea0003800000 */
.L_x_4775:
        /* <DEDUP_REMOVED lines=11> */
.L_x_4777:
        /* <DEDUP_REMOVED lines=21> */
.L_x_4779:
[----:B------:R-:W-:Y:S05]  /*47c0*/  BSYNC B0 ;  /* 0x0000000000007941 */ /* 0x000fea0003800000 */
.L_x_4778:
        /* <DEDUP_REMOVED lines=15> */
.L_x_4780:
        /* <DEDUP_REMOVED lines=21> */
.L_x_4782:
[----:B------:R-:W-:Y:S05]  /*4a10*/  BSYNC B0 ;  /* 0x0000000000007941 */ /* 0x000fea0003800000 */
.L_x_4781:
        /* <DEDUP_REMOVED lines=11> */
.L_x_4783:
        /* <DEDUP_REMOVED lines=15> */
.L_x_4785:
[----:B------:R-:W-:Y:S05]  /*4bc0*/  BSYNC B0 ;  /* 0x0000000000007941 */ /* 0x000fea0003800000 */
.L_x_4784:
[----:B------:R-:W-:Y:S02]  /*4bd0*/  IADD3 R3, R3, c[0x0][0x10], RZ ;  /* 0x0000040003037a10 */ /* 0x000fe40007ffe0ff */
[----:B------:R-:W-:Y:S02]  /*4be0*/  IADD3 R4, R4, 0x1, RZ ;  /* 0x0000000104047810 */ /* 0x000fe40007ffe0ff */
[----:B------:R-:W-:-:S13]  /*4bf0*/  ISETP.GE.AND P5, PT, R3, UR4, PT ;  /* 0x0000000403007c0c */ /* 0x000fda000bfa6270 */
[----:B------:R-:W-:Y:S01]  /*4c00*/  @P5 CALL.REL.NOINC `(.L_x_4786) ;  /* 0x0000001000005944 */ /* 0x000fe20003c00000 */
[----:B------:R-:W-:Y:S05]  /*4c10*/  BRA `(.L_x_4787) ;  /* 0xffffb87000007947 */ /* 0x000fea000383ffff */
.L_x_4786:
[----:B------:R-:W-:Y:S05]  /*4c20*/  EXIT ;  /* 0x000000000000794d */ /* 0x000fea0003800000 */
.L_x_4788:
        /* <DEDUP_REMOVED lines=13> */
.L_x_5663:


//--------------------- .text._Z35group_norm_nhwc_fwd_one_pass_kernelI11Fp16IOFp16WLi256ELi98ELi392EEv26Group_norm_nhwc_fwd_params --------------------------
	.section	.text._Z35group_norm_nhwc_fwd_one_pass_kernelI11Fp16IOFp16WLi256ELi98ELi392EEv26Group_norm_nhwc_fwd_params,"ax",@progbits
	.sectioninfo	@"SHI_REGISTERS=128"
	.align	128
        .global         _Z35group_norm_nhwc_fwd_one_pass_kernelI11Fp16IOFp16WLi256ELi98ELi392EEv26Group_norm_nhwc_fwd_params
        .type           _Z35group_norm_nhwc_fwd_one_pass_kernelI11Fp16IOFp16WLi256ELi98ELi392EEv26Group_norm_nhwc_fwd_params,@function
        .size           _Z35group_norm_nhwc_fwd_one_pass_kernelI11Fp16IOFp16WLi256ELi98ELi392EEv26Group_norm_nhwc_fwd_params,(.L_x_5664 - _Z35group_norm_nhwc_fwd_one_pass_kernelI11Fp16IOFp16WLi256ELi98ELi392EEv26Group_norm_nhwc_fwd_params)
        .other          _Z35group_norm_nhwc_fwd_one_pass_kernelI11Fp16IOFp16WLi256ELi98ELi392EEv26Group_norm_nhwc_fwd_params,@"STO_CUDA_ENTRY STV_DEFAULT"
_Z35group_norm_nhwc_fwd_one_pass_kernelI11Fp16IOFp16WLi256ELi98ELi392EEv26Group_norm_nhwc_fwd_params:
.text._Z35group_norm_nhwc_fwd_one_pass_kernelI11Fp16IOFp16WLi256ELi98ELi392EEv26Group_norm_nhwc_fwd_params:
        /* <DEDUP_REMOVED lines=199> */
.L_x_4895:
        /* <DEDUP_REMOVED lines=742> */
.L_x_4790:
[----:B0-----:R-:W-:Y:S05]  /*3ad0*/  BSYNC B0 ;  /* 0x0000000000007941 */ /* 0x001fea0003800000 */
.L_x_4789:
        /* <DEDUP_REMOVED lines=25> */
.L_x_4793:
[----:B------:R-:W2:Y:S01]  /*3c70*/  LDG.E.STRONG.GPU R33, [R28.64] ;  /* 0x000000061c217981 */ /* 0x000ea2000c1ef900 */
[----:B------:R-:W-:Y:S01]  /*3c80*/  YIELD ;  /* 0x0000000000007946 */ /* 0x000fe20003800000 */
[----:B--2---:R-:W-:Y:S01]  /*3c90*/  ISETP.NE.AND P6, PT, R33, R30, PT ;  /* 0x0000001e2100720c */ /* 0x004fe20003fc5270 */
[----:B------:R-:W-:-:S12]  /*3ca0*/  CCTL.IVALL ;  /* 0x00000000ff00798f */ /* 0x000fd80002000000 */
[----:B------:R-:W-:Y:S05]  /*3cb0*/  @P6 BRA `(.L_x_4793) ;  /* 0xffffffb000006947 */ /* 0x000fea000383ffff */
.L_x_4792:
        /* <DEDUP_REMOVED lines=11> */
.L_x_4795:
        /* <DEDUP_REMOVED lines=59> */
.L_x_4794:
        /* <DEDUP_REMOVED lines=18> */
.L_x_4797:
[----:B------:R-:W-:Y:S05]  /*4240*/  BSYNC B0 ;  /* 0x0000000000007941 */ /* 0x000fea0003800000 */
.L_x_4796:
        /* <DEDUP_REMOVED lines=31> */
.L_x_4791:
        /* <DEDUP_REMOVED lines=31> */
[----:B------:R-:W-:-:S03]  /*4630*/  HADD2.F32 R59, -RZ, R59.H0_H0 ;  /* 0x2000003bff3b7230 */ /* 0x000fc60000004100 */
[--C-:B------:R-:W-:Y:S02]  /*4640*/  FADD.FTZ R70, R39, -R32.reuse ;  /* 0x8000002027467221 */ /* 0x100fe40000010000 */
[----:B------:R-:W-:Y:S02]  /*4650*/  FADD.FTZ R38, R59, -R32 ;  /* 0x800000203b267221 */ /* 0x000fe40000010000 */
[-C--:B0-----:R-:W-:Y:S02]  /*4660*/  FMUL.FTZ R29, R70, R33.reuse ;  /* 0x00000021461d7220 */ /* 0x081fe40000410000 */
[----:B------:R-:W-:Y:S01]  /*4670*/  FMUL.FTZ R38, R38, R33 ;  /* 0x0000002126267220 */ /* 0x000fe20000410000 */
[--C-:B------:R-:W-:Y:S02]  /*4680*/  HADD2.F32 R37, -RZ, R26.reuse.H0_H0 ;  /* 0x2000001aff257230 */ /* 0x100fe40000004100 */
[----:B------:R-:W-:Y:S02]  /*4690*/  HADD2.F32 R39, -RZ, R26.H1_H1 ;  /* 0x3000001aff277230 */ /* 0x000fe40000004100 */
[----:B--2---:R-:W-:-:S02]  /*46a0*/  HADD2.F32 R34, -RZ, R34.H0_H0 ;  /* 0x20000022ff227230 */ /* 0x004fc40000004100 */
[----:B---3--:R-:W-:Y:S02]  /*46b0*/  HADD2.F32 R25, -RZ, R25.H0_H0 ;  /* 0x20000019ff197230 */ /* 0x008fe40000004100 */
[----:B----4-:R-:W-:Y:S02]  /*46c0*/  HADD2.F32 R35, -RZ, R35.H0_H0 ;  /* 0x20000023ff237230 */ /* 0x010fe40000004100 */
        /* <DEDUP_REMOVED lines=14> */
.L_x_4798:
        /* <DEDUP_REMOVED lines=14> */
.L_x_4800:
[----:B------:R-:W-:Y:S05]  /*4890*/  BSYNC B0 ;  /* 0x0000000000007941 */ /* 0x000fea0003800000 */
.L_x_4799:
        /* <DEDUP_REMOVED lines=21> */
.L_x_4801:
        /* <DEDUP_REMOVED lines=14> */
.L_x_4803:
[----:B------:R-:W-:Y:S05]  /*4ad0*/  BSYNC B0 ;  /* 0x0000000000007941 */ /* 0x000fea0003800000 */
.L_x_4802:
        /* <DEDUP_REMOVED lines=19> */
.L_x_4804:
        /* <DEDUP_REMOVED lines=14> */
.L_x_4806:
[----:B------:R-:W-:Y:S05]  /*4cf0*/  BSYNC B0 ;  /* 0x0000000000007941 */ /* 0x000fea0003800000 */
.L_x_4805:
        /* <DEDUP_REMOVED lines=21> */
.L_x_4807:
        /* <DEDUP_REMOVED lines=14> */
.L_x_4809:
[----:B------:R-:W-:Y:S05]  /*4f30*/  BSYNC B0 ;  /* 0x0000000000007941 */ /* 0x000fea0003800000 */
.L_x_4808:
        /* <DEDUP_REMOVED lines=15> */
.L_x_4810:
        /* <DEDUP_REMOVED lines=14> */
.L_x_4812:
[----:B------:R-:W-:Y:S05]  /*5110*/  BSYNC B0 ;  /* 0x0000000000007941 */ /* 0x000fea0003800000 */
.L_x_4811:
        /* <DEDUP_REMOVED lines=23> */
.L_x_4813:
        /* <DEDUP_REMOVED lines=14> */
.L_x_4815:
[----:B------:R-:W-:Y:S05]  /*5370*/  BSYNC B0 ;  /* 0x0000000000007941 */ /* 0x000fea0003800000 */
.L_x_4814:
        /* <DEDUP_REMOVED lines=17> */
.L_x_4816:
        /* <DEDUP_REMOVED lines=13> */
.L_x_4818:
[----:B------:R-:W-:Y:S05]  /*5560*/  BSYNC B0 ;  /* 0x0000000000007941 */ /* 0x000fea0003800000 */
.L_x_4817:
        /* <DEDUP_REMOVED lines=19> */
.L_x_4819:
        /* <DEDUP_REMOVED lines=13> */
.L_x_4821:
[----:B------:R-:W-:Y:S05]  /*5770*/  BSYNC B0 ;  /* 0x0000000000007941 */ /* 0x000fea0003800000 */
.L_x_4820:
        /* <DEDUP_REMOVED lines=21> */
.L_x_4822:
        /* <DEDUP_REMOVED lines=13> */
.L_x_4824:
[----:B------:R-:W-:Y:S05]  /*59a0*/  BSYNC B0 ;  /* 0x0000000000007941 */ /* 0x000fea0003800000 */
.L_x_4823:
        /* <DEDUP_REMOVED lines=15> */
.L_x_4825:
        /* <DEDUP_REMOVED lines=13> */
.L_x_4827:
[----:B------:R-:W-:Y:S05]  /*5b70*/  BSYNC B0 ;  /* 0x0000000000007941 */ /* 0x000fea0003800000 */
.L_x_4826:
        /* <DEDUP_REMOVED lines=185> */
.L_x_4828:
        /* <DEDUP_REMOVED lines=13> */
.L_x_4830:
[----:B------:R-:W-:Y:S05]  /*67e0*/  BSYNC B0 ;  /* 0x0000000000007941 */ /* 0x000fea0003800000 */
.L_x_4829:
        /* <DEDUP_REMOVED lines=11> */
.L_x_4831:
        /* <DEDUP_REMOVED lines=13> */
.L_x_4833:
[----:B------:R-:W-:Y:S05]  /*6970*/  BSYNC B0 ;  /* 0x0000000000007941 */ /* 0x000fea0003800000 */
.L_x_4832:
        /* <DEDUP_REMOVED lines=11> */
.L_x_4834:
        /* <DEDUP_REMOVED lines=13> */
.L_x_4836:
[----:B------:R-:W-:Y:S05]  /*6b00*/  BSYNC B0 ;  /* 0x0000000000007941 */ /* 0x000fea0003800000 */
.L_x_4835:
        /* <DEDUP_REMOVED lines=11> */
.L_x_4837:
        /* <DEDUP_REMOVED lines=13> */
.L_x_4839:
[----:B------:R-:W-:Y:S05]  /*6c90*/  BSYNC B0 ;  /* 0x0000000000007941 */ /* 0x000fea0003800000 */
.L_x_4838:
        /* <DEDUP_REMOVED lines=11> */
.L_x_4840:
        /* <DEDUP_REMOVED lines=13> */
.L_x_4842:
[----:B------:R-:W-:Y:S05]  /*6e20*/  BSYNC B0 ;  /* 0x0000000000007941 */ /* 0x000fea0003800000 */
.L_x_4841:
        /* <DEDUP_REMOVED lines=11> */
.L_x_4843:
        /* <DEDUP_REMOVED lines=13> */
.L_x_4845:
[----:B------:R-:W-:Y:S05]  /*6fb0*/  BSYNC B0 ;  /* 0x0000000000007941 */ /* 0x000fea0003800000 */
.L_x_4844:
        /* <DEDUP_REMOVED lines=11> */
.L_x_4846:
        /* <DEDUP_REMOVED lines=13> */
.L_x_4848:
[----:B------:R-:W-:Y:S05]  /*7140*/  BSYNC B0 ;  /* 0x0000000000007941 */ /* 0x000fea0003800000 */
.L_x_4847:
        /* <DEDUP_REMOVED lines=11> */
.L_x_4849:
        /* <DEDUP_REMOVED lines=13> */
.L_x_4851:
[----:B------:R-:W-:Y:S05]  /*72d0*/  BSYNC B0 ;  /* 0x0000000000007941 */ /* 0x000fea0003800000 */
.L_x_4850:
        /* <DEDUP_REMOVED lines=11> */
.L_x_4852:
        /* <DEDUP_REMOVED lines=13> */
.L_x_4854:
[----:B------:R-:W-:Y:S05]  /*7460*/  BSYNC B0 ;  /* 0x0000000000007941 */ /* 0x000fea0003800000 */
.L_x_4853:
        /* <DEDUP_REMOVED lines=11> */
.L_x_4855:
        /* <DEDUP_REMOVED lines=13> */
.L_x_4857:
[----:B------:R-:W-:Y:S05]  /*75f0*/  BSYNC B0 ;  /* 0x0000000000007941 */ /* 0x000fea0003800000 */
.L_x_4856:
        /* <DEDUP_REMOVED lines=11> */
.L_x_4858:
        /* <DEDUP_REMOVED lines=13> */
.L_x_4860:
[----:B------:R-:W-:Y:S05]  /*7780*/  BSYNC B0 ;  /* 0x0000000000007941 */ /* 0x000fea0003800000 */
.L_x_4859:
        /* <DEDUP_REMOVED lines=11> */
.L_x_4861:
        /* <DEDUP_REMOVED lines=13> */
.L_x_4863:
[----:B------:R-:W-:Y:S05]  /*7910*/  BSYNC B0 ;  /* 0x0000000000007941 */ /* 0x000fea0003800000 */
.L_x_4862:
        /* <DEDUP_REMOVED lines=11> */
.L_x_4864:
        /* <DEDUP_REMOVED lines=13> */
.L_x_4866:
[----:B------:R-:W-:Y:S05]  /*7aa0*/  BSYNC B0 ;  /* 0x0000000000007941 */ /* 0x000fea0003800000 */
.L_x_4865:
        /* <DEDUP_REMOVED lines=11> */
.L_x_4867:
        /* <DEDUP_REMOVED lines=13> */
.L_x_4869:
[----:B------:R-:W-:Y:S05]  /*7c30*/  BSYNC B0 ;  /* 0x0000000000007941 */ /* 0x000fea0003800000 */
.L_x_4868:
        /* <DEDUP_REMOVED lines=11> */
.L_x_4870:
        /* <DEDUP_REMOVED lines=13> */
.L_x_4872:
[----:B------:R-:W-:Y:S05]  /*7dc0*/  BSYNC B0 ;  /* 0x0000000000007941 */ /* 0x000fea0003800000 */
.L_x_4871:
        /* <DEDUP_REMOVED lines=11> */
.L_x_4873:
        /* <DEDUP_REMOVED lines=13> */
.L_x_4875:
[----:B------:R-:W-:Y:S05]  /*7f50*/  BSYNC B0 ;  /* 0x0000000000007941 */ /* 0x000fea0003800000 */
.L_x_4874:
        /* <DEDUP_REMOVED lines=11> */
.L_x_4876:
        /* <DEDUP_REMOVED lines=12> */
.L_x_4878:
[----:B------:R-:W-:Y:S05]  /*80d0*/  BSYNC B0 ;  /* 0x0000000000007941 */ /* 0x000fea0003800000 */
.L_x_4877:
        /* <DEDUP_REMOVED lines=11> */
.L_x_4879:
        /* <DEDUP_REMOVED lines=12> */
.L_x_4881:
[----:B------:R-:W-:Y:S05]  /*8250*/  BSYNC B0 ;  /* 0x0000000000007941 */ /* 0x000fea0003800000 */
.L_x_4880:
        /* <DEDUP_REMOVED lines=11> */
.L_x_4882:
        /* <DEDUP_REMOVED lines=12> */
.L_x_4884:
[----:B------:R-:W-:Y:S05]  /*83d0*/  BSYNC B0 ;  /* 0x0000000000007941 */ /* 0x000fea0003800000 */
.L_x_4883:
        /* <DEDUP_REMOVED lines=11> */
.L_x_4885:
        /* <DEDUP_REMOVED lines=12> */
.L_x_4887:
[----:B------:R-:W-:Y:S05]  /*8550*/  BSYNC B0 ;  /* 0x0000000000007941 */ /* 0x000fea0003800000 */
.L_x_4886:
        /* <DEDUP_REMOVED lines=11> */
.L_x_4888:
        /* <DEDUP_REMOVED lines=12> */
.L_x_4890:
[----:B------:R-:W-:Y:S05]  /*86d0*/  BSYNC B0 ;  /* 0x0000000000007941 */ /* 0x000fea0003800000 */
.L_x_4889:
        /* <DEDUP_REMOVED lines=11> */
.L_x_4891:
        /* <DEDUP_REMOVED lines=16> */
.L_x_4893:
[----:B------:R-:W-:Y:S05]  /*8890*/  BSYNC B0 ;  /* 0x0000000000007941 */ /* 0x000fea0003800000 */
.L_x_4892:
[----:B------:R-:W-:Y:S02]  /*88a0*/  IADD3 R19, R19, c[0x0][0x10], RZ ;  /* 0x0000040013137a10 */ /* 0x000fe40007ffe0ff */
[----:B------:R-:W-:Y:S02]  /*88b0*/  IADD3 R20, R20, 0x1, RZ ;  /* 0x0000000114147810 */ /* 0x000fe40007ffe0ff */
[----:B------:R-:W-:-:S13]  /*88c0*/  ISETP.GE.AND P5, PT, R19, UR4, PT ;  /* 0x0000000413007c0c */ /* 0x000fda000bfa6270 */
[----:B------:R-:W-:Y:S01]  /*88d0*/  @P5 CALL.REL.NOINC `(.L_x_4894) ;  /* 0x0000001000005944 */ /* 0x000fe20003c00000 */
[----:B------:R-:W-:Y:S05]  /*88e0*/  BRA `(.L_x_4895) ;  /* 0xffff838000007947 */ /* 0x000fea000383ffff */
.L_x_4894:
[----:B------:R-:W-:Y:S05]  /*88f0*/  EXIT ;  /* 0x000000000000794d */ /* 0x000fea0003800000 */
.L_x_4896:
        /* <DEDUP_REMOVED lines=16> */
.L_x_5664:


//--------------------- .text._Z35group_norm_nhwc_fwd_one_pass_kernelI11Fp16IOFp16WLi512ELi98ELi392EEv26Group_norm_nhwc_fwd_params --------------------------
	.section	.text._Z35group_norm_nhwc_fwd_one_pass_kernelI11Fp16IOFp16WLi512ELi98ELi392EEv26Group_norm_nhwc_fwd_params,"ax",@progbits
	.sectioninfo	@"SHI_REGISTERS=128"
	.align	128
        .global         _Z35group_norm_nhwc_fwd_one_pass_kernelI11Fp16IOFp16WLi512ELi98ELi392EEv26Group_norm_nhwc_fwd_params
        .type           _Z35group_norm_nhwc_fwd_one_pass_kernelI11Fp16IOFp16WLi512ELi98ELi392EEv26Group_norm_nhwc_fwd_params,@function
        .size           _Z35group_norm_nhwc_fwd_one_pass_kernelI11Fp16IOFp16WLi512ELi98ELi392EEv26Group_norm_nhwc_fwd_params,(.L_x_5665 - _Z35group_norm_nhwc_fwd_one_pass_kernelI11Fp16IOFp16WLi512ELi98ELi392EEv26Group_norm_nhwc_fwd_params)
        .other          _Z35group_norm_nhwc_fwd_one_pass_kernelI11Fp16IOFp16WLi512ELi98ELi392EEv26Group_norm_nhwc_fwd_params,@"STO_CUDA_ENTRY STV_DEFAULT"
_Z35group_norm_nhwc_fwd_one_pass_kernelI11Fp16IOFp16WLi512ELi98ELi392EEv26Group_norm_nhwc_fwd_params:
.text._Z35group_norm_nhwc_fwd_one_pass_kernelI11Fp16IOFp16WLi512ELi98ELi392EEv26Group_norm_nhwc_fwd_params:
        /* <DEDUP_REMOVED lines=22> */
.L_x_4913:
        /* <DEDUP_REMOVED lines=2100> */
.L_x_4898:
[----:B--2---:R-:W-:Y:S05]  /*84a0*/  BSYNC B0 ;  /* 0x0000000000007941 */ /* 0x004fea0003800000 */
.L_x_4897:
        /* <DEDUP_REMOVED lines=27> */
.L_x_4901:
[----:B------:R-:W2:Y:S01]  /*8660*/  LDG.E.STRONG.GPU R0, [R16.64] ;  /* 0x0000000610007981 */ /* 0x000ea2000c1ef900 */
[----:B------:R-:W-:Y:S01]  /*8670*/  YIELD ;  /* 0x0000000000007946 */ /* 0x000fe20003800000 */
[----:B--2---:R-:W-:-:S05]  /*8680*/  CCTL.IVALL ;  /* 0x00000000ff00798f */ /* 0x004fca0002000000 */
[----:B------:R1:W-:Y:S01]  /*8690*/  STL [R1], R0 ;  /* 0x0000000001007387 */ /* 0x0003e20000100800 */
[----:B------:R-:W-:-:S13]  /*86a0*/  ISETP.NE.AND P1, PT, R0, R9, PT ;  /* 0x000000090000720c */ /* 0x000fda0003f25270 */
[----:B-1----:R-:W-:Y:S05]  /*86b0*/  @P1 BRA `(.L_x_4901) ;  /* 0xffffffa000001947 */ /* 0x002fea000383ffff */
.L_x_4900:
        /* <DEDUP_REMOVED lines=17> */
.L_x_4905:
        /* <DEDUP_REMOVED lines=115> */
.L_x_4904:
        /* <DEDUP_REMOVED lines=61> */
.L_x_4906:
[----:B------:R-:W-:-:S13]  /*92d0*/  ISETP.NE.OR P1, PT, R0, RZ, P1 ;  /* 0x000000ff0000720c */ /* 0x000fda0000f25670 */
[----:B------:R-:W-:Y:S05]  /*92e0*/  @!P1 BRA `(.L_x_4902) ;  /* 0x000001f000009947 */ /* 0x000fea0003800000 */
.L_x_4903:
        /* <DEDUP_REMOVED lines=31> */
.L_x_4902:
        /* <DEDUP_REMOVED lines=12> */
.L_x_4908:
[----:B------:R-:W-:Y:S05]  /*95a0*/  BSYNC B0 ;  /* 0x0000000000007941 */ /* 0x000fea0003800000 */
.L_x_4907:
        /* <DEDUP_REMOVED lines=16> */
.L_x_4899:
        /* <DEDUP_REMOVED lines=38> */
.L_x_4911:
        /* <DEDUP_REMOVED lines=136> */
.L_x_4910:
[----:B------:R-:W-:Y:S05]  /*a190*/  BSYNC B0 ;  /* 0x0000000000007941 */ /* 0x000fea0003800000 */
.L_x_4909:
        /* <DEDUP_REMOVED lines=9> */
.L_x_4912:
[----:B------:R-:W-:Y:S05]  /*a230*/  EXIT ;  /* 0x000000000000794d */ /* 0x000fea0003800000 */
.L_x_4914:
        /* <DEDUP_REMOVED lines=12> */
.L_x_5665:


//--------------------- .text._Z35group_norm_nhwc_fwd_one_pass_kernelI11Fp32IOFp32WLi64ELi98ELi392EEv26Group_norm_nhwc_fwd_params --------------------------
	.section	.text._Z35group_norm_nhwc_fwd_one_pass_kernelI11Fp32IOFp32WLi64ELi98ELi392EEv26Group_norm_nhwc_fwd_params,"ax",@progbits
	.sectioninfo	@"SHI_REGISTERS=72"
	.align	128
        .global         _Z35group_norm_nhwc_fwd_one_pass_kernelI11Fp32IOFp32WLi64ELi98ELi392EEv26Group_norm_nhwc_fwd_params
        .type           _Z35group_norm_nhwc_fwd_one_pass_kernelI11Fp32IOFp32WLi64ELi98ELi392EEv26Group_norm_nhwc_fwd_params,@function
        .size           _Z35group_norm_nhwc_fwd_one_pass_kernelI11Fp32IOFp32WLi64ELi98ELi392EEv26Group_norm_nhwc_fwd_params,(.L_x_5666 - _Z35group_norm_nhwc_fwd_one_pass_kernelI11Fp32IOFp32WLi64ELi98ELi392EEv26Group_norm_nhwc_fwd_params)
        .other          _Z35group_norm_nhwc_fwd_one_pass_kernelI11Fp32IOFp32WLi64ELi98ELi392EEv26Group_norm_nhwc_fwd_params,@"STO_CUDA_ENTRY STV_DEFAULT"
_Z35group_norm_nhwc_fwd_one_pass_kernelI11Fp32IOFp32WLi64ELi98ELi392EEv26Group_norm_nhwc_fwd_params:
.text._Z35group_norm_nhwc_fwd_one_pass_kernelI11Fp32IOFp32WLi64ELi98ELi392EEv26Group_norm_nhwc_fwd_params:
        /* <DEDUP_REMOVED lines=11> */
[----:B------:R-:W2:Y:S01]  /*00b0*/  S2R R4, SR_LANEID ;  /* 0x0000000000047919 */ /* 0x000ea20000000000 */
[----:B0-----:R-:W-:-:S05]  /*00c0*/  IMAD.WIDE.U32 R2, R8, 0x5397829d, RZ ;  /* 0x5397829d08027825 */ /* 0x001fca00078e00ff */
[----:B------:R-:W-:Y:S02]  /*00d0*/  SHF.R.U32.HI R2, RZ, 0x4, R3 ;  /* 0x00000004ff027819 */ /* 0x000fe40000011603 */
[----:B------:R-:W-:-:S03]  /*00e0*/  SHF.R.S32.HI R3, RZ, 0x1f, R8 ;  /* 0x0000001fff037819 */ /* 0x000fc60000011408 */
[----:B-1----:R-:W-:Y:S01]  /*00f0*/  IMAD R6, R7, c[0x0][0x1e4], R2 ;  /* 0x0000790007067a24 */ /* 0x002fe200078e0202 */
[----:B------:R-:W-:Y:S01]  /*0100*/  LEA.HI R0, R3, R8, RZ, 0x5 ;  /* 0x0000000803007211 */ /* 0x000fe200078f28ff */
[----:B------:R-:W-:Y:S01]  /*0110*/  IMAD R48, R2, -0x31, R8 ;  /* 0xffffffcf02307824 */ /* 0x000fe200078e0208 */
[----:B------:R-:W-:Y:S02]  /*0120*/  HFMA2.MMA R2, -RZ, RZ, 0, 0 ;  /* 0x00000000ff027435 */ /* 0x000fe400000001ff */
[----:B------:R-:W-:Y:S02]  /*0130*/  ISETP.GE.U32.AND P0, PT, R6, c[0x0][0x1c8], PT ;  /* 0x0000720006007a0c */ /* 0x000fe40003f06070 */
[----:B------:R-:W-:Y:S02]  /*0140*/  SHF.R.S32.HI R3, RZ, 0x1f, R6 ;  /* 0x0000001fff037819 */ /* 0x000fe40000011406 */
[----:B------:R-:W-:Y:S02]  /*0150*/  SHF.R.S32.HI R0, RZ, 0x5, R0 ;  /* 0x00000005ff007819 */ /* 0x000fe40000011400 */
[----:B------:R-:W-:-:S02]  /*0160*/  ISETP.GE.AND.EX P0, PT, R3, c[0x0][0x1cc], PT, P0 ;  /* 0x0000730003007a0c */ /* 0x000fc40003f06300 */
[----:B------:R-:W-:Y:S02]  /*0170*/  SHF.L.U32 R48, R48, 0x1, RZ ;  /* 0x0000000130307819 */ /* 0x000fe400000006ff */
[----:B------:R-:W-:Y:S02]  /*0180*/  IADD3 R9, R6, 0x8, RZ ;  /* 0x0000000806097810 */ /* 0x000fe40007ffe0ff */
[----:B------:R-:W-:Y:S02]  /*0190*/  ISETP.LT.U32.AND P0, PT, R8, 0x188, !P0 ;  /* 0x000001880800780c */ /* 0x000fe40004701070 */
[C---:B------:R-:W-:Y:S02]  /*01a0*/  IADD3 R10, R6.reuse, 0x10, RZ ;  /* 0x00000010060a7810 */ /* 0x040fe40007ffe0ff */
[C---:B------:R-:W-:Y:S02]  /*01b0*/  IADD3 R11, R6.reuse, 0x18, RZ ;  /* 0x00000018060b7810 */ /* 0x040fe40007ffe0ff */
[----:B------:R-:W-:-:S02]  /*01c0*/  IADD3 R12, R6, 0x20, RZ ;  /* 0x00000020060c7810 */ /* 0x000fc40007ffe0ff */
[C---:B------:R-:W-:Y:S02]  /*01d0*/  IADD3 R13, R6.reuse, 0x28, RZ ;  /* 0x00000028060d7810 */ /* 0x040fe40007ffe0ff */
[C---:B------:R-:W-:Y:S02]  /*01e0*/  IADD3 R14, R6.reuse, 0x30, RZ ;  /* 0x00000030060e7810 */ /* 0x040fe40007ffe0ff */
[----:B--2---:R-:W-:Y:S02]  /*01f0*/  IADD3 R15, R6, 0x38, RZ ;  /* 0x00000038060f7810 */ /* 0x004fe40007ffe0ff */
.L_x_4949:
[----:B0-----:R-:W-:Y:S02]  /*0200*/  IABS R19, c[0x0][0x1d8] ;  /* 0x0000760000137a13 */ /* 0x001fe40000000000 */
[----:B------:R-:W-:Y:S02]  /*0210*/  ISETP.GE.U32.AND P4, PT, R9, c[0x0][0x1c8], PT ;  /* 0x0000720009007a0c */ /* 0x000fe40003f86070 */
[----:B------:R-:W0:Y:S01]  /*0220*/  I2F.RP R18, R19 ;  /* 0x0000001300127306 */ /* 0x000e220000209400 */
[----:B------:R-:W-:Y:S02]  /*0230*/  SHF.R.S32.HI R24, RZ, 0x1f, R9 ;  /* 0x0000001fff187819 */ /* 0x000fe40000011409 */
[----:B------:R-:W-:-:S02]  /*0240*/  SHF.R.S32.HI R25, RZ, 0x1f, R10 ;  /* 0x0000001fff197819 */ /* 0x000fc4000001140a */
[----:B------:R-:W-:Y:S02]  /*0250*/  ISETP.GE.AND.EX P4, PT, R24, c[0x0][0x1cc], PT, P4 ;  /* 0x0000730018007a0c */ /* 0x000fe40003f86340 */
[----:B------:R-:W-:Y:S02]  /*0260*/  SHF.R.S32.HI R42, RZ, 0x1f, R11 ;  /* 0x0000001fff2a7819 */ /* 0x000fe4000001140b */
[----:B------:R-:W-:Y:S02]  /*0270*/  ISETP.GT.U32.OR P4, PT, R8, 0x187, P4 ;  /* 0x000001870800780c */ /* 0x000fe40002784470 */
[----:B------:R-:W-:Y:S01]  /*0280*/  SHF.R.S32.HI R44, RZ, 0x1f, R12 ;  /* 0x0000001fff2c7819 */ /* 0x000fe2000001140c */
        /* <DEDUP_REMOVED lines=8> */
[----:B------:R-:W-:-:S04]  /*0310*/  LOP3.LUT R16, R5, c[0x0][0x1d8], RZ, 0x3c, !PT ;  /* 0x0000760005107a12 */ /* 0x000fc800078e3cff */
[----:B------:R-:W-:Y:S01]  /*0320*/  ISETP.GE.AND P3, PT, R16, RZ, PT ;  /* 0x000000ff1000720c */ /* 0x000fe20003f66270 */
[----:B------:R-:W-:-:S05]  /*0330*/  IMAD.HI.U32 R17, R17, R20, RZ ;  /* 0x0000001411117227 */ /* 0x000fca00078e00ff */
[----:B------:R-:W-:-:S05]  /*0340*/  IADD3 R18, -R17, RZ, RZ ;  /* 0x000000ff11127210 */ /* 0x000fca0007ffe1ff */
[----:B------:R-:W-:-:S05]  /*0350*/  IMAD R18, R19, R18, R20 ;  /* 0x0000001213127224 */ /* 0x000fca00078e0214 */
[----:B------:R-:W-:-:S13]  /*0360*/  ISETP.GT.U32.AND P2, PT, R19, R18, PT ;  /* 0x000000121300720c */ /* 0x000fda0003f44070 */
[-C--:B------:R-:W-:Y:S02]  /*0370*/  @!P2 IADD3 R18, R18, -R19.reuse, RZ ;  /* 0x800000131212a210 */ /* 0x080fe40007ffe0ff */
[----:B------:R-:W-:Y:S02]  /*0380*/  @!P2 IADD3 R17, R17, 0x1, RZ ;  /* 0x000000011111a810 */ /* 0x000fe40007ffe0ff */
[----:B------:R-:W-:Y:S01]  /*0390*/  ISETP.GE.U32.AND P1, PT, R18, R19, PT ;  /* 0x000000131200720c */ /* 0x000fe20003f26070 */
[----:B------:R-:W-:Y:S01]  /*03a0*/  @P0 IMAD R19, R3, c[0x0][0x1c0], RZ ;  /* 0x0000700003130a24 */ /* 0x000fe200078e02ff */
[----:B------:R-:W-:Y:S02]  /*03b0*/  ISETP.NE.AND P2, PT, RZ, c[0x0][0x1d8], PT ;  /* 0x00007600ff007a0c */ /* 0x000fe40003f45270 */
[----:B------:R-:W-:Y:S01]  /*03c0*/  SHF.R.S32.HI R18, RZ, 0x1f, R48 ;  /* 0x0000001fff127819 */ /* 0x000fe20000011430 */
[----:B------:R-:W-:-:S08]  /*03d0*/  @P0 IMAD R19, R6, c[0x0][0x1c4], R19 ;  /* 0x0000710006130a24 */ /* 0x000fd000078e0213 */
[----:B------:R-:W-:-:S04]  /*03e0*/  @P1 IADD3 R17, R17, 0x1, RZ ;  /* 0x0000000111111810 */ /* 0x000fc80007ffe0ff */
[----:B------:R-:W-:Y:S02]  /*03f0*/  @!P3 IADD3 R17, -R17, RZ, RZ ;  /* 0x000000ff1111b210 */ /* 0x000fe40007ffe1ff */
[----:B------:R-:W-:Y:S02]  /*0400*/  @!P2 LOP3.LUT R17, RZ, c[0x0][0x1d8], RZ, 0x33, !PT ;  /* 0x00007600ff11aa12 */ /* 0x000fe400078e33ff */
[----:B------:R-:W-:Y:S02]  /*0410*/  ISETP.GE.U32.AND P2, PT, R10, c[0x0][0x1c8], PT ;  /* 0x000072000a007a0c */ /* 0x000fe40003f46070 */
[----:B------:R-:W-:Y:S02]  /*0420*/  IADD3 R16, -R17, RZ, RZ ;  /* 0x000000ff11107210 */ /* 0x000fe40007ffe1ff */
[----:B------:R-:W-:Y:S02]  /*0430*/  ISETP.GE.AND.EX P2, PT, R25, c[0x0][0x1cc], PT, P2 ;  /* 0x0000730019007a0c */ /* 0x000fe40003f46320 */
[----:B------:R-:W-:Y:S01]  /*0440*/  ISETP.GE.U32.AND P3, PT, R11, c[0x0][0x1c8], PT ;  /* 0x000072000b007a0c */ /* 0x000fe20003f66070 */
[----:B------:R-:W-:Y:S01]  /*0450*/  IMAD R43, R16, c[0x0][0x1d8], R5 ;  /* 0x00007600102b7a24 */ /* 0x000fe200078e0205 */
[----:B------:R-:W-:-:S02]  /*0460*/  SHF.R.S32.HI R16, RZ, 0x1f, R17 ;  /* 0x0000001fff107819 */ /* 0x000fc40000011411 */
[----:B------:R-:W-:Y:S01]  /*0470*/  ISETP.GT.U32.OR P2, PT, R8, 0x187, P2 ;  /* 0x000001870800780c */ /* 0x000fe20001744470 */
[----:B------:R-:W-:Y:S01]  /*0480*/  IMAD R43, R43, 0x62, RZ ;  /* 0x000000622b2b7824 */ /* 0x000fe200078e02ff */
[----:B------:R-:W-:Y:S01]  /*0490*/  ISETP.GE.AND.EX P3, PT, R42, c[0x0][0x1cc], PT, P3 ;  /* 0x000073002a007a0c */ /* 0x000fe20003f66330 */
[----:B------:R-:W-:-:S03]  /*04a0*/  IMAD R16, R16, c[0x0][0x1d0], RZ ;  /* 0x0000740010107a24 */ /* 0x000fc600078e02ff */
[----:B------:R-:W-:Y:S01]  /*04b0*/  IADD3 R52, P1, R48, R43, RZ ;  /* 0x0000002b30347210 */ /* 0x000fe20007f3e0ff */
[----:B------:R-:W-:Y:S01]  /*04c0*/  IMAD R55, R17, c[0x0][0x1d4], R16 ;  /* 0x0000750011377a24 */ /* 0x000fe200078e0210 */
[----:B------:R-:W-:Y:S01]  /*04d0*/  ISETP.GT.U32.OR P3, PT, R8, 0x187, P3 ;  /* 0x000001870800780c */ /* 0x000fe20001f64470 */
[----:B------:R-:W-:Y:S01]  /*04e0*/  @!P4 IMAD R16, R24, c[0x0][0x1c0], RZ ;  /* 0x000070001810ca24 */ /* 0x000fe200078e02ff */
[----:B------:R-:W-:Y:S02]  /*04f0*/  LEA.HI.X.SX32 R53, R43, R18, 0x1, P1 ;  /* 0x000000122b357211 */ /* 0x000fe400008f0eff */
[----:B------:R-:W-:Y:S01]  /*0500*/  ISETP.GE.U32.AND P1, PT, R12, c[0x0][0x1c8], PT ;  /* 0x000072000c007a0c */ /* 0x000fe20003f26070 */
[----:B------:R-:W-:Y:S02]  /*0510*/  @!P4 IMAD R23, R9, c[0x0][0x1c4], R16 ;  /* 0x000071000917ca24 */ /* 0x000fe400078e0210 */
[----:B------:R-:W-:Y:S01]  /*0520*/  IMAD.WIDE.U32 R52, R17, c[0x0][0x1d0], R52 ;  /* 0x0000740011347a25 */ /* 0x000fe200078e0034 */
[----:B------:R-:W-:-:S03]  /*0530*/  ISETP.GE.AND.EX P1, PT, R44, c[0x0][0x1cc], PT, P1 ;  /* 0x000073002c007a0c */ /* 0x000fc60003f26310 */
[----:B------:R-:W-:Y:S01]  /*0540*/  @!P2 IMAD R17, R25, c[0x0][0x1c0], RZ ;  /* 0x000070001911aa24 */ /* 0x000fe200078e02ff */
[----:B------:R-:W-:Y:S01]  /*0550*/  IADD3 R55, R53, R55, RZ ;  /* 0x0000003735377210 */ /* 0x000fe20007ffe0ff */
[----:B------:R-:W-:Y:S01]  /*0560*/  @!P3 IMAD R18, R42, c[0x0][0x1c0], RZ ;  /* 0x000070002a12ba24 */ /* 0x000fe200078e02ff */
[-C--:B------:R-:W-:Y:S01]  /*0570*/  @P0 MOV R54, R52.reuse ;  /* 0x0000003400360202 */ /* 0x080fe20000000f00 */
[----:B------:R-:W-:Y:S01]  /*0580*/  @!P2 IMAD R31, R10, c[0x0][0x1c4], R17 ;  /* 0x000071000a1faa24 */ /* 0x000fe200078e0211 */
[-C--:B------:R-:W-:Y:S01]  /*0590*/  @!P4 MOV R20, R52.reuse ;  /* 0x000000340014c202 */ /* 0x080fe20000000f00 */
[----:B------:R-:W-:Y:S01]  /*05a0*/  @!P3 IMAD R33, R11, c[0x0][0x1c4], R18 ;  /* 0x000071000b21ba24 */ /* 0x000fe200078e0212 */
[-C--:B------:R-:W-:Y:S01]  /*05b0*/  @!P4 MOV R21, R55.reuse ;  /* 0x000000370015c202 */ /* 0x080fe20000000f00 */
[----:B------:R-:W-:Y:S01]  /*05c0*/  @P0 IMAD.WIDE.U32 R16, R6, c[0x0][0x1c0], R54 ;  /* 0x0000700006100a25 */ /* 0x000fe200078e0036 */
[----:B------:R-:W-:Y:S02]  /*05d0*/  ISETP.GT.U32.OR P1, PT, R8, 0x187, P1 ;  /* 0x000001870800780c */ /* 0x000fe40000f24470 */
[----:B------:R-:W-:Y:S01]  /*05e0*/  @!P2 MOV R26, R52 ;  /* 0x00000034001aa202 */ /* 0x000fe20000000f00 */
[----:B------:R-:W-:Y:S01]  /*05f0*/  @!P4 IMAD.WIDE.U32 R20, R9, c[0x0][0x1c0], R20 ;  /* 0x000070000914ca25 */ /* 0x000fe200078e0014 */
[----:B------:R-:W-:-:S02]  /*0600*/  @!P2 MOV R27, R55 ;  /* 0x00000037001ba202 */ /* 0x000fc40000000f00 */
[----:B------:R-:W-:Y:S02]  /*0610*/  @!P3 MOV R28, R52 ;  /* 0x00000034001cb202 */ /* 0x000fe40000000f00 */
[----:B------:R-:W-:Y:S01]  /*0620*/  @!P3 MOV R29, R55 ;  /* 0x00000037001db202 */ /* 0x000fe20000000f00 */
[----:B------:R-:W-:Y:S01]  /*0630*/  @!P2 IMAD.WIDE.U32 R26, R10, c[0x0][0x1c0], R26 ;  /* 0x000070000a1aaa25 */ /* 0x000fe200078e001a */
[----:B------:R-:W-:Y:S02]  /*0640*/  @P0 IADD3 R19, R17, R19, RZ ;  /* 0x0000001311130210 */ /* 0x000fe40007ffe0ff */
[----:B------:R-:W-:Y:S01]  /*0650*/  @!P4 IADD3 R17, R21, R23, RZ ;  /* 0x000000171511c210 */ /* 0x000fe20007ffe0ff */
[----:B------:R-:W-:Y:S01]  /*0660*/  @!P3 IMAD.WIDE.U32 R28, R11, c[0x0][0x1c0], R28 ;  /* 0x000070000b1cba25 */ /* 0x000fe200078e001c */
[----:B------:R-:W-:Y:S02]  /*0670*/  @P0 LEA R18, P5, R16, c[0x0][0x170], 0x2 ;  /* 0x00005c0010120a11 */ /* 0x000fe400078a10ff */
[----:B------:R-:W-:-:S02]  /*0680*/  @!P4 LEA R22, P6, R20, c[0x0][0x170], 0x2 ;  /* 0x00005c001416ca11 */ /* 0x000fc400078c10ff */
[----:B------:R-:W-:Y:S02]  /*0690*/  @P0 LEA.HI.X R19, R16, c[0x0][0x174], R19, 0x2, P5 ;  /* 0x00005d0010130a11 */ /* 0x000fe400028f1413 */
[----:B------:R-:W-:Y:S02]  /*06a0*/  @!P4 LEA.HI.X R23, R20, c[0x0][0x174], R17, 0x2, P6 ;  /* 0x00005d001417ca11 */ /* 0x000fe400030f1411 */
[----:B------:R-:W-:Y:S02]  /*06b0*/  @!P2 IADD3 R21, R27, R31, RZ ;  /* 0x0000001f1b15a210 */ /* 0x000fe40007ffe0ff */
[----:B------:R-:W-:Y:S02]  /*06c0*/  @!P2 LEA R20, P5, R26, c[0x0][0x170], 0x2 ;  /* 0x00005c001a14aa11 */ /* 0x000fe400078a10ff */
[----:B------:R-:W-:Y:S01]  /*06d0*/  @!P3 IADD3 R17, R29, R33, RZ ;  /* 0x000000211d11b210 */ /* 0x000fe20007ffe0ff */
[----:B------:R-:W-:Y:S01]  /*06e0*/  @!P1 IMAD R29, R44, c[0x0][0x1c0], RZ ;  /* 0x000070002c1d9a24 */ /* 0x000fe200078e02ff */
[----:B------:R-:W-:-:S02]  /*06f0*/  @!P3 LEA R16, P6, R28, c[0x0][0x170], 0x2 ;  /* 0x00005c001c10ba11 */ /* 0x000fc400078c10ff */
[----:B------:R-:W-:Y:S01]  /*0700*/  @!P2 LEA.HI.X R21, R26, c[0x0][0x174], R21, 0x2, P5 ;  /* 0x00005d001a15aa11 */ /* 0x000fe200028f1415 */
[----:B------:R-:W-:Y:S01]  /*0710*/  @!P1 IMAD R31, R12, c[0x0][0x1c4], R29 ;  /* 0x000071000c1f9a24 */ /* 0x000fe200078e021d */
[----:B------:R-:W-:Y:S01]  /*0720*/  CS2R R26, SRZ ;  /* 0x00000000001a7805 */ /* 0x000fe2000001ff00 */
[----:B------:R-:W-:Y:S02]  /*0730*/  @!P3 LEA.HI.X R17, R28, c[0x0][0x174], R17, 0x2, P6 ;  /* 0x00005d001c11ba11 */ /* 0x000fe400030f1411 */
[----:B------:R-:W-:Y:S02]  /*0740*/  @!P1 MOV R28, R52 ;  /* 0x00000034001c9202 */ /* 0x000fe40000000f00 */
[----:B------:R-:W-:Y:S01]  /*0750*/  @!P1 MOV R29, R55 ;  /* 0x00000037001d9202 */ /* 0x000fe20000000f00 */
[----:B------:R0:W2:Y:S01]  /*0760*/  @!P4 LDG.E.64 R26, [R22.64] ;  /* 0x00000006161ac981 */ /* 0x0000a2000c1e1b00 */
[----:B------:R-:W-:Y:S02]  /*0770*/  ISETP.GE.U32.AND P4, PT, R13, c[0x0][0x1c8], PT ;  /* 0x000072000d007a0c */ /* 0x000fe40003f86070 */
[----:B------:R-:W-:Y:S01]  /*0780*/  SHF.R.S32.HI R45, RZ, 0x1f, R13 ;  /* 0x0000001fff2d7819 */ /* 0x000fe2000001140d */
[----:B------:R-:W-:Y:S01]  /*0790*/  @!P1 IMAD.WIDE.U32 R28, R12, c[0x0][0x1c0], R28 ;  /* 0x000070000c1c9a25 */ /* 0x000fe200078e001c */
[----:B------:R-:W-:-:S02]  /*07a0*/  ISETP.GE.U32.AND P5, PT, R14, c[0x0][0x1c8], PT ;  /* 0x000072000e007a0c */ /* 0x000fc40003fa6070 */
[----:B------:R-:W-:Y:S02]  /*07b0*/  SHF.R.S32.HI R46, RZ, 0x1f, R14 ;  /* 0x0000001fff2e7819 */ /* 0x000fe4000001140e */
[----:B------:R-:W-:Y:S02]  /*07c0*/  ISETP.GE.AND.EX P4, PT, R45, c[0x0][0x1cc], PT, P4 ;  /* 0x000073002d007a0c */ /* 0x000fe40003f86340 */
[----:B------:R-:W-:Y:S02]  /*07d0*/  @!P1 IADD3 R29, R29, R31, RZ ;  /* 0x0000001f1d1d9210 */ /* 0x000fe40007ffe0ff */
[----:B------:R-:W-:Y:S02]  /*07e0*/  @!P1 LEA R40, P6, R28, c[0x0][0x170], 0x2 ;  /* 0x00005c001c289a11 */ /* 0x000fe400078c10ff */
[----:B------:R-:W-:Y:S02]  /*07f0*/  ISETP.GE.AND.EX P5, PT, R46, c[0x0][0x1cc], PT, P5 ;  /* 0x000073002e007a0c */ /* 0x000fe40003fa6350 */
[----:B------:R-:W-:Y:S01]  /*0800*/  ISETP.GT.U32.OR P4, PT, R8, 0x187, P4 ;  /* 0x000001870800780c */ /* 0x000fe20002784470 */
[----:B------:R-:W-:Y:S01]  /*0810*/  CS2R R30, SRZ ;  /* 0x00000000001e7805 */ /* 0x000fe2000001ff00 */
[----:B------:R-:W-:-:S02]  /*0820*/  @!P1 LEA.HI.X R41, R28, c[0x0][0x174], R29, 0x2, P6 ;  /* 0x00005d001c299a11 */ /* 0x000fc400030f141d */
[----:B------:R-:W-:Y:S01]  /*0830*/  ISETP.GT.U32.OR P5, PT, R8, 0x187, P5 ;  /* 0x000001870800780c */ /* 0x000fe20002fa4470 */
[----:B------:R-:W-:Y:S01]  /*0840*/  CS2R R28, SRZ ;  /* 0x00000000001c7805 */ /* 0x000fe2000001ff00 */
[----:B------:R-:W-:Y:S01]  /*0850*/  CS2R R32, SRZ ;  /* 0x0000000000207805 */ /* 0x000fe2000001ff00 */
[----:B------:R1:W3:Y:S01]  /*0860*/  @!P2 LDG.E.64 R30, [R20.64] ;  /* 0x00000006141ea981 */ /* 0x0002e2000c1e1b00 */
[----:B------:R-:W-:Y:S02]  /*0870*/  ISETP.GE.U32.AND P2, PT, R15, c[0x0][0x1c8], PT ;  /* 0x000072000f007a0c */ /* 0x000fe40003f46070 */
[----:B------:R-:W-:Y:S01]  /*0880*/  SHF.R.S32.HI R47, RZ, 0x1f, R15 ;  /* 0x0000001fff2f7819 */ /* 0x000fe2000001140f */
[----:B------:R4:W5:Y:S02]  /*0890*/  @P0 LDG.E.64 R28, [R18.64] ;  /* 0x00000006121c0981 */ /* 0x000964000c1e1b00 */
[----:B0-----:R-:W-:Y:S01]  /*08a0*/  @!P4 IMAD R22, R45, c[0x0][0x1c0], RZ ;  /* 0x000070002d16ca24 */ /* 0x001fe200078e02ff */
[----:B------:R-:W-:Y:S01]  /*08b0*/  ISETP.GE.AND.EX P2, PT, R47, c[0x0][0x1cc], PT, P2 ;  /* 0x000073002f007a0c */ /* 0x000fe20003f46320 */
[----:B------:R0:W3:Y:S02]  /*08c0*/  @!P3 LDG.E.64 R32, [R16.64] ;  /* 0x000000061020b981 */ /* 0x0000e4000c1e1b00 */
[----:B------:R-:W-:Y:S01]  /*08d0*/  @!P5 IMAD R37, R46, c[0x0][0x1c0], RZ ;  /* 0x000070002e25da24 */ /* 0x000fe200078e02ff */
[----:B----4-:R-:W-:-:S02]  /*08e0*/  @!P4 MOV R18, R52 ;  /* 0x000000340012c202 */ /* 0x010fc40000000f00 */
[-C--:B------:R-:W-:Y:S02]  /*08f0*/  @!P4 MOV R19, R55.reuse ;  /* 0x000000370013c202 */ /* 0x080fe40000000f00 */
[----:B0-----:R-:W-:Y:S02]  /*0900*/  @!P5 MOV R16, R52 ;  /* 0x000000340010d202 */ /* 0x001fe40000000f00 */
[----:B------:R-:W-:Y:S01]  /*0910*/  @!P5 MOV R17, R55 ;  /* 0x000000370011d202 */ /* 0x000fe20000000f00 */
[C---:B------:R-:W-:Y:S01]  /*0920*/  @!P4 IMAD R23, R13.reuse, c[0x0][0x1c4], R22 ;  /* 0x000071000d17ca24 */ /* 0x040fe200078e0216 */
[----:B------:R-:W-:Y:S01]  /*0930*/  ISETP.GT.U32.OR P2, PT, R8, 0x187, P2 ;  /* 0x000001870800780c */ /* 0x000fe20001744470 */
[----:B------:R-:W-:Y:S01]  /*0940*/  @!P4 IMAD.WIDE.U32 R18, R13, c[0x0][0x1c0], R18 ;  /* 0x000070000d12ca25 */ /* 0x000fe200078e0012 */
[----:B------:R-:W-:-:S03]  /*0950*/  CS2R R34, SRZ ;  /* 0x0000000000227805 */ /* 0x000fc6000001ff00 */
[C---:B------:R-:W-:Y:S02]  /*0960*/  @!P5 IMAD R37, R14.reuse, c[0x0][0x1c4], R37 ;  /* 0x000071000e25da24 */ /* 0x040fe400078e0225 */
[----:B------:R-:W-:Y:S01]  /*0970*/  @!P5 IMAD.WIDE.U32 R16, R14, c[0x0][0x1c0], R16 ;  /* 0x000070000e10da25 */ /* 0x000fe200078e0010 */
[----:B------:R-:W-:Y:S01]  /*0980*/  @!P4 IADD3 R19, R19, R23, RZ ;  /* 0x000000171313c210 */ /* 0x000fe20007ffe0ff */
[----:B------:R0:W4:Y:S01]  /*0990*/  @!P1 LDG.E.64 R34, [R40.64] ;  /* 0x0000000628229981 */ /* 0x000122000c1e1b00 */
[C---:B------:R-:W-:Y:S02]  /*09a0*/  @!P4 LEA R22, P3, R18.reuse, c[0x0][0x170], 0x2 ;  /* 0x00005c001216ca11 */ /* 0x040fe400078610ff */
[----:B------:R-:W-:Y:S02]  /*09b0*/  @!P5 IADD3 R17, R17, R37, RZ ;  /* 0x000000251111d210 */ /* 0x000fe40007ffe0ff */
[----:B------:R-:W-:Y:S01]  /*09c0*/  CS2R R36, SRZ ;  /* 0x0000000000247805 */ /* 0x000fe2000001ff00 */
[----:B------:R-:W-:-:S02]  /*09d0*/  @!P4 LEA.HI.X R23, R18, c[0x0][0x174], R19, 0x2, P3 ;  /* 0x00005d001217ca11 */ /* 0x000fc400018f1413 */
[C---:B-1----:R-:W-:Y:S02]  /*09e0*/  @!P5 LEA R20, P1, R16.reuse, c[0x0][0x170], 0x2 ;  /* 0x00005c001014da11 */ /* 0x042fe400078210ff */
[----:B------:R-:W-:Y:S01]  /*09f0*/  @!P2 MOV R18, R52 ;  /* 0x000000340012a202 */ /* 0x000fe20000000f00 */
[----:B------:R2:W4:Y:S01]  /*0a00*/  @!P4 LDG.E.64 R36, [R22.64] ;  /* 0x000000061624c981 */ /* 0x000522000c1e1b00 */
[----:B------:R-:W-:Y:S01]  /*0a10*/  @!P5 LEA.HI.X R21, R16, c[0x0][0x174], R17, 0x2, P1 ;  /* 0x00005d001015da11 */ /* 0x000fe200008f1411 */
[----:B------:R-:W-:Y:S01]  /*0a20*/  @!P2 IMAD R16, R47, c[0x0][0x1c0], RZ ;  /* 0x000070002f10aa24 */ /* 0x000fe200078e02ff */
[----:B------:R-:W-:Y:S01]  /*0a30*/  @!P2 MOV R19, R55 ;  /* 0x000000370013a202 */ /* 0x000fe20000000f00 */
[----:B------:R-:W-:Y:S02]  /*0a40*/  CS2R R38, SRZ ;  /* 0x0000000000267805 */ /* 0x000fe4000001ff00 */
[C---:B------:R-:W-:Y:S02]  /*0a50*/  @!P2 IMAD R17, R15.reuse, c[0x0][0x1c4], R16 ;  /* 0x000071000f11aa24 */ /* 0x040fe400078e0210 */
[----:B------:R-:W-:-:S02]  /*0a60*/  @!P2 IMAD.WIDE.U32 R18, R15, c[0x0][0x1c0], R18 ;  /* 0x000070000f12aa25 */ /* 0x000fc400078e0012 */
[----:B------:R1:W4:Y:S03]  /*0a70*/  @!P5 LDG.E.64 R38, [R20.64] ;  /* 0x000000061426d981 */ /* 0x000326000c1e1b00 */
[----:B------:R-:W-:Y:S02]  /*0a80*/  @!P2 IADD3 R17, R19, R17, RZ ;  /* 0x000000111311a210 */ /* 0x000fe40007ffe0ff */
[----:B------:R-:W-:Y:S01]  /*0a90*/  @!P2 LEA R16, P1, R18, c[0x0][0x170], 0x2 ;  /* 0x00005c001210aa11 */ /* 0x000fe200078210ff */
[----:B0-----:R-:W-:-:S03]  /*0aa0*/  CS2R R40, SRZ ;  /* 0x0000000000287805 */ /* 0x001fc6000001ff00 */
[----:B------:R-:W-:-:S05]  /*0ab0*/  @!P2 LEA.HI.X R17, R18, c[0x0][0x174], R17, 0x2, P1 ;  /* 0x00005d001211aa11 */ /* 0x000fca00008f1411 */
[----:B------:R0:W4:Y:S01]  /*0ac0*/  @!P2 LDG.E.64 R40, [R16.64] ;  /* 0x000000061028a981 */ /* 0x000122000c1e1b00 */
[----:B------:R-:W-:Y:S02]  /*0ad0*/  ISETP.GT.AND P1, PT, R8, 0x17f, PT ;  /* 0x0000017f0800780c */ /* 0x000fe40003f24270 */
[C---:B-1----:R-:W-:Y:S02]  /*0ae0*/  IADD3 R20, R4.reuse, 0x2, RZ ;  /* 0x0000000204147810 */ /* 0x042fe40007ffe0ff */
[----:B------:R-:W-:Y:S02]  /*0af0*/  ISETP.NE.AND P2, PT, R4, RZ, PT ;  /* 0x000000ff0400720c */ /* 0x000fe40003f45270 */
[----:B------:R-:W-:Y:S01]  /*0b00*/  ISETP.NE.AND P3, PT, R8, RZ, PT ;  /* 0x000000ff0800720c */ /* 0x000fe20003f65270 */
[----:B--2---:R-:W-:-:S04]  /*0b10*/  FMUL.FTZ R23, R27, R27 ;  /* 0x0000001b1b177220 */ /* 0x004fc80000410000 */
[----:B------:R-:W-:Y:S02]  /*0b20*/  FFMA.FTZ R18, R26, R26, R23 ;  /* 0x0000001a1a127223 */ /* 0x000fe40000010017 */
[----:B-----5:R-:W-:-:S04]  /*0b30*/  FMUL.FTZ R19, R29, R29 ;  /* 0x0000001d1d137220 */ /* 0x020fc80000410000 */
[----:B------:R-:W-:Y:S02]  /*0b40*/  FFMA.FTZ R19, R28, R28, R19 ;  /* 0x0000001c1c137223 */ /* 0x000fe40000010013 */
[----:B---3--:R-:W-:Y:S02]  /*0b50*/  FMUL.FTZ R21, R31, R31 ;  /* 0x0000001f1f157220 */ /* 0x008fe40000410000 */
[----:B------:R-:W-:Y:S02]  /*0b60*/  FADD.FTZ R19, RZ, R19 ;  /* 0x00000013ff137221 */ /* 0x000fe40000010000 */
[----:B------:R-:W-:Y:S02]  /*0b70*/  FFMA.FTZ R21, R30, R30, R21 ;  /* 0x0000001e1e157223 */ /* 0x000fe40000010015 */
[----:B------:R-:W-:Y:S02]  /*0b80*/  FADD.FTZ R18, R19, R18 ;  /* 0x0000001213127221 */ /* 0x000fe40000010000 */
[----:B------:R-:W-:-:S02]  /*0b90*/  FMUL.FTZ R19, R33, R33 ;  /* 0x0000002121137220 */ /* 0x000fc40000410000 */
[----:B------:R-:W-:Y:S02]  /*0ba0*/  FADD.FTZ R18, R18, R21 ;  /* 0x0000001512127221 */ /* 0x000fe40000010000 */
[----:B------:R-:W-:Y:S02]  /*0bb0*/  FFMA.FTZ R19, R32, R32, R19 ;  /* 0x0000002020137223 */ /* 0x000fe40000010013 */
[----:B0-----:R-:W-:Y:S02]  /*0bc0*/  FADD.FTZ R16, R28, R29 ;  /* 0x0000001d1c107221 */ /* 0x001fe40000010000 */
[----:B------:R-:W-:Y:S02]  /*0bd0*/  FADD.FTZ R18, R18, R19 ;  /* 0x0000001312127221 */ /* 0x000fe40000010000 */
[----:B----4-:R-:W-:-:S04]  /*0be0*/  FMUL.FTZ R17, R35, R35 ;  /* 0x0000002323117220 */ /* 0x010fc80000410000 */
[----:B------:R-:W-:Y:S02]  /*0bf0*/  FFMA.FTZ R17, R34, R34, R17 ;  /* 0x0000002222117223 */ /* 0x000fe40000010011 */
[----:B------:R-:W-:Y:S02]  /*0c00*/  FADD.FTZ R16, RZ, R16 ;  /* 0x00000010ff107221 */ /* 0x000fe40000010000 */
[----:B------:R-:W-:Y:S02]  /*0c10*/  FADD.FTZ R18, R18, R17 ;  /* 0x0000001112127221 */ /* 0x000fe40000010000 */
[----:B------:R-:W-:Y:S02]  /*0c20*/  FMUL.FTZ R19, R37, R37 ;  /* 0x0000002525137220 */ /* 0x000fe40000410000 */
[----:B------:R-:W-:Y:S02]  /*0c30*/  FADD.FTZ R17, R26, R27 ;  /* 0x0000001b1a117221 */ /* 0x000fe40000010000 */
[----:B------:R-:W-:-:S02]  /*0c40*/  FFMA.FTZ R19, R36, R36, R19 ;  /* 0x0000002424137223 */ /* 0x000fc40000010013 */
[----:B------:R-:W-:Y:S02]  /*0c50*/  FADD.FTZ R16, R16, R17 ;  /* 0x0000001110107221 */ /* 0x000fe40000010000 */
[----:B------:R-:W-:Y:S02]  /*0c60*/  FADD.FTZ R18, R18, R19 ;  /* 0x0000001312127221 */ /* 0x000fe40000010000 */
[----:B------:R-:W-:Y:S02]  /*0c70*/  FADD.FTZ R17, R30, R31 ;  /* 0x0000001f1e117221 */ /* 0x000fe40000010000 */
[----:B------:R-:W-:Y:S02]  /*0c80*/  FMUL.FTZ R19, R39, R39 ;  /* 0x0000002727137220 */ /* 0x000fe40000410000 */
[----:B------:R-:W-:Y:S02]  /*0c90*/  FADD.FTZ R16, R16, R17 ;  /* 0x0000001110107221 */ /* 0x000fe40000010000 */
[----:B------:R-:W-:-:S02]  /*0ca0*/  FADD.FTZ R17, R32, R33 ;  /* 0x0000002120117221 */ /* 0x000fc40000010000 */
[----:B------:R-:W-:Y:S02]  /*0cb0*/  FFMA.FTZ R19, R38, R38, R19 ;  /* 0x0000002626137223 */ /* 0x000fe40000010013 */
[----:B------:R-:W-:Y:S02]  /*0cc0*/  FADD.FTZ R16, R16, R17 ;  /* 0x0000001110107221 */ /* 0x000fe40000010000 */
[----:B------:R-:W-:Y:S02]  /*0cd0*/  FADD.FTZ R18, R18, R19 ;  /* 0x0000001312127221 */ /* 0x000fe40000010000 */
[----:B------:R-:W-:Y:S02]  /*0ce0*/  FADD.FTZ R17, R34, R35 ;  /* 0x0000002322117221 */ /* 0x000fe40000010000 */
[----:B------:R-:W-:Y:S02]  /*0cf0*/  FMUL.FTZ R19, R41, R41 ;  /* 0x0000002929137220 */ /* 0x000fe40000410000 */
[----:B------:R-:W-:-:S02]  /*0d00*/  FADD.FTZ R16, R16, R17 ;  /* 0x0000001110107221 */ /* 0x000fc40000010000 */
[----:B------:R-:W-:Y:S02]  /*0d10*/  FFMA.FTZ R19, R40, R40, R19 ;  /* 0x0000002828137223 */ /* 0x000fe40000010013 */
[----:B------:R-:W-:Y:S02]  /*0d20*/  FADD.FTZ R17, R36, R37 ;  /* 0x0000002524117221 */ /* 0x000fe40000010000 */
[----:B------:R-:W-:Y:S01]  /*0d30*/  FADD.FTZ R18, R18, R19 ;  /* 0x0000001312127221 */ /* 0x000fe20000010000 */
[----:B------:R-:W-:Y:S01]  /*0d40*/  MOV R19, 0xffffffe0 ;  /* 0xffffffe000137802 */ /* 0x000fe20000000f00 */
[----:B------:R-:W-:Y:S02]  /*0d50*/  FADD.FTZ R16, R16, R17 ;  /* 0x0000001110107221 */ /* 0x000fe40000010000 */
[----:B------:R-:W-:Y:S02]  /*0d60*/  FADD.FTZ R17, R38, R39 ;  /* 0x0000002726117221 */ /* 0x000fe40000010000 */
[----:B------:R-:W-:-:S02]  /*0d70*/  IMAD R19, R0, R19, 0x187 ;  /* 0x0000018700137424 */ /* 0x000fc400078e0213 */
[----:B------:R-:W-:Y:S02]  /*0d80*/  FADD.FTZ R16, R16, R17 ;  /* 0x0000001110107221 */ /* 0x000fe40000010000 */
[----:B------:R-:W-:Y:S01]  /*0d90*/  FADD.FTZ R17, R40, R41 ;  /* 0x0000002928117221 */ /* 0x000fe20000010000 */
[----:B------:R-:W-:-:S03]  /*0da0*/  SEL R19, R19, 0x1f, P1 ;  /* 0x0000001f13137807 */ /* 0x000fc60000800000 */
[----:B------:R-:W-:Y:S02]  /*0db0*/  FADD.FTZ R16, R16, R17 ;  /* 0x0000001110107221 */ /* 0x000fe40000010000 */
[----:B------:R-:W0:Y:S04]  /*0dc0*/  SHFL.DOWN PT, R21, R18, 0x1, R19 ;  /* 0x0820000012157989 */ /* 0x000e2800000e0013 */
[----:B------:R-:W1:Y:S01]  /*0dd0*/  SHFL.DOWN PT, R17, R16, 0x1, R19 ;  /* 0x0820000010117989 */ /* 0x000e6200000e0013 */
[----:B------:R-:W-:-:S13]  /*0de0*/  ISETP.GE.AND P1, PT, R4, R19, PT ;  /* 0x000000130400720c */ /* 0x000fda0003f26270 */
        /* <DEDUP_REMOVED lines=22> */
[----:B------:R-:W-:Y:S01]  /*0f50*/  ISETP.GT.AND P1, PT, R20, R19, PT ;  /* 0x000000131400720c */ /* 0x000fe20003f24270 */
[----:B------:R-:W-:-:S12]  /*0f60*/  BSSY B0, `(.L_x_4915) ;  /* 0x0000027000007945 */ /* 0x000fd80003800000 */
[----:B0-----:R-:W-:Y:S02]  /*0f70*/  @!P1 FADD.FTZ R18, R18, R21 ;  /* 0x0000001512129221 */ /* 0x001fe40000010000 */
[----:B-1----:R-:W-:-:S03]  /*0f80*/  @!P1 FADD.FTZ R16, R16, R17 ;  /* 0x0000001110109221 */ /* 0x002fc60000010000 */
        /* <DEDUP_REMOVED lines=8> */
[----:B0-----:R-:W-:Y:S02]  /*1010*/  FADD.FTZ R20, R21, R23 ;  /* 0x0000001715147221 */ /* 0x001fe40000010000 */
[----:B--2---:R-:W-:Y:S02]  /*1020*/  FADD.FTZ R49, R49, R16 ;  /* 0x0000001031317221 */ /* 0x004fe40000010000 */
[----:B------:R-:W-:Y:S02]  /*1030*/  FADD.FTZ R16, R20, R17 ;  /* 0x0000001114107221 */ /* 0x000fe40000010000 */
[----:B------:R-:W0:Y:S01]  /*1040*/  LDS.128 R20, [0x30] ;  /* 0x00003000ff147984 */ /* 0x000e220000000c00 */
[----:B------:R-:W-:Y:S02]  /*1050*/  FADD.FTZ R49, R49, R18 ;  /* 0x0000001231317221 */ /* 0x000fe40000010000 */
[----:B------:R-:W-:Y:S02]  /*1060*/  FADD.FTZ R16, R16, R19 ;  /* 0x0000001310107221 */ /* 0x000fe40000010000 */
[----:B0-----:R-:W-:-:S02]  /*1070*/  FADD.FTZ R49, R49, R20 ;  /* 0x0000001431317221 */ /* 0x001fc40000010000 */
[----:B------:R-:W-:Y:S02]  /*1080*/  FADD.FTZ R20, R16, R21 ;  /* 0x0000001510147221 */ /* 0x000fe40000010000 */
[----:B------:R-:W0:Y:S01]  /*1090*/  LDS.128 R16, [0x40] ;  /* 0x00004000ff107984 */ /* 0x000e220000000c00 */
[----:B------:R-:W-:Y:S02]  /*10a0*/  FADD.FTZ R49, R49, R22 ;  /* 0x0000001631317221 */ /* 0x000fe40000010000 */
        /* <DEDUP_REMOVED lines=8> */
[----:B------:R-:W0:Y:S01]  /*1130*/  LDS.128 R16, [0x60] ;  /* 0x00006000ff107984 */ /* 0x000e220000000c00 */
[----:B------:R-:W-:Y:S02]  /*1140*/  FADD.FTZ R49, R49, R22 ;  /* 0x0000001631317221 */ /* 0x000fe40000010000 */
[----:B------:R-:W-:Y:S02]  /*1150*/  FADD.FTZ R22, R20, R23 ;  /* 0x0000001714167221 */ /* 0x000fe40000010000 */
[----:B------:R-:W1:Y:S01]  /*1160*/  LDS.64 R20, [0x70] ;  /* 0x00007000ff147984 */ /* 0x000e620000000a00 */
[----:B0-----:R-:W-:-:S02]  /*1170*/  FADD.FTZ R49, R49, R16 ;  /* 0x0000001031317221 */ /* 0x001fc40000010000 */
[----:B------:R-:W-:Y:S02]  /*1180*/  FADD.FTZ R22, R22, R17 ;  /* 0x0000001116167221 */ /* 0x000fe40000010000 */
[----:B------:R-:W-:Y:S02]  /*1190*/  FADD.FTZ R49, R49, R18 ;  /* 0x0000001231317221 */ /* 0x000fe40000010000 */
[----:B------:R-:W-:Y:S02]  /*11a0*/  FADD.FTZ R22, R22, R19 ;  /* 0x0000001316167221 */ /* 0x000fe40000010000 */
[----:B-1----:R-:W-:Y:S02]  /*11b0*/  FADD.FTZ R20, R49, R20 ;  /* 0x0000001431147221 */ /* 0x002fe40000010000 */
[----:B------:R-:W-:Y:S02]  /*11c0*/  FADD.FTZ R21, R22, R21 ;  /* 0x0000001516157221 */ /* 0x000fe40000010000 */
.L_x_4916:
[----:B------:R-:W-:Y:S05]  /*11d0*/  BSYNC B0 ;  /* 0x0000000000007941 */ /* 0x000fea0003800000 */
.L_x_4915:
[----:B------:R-:W-:-:S04]  /*11e0*/  MOV R22, c[0x0][0xc] ;  /* 0x0000030000167a02 */ /* 0x000fc80000000f00 */
[----:B------:R-:W-:-:S13]  /*11f0*/  ISETP.GE.U32.AND P1, PT, R22, 0x2, PT ;  /* 0x000000021600780c */ /* 0x000fda0003f26070 */
[----:B------:R-:W-:Y:S05]  /*1200*/  @!P1 BRA `(.L_x_4917) ;  /* 0x0000095000009947 */ /* 0x000fea0003800000 */
[----:B------:R-:W-:Y:S05]  /*1210*/  @P3 BRA `(.L_x_4918) ;  /* 0x000001c000003947 */ /* 0x000fea0003800000 */
[----:B------:R-:W1:Y:S01]  /*1220*/  S2R R50, SR_CTAID.Y ;  /* 0x0000000000327919 */ /* 0x000e620000002600 */
[C---:B------:R-:W-:Y:S01]  /*1230*/  LOP3.LUT R49, R2.reuse, 0x1, RZ, 0xc0, !PT ;  /* 0x0000000102317812 */ /* 0x040fe200078ec0ff */
[----:B------:R-:W-:Y:S01]  /*1240*/  HFMA2.MMA R23, -RZ, RZ, 0, 2.384185791015625e-07 ;  /* 0x00000004ff177435 */ /* 0x000fe200000001ff */
[----:B------:R-:W-:-:S03]  /*1250*/  LOP3.LUT P1, RZ, R2, 0x2, RZ, 0xc0, !PT ;  /* 0x0000000202ff7812 */ /* 0x000fc6000782c0ff */
[----:B------:R-:W-:-:S04]  /*1260*/  IMAD R16, R49, c[0x0][0x10], RZ ;  /* 0x0000040031107a24 */ /* 0x000fc800078e02ff */
[----:B------:R-:W-:-:S05]  /*1270*/  IMAD R17, R16, c[0x0][0xc], RZ ;  /* 0x0000030010117a24 */ /* 0x000fca00078e02ff */
[----:B------:R-:W-:-:S05]  /*1280*/  SHF.L.U32 R17, R17, 0x1, RZ ;  /* 0x0000000111117819 */ /* 0x000fca00000006ff */
[----:B------:R-:W-:-:S04]  /*1290*/  IMAD.WIDE R18, R17, R23, c[0x0][0x198] ;  /* 0x0000660011127625 */ /* 0x000fc800078e0217 */
[----:B-1----:R-:W-:Y:S01]  /*12a0*/  IMAD R17, R7, c[0x0][0x10], R50 ;  /* 0x0000040007117a24 */ /* 0x002fe200078e0232 */
[----:B------:R-:W-:-:S03]  /*12b0*/  IADD3 R16, R16, R50, RZ ;  /* 0x0000003210107210 */ /* 0x000fc60007ffe0ff */
[----:B------:R-:W-:Y:S01]  /*12c0*/  IMAD.WIDE.U32 R18, R17, 0x8, R18 ;  /* 0x0000000811127825 */ /* 0x000fe200078e0012 */
[----:B------:R-:W-:-:S04]  /*12d0*/  MOV R17, 0x1 ;  /* 0x0000000100117802 */ /* 0x000fc80000000f00 */
[----:B------:R1:W-:Y:S01]  /*12e0*/  STG.E.64 [R18.64], R20 ;  /* 0x0000001412007986 */ /* 0x0003e2000c101b06 */
[----:B------:R-:W-:Y:S01]  /*12f0*/  SEL R51, R17, 0xffffffff, !P1 ;  /* 0xffffffff11337807 */ /* 0x000fe20004800000 */
[----:B------:R-:W-:Y:S01]  /*1300*/  IMAD.WIDE.U32 R16, R16, R23, c[0x0][0x190] ;  /* 0x0000640010107625 */ /* 0x000fe200078e0017 */
[----:B------:R-:W-:Y:S06]  /*1310*/  MEMBAR.ALL.GPU ;  /* 0x0000000000007992 */ /* 0x000fec000000a000 */
[----:B-1----:R-:W-:Y:S01]  /*1320*/  SEL R19, RZ, c[0x0][0xc], P1 ;  /* 0x00000300ff137a07 */ /* 0x002fe20000800000 */
[----:B------:R-:W-:-:S00]  /*1330*/  ERRBAR ;  /* 0x00000000000079ab */ /* 0x000fc00000000000 */
[----:B------:R1:W-:Y:S02]  /*1340*/  RED.E.ADD.S32.STRONG.GPU [R16.64], R51 ;  /* 0x000000331000798e */ /* 0x0003e4000c10e386 */
[----:B------:R-:W-:-:S13]  /*1350*/  ISETP.NE.AND P1, PT, R19, -0x1, PT ;  /* 0xffffffff1300780c */ /* 0x000fda0003f25270 */
[----:B------:R-:W-:Y:S05]  /*1360*/  @!P1 BRA `(.L_x_4918) ;  /* 0x0000007000009947 */ /* 0x000fea0003800000 */
[----:B-1----:R-:W-:-:S04]  /*1370*/  IMAD R16, R49, c[0x0][0x10], R50 ;  /* 0x0000040031107a24 */ /* 0x002fc800078e0232 */
[----:B------:R-:W-:-:S05]  /*1380*/  IMAD.WIDE.U32 R16, R16, R23, c[0x0][0x190] ;  /* 0x0000640010107625 */ /* 0x000fca00078e0017 */
.L_x_4919:
[----:B------:R-:W2:Y:S01]  /*1390*/  LDG.E.STRONG.GPU R18, [R16.64] ;  /* 0x0000000610127981 */ /* 0x000ea2000c1ef900 */
[----:B------:R-:W-:Y:S01]  /*13a0*/  YIELD ;  /* 0x0000000000007946 */ /* 0x000fe20003800000 */
[----:B--2---:R-:W-:Y:S01]  /*13b0*/  ISETP.NE.AND P1, PT, R18, R19, PT ;  /* 0x000000131200720c */ /* 0x004fe20003f25270 */
[----:B------:R-:W-:-:S12]  /*13c0*/  CCTL.IVALL ;  /* 0x00000000ff00798f */ /* 0x000fd80002000000 */
[----:B------:R-:W-:Y:S05]  /*13d0*/  @P1 BRA `(.L_x_4919) ;  /* 0xffffffb000001947 */ /* 0x000fea000383ffff */
.L_x_4918:
[----:B-1----:R-:W-:Y:S01]  /*13e0*/  ISETP.NE.AND P1, PT, RZ, c[0x0][0xc], PT ;  /* 0x00000300ff007a0c */ /* 0x002fe20003f25270 */
        /* <DEDUP_REMOVED lines=10> */
.L_x_4921:
[----:B------:R-:W-:-:S13]  /*1490*/  ISETP.EQ.OR P1, PT, R18, R7, P3 ;  /* 0x000000071200720c */ /* 0x000fda0001f22670 */
[----:B------:R-:W1:Y:S01]  /*14a0*/  @!P1 S2R R23, SR_CTAID.Y ;  /* 0x0000000000179919 */ /* 0x000e620000002600 */
[----:B------:R-:W-:Y:S02]  /*14b0*/  @!P1 LOP3.LUT R16, R2, 0x1, RZ, 0xc0, !PT ;  /* 0x0000000102109812 */ /* 0x000fe400078ec0ff */
[----:B------:R-:W-:-:S03]  /*14c0*/  @!P1 MOV R17, 0x4 ;  /* 0x0000000400119802 */ /* 0x000fc60000000f00 */
[----:B------:R-:W-:-:S04]  /*14d0*/  @!P1 IMAD R16, R16, c[0x0][0x10], RZ ;  /* 0x0000040010109a24 */ /* 0x000fc800078e02ff */
[----:B------:R-:W-:-:S05]  /*14e0*/  @!P1 IMAD R16, R16, c[0x0][0xc], RZ ;  /* 0x0000030010109a24 */ /* 0x000fca00078e02ff */
[----:B------:R-:W-:-:S05]  /*14f0*/  @!P1 SHF.L.U32 R16, R16, 0x1, RZ ;  /* 0x0000000110109819 */ /* 0x000fca00000006ff */
[----:B------:R-:W-:-:S04]  /*1500*/  @!P1 IMAD.WIDE R16, R16, R17, c[0x0][0x198] ;  /* 0x0000660010109625 */ /* 0x000fc800078e0211 */
[----:B-1----:R-:W-:-:S04]  /*1510*/  @!P1 IMAD R23, R18, c[0x0][0x10], R23 ;  /* 0x0000040012179a24 */ /* 0x002fc800078e0217 */
[----:B------:R-:W-:-:S06]  /*1520*/  @!P1 IMAD.WIDE.U32 R16, R23, 0x8, R16 ;  /* 0x0000000817109825 */ /* 0x000fcc00078e0010 */
[----:B------:R-:W2:Y:S01]  /*1530*/  @!P1 LDG.E.64 R16, [R16.64] ;  /* 0x0000000610109981 */ /* 0x000ea2000c1e1b00 */
[----:B------:R-:W-:-:S04]  /*1540*/  IADD3 R22, R18, 0x1, RZ ;  /* 0x0000000112167810 */ /* 0x000fc80007ffe0ff */
[----:B------:R-:W-:-:S13]  /*1550*/  ISETP.EQ.OR P2, PT, R22, R7, P3 ;  /* 0x000000071600720c */ /* 0x000fda0001f42670 */
[----:B------:R-:W1:Y:S01]  /*1560*/  @!P2 S2R R51, SR_CTAID.Y ;  /* 0x000000000033a919 */ /* 0x000e620000002600 */
[----:B------:R-:W-:-:S05]  /*1570*/  @!P2 LOP3.LUT R23, R2, 0x1, RZ, 0xc0, !PT ;  /* 0x000000010217a812 */ /* 0x000fca00078ec0ff */
[----:B------:R-:W-:-:S04]  /*1580*/  @!P2 IMAD R23, R23, c[0x0][0x10], RZ ;  /* 0x000004001717aa24 */ /* 0x000fc800078e02ff */
[----:B------:R-:W-:-:S05]  /*1590*/  @!P2 IMAD R49, R23, c[0x0][0xc], RZ ;  /* 0x000003001731aa24 */ /* 0x000fca00078e02ff */
[----:B------:R-:W-:Y:S01]  /*15a0*/  @!P2 SHF.L.U32 R49, R49, 0x1, RZ ;  /* 0x000000013131a819 */ /* 0x000fe200000006ff */
[----:B-1----:R-:W-:Y:S02]  /*15b0*/  @!P2 IMAD R23, R22, c[0x0][0x10], R51 ;  /* 0x000004001617aa24 */ /* 0x002fe400078e0233 */
[----:B0-2---:R-:W-:Y:S01]  /*15c0*/  @!P1 FADD.FTZ R20, R20, R16 ;  /* 0x0000001014149221 */ /* 0x005fe20000010000 */
[----:B------:R-:W-:Y:S01]  /*15d0*/  @!P2 MOV R16, 0x4 ;  /* 0x000000040010a802 */ /* 0x000fe20000000f00 */
[----:B------:R-:W-:-:S04]  /*15e0*/  @!P1 FADD.FTZ R21, R21, R17 ;  /* 0x0000001115159221 */ /* 0x000fc80000010000 */
[----:B------:R-:W-:-:S06]  /*15f0*/  @!P2 IMAD.WIDE R16, R49, R16, c[0x0][0x198] ;  /* 0x000066003110a625 */ /* 0x000fcc00078e0210 */
[----:B------:R-:W-:-:S06]  /*1600*/  @!P2 IMAD.WIDE.U32 R16, R23, 0x8, R16 ;  /* 0x000000081710a825 */ /* 0x000fcc00078e0010 */
[----:B------:R-:W2:Y:S01]  /*1610*/  @!P2 LDG.E.64 R16, [R16.64] ;  /* 0x000000061010a981 */ /* 0x000ea2000c1e1b00 */
[----:B------:R-:W-:-:S04]  /*1620*/  IADD3 R22, R18, 0x2, RZ ;  /* 0x0000000212167810 */ /* 0x000fc80007ffe0ff */
[----:B------:R-:W-:-:S13]  /*1630*/  ISETP.EQ.OR P1, PT, R22, R7, P3 ;  /* 0x000000071600720c */ /* 0x000fda0001f22670 */
[----:B------:R-:W0:Y:S01]  /*1640*/  @!P1 S2R R51, SR_CTAID.Y ;  /* 0x0000000000339919 */ /* 0x000e220000002600 */
[----:B------:R-:W-:-:S05]  /*1650*/  @!P1 LOP3.LUT R23, R2, 0x1, RZ, 0xc0, !PT ;  /* 0x0000000102179812 */ /* 0x000fca00078ec0ff */
[----:B------:R-:W-:-:S04]  /*1660*/  @!P1 IMAD R23, R23, c[0x0][0x10], RZ ;  /* 0x0000040017179a24 */ /* 0x000fc800078e02ff */
[----:B------:R-:W-:-:S05]  /*1670*/  @!P1 IMAD R49, R23, c[0x0][0xc], RZ ;  /* 0x0000030017319a24 */ /* 0x000fca00078e02ff */
[----:B------:R-:W-:Y:S01]  /*1680*/  @!P1 SHF.L.U32 R49, R49, 0x1, RZ ;  /* 0x0000000131319819 */ /* 0x000fe200000006ff */
[----:B0-----:R-:W-:Y:S02]  /*1690*/  @!P1 IMAD R23, R22, c[0x0][0x10], R51 ;  /* 0x0000040016179a24 */ /* 0x001fe400078e0233 */
[----:B--2---:R-:W-:Y:S01]  /*16a0*/  @!P2 FADD.FTZ R20, R20, R16 ;  /* 0x000000101414a221 */ /* 0x004fe20000010000 */
        /* <DEDUP_REMOVED lines=19> */
[----:B------:R-:W-:Y:S02]  /*17e0*/  IADD3 R19, R19, -0x4, RZ ;  /* 0xfffffffc13137810 */ /* 0x000fe40007ffe0ff */
[----:B------:R-:W-:Y:S02]  /*17f0*/  IADD3 R18, R18, 0x4, RZ ;  /* 0x0000000412127810 */ /* 0x000fe40007ffe0ff */
[----:B------:R-:W-:Y:S01]  /*1800*/  ISETP.NE.AND P1, PT, R19, RZ, PT ;  /* 0x000000ff1300720c */ /* 0x000fe20003f25270 */
[----:B--2---:R-:W-:Y:S02]  /*1810*/  @!P2 FADD.FTZ R20, R20, R16 ;  /* 0x000000101414a221 */ /* 0x004fe40000010000 */
[----:B------:R-:W-:-:S10]  /*1820*/  @!P2 FADD.FTZ R21, R21, R17 ;  /* 0x000000111515a221 */ /* 0x000fd40000010000 */
[----:B------:R-:W-:Y:S05]  /*1830*/  @P1 BRA `(.L_x_4921) ;  /* 0xfffffc5000001947 */ /* 0x000fea000383ffff */
.L_x_4920:
[----:B------:R-:W-:-:S04]  /*1840*/  MOV R19, c[0x0][0xc] ;  /* 0x0000030000137a02 */ /* 0x000fc80000000f00 */
[----:B------:R-:W-:-:S13]  /*1850*/  LOP3.LUT P1, R19, R19, 0x3, RZ, 0xc0, !PT ;  /* 0x0000000313137812 */ /* 0x000fda000782c0ff */
[----:B------:R-:W-:Y:S05]  /*1860*/  @!P1 BRA `(.L_x_4917) ;  /* 0x000002f000009947 */ /* 0x000fea0003800000 */
[----:B------:R-:W-:Y:S01]  /*1870*/  ISETP.EQ.OR P1, PT, R18, R7, P3 ;  /* 0x000000071200720c */ /* 0x000fe20001f22670 */
[----:B------:R-:W-:Y:S01]  /*1880*/  BSSY B0, `(.L_x_4922) ;  /* 0x000000f000007945 */ /* 0x000fe20003800000 */
[----:B------:R-:W-:-:S11]  /*1890*/  ISETP.NE.AND P2, PT, R19, 0x1, PT ;  /* 0x000000011300780c */ /* 0x000fd60003f45270 */
[----:B------:R-:W-:Y:S05]  /*18a0*/  @P1 BRA `(.L_x_4923) ;  /* 0x000000c000001947 */ /* 0x000fea0003800000 */
[----:B------:R-:W1:Y:S01]  /*18b0*/  S2R R23, SR_CTAID.Y ;  /* 0x0000000000177919 */ /* 0x000e620000002600 */
[----:B------:R-:W-:Y:S01]  /*18c0*/  LOP3.LUT R16, R2, 0x1, RZ, 0xc0, !PT ;  /* 0x0000000102107812 */ /* 0x000fe200078ec0ff */
[----:B------:R-:W-:-:S04]  /*18d0*/  HFMA2.MMA R17, -RZ, RZ, 0, 2.384185791015625e-07 ;  /* 0x00000004ff117435 */ /* 0x000fc800000001ff */
[----:B------:R-:W-:-:S04]  /*18e0*/  IMAD R16, R16, c[0x0][0x10], RZ ;  /* 0x0000040010107a24 */ /* 0x000fc800078e02ff */
[----:B------:R-:W-:-:S05]  /*18f0*/  IMAD R16, R16, c[0x0][0xc], RZ ;  /* 0x0000030010107a24 */ /* 0x000fca00078e02ff */
[----:B------:R-:W-:-:S05]  /*1900*/  SHF.L.U32 R16, R16, 0x1, RZ ;  /* 0x0000000110107819 */ /* 0x000fca00000006ff */
[----:B------:R-:W-:-:S04]  /*1910*/  IMAD.WIDE R16, R16, R17, c[0x0][0x198] ;  /* 0x0000660010107625 */ /* 0x000fc800078e0211 */
[----:B-1----:R-:W-:-:S04]  /*1920*/  IMAD R23, R18, c[0x0][0x10], R23 ;  /* 0x0000040012177a24 */ /* 0x002fc800078e0217 */
[----:B------:R-:W-:-:S06]  /*1930*/  IMAD.WIDE.U32 R16, R23, 0x8, R16 ;  /* 0x0000000817107825 */ /* 0x000fcc00078e0010 */
[----:B------:R-:W2:Y:S02]  /*1940*/  LDG.E.64 R16, [R16.64] ;  /* 0x0000000610107981 */ /* 0x000ea4000c1e1b00 */
[----:B0-2---:R-:W-:Y:S02]  /*1950*/  FADD.FTZ R20, R20, R16 ;  /* 0x0000001014147221 */ /* 0x005fe40000010000 */
[----:B------:R-:W-:Y:S02]  /*1960*/  FADD.FTZ R21, R21, R17 ;  /* 0x0000001115157221 */ /* 0x000fe40000010000 */
.L_x_4923:
[----:B------:R-:W-:Y:S05]  /*1970*/  BSYNC B0 ;  /* 0x0000000000007941 */ /* 0x000fea0003800000 */
.L_x_4922:
[----:B------:R-:W-:Y:S05]  /*1980*/  @!P2 BRA `(.L_x_4917) ;  /* 0x000001d00000a947 */ /* 0x000fea0003800000 */
[C---:B------:R-:W-:Y:S02]  /*1990*/  IADD3 R16, R18.reuse, 0x1, RZ ;  /* 0x0000000112107810 */ /* 0x040fe40007ffe0ff */
[----:B------:R-:W-:Y:S02]  /*19a0*/  IADD3 R18, R18, 0x2, RZ ;  /* 0x0000000212127810 */ /* 0x000fe40007ffe0ff */
[-C--:B------:R-:W-:Y:S02]  /*19b0*/  ISETP.EQ.OR P2, PT, R16, R7.reuse, P3 ;  /* 0x000000071000720c */ /* 0x080fe40001f42670 */
[----:B------:R-:W-:-:S04]  /*19c0*/  ISETP.EQ.OR P1, PT, R18, R7, P3 ;  /* 0x000000071200720c */ /* 0x000fc80001f22670 */
[----:B------:R-:W-:-:S07]  /*19d0*/  ISETP.EQ.OR P1, PT, R19, 0x2, P1 ;  /* 0x000000021300780c */ /* 0x000fce0000f22670 */
[----:B------:R-:W1:Y:S01]  /*19e0*/  @!P2 S2R R23, SR_CTAID.Y ;  /* 0x000000000017a919 */ /* 0x000e620000002600 */
[----:B------:R-:W-:-:S05]  /*19f0*/  @!P2 LOP3.LUT R17, R2, 0x1, RZ, 0xc0, !PT ;  /* 0x000000010211a812 */ /* 0x000fca00078ec0ff */
[----:B------:R-:W-:-:S04]  /*1a00*/  @!P2 IMAD R17, R17, c[0x0][0x10], RZ ;  /* 0x000004001111aa24 */ /* 0x000fc800078e02ff */
[----:B------:R-:W-:-:S05]  /*1a10*/  @!P2 IMAD R17, R17, c[0x0][0xc], RZ ;  /* 0x000003001111aa24 */ /* 0x000fca00078e02ff */
[----:B------:R-:W-:Y:S01]  /*1a20*/  @!P2 SHF.L.U32 R17, R17, 0x1, RZ ;  /* 0x000000011111a819 */ /* 0x000fe200000006ff */
[----:B-1----:R-:W-:Y:S01]  /*1a30*/  @!P2 IMAD R19, R16, c[0x0][0x10], R23 ;  /* 0x000004001013aa24 */ /* 0x002fe200078e0217 */
[----:B------:R-:W-:Y:S01]  /*1a40*/  @!P2 MOV R16, 0x4 ;  /* 0x000000040010a802 */ /* 0x000fe20000000f00 */
[----:B------:R-:W1:Y:S04]  /*1a50*/  @!P1 S2R R23, SR_CTAID.Y ;  /* 0x0000000000179919 */ /* 0x000e680000002600 */
[----:B------:R-:W-:-:S06]  /*1a60*/  @!P2 IMAD.WIDE R16, R17, R16, c[0x0][0x198] ;  /* 0x000066001110a625 */ /* 0x000fcc00078e0210 */
[----:B------:R-:W-:Y:S01]  /*1a70*/  @!P2 IMAD.WIDE.U32 R16, R19, 0x8, R16 ;  /* 0x000000081310a825 */ /* 0x000fe200078e0010 */
[----:B------:R-:W-:-:S05]  /*1a80*/  @!P1 LOP3.LUT R19, R2, 0x1, RZ, 0xc0, !PT ;  /* 0x0000000102139812 */ /* 0x000fca00078ec0ff */
[----:B------:R-:W-:Y:S01]  /*1a90*/  @!P1 IMAD R19, R19, c[0x0][0x10], RZ ;  /* 0x0000040013139a24 */ /* 0x000fe200078e02ff */
[----:B------:R-:W2:Y:S03]  /*1aa0*/  @!P2 LDG.E.64 R16, [R16.64] ;  /* 0x000000061010a981 */ /* 0x000ea6000c1e1b00 */
[----:B------:R-:W-:Y:S02]  /*1ab0*/  @!P1 IMAD R19, R19, c[0x0][0xc], RZ ;  /* 0x0000030013139a24 */ /* 0x000fe400078e02ff */
[----:B-1----:R-:W-:-:S03]  /*1ac0*/  @!P1 IMAD R23, R18, c[0x0][0x10], R23 ;  /* 0x0000040012179a24 */ /* 0x002fc600078e0217 */
[----:B------:R-:W-:Y:S02]  /*1ad0*/  @!P1 SHF.L.U32 R19, R19, 0x1, RZ ;  /* 0x0000000113139819 */ /* 0x000fe400000006ff */
[----:B------:R-:W-:-:S05]  /*1ae0*/  @!P1 MOV R18, 0x4 ;  /* 0x0000000400129802 */ /* 0x000fca0000000f00 */
[----:B------:R-:W-:-:S06]  /*1af0*/  @!P1 IMAD.WIDE R18, R19, R18, c[0x0][0x198] ;  /* 0x0000660013129625 */ /* 0x000fcc00078e0212 */
[----:B------:R-:W-:-:S06]  /*1b00*/  @!P1 IMAD.WIDE.U32 R18, R23, 0x8, R18 ;  /* 0x0000000817129825 */ /* 0x000fcc00078e0012 */
[----:B------:R-:W3:Y:S01]  /*1b10*/  @!P1 LDG.E.64 R18, [R18.64] ;  /* 0x0000000612129981 */ /* 0x000ee2000c1e1b00 */
[----:B0-2---:R-:W-:Y:S02]  /*1b20*/  @!P2 FADD.FTZ R20, R20, R16 ;  /* 0x000000101414a221 */ /* 0x005fe40000010000 */
[----:B------:R-:W-:Y:S02]  /*1b30*/  @!P2 FADD.FTZ R21, R21, R17 ;  /* 0x000000111515a221 */ /* 0x000fe40000010000 */
[----:B---3--:R-:W-:Y:S02]  /*1b40*/  @!P1 FADD.FTZ R20, R20, R18 ;  /* 0x0000001214149221 */ /* 0x008fe40000010000 */
[----:B------:R-:W-:-:S04]  /*1b50*/  @!P1 FADD.FTZ R21, R21, R19 ;  /* 0x0000001315159221 */ /* 0x000fc80000010000 */
.L_x_4917:
[----:B------:R-:W-:Y:S01]  /*1b60*/  LOP3.LUT P1, RZ, R7, R8, RZ, 0xfc, !PT ;  /* 0x0000000807ff7212 */ /* 0x000fe2000782fcff */
[----:B------:R-:W-:Y:S01]  /*1b70*/  @!P3 STS.64 [0x80], R20 ;  /* 0x00008014ff00b388 */ /* 0x000fe20000000a00 */
[----:B------:R-:W-:Y:S01]  /*1b80*/  ISETP.EQ.U32.AND P2, PT, RZ, c[0x0][0x168], PT ;  /* 0x00005a00ff007a0c */ /* 0x000fe20003f42070 */
[----:B------:R-:W-:Y:S01]  /*1b90*/  HFMA2.MMA R23, -RZ, RZ, 0, 2.384185791015625e-07 ;  /* 0x00000004ff177435 */ /* 0x000fe200000001ff */
[----:B------:R-:W-:-:S02]  /*1ba0*/  IADD3 R22, R48, R43, RZ ;  /* 0x0000002b30167210 */ /* 0x000fc40007ffe0ff */
[----:B------:R-:W-:-:S07]  /*1bb0*/  ISETP.EQ.OR.EX P1, PT, RZ, c[0x0][0x16c], P1, P2 ;  /* 0x00005b00ff007a0c */ /* 0x000fce0000f22720 */
[----:B------:R-:W-:-:S04]  /*1bc0*/  IMAD.WIDE R18, R22, R23, c[0x0][0x178] ;  /* 0x00005e0016127625 */ /* 0x000fc800078e0217 */
[----:B------:R-:W-:Y:S02]  /*1bd0*/  IMAD.WIDE R22, R22, R23, c[0x0][0x180] ;  /* 0x0000600016167625 */ /* 0x000fe400078e0217 */
[----:B------:R-:W-:Y:S02]  /*1be0*/  @!P1 MOV R56, 0x8 ;  /* 0x0000000800389802 */ /* 0x000fe40000000f00 */
[----:B------:R-:W-:Y:S02]  /*1bf0*/  @!P1 FMUL.FTZ R17, R21, c[0x0][0x1f4] ;  /* 0x00007d0015119a20 */ /* 0x000fe40000410000 */
[----:B------:R-:W-:Y:S02]  /*1c00*/  @!P1 FMUL.FTZ R16, R20, c[0x0][0x1f4] ;  /* 0x00007d0014109a20 */ /* 0x000fe40000410000 */
[----:B------:R-:W-:-:S05]  /*1c10*/  @!P1 IMAD.WIDE R56, R5, R56, c[0x0][0x168] ;  /* 0x00005a0005389625 */ /* 0x000fca00078e0238 */
[----:B------:R-:W-:Y:S04]  /*1c20*/  @!P1 STG.E.64 [R56.64], R16 ;  /* 0x0000001038009986 */ /* 0x000fe8000c101b06 */
[----:B------:R-:W-:Y:S06]  /*1c30*/  BAR.SYNC.DEFER_BLOCKING 0x0 ;  /* 0x0000000000007b1d */ /* 0x000fec0000010000 */
[----:B------:R-:W2:Y:S04]  /*1c40*/  LDG.E.64 R18, [R18.64] ;  /* 0x0000000612127981 */ /* 0x000ea8000c1e1b00 */
[----:B------:R-:W2:Y:S01]  /*1c50*/  LDG.E.64 R22, [R22.64] ;  /* 0x0000000616167981 */ /* 0x000ea2000c1e1b00 */
[----:B------:R-:W-:-:S02]  /*1c60*/  ISETP.NE.AND P6, PT, RZ, UR5, PT ;  /* 0x00000005ff007c0c */ /* 0x000fc4000bfc5270 */
[----:B------:R-:W-:Y:S01]  /*1c70*/  ISETP.GE.U32.AND P2, PT, R10, c[0x0][0x1c8], PT ;  /* 0x000072000a007a0c */ /* 0x000fe20003f46070 */
[----:B------:R-:W1:Y:S03]  /*1c80*/  LDS.64 R50, [0x80] ;  /* 0x00008000ff327984 */ /* 0x000e660000000a00 */
[----:B------:R-:W-:-:S04]  /*1c90*/  ISETP.GE.AND.EX P2, PT, R25, c[0x0][0x1cc], PT, P2 ;  /* 0x0000730019007a0c */ /* 0x000fc80003f46320 */
[----:B------:R-:W-:Y:S01]  /*1ca0*/  ISETP.GT.U32.OR P2, PT, R8, 0x187, P2 ;  /* 0x000001870800780c */ /* 0x000fe20001744470 */
[----:B-1----:R-:W-:-:S04]  /*1cb0*/  FMUL.FTZ R50, R50, c[0x0][0x1f4] ;  /* 0x00007d0032327a20 */ /* 0x002fc80000410000 */
[C---:B------:R-:W-:Y:S02]  /*1cc0*/  FMUL.FTZ R16, R50.reuse, R50 ;  /* 0x0000003232107220 */ /* 0x040fe40000410000 */
[C---:B0-----:R-:W-:Y:S02]  /*1cd0*/  FADD.FTZ R21, -R50.reuse, R28 ;  /* 0x0000001c32157221 */ /* 0x041fe40000010100 */
[----:B------:R-:W-:Y:S02]  /*1ce0*/  FFMA.FTZ R16, R51, c[0x0][0x1f4], -R16 ;  /* 0x00007d0033107a23 */ /* 0x000fe40000010810 */
[C---:B------:R-:W-:Y:S02]  /*1cf0*/  FADD.FTZ R29, -R50.reuse, R29 ;  /* 0x0000001d321d7221 */ /* 0x040fe40000010100 */
[----:B------:R-:W-:Y:S01]  /*1d00*/  FADD.FTZ R31, -R50, R31 ;  /* 0x0000001f321f7221 */ /* 0x000fe20000010100 */
[----:B------:R-:W-:Y:S01]  /*1d10*/  FSETP.GTU.FTZ.AND P1, PT, R16, RZ, PT ;  /* 0x000000ff1000720b */ /* 0x000fe20003f3c000 */
[----:B------:R-:W-:-:S02]  /*1d20*/  FADD.FTZ R33, -R50, R33 ;  /* 0x0000002132217221 */ /* 0x000fc40000010100 */
[C---:B------:R-:W-:Y:S02]  /*1d30*/  FADD.FTZ R43, -R50.reuse, R26 ;  /* 0x0000001a322b7221 */ /* 0x040fe40000010100 */
[C---:B------:R-:W-:Y:S02]  /*1d40*/  FADD.FTZ R27, -R50.reuse, R27 ;  /* 0x0000001b321b7221 */ /* 0x040fe40000010100 */
[C---:B------:R-:W-:Y:S02]  /*1d50*/  FADD.FTZ R49, -R50.reuse, R30 ;  /* 0x0000001e32317221 */ /* 0x040fe40000010100 */
[C---:B------:R-:W-:Y:S02]  /*1d60*/  FADD.FTZ R51, -R50.reuse, R32 ;  /* 0x0000002032337221 */ /* 0x040fe40000010100 */
[----:B------:R-:W-:Y:S02]  /*1d70*/  FADD.FTZ R57, -R50, R34 ;  /* 0x0000002232397221 */ /* 0x000fe40000010100 */
[----:B------:R-:W-:Y:S01]  /*1d80*/  @P1 FADD.FTZ R17, R16, c[0x0][0x188] ;  /* 0x0000620010111621 */ /* 0x000fe20000010000 */
[----:B------:R-:W-:Y:S01]  /*1d90*/  MOV R16, 0x3f800000 ;  /* 0x3f80000000107802 */ /* 0x000fe20000000f00 */
[----:B------:R-:W-:-:S02]  /*1da0*/  FADD.FTZ R59, -R50, R35 ;  /* 0x00000023323b7221 */ /* 0x000fc40000010100 */
[C---:B------:R-:W-:Y:S02]  /*1db0*/  FADD.FTZ R61, -R50.reuse, R37 ;  /* 0x00000025323d7221 */ /* 0x040fe40000010100 */
[C---:B------:R-:W-:Y:S01]  /*1dc0*/  FADD.FTZ R63, -R50.reuse, R38 ;  /* 0x00000026323f7221 */ /* 0x040fe20000010100 */
[----:B------:R0:W1:Y:S01]  /*1dd0*/  @P1 MUFU.RSQ R16, R17 ;  /* 0x0000001100101308 */ /* 0x0000620000001400 */
[----:B------:R-:W-:Y:S01]  /*1de0*/  ISETP.GE.U32.AND P1, PT, R9, c[0x0][0x1c8], PT ;  /* 0x0000720009007a0c */ /* 0x000fe20003f26070 */
[C---:B------:R-:W-:Y:S02]  /*1df0*/  FADD.FTZ R65, -R50.reuse, R39 ;  /* 0x0000002732417221 */ /* 0x040fe40000010100 */
[----:B------:R-:W-:Y:S01]  /*1e00*/  FADD.FTZ R67, -R50, R40 ;  /* 0x0000002832437221 */ /* 0x000fe20000010100 */
[----:B------:R-:W-:Y:S01]  /*1e10*/  ISETP.GE.AND.EX P1, PT, R24, c[0x0][0x1cc], PT, P1 ;  /* 0x0000730018007a0c */ /* 0x000fe20003f26310 */
[C---:B------:R-:W-:Y:S02]  /*1e20*/  FADD.FTZ R69, -R50.reuse, R41 ;  /* 0x0000002932457221 */ /* 0x040fe40000010100 */
[----:B0-----:R-:W-:Y:S01]  /*1e30*/  FADD.FTZ R17, -R50, R36 ;  /* 0x0000002432117221 */ /* 0x001fe20000010100 */
[----:B------:R-:W-:Y:S01]  /*1e40*/  ISETP.GT.U32.OR P1, PT, R8, 0x187, P1 ;  /* 0x000001870800780c */ /* 0x000fe20000f24470 */
[----:B-1----:R-:W-:-:S02]  /*1e50*/  FMUL.FTZ R21, R21, R16 ;  /* 0x0000001015157220 */ /* 0x002fc40000410000 */
        /* <DEDUP_REMOVED lines=28> */
.L_x_4924:
[----:B------:R-:W-:Y:S01]  /*2020*/  BSSY B0, `(.L_x_4925) ;  /* 0x000000b000007945 */ /* 0x000fe20003800000 */
[----:B------:R-:W-:Y:S05]  /*2030*/  @!P0 BRA `(.L_x_4926) ;  /* 0x0000009000008947 */ /* 0x000fea0003800000 */
        /* <DEDUP_REMOVED lines=8> */
[----:B------:R0:W-:Y:S04]  /*20c0*/  STG.E.64 [R26.64], R16 ;  /* 0x000000101a007986 */ /* 0x0001e8000c101b06 */
.L_x_4926:
[----:B------:R-:W-:Y:S05]  /*20d0*/  BSYNC B0 ;  /* 0x0000000000007941 */ /* 0x000fea0003800000 */
.L_x_4925:
        /* <DEDUP_REMOVED lines=13> */
.L_x_4927:
[----:B------:R-:W-:Y:S01]  /*21b0*/  BSSY B0, `(.L_x_4928) ;  /* 0x000000b000007945 */ /* 0x000fe20003800000 */
[----:B------:R-:W-:Y:S05]  /*21c0*/  @P1 BRA `(.L_x_4929) ;  /* 0x0000009000001947 */ /* 0x000fea0003800000 */
        /* <DEDUP_REMOVED lines=9> */
.L_x_4929:
[----:B------:R-:W-:Y:S05]  /*2260*/  BSYNC B0 ;  /* 0x0000000000007941 */ /* 0x000fea0003800000 */
.L_x_4928:
        /* <DEDUP_REMOVED lines=13> */
.L_x_4930:
        /* <DEDUP_REMOVED lines=11> */
.L_x_4932:
[----:B------:R-:W-:Y:S05]  /*23f0*/  BSYNC B0 ;  /* 0x0000000000007941 */ /* 0x000fea0003800000 */
.L_x_4931:
[----:B------:R-:W-:Y:S01]  /*2400*/  ISETP.GE.U32.AND P5, PT, R11, c[0x0][0x1c8], PT ;  /* 0x000072000b007a0c */ /* 0x000fe20003fa6070 */
[--C-:B------:R-:W-:Y:S01]  /*2410*/  FFMA.FTZ R28, R18, R29, R22.reuse ;  /* 0x0000001d121c7223 */ /* 0x100fe20000010016 */
[----:B------:R-:W-:Y:S01]  /*2420*/  ISETP.GE.U32.AND P1, PT, R12, c[0x0][0x1c8], PT ;  /* 0x000072000c007a0c */ /* 0x000fe20003f26070 */
[C-C-:B0-----:R-:W-:Y:S01]  /*2430*/  FFMA.FTZ R16, R18.reuse, R37, R22.reuse ;  /* 0x0000002512107223 */ /* 0x141fe20000010016 */
[----:B------:R-:W-:Y:S01]  /*2440*/  ISETP.GE.U32.AND P2, PT, R13, c[0x0][0x1c8], PT ;  /* 0x000072000d007a0c */ /* 0x000fe20003f46070 */
[--C-:B------:R-:W-:Y:S01]  /*2450*/  FFMA.FTZ R20, R18, R35, R22.reuse ;  /* 0x0000002312147223 */ /* 0x100fe20000010016 */
[----:B------:R-:W-:Y:S01]  /*2460*/  ISETP.GE.U32.AND P3, PT, R14, c[0x0][0x1c8], PT ;  /* 0x000072000e007a0c */ /* 0x000fe20003f66070 */
[C-C-:B------:R-:W-:Y:S01]  /*2470*/  FFMA.FTZ R24, R18.reuse, R33, R22.reuse ;  /* 0x0000002112187223 */ /* 0x140fe20000010016 */
[----:B------:R-:W-:Y:S01]  /*2480*/  ISETP.GE.U32.AND P4, PT, R15, c[0x0][0x1c8], PT ;  /* 0x000072000f007a0c */ /* 0x000fe20003f86070 */
[----:B------:R-:W-:Y:S01]  /*2490*/  FFMA.FTZ R26, R18, R31, R22 ;  /* 0x0000001f121a7223 */ /* 0x000fe20000010016 */
[----:B------:R-:W-:Y:S01]  /*24a0*/  ISETP.GE.AND.EX P5, PT, R42, c[0x0][0x1cc], PT, P5 ;  /* 0x000073002a007a0c */ /* 0x000fe20003fa6350 */
[C-C-:B------:R-:W-:Y:S01]  /*24b0*/  FFMA.FTZ R21, R19.reuse, R38, R23.reuse ;  /* 0x0000002613157223 */ /* 0x140fe20000010017 */
[----:B------:R-:W-:Y:S01]  /*24c0*/  ISETP.GE.AND.EX P1, PT, R44, c[0x0][0x1cc], PT, P1 ;  /* 0x000073002c007a0c */ /* 0x000fe20003f26310 */
[--C-:B------:R-:W-:Y:S01]  /*24d0*/  FFMA.FTZ R25, R19, R36, R23.reuse ;  /* 0x0000002413197223 */ /* 0x100fe20000010017 */
[----:B------:R-:W-:Y:S01]  /*24e0*/  ISETP.GE.AND.EX P2, PT, R45, c[0x0][0x1cc], PT, P2 ;  /* 0x000073002d007a0c */ /* 0x000fe20003f46320 */
[C-C-:B------:R-:W-:Y:S01]  /*24f0*/  FFMA.FTZ R27, R19.reuse, R34, R23.reuse ;  /* 0x00000022131b7223 */ /* 0x140fe20000010017 */
[----:B------:R-:W-:Y:S01]  /*2500*/  ISETP.GE.AND.EX P3, PT, R46, c[0x0][0x1cc], PT, P3 ;  /* 0x000073002e007a0c */ /* 0x000fe20003f66330 */
[--C-:B------:R-:W-:Y:S01]  /*2510*/  FFMA.FTZ R29, R19, R32, R23.reuse ;  /* 0x00000020131d7223 */ /* 0x100fe20000010017 */
[----:B------:R-:W-:Y:S01]  /*2520*/  ISETP.GE.AND.EX P4, PT, R47, c[0x0][0x1cc], PT, P4 ;  /* 0x000073002f007a0c */ /* 0x000fe20003f86340 */
[----:B------:R-:W-:Y:S01]  /*2530*/  FFMA.FTZ R17, R19, R30, R23 ;  /* 0x0000001e13117223 */ /* 0x000fe20000010017 */
[----:B------:R-:W-:-:S02]  /*2540*/  ISETP.GT.U32.OR P5, PT, R8, 0x187, P5 ;  /* 0x000001870800780c */ /* 0x000fc40002fa4470 */
[C---:B------:R-:W-:Y:S02]  /*2550*/  ISETP.GT.U32.OR P1, PT, R8.reuse, 0x187, P1 ;  /* 0x000001870800780c */ /* 0x040fe40000f24470 */
[C---:B------:R-:W-:Y:S02]  /*2560*/  ISETP.GT.U32.OR P2, PT, R8.reuse, 0x187, P2 ;  /* 0x000001870800780c */ /* 0x040fe40001744470 */
[C---:B------:R-:W-:Y:S02]  /*2570*/  ISETP.GT.U32.OR P3, PT, R8.reuse, 0x187, P3 ;  /* 0x000001870800780c */ /* 0x040fe40001f64470 */
[----:B------:R-:W-:Y:S01]  /*2580*/  ISETP.GT.U32.OR P4, PT, R8, 0x187, P4 ;  /* 0x000001870800780c */ /* 0x000fe20002784470 */
        /* <DEDUP_REMOVED lines=11> */
.L_x_4933:
        /* <DEDUP_REMOVED lines=11> */
.L_x_4935:
[----:B------:R-:W-:Y:S05]  /*26f0*/  BSYNC B0 ;  /* 0x0000000000007941 */ /* 0x000fea0003800000 */
.L_x_4934:
        /* <DEDUP_REMOVED lines=11> */
.L_x_4936:
[----:B------:R-:W-:Y:S01]  /*27b0*/  BSSY B0, `(.L_x_4937) ;  /* 0x000000b000007945 */ /* 0x000fe20003800000 */
[----:B------:R-:W-:Y:S05]  /*27c0*/  @P1 BRA `(.L_x_4938) ;  /* 0x0000009000001947 */ /* 0x000fea0003800000 */
[----:B0-----:R-:W-:Y:S01]  /*27d0*/  IMAD R19, R44, c[0x0][0x1c0], RZ ;  /* 0x000070002c137a24 */ /* 0x001fe200078e02ff */
[----:B------:R-:W-:Y:S02]  /*27e0*/  MOV R16, R52 ;  /* 0x0000003400107202 */ /* 0x000fe40000000f00 */
[----:B------:R-:W-:Y:S01]  /*27f0*/  MOV R17, R55 ;  /* 0x0000003700117202 */ /* 0x000fe20000000f00 */
[----:B------:R-:W-:-:S04]  /*2800*/  IMAD R23, R12, c[0x0][0x1c4], R19 ;  /* 0x000071000c177a24 */ /* 0x000fc800078e0213 */
[----:B------:R-:W-:-:S05]  /*2810*/  IMAD.WIDE.U32 R18, R12, c[0x0][0x1c0], R16 ;  /* 0x000070000c127a25 */ /* 0x000fca00078e0010 */
[----:B------:R-:W-:Y:S02]  /*2820*/  IADD3 R23, R19, R23, RZ ;  /* 0x0000001713177210 */ /* 0x000fe40007ffe0ff */
[----:B------:R-:W-:-:S04]  /*2830*/  LEA R16, P1, R18, c[0x0][0x160], 0x2 ;  /* 0x0000580012107a11 */ /* 0x000fc800078210ff */
[----:B------:R-:W-:-:S05]  /*2840*/  LEA.HI.X R17, R18, c[0x0][0x164], R23, 0x2, P1 ;  /* 0x0000590012117a11 */ /* 0x000fca00008f1417 */
[----:B------:R0:W-:Y:S04]  /*2850*/  STG.E.64 [R16.64], R20 ;  /* 0x0000001410007986 */ /* 0x0001e8000c101b06 */
.L_x_4938:
[----:B------:R-:W-:Y:S05]  /*2860*/  BSYNC B0 ;  /* 0x0000000000007941 */ /* 0x000fea0003800000 */
.L_x_4937:
        /* <DEDUP_REMOVED lines=11> */
.L_x_4939:
        /* <DEDUP_REMOVED lines=11> */
.L_x_4941:
[----:B------:R-:W-:Y:S05]  /*29d0*/  BSYNC B0 ;  /* 0x0000000000007941 */ /* 0x000fea0003800000 */
.L_x_4940:
        /* <DEDUP_REMOVED lines=11> */
.L_x_4942:
        /* <DEDUP_REMOVED lines=11> */
.L_x_4944:
[----:B------:R-:W-:Y:S05]  /*2b40*/  BSYNC B0 ;  /* 0x0000000000007941 */ /* 0x000fea0003800000 */
.L_x_4943:
        /* <DEDUP_REMOVED lines=11> */
.L_x_4945:
[----:B------:R-:W-:Y:S01]  /*2c00*/  BSSY B0, `(.L_x_4946) ;  /* 0x000000a000007945 */ /* 0x000fe20003800000 */
[----:B------:R-:W-:Y:S05]  /*2c10*/  @P4 BRA `(.L_x_4947) ;  /* 0x0000008000004947 */ /* 0x000fea0003800000 */
[----:B------:R-:W-:Y:S01]  /*2c20*/  MOV R53, R55 ;  /* 0x0000003700357202 */ /* 0x000fe20000000f00 */
[----:B0-----:R-:W-:-:S04]  /*2c30*/  IMAD R16, R47, c[0x0][0x1c0], RZ ;  /* 0x000070002f107a24 */ /* 0x001fc800078e02ff */
[----:B------:R-:W-:-:S04]  /*2c40*/  IMAD.WIDE.U32 R52, R15, c[0x0][0x1c0], R52 ;  /* 0x000070000f347a25 */ /* 0x000fc800078e0034 */
[----:B------:R-:W-:Y:S01]  /*2c50*/  IMAD R17, R15, c[0x0][0x1c4], R16 ;  /* 0x000071000f117a24 */ /* 0x000fe200078e0210 */
[----:B------:R-:W-:-:S04]  /*2c60*/  LEA R16, P1, R52, c[0x0][0x160], 0x2 ;  /* 0x0000580034107a11 */ /* 0x000fc800078210ff */
[----:B------:R-:W-:-:S04]  /*2c70*/  IADD3 R17, R53, R17, RZ ;  /* 0x0000001135117210 */ /* 0x000fc80007ffe0ff */
[----:B------:R-:W-:-:S05]  /*2c80*/  LEA.HI.X R17, R52, c[0x0][0x164], R17, 0x2, P1 ;  /* 0x0000590034117a11 */ /* 0x000fca00008f1411 */
[----:B------:R0:W-:Y:S02]  /*2c90*/  STG.E.64 [R16.64], R28 ;  /* 0x0000001c10007986 */ /* 0x0001e4000c101b06 */
.L_x_4947:
[----:B------:R-:W-:Y:S05]  /*2ca0*/  BSYNC B0 ;  /* 0x0000000000007941 */ /* 0x000fea0003800000 */
.L_x_4946:
[----:B------:R-:W-:Y:S02]  /*2cb0*/  IADD3 R5, R5, c[0x0][0x10], RZ ;  /* 0x0000040005057a10 */ /* 0x000fe40007ffe0ff */
[----:B------:R-:W-:Y:S02]  /*2cc0*/  IADD3 R2, R2, 0x1, RZ ;  /* 0x0000000102027810 */ /* 0x000fe40007ffe0ff */
[----:B------:R-:W-:-:S13]  /*2cd0*/  ISETP.GE.AND P1, PT, R5, UR4, PT ;  /* 0x0000000405007c0c */ /* 0x000fda000bf26270 */
[----:B------:R-:W-:Y:S01]  /*2ce0*/  @P1 CALL.REL.NOINC `(.L_x_4948) ;  /* 0x0000001000001944 */ /* 0x000fe20003c00000 */
[----:B------:R-:W-:Y:S05]  /*2cf0*/  BRA `(.L_x_4949) ;  /* 0xffffd50000007947 */ /* 0x000fea000383ffff */
.L_x_4948:
[----:B------:R-:W-:Y:S05]  /*2d00*/  EXIT ;  /* 0x000000000000794d */ /* 0x000fea0003800000 */
.L_x_4950:
        /* <DEDUP_REMOVED lines=15> */
.L_x_5666:


//--------------------- .text._Z35group_norm_nhwc_fwd_one_pass_kernelI11Fp32IOFp32WLi128ELi98ELi392EEv26Group_norm_nhwc_fwd_params --------------------------
	.section	.text._Z35group_norm_nhwc_fwd_one_pass_kernelI11Fp32IOFp32WLi128ELi98ELi392EEv26Group_norm_nhwc_fwd_params,"ax",@progbits
	.sectioninfo	@"SHI_REGISTERS=94"
	.align	128
        .global         _Z35group_norm_nhwc_fwd_one_pass_kernelI11Fp32IOFp32WLi128ELi98ELi392EEv26Group_norm_nhwc_fwd_params
        .type           _Z35group_norm_nhwc_fwd_one_pass_kernelI11Fp32IOFp32WLi128ELi98ELi392EEv26Group_norm_nhwc_fwd_params,@function
        .size           _Z35group_norm_nhwc_fwd_one_pass_kernelI11Fp32IOFp32WLi128ELi98ELi392EEv26Group_norm_nhwc_fwd_params,(.L_x_5667 - _Z35group_norm_nhwc_fwd_one_pass_kernelI11Fp32IOFp32WLi128ELi98ELi392EEv26Group_norm_nhwc_fwd_params)
        .other          _Z35group_norm_nhwc_fwd_one_pass_kernelI11Fp32IOFp32WLi128ELi98ELi392EEv26Group_norm_nhwc_fwd_params,@"STO_CUDA_ENTRY STV_DEFAULT"
_Z35group_norm_nhwc_fwd_one_pass_kernelI11Fp32IOFp32WLi128ELi98ELi392EEv26Group_norm_nhwc_fwd_params:
.text._Z35group_norm_nhwc_fwd_one_pass_kernelI11Fp32IOFp32WLi128ELi98ELi392EEv26Group_norm_nhwc_fwd_params:
        /* <DEDUP_REMOVED lines=9> */
[----:B------:R-:W-:Y:S01]  /*0090*/  HFMA2.MMA R88, -RZ, RZ, 0, 0 ;  /* 0x00000000ff587435 */ /* 0x000fe200000001ff */
[----:B------:R-:W-:Y:S01]  /*00a0*/  ULDC.U8 UR5, c[0x0][0x1dc] ;  /* 0x0000770000057ab9 */ /* 0x000fe20000000000 */
[----:B------:R-:W1:Y:S01]  /*00b0*/  S2R R52, SR_CTAID.X ;  /* 0x0000000000347919 */ /* 0x000e620000002500 */
[----:B------:R-:W-:-:S03]  /*00c0*/  ULDC.64 UR6, c[0x0][0x118] ;  /* 0x0000460000067ab9 */ /* 0x000fc60000000a00 */
[----:B------:R-:W2:Y:S01]  /*00d0*/  S2R R60, SR_LANEID ;  /* 0x00000000003c7919 */ /* 0x000ea20000000000 */
[C---:B0-----:R-:W-:Y:S01]  /*00e0*/  IMAD.WIDE.U32 R2, R51.reuse, 0x5397829d, RZ ;  /* 0x5397829d33027825 */ /* 0x041fe200078e00ff */
[----:B------:R-:W-:Y:S02]  /*00f0*/  ISETP.GE.U32.AND P4, PT, R51, 0x188, PT ;  /* 0x000001883300780c */ /* 0x000fe40003f86070 */
[----:B------:R-:W-:Y:S02]  /*0100*/  SHF.R.S32.HI R0, RZ, 0x1f, R51 ;  /* 0x0000001fff007819 */ /* 0x000fe40000011433 */
[----:B------:R-:W-:Y:S02]  /*0110*/  SHF.R.U32.HI R2, RZ, 0x4, R3 ;  /* 0x00000004ff027819 */ /* 0x000fe40000011603 */
[----:B------:R-:W-:-:S03]  /*0120*/  LEA.HI R0, R0, R51, RZ, 0x5 ;  /* 0x0000003300007211 */ /* 0x000fc600078f28ff */
[----:B-1----:R-:W-:Y:S01]  /*0130*/  IMAD R53, R52, c[0x0][0x1e4], R2 ;  /* 0x0000790034357a24 */ /* 0x002fe200078e0202 */
[----:B------:R-:W-:Y:S01]  /*0140*/  SHF.R.S32.HI R62, RZ, 0x5, R0 ;  /* 0x00000005ff3e7819 */ /* 0x000fe20000011400 */
[----:B------:R-:W-:-:S03]  /*0150*/  IMAD R63, R2, -0x31, R51 ;  /* 0xffffffcf023f7824 */ /* 0x000fc600078e0233 */
[C---:B------:R-:W-:Y:S02]  /*0160*/  ISETP.LT.U32.AND P0, PT, R53.reuse, c[0x0][0x1c8], PT ;  /* 0x0000720035007a0c */ /* 0x040fe40003f01070 */
[----:B------:R-:W-:Y:S02]  /*0170*/  SHF.R.S32.HI R81, RZ, 0x1f, R53 ;  /* 0x0000001fff517819 */ /* 0x000fe40000011435 */
[----:B------:R-:W-:Y:S02]  /*0180*/  IADD3 R54, R53, 0x8, RZ ;  /* 0x0000000835367810 */ /* 0x000fe40007ffe0ff */
[----:B------:R-:W-:Y:S02]  /*0190*/  ISETP.LT.AND.EX P1, PT, R81, c[0x0][0x1cc], !P4, P0 ;  /* 0x0000730051007a0c */ /* 0x000fe40006721300 */
[----:B------:R-:W-:Y:S02]  /*01a0*/  ISETP.LT.U32.AND P5, PT, R54, c[0x0][0x1c8], PT ;  /* 0x0000720036007a0c */ /* 0x000fe40003fa1070 */
[----:B------:R-:W-:-:S02]  /*01b0*/  SHF.R.S32.HI R82, RZ, 0x1f, R54 ;  /* 0x0000001fff527819 */ /* 0x000fc40000011436 */
[C---:B------:R-:W-:Y:S02]  /*01c0*/  IADD3 R55, R53.reuse, 0x10, RZ ;  /* 0x0000001035377810 */ /* 0x040fe40007ffe0ff */
[----:B------:R-:W-:Y:S02]  /*01d0*/  ISETP.LT.AND.EX P5, PT, R82, c[0x0][0x1cc], !P4, P5 ;  /* 0x0000730052007a0c */ /* 0x000fe400067a1350 */
[C---:B------:R-:W-:Y:S02]  /*01e0*/  IADD3 R56, R53.reuse, 0x18, RZ ;  /* 0x0000001835387810 */ /* 0x040fe40007ffe0ff */
[----:B------:R-:W-:Y:S02]  /*01f0*/  IADD3 R57, R53, 0x20, RZ ;  /* 0x0000002035397810 */ /* 0x000fe40007ffe0ff */
[----:B------:R-:W-:Y:S02]  /*0200*/  @P1 LOP3.LUT R89, R89, 0x200, RZ, 0xfc, !PT ;  /* 0x0000020059591812 */ /* 0x000fe400078efcff */
[----:B------:R-:W-:-:S02]  /*0210*/  IADD3 R58, R53, 0x28, RZ ;  /* 0x00000028353a7810 */ /* 0x000fc40007ffe0ff */
[----:B------:R-:W-:Y:S02]  /*0220*/  LOP3.LUT R89, R89, 0xfffffeff, RZ, 0xc0, !PT ;  /* 0xfffffeff59597812 */ /* 0x000fe400078ec0ff */
[----:B------:R-:W-:Y:S02]  /*0230*/  IADD3 R59, R53, 0x30, RZ ;  /* 0x00000030353b7810 */ /* 0x000fe40007ffe0ff */
[----:B------:R-:W-:Y:S02]  /*0240*/  ISETP.LT.U32.AND P0, PT, R55, c[0x0][0x1c8], PT ;  /* 0x0000720037007a0c */ /* 0x000fe40003f01070 */
[----:B------:R-:W-:Y:S02]  /*0250*/  ISETP.LT.U32.AND P1, PT, R56, c[0x0][0x1c8], PT ;  /* 0x0000720038007a0c */ /* 0x000fe40003f21070 */
[----:B------:R-:W-:Y:S02]  /*0260*/  ISETP.LT.U32.AND P2, PT, R57, c[0x0][0x1c8], PT ;  /* 0x0000720039007a0c */ /* 0x000fe40003f41070 */
[----:B------:R-:W-:-:S02]  /*0270*/  ISETP.LT.U32.AND P3, PT, R58, c[0x0][0x1c8], PT ;  /* 0x000072003a007a0c */ /* 0x000fc40003f61070 */
[----:B------:R-:W-:Y:S02]  /*0280*/  SHF.R.S32.HI R83, RZ, 0x1f, R55 ;  /* 0x0000001fff537819 */ /* 0x000fe40000011437 */
[----:B------:R-:W-:Y:S02]  /*0290*/  SHF.R.S32.HI R84, RZ, 0x1f, R56 ;  /* 0x0000001fff547819 */ /* 0x000fe40000011438 */
[----:B------:R-:W-:Y:S02]  /*02a0*/  SHF.R.S32.HI R85, RZ, 0x1f, R57 ;  /* 0x0000001fff557819 */ /* 0x000fe40000011439 */
[----:B------:R-:W-:Y:S02]  /*02b0*/  SHF.R.S32.HI R86, RZ, 0x1f, R58 ;  /* 0x0000001fff567819 */ /* 0x000fe4000001143a */
[----:B------:R-:W-:Y:S02]  /*02c0*/  @P5 LOP3.LUT R89, R89, 0x100, RZ, 0xfc, !PT ;  /* 0x0000010059595812 */ /* 0x000fe400078efcff */
[----:B------:R-:W-:-:S02]  /*02d0*/  SHF.R.S32.HI R87, RZ, 0x1f, R59 ;  /* 0x0000001fff577819 */ /* 0x000fc4000001143b */
[----:B------:R-:W-:Y:S02]  /*02e0*/  ISETP.LT.U32.AND P5, PT, R59, c[0x0][0x1c8], PT ;  /* 0x000072003b007a0c */ /* 0x000fe40003fa1070 */
[----:B------:R-:W-:Y:S02]  /*02f0*/  ISETP.LT.AND.EX P0, PT, R83, c[0x0][0x1cc], !P4, P0 ;  /* 0x0000730053007a0c */ /* 0x000fe40006701300 */
[----:B------:R-:W-:Y:S02]  /*0300*/  ISETP.LT.AND.EX P1, PT, R84, c[0x0][0x1cc], !P4, P1 ;  /* 0x0000730054007a0c */ /* 0x000fe40006721310 */
[----:B------:R-:W-:Y:S02]  /*0310*/  ISETP.LT.AND.EX P2, PT, R85, c[0x0][0x1cc], !P4, P2 ;  /* 0x0000730055007a0c */ /* 0x000fe40006741320 */
[----:B------:R-:W-:Y:S02]  /*0320*/  ISETP.LT.AND.EX P3, PT, R86, c[0x0][0x1cc], !P4, P3 ;  /* 0x0000730056007a0c */ /* 0x000fe40006761330 */
[----:B------:R-:W-:-:S02]  /*0330*/  ISETP.LT.AND.EX P4, PT, R87, c[0x0][0x1cc], !P4, P5 ;  /* 0x0000730057007a0c */ /* 0x000fc40006781350 */
[----:B------:R-:W-:Y:S02]  /*0340*/  SHF.L.U32 R63, R63, 0x1, RZ ;  /* 0x000000013f3f7819 */ /* 0x000fe400000006ff */
        /* <DEDUP_REMOVED lines=8> */
[----:B--2---:R-:W-:Y:S02]  /*03d0*/  IADD3 R72, R53, 0x78, RZ ;  /* 0x0000007835487810 */ /* 0x004fe40007ffe0ff */
.L_x_5009:
[----:B0-----:R-:W-:Y:S02]  /*03e0*/  IABS R5, c[0x0][0x1d8] ;  /* 0x0000760000057a13 */ /* 0x001fe40000000000 */
[----:B------:R-:W-:Y:S02]  /*03f0*/  P2R R6, PR, RZ, 0x10 ;  /* 0x00000010ff067803 */ /* 0x000fe40000000000 */
[----:B------:R-:W0:Y:S01]  /*0400*/  I2F.RP R0, R5 ;  /* 0x0000000500007306 */ /* 0x000e220000209400 */
[----:B------:R-:W-:-:S02]  /*0410*/  LOP3.LUT P4, RZ, R89, 0x200, RZ, 0xc0, !PT ;  /* 0x0000020059ff7812 */ /* 0x000fc4000788c0ff */
[----:B------:R-:W-:Y:S02]  /*0420*/  LOP3.LUT P6, RZ, R89, 0x100, RZ, 0xc0, !PT ;  /* 0x0000010059ff7812 */ /* 0x000fe400078cc0ff */
[----:B------:R-:W-:Y:S02]  /*0430*/  SHF.R.S32.HI R73, RZ, 0x1f, R64 ;  /* 0x0000001fff497819 */ /* 0x000fe40000011440 */
[----:B------:R-:W-:Y:S02]  /*0440*/  SHF.R.S32.HI R74, RZ, 0x1f, R65 ;  /* 0x0000001fff4a7819 */ /* 0x000fe40000011441 */
[----:B------:R-:W-:Y:S02]  /*0450*/  P2R R46, PR, RZ, 0x1 ;  /* 0x00000001ff2e7803 */ /* 0x000fe40000000000 */
[----:B------:R-:W-:Y:S02]  /*0460*/  SHF.R.S32.HI R75, RZ, 0x1f, R66 ;  /* 0x0000001fff4b7819 */ /* 0x000fe40000011442 */
[----:B------:R-:W-:-:S02]  /*0470*/  SHF.R.S32.HI R76, RZ, 0x1f, R67 ;  /* 0x0000001fff4c7819 */ /* 0x000fc40000011443 */
[----:B------:R-:W-:Y:S01]  /*0480*/  P2R R26, PR, RZ, 0x8 ;  /* 0x00000008ff1a7803 */ /* 0x000fe20000000000 */
[----:B0-----:R-:W0:Y:S01]  /*0490*/  MUFU.RCP R0, R0 ;  /* 0x0000000000007308 */ /* 0x001e220000001000 */
[----:B------:R-:W-:Y:S02]  /*04a0*/  SHF.R.S32.HI R77, RZ, 0x1f, R68 ;  /* 0x0000001fff4d7819 */ /* 0x000fe40000011444 */
[----:B------:R-:W-:Y:S02]  /*04b0*/  P2R R90, PR, RZ, 0x4 ;  /* 0x00000004ff5a7803 */ /* 0x000fe40000000000 */
[----:B------:R-:W-:Y:S02]  /*04c0*/  SHF.R.S32.HI R78, RZ, 0x1f, R69 ;  /* 0x0000001fff4e7819 */ /* 0x000fe40000011445 */
[----:B------:R-:W-:Y:S02]  /*04d0*/  P2R R47, PR, RZ, 0x2 ;  /* 0x00000002ff2f7803 */ /* 0x000fe40000000000 */
[----:B------:R-:W-:-:S02]  /*04e0*/  LOP3.LUT R89, R89, 0xffffffbf, RZ, 0xc0, !PT ;  /* 0xffffffbf59597812 */ /* 0x000fc400078ec0ff */
[----:B------:R-:W-:Y:S02]  /*04f0*/  SHF.R.S32.HI R79, RZ, 0x1f, R70 ;  /* 0x0000001fff4f7819 */ /* 0x000fe40000011446 */
[----:B------:R-:W-:Y:S02]  /*0500*/  SHF.R.S32.HI R50, RZ, 0x1f, R71 ;  /* 0x0000001fff327819 */ /* 0x000fe40000011447 */
[----:B0-----:R-:W-:-:S04]  /*0510*/  IADD3 R2, R0, 0xffffffe, RZ ;  /* 0x0ffffffe00027810 */ /* 0x001fc80007ffe0ff */
[----:B------:R0:W1:Y:S02]  /*0520*/  F2I.FTZ.U32.TRUNC.NTZ R3, R2 ;  /* 0x0000000200037305 */ /* 0x000064000021f000 */
[----:B0-----:R-:W-:Y:S02]  /*0530*/  MOV R2, RZ ;  /* 0x000000ff00027202 */ /* 0x001fe40000000f00 */
[----:B-1----:R-:W-:-:S05]  /*0540*/  IADD3 R4, RZ, -R3, RZ ;  /* 0x80000003ff047210 */ /* 0x002fca0007ffe0ff */
[----:B------:R-:W-:Y:S01]  /*0550*/  IMAD R7, R4, R5, RZ ;  /* 0x0000000504077224 */ /* 0x000fe200078e02ff */
[----:B------:R-:W-:-:S03]  /*0560*/  IABS R4, R61 ;  /* 0x0000003d00047213 */ /* 0x000fc60000000000 */
[----:B------:R-:W-:-:S06]  /*0570*/  IMAD.HI.U32 R3, R3, R7, R2 ;  /* 0x0000000703037227 */ /* 0x000fcc00078e0002 */
[----:B------:R-:W-:-:S05]  /*0580*/  IMAD.HI.U32 R3, R3, R4, RZ ;  /* 0x0000000403037227 */ /* 0x000fca00078e00ff */
[----:B------:R-:W-:-:S05]  /*0590*/  IADD3 R0, -R3, RZ, RZ ;  /* 0x000000ff03007210 */ /* 0x000fca0007ffe1ff */
        /* <DEDUP_REMOVED lines=12> */
[----:B------:R-:W-:Y:S02]  /*0660*/  IADD3 R80, -R3, RZ, RZ ;  /* 0x000000ff03507210 */ /* 0x000fe40007ffe1ff */
[----:B------:R-:W-:-:S03]  /*0670*/  SHF.R.S32.HI R0, RZ, 0x1f, R3 ;  /* 0x0000001fff007819 */ /* 0x000fc60000011403 */
[----:B------:R-:W-:Y:S02]  /*0680*/  IMAD R80, R80, c[0x0][0x1d8], R61 ;  /* 0x0000760050507a24 */ /* 0x000fe400078e023d */
[----:B------:R-:W-:Y:S02]  /*0690*/  IMAD R0, R0, c[0x0][0x1d0], RZ ;  /* 0x0000740000007a24 */ /* 0x000fe400078e02ff */
[----:B------:R-:W-:-:S05]  /*06a0*/  IMAD R80, R80, 0x62, RZ ;  /* 0x0000006250507824 */ /* 0x000fca00078e02ff */
[----:B------:R-:W-:-:S04]  /*06b0*/  IADD3 R16, P5, R63, R80, RZ ;  /* 0x000000503f107210 */ /* 0x000fc80007fbe0ff */
[----:B------:R-:W-:Y:S01]  /*06c0*/  LEA.HI.X.SX32 R17, R80, R5, 0x1, P5 ;  /* 0x0000000550117211 */ /* 0x000fe200028f0eff */
[----:B------:R-:W-:Y:S02]  /*06d0*/  IMAD R5, R3, c[0x0][0x1d4], R0 ;  /* 0x0000750003057a24 */ /* 0x000fe400078e0200 */
[----:B------:R-:W-:Y:S02]  /*06e0*/  @P4 IMAD R0, R81, c[0x0][0x1c0], RZ ;  /* 0x0000700051004a24 */ /* 0x000fe400078e02ff */
[----:B------:R-:W-:-:S04]  /*06f0*/  IMAD.WIDE.U32 R16, R3, c[0x0][0x1d0], R16 ;  /* 0x0000740003107a25 */ /* 0x000fc800078e0010 */
[----:B------:R-:W-:Y:S01]  /*0700*/  @P4 IMAD R7, R53, c[0x0][0x1c4], R0 ;  /* 0x0000710035074a24 */ /* 0x000fe200078e0200 */
[----:B------:R-:W-:Y:S01]  /*0710*/  IADD3 R3, R17, R5, RZ ;  /* 0x0000000511037210 */ /* 0x000fe20007ffe0ff */
[----:B------:R-:W-:Y:S01]  /*0720*/  @P0 IMAD R0, R83, c[0x0][0x1c0], RZ ;  /* 0x0000700053000a24 */ /* 0x000fe200078e02ff */
        /* <DEDUP_REMOVED lines=9> */
[----:B------:R-:W-:Y:S02]  /*07c0*/  @P6 MOV R5, R3 ;  /* 0x0000000300056202 */ /* 0x000fe40000000f00 */
[----:B------:R-:W-:-:S03]  /*07d0*/  P2R R24, PR, RZ, 0x10 ;  /* 0x00000010ff187803 */ /* 0x000fc60000000000 */
[----:B------:R-:W-:-:S05]  /*07e0*/  @P6 IMAD.WIDE.U32 R4, R54, c[0x0][0x1c0], R4 ;  /* 0x0000700036046a25 */ /* 0x000fca00078e0004 */
[----:B------:R-:W-:Y:S01]  /*07f0*/  @P6 IADD3 R5, R5, R7, RZ ;  /* 0x0000000705056210 */ /* 0x000fe20007ffe0ff */
[----:B------:R-:W-:Y:S01]  /*0800*/  @P0 IMAD R7, R55, c[0x0][0x1c4], R0 ;  /* 0x0000710037070a24 */ /* 0x000fe200078e0200 */
[C---:B------:R-:W-:Y:S01]  /*0810*/  @P6 LEA R48, P5, R4.reuse, c[0x0][0x170], 0x2 ;  /* 0x00005c0004306a11 */ /* 0x040fe200078a10ff */
[----:B------:R-:W-:Y:S01]  /*0820*/  @P2 IMAD R0, R85, c[0x0][0x1c0], RZ ;  /* 0x0000700055002a24 */ /* 0x000fe200078e02ff */
[-C--:B------:R-:W-:Y:S02]  /*0830*/  @P4 MOV R18, R16.reuse ;  /* 0x0000001000124202 */ /* 0x080fe40000000f00 */
[----:B------:R-:W-:Y:S02]  /*0840*/  @P6 LEA.HI.X R49, R4, c[0x0][0x174], R5, 0x2, P5 ;  /* 0x00005d0004316a11 */ /* 0x000fe400028f1405 */
[----:B------:R-:W-:Y:S02]  /*0850*/  @P0 MOV R4, R16 ;  /* 0x0000001000040202 */ /* 0x000fe40000000f00 */
[----:B------:R-:W-:-:S02]  /*0860*/  @P0 MOV R5, R3 ;  /* 0x0000000300050202 */ /* 0x000fc40000000f00 */
[----:B------:R-:W-:-:S03]  /*0870*/  @P4 MOV R19, R3 ;  /* 0x0000000300134202 */ /* 0x000fc60000000f00 */
[----:B------:R-:W-:-:S04]  /*0880*/  @P0 IMAD.WIDE.U32 R4, R55, c[0x0][0x1c0], R4 ;  /* 0x0000700037040a25 */ /* 0x000fc800078e0004 */
[----:B------:R-:W-:Y:S01]  /*0890*/  @P4 IMAD.WIDE.U32 R18, R59, c[0x0][0x1c0], R18 ;  /* 0x000070003b124a25 */ /* 0x000fe200078e0012 */
        /* <DEDUP_REMOVED lines=8> */
[----:B------:R-:W-:Y:S01]  /*0920*/  @P1 IADD3 R5, R5, R7, RZ ;  /* 0x0000000705051210 */ /* 0x000fe20007ffe0ff */
[----:B------:R-:W-:Y:S01]  /*0930*/  @P2 IMAD R7, R57, c[0x0][0x1c4], R0 ;  /* 0x0000710039072a24 */ /* 0x000fe200078e0200 */
[----:B------:R-:W-:Y:S01]  /*0940*/  @P1 LEA R8, P5, R4, c[0x0][0x170], 0x2 ;  /* 0x00005c0004081a11 */ /* 0x000fe200078a10ff */
[----:B------:R-:W-:-:S03]  /*0950*/  @P4 IMAD R0, R87, c[0x0][0x1c0], RZ ;  /* 0x0000700057004a24 */ /* 0x000fc600078e02ff */
[----:B------:R-:W-:Y:S02]  /*0960*/  @P1 LEA.HI.X R9, R4, c[0x0][0x174], R5, 0x2, P5 ;  /* 0x00005d0004091a11 */ /* 0x000fe400028f1405 */
[----:B------:R-:W-:Y:S02]  /*0970*/  @P2 MOV R4, R16 ;  /* 0x0000001000042202 */ /* 0x000fe40000000f00 */
        /* <DEDUP_REMOVED lines=13> */
[----:B------:R-:W-:Y:S01]  /*0a50*/  @P4 IMAD R5, R59, c[0x0][0x1c4], R0 ;  /* 0x000071003b054a24 */ /* 0x000fe200078e0200 */
[----:B------:R-:W-:-:S04]  /*0a60*/  @P4 LEA R4, P5, R18, c[0x0][0x170], 0x2 ;  /* 0x00005c0012044a11 */ /* 0x000fc800078a10ff */
[----:B------:R-:W-:-:S04]  /*0a70*/  @P4 IADD3 R5, R19, R5, RZ ;  /* 0x0000000513054210 */ /* 0x000fc80007ffe0ff */
[----:B------:R-:W-:Y:S02]  /*0a80*/  @P4 LEA.HI.X R5, R18, c[0x0][0x174], R5, 0x2, P5 ;  /* 0x00005d0012054a11 */ /* 0x000fe400028f1405 */
[----:B------:R-:W-:-:S04]  /*0a90*/  ISETP.GE.U32.AND P5, PT, R64, c[0x0][0x1c8], PT ;  /* 0x0000720040007a0c */ /* 0x000fc80003fa6070 */
[----:B------:R-:W-:-:S04]  /*0aa0*/  ISETP.GE.AND.EX P5, PT, R73, c[0x0][0x1cc], PT, P5 ;  /* 0x0000730049007a0c */ /* 0x000fc80003fa6350 */
[----:B------:R-:W-:-:S13]  /*0ab0*/  ISETP.GT.U32.OR P6, PT, R51, 0x187, P5 ;  /* 0x000001873300780c */ /* 0x000fda0002fc4470 */
        /* <DEDUP_REMOVED lines=8> */
[----:B------:R-:W-:-:S04]  /*0b40*/  @!P6 LEA R28, P5, R18, c[0x0][0x170], 0x2 ;  /* 0x00005c00121cea11 */ /* 0x000fc800078a10ff */
[----:B------:R-:W-:Y:S02]  /*0b50*/  @!P6 LEA.HI.X R29, R18, c[0x0][0x174], R19, 0x2, P5 ;  /* 0x00005d00121dea11 */ /* 0x000fe400028f1413 */
[----:B------:R-:W-:-:S04]  /*0b60*/  ISETP.GE.U32.AND P5, PT, R65, c[0x0][0x1c8], PT ;  /* 0x0000720041007a0c */ /* 0x000fc80003fa6070 */
[----:B------:R-:W-:-:S04]  /*0b70*/  ISETP.GE.AND.EX P5, PT, R74, c[0x0][0x1cc], PT, P5 ;  /* 0x000073004a007a0c */ /* 0x000fc80003fa6350 */
[----:B------:R-:W-:-:S13]  /*0b80*/  ISETP.GT.U32.OR P0, PT, R51, 0x187, P5 ;  /* 0x000001873300780c */ /* 0x000fda0002f04470 */
[----:B------:R-:W-:Y:S01]  /*0b90*/  @!P0 MOV R18, R16 ;  /* 0x0000001000128202 */ /* 0x000fe20000000f00 */
[----:B------:R-:W-:Y:S01]  /*0ba0*/  @!P0 IMAD R0, R74, c[0x0][0x1c0], RZ ;  /* 0x000070004a008a24 */ /* 0x000fe200078e02ff */
[----:B------:R-:W-:Y:S02]  /*0bb0*/  @!P0 MOV R19, R3 ;  /* 0x0000000300138202 */ /* 0x000fe40000000f00 */
[----:B------:R-:W-:Y:S01]  /*0bc0*/  @P0 LOP3.LUT R89, R89, 0x20, RZ, 0xfc, !PT ;  /* 0x0000002059590812 */ /* 0x000fe200078efcff */
[C---:B------:R-:W-:Y:S02]  /*0bd0*/  @!P0 IMAD R21, R65.reuse, c[0x0][0x1c4], R0 ;  /* 0x0000710041158a24 */ /* 0x040fe400078e0200 */
[----:B------:R-:W-:-:S05]  /*0be0*/  @!P0 IMAD.WIDE.U32 R18, R65, c[0x0][0x1c0], R18 ;  /* 0x0000700041128a25 */ /* 0x000fca00078e0012 */
[----:B------:R-:W-:Y:S02]  /*0bf0*/  @!P0 IADD3 R19, R19, R21, RZ ;  /* 0x0000001513138210 */ /* 0x000fe40007ffe0ff */
[----:B------:R-:W-:-:S04]  /*0c00*/  @!P0 LEA R30, P5, R18, c[0x0][0x170], 0x2 ;  /* 0x00005c00121e8a11 */ /* 0x000fc800078a10ff */
[----:B------:R-:W-:Y:S02]  /*0c10*/  @!P0 LEA.HI.X R31, R18, c[0x0][0x174], R19, 0x2, P5 ;  /* 0x00005d00121f8a11 */ /* 0x000fe400028f1413 */
[----:B------:R-:W-:-:S04]  /*0c20*/  ISETP.GE.U32.AND P5, PT, R66, c[0x0][0x1c8], PT ;  /* 0x0000720042007a0c */ /* 0x000fc80003fa6070 */
[----:B------:R-:W-:-:S04]  /*0c30*/  ISETP.GE.AND.EX P5, PT, R75, c[0x0][0x1cc], PT, P5 ;  /* 0x000073004b007a0c */ /* 0x000fc80003fa6350 */
[----:B------:R-:W-:-:S04]  /*0c40*/  ISETP.GT.U32.OR P4, PT, R51, 0x187, P5 ;  /* 0x000001873300780c */ /* 0x000fc80002f84470 */
[----:B------:R-:W-:-:S09]  /*0c50*/  P2R R22, PR, RZ, 0x10 ;  /* 0x00000010ff167803 */ /* 0x000fd20000000000 */
        /* <DEDUP_REMOVED lines=8> */
[----:B------:R-:W-:Y:S02]  /*0ce0*/  ISETP.GE.U32.AND P5, PT, R67, c[0x0][0x1c8], PT ;  /* 0x0000720043007a0c */ /* 0x000fe40003fa6070 */
[----:B------:R-:W-:Y:S02]  /*0cf0*/  LOP3.LUT P4, RZ, R89, 0x20, RZ, 0xc0, !PT ;  /* 0x0000002059ff7812 */ /* 0x000fe4000788c0ff */
[----:B------:R-:W-:Y:S02]  /*0d00*/  ISETP.GE.AND.EX P5, PT, R76, c[0x0][0x1cc], PT, P5 ;  /* 0x000073004c007a0c */ /* 0x000fe40003fa6350 */
[----:B------:R-:W-:Y:S02]  /*0d10*/  P2R R20, PR, RZ, 0x10 ;  /* 0x00000010ff147803 */ /* 0x000fe40000000000 */
[----:B------:R-:W-:-:S02]  /*0d20*/  ISETP.GT.U32.OR P3, PT, R51, 0x187, P5 ;  /* 0x000001873300780c */ /* 0x000fc40002f64470 */
[----:B------:R-:W-:-:S04]  /*0d30*/  LOP3.LUT P4, RZ, R89, 0x40, RZ, 0xc0, !PT ;  /* 0x0000004059ff7812 */ /* 0x000fc8000788c0ff */
[----:B------:R-:W-:-:S07]  /*0d40*/  P2R R23, PR, RZ, 0x10 ;  /* 0x00000010ff177803 */ /* 0x000fce0000000000 */
[----:B------:R-:W-:Y:S01]  /*0d50*/  @!P3 MOV R18, R16 ;  /* 0x000000100012b202 */ /* 0x000fe20000000f00 */
[----:B------:R-:W-:Y:S01]  /*0d60*/  @!P3 IMAD R0, R76, c[0x0][0x1c0], RZ ;  /* 0x000070004c00ba24 */ /* 0x000fe200078e02ff */
[----:B------:R-:W-:-:S03]  /*0d70*/  @!P3 MOV R19, R3 ;  /* 0x000000030013b202 */ /* 0x000fc60000000f00 */
[C---:B------:R-:W-:Y:S02]  /*0d80*/  @!P3 IMAD R21, R67.reuse, c[0x0][0x1c4], R0 ;  /* 0x000071004315ba24 */ /* 0x040fe400078e0200 */
        /* <DEDUP_REMOVED lines=43> */
[C---:B------:R-:W-:Y:S01]  /*1040*/  @!P5 IMAD R21, R71.reuse, c[0x0][0x1c4], R0 ;  /* 0x000071004715da24 */ /* 0x040fe200078e0200 */
[----:B------:R-:W-:Y:S01]  /*1050*/  SHF.R.S32.HI R0, RZ, 0x1f, R72 ;  /* 0x0000001fff007819 */ /* 0x000fe20000011448 */
        /* <DEDUP_REMOVED lines=15> */
[----:B------:R-:W-:Y:S01]  /*1150*/  ISETP.NE.AND P4, PT, R23, RZ, PT ;  /* 0x000000ff1700720c */ /* 0x000fe20003f85270 */
[----:B------:R-:W-:-:S12]  /*1160*/  CS2R R18, SRZ ;  /* 0x0000000000127805 */ /* 0x000fd8000001ff00 */
[----:B------:R0:W2:Y:S01]  /*1170*/  @!P4 LDG.E.64 R18, [R28.64] ;  /* 0x000000061c12c981 */ /* 0x0000a2000c1e1b00 */
[----:B------:R-:W-:Y:S02]  /*1180*/  ISETP.NE.AND P4, PT, R20, RZ, PT ;  /* 0x000000ff1400720c */ /* 0x000fe40003f85270 */
[----:B------:R-:W-:-:S11]  /*1190*/  CS2R R20, SRZ ;  /* 0x0000000000147805 */ /* 0x000fd6000001ff00 */
[----:B------:R1:W3:Y:S01]  /*11a0*/  @!P4 LDG.E.64 R20, [R30.64] ;  /* 0x000000061e14c981 */ /* 0x0002e2000c1e1b00 */
[----:B------:R-:W-:Y:S02]  /*11b0*/  ISETP.NE.AND P4, PT, R22, RZ, PT ;  /* 0x000000ff1600720c */ /* 0x000fe40003f85270 */
[----:B------:R-:W-:Y:S01]  /*11c0*/  CS2R R22, SRZ ;  /* 0x0000000000167805 */ /* 0x000fe2000001ff00 */
[----:B------:R-:W-:-:S10]  /*11d0*/  MOV R91, 0xffffffe0 ;  /* 0xffffffe0005b7802 */ /* 0x000fd40000000f00 */
[----:B------:R4:W5:Y:S01]  /*11e0*/  @!P4 LDG.E.64 R22, [R32.64] ;  /* 0x000000062016c981 */ /* 0x000962000c1e1b00 */
[----:B------:R-:W-:Y:S02]  /*11f0*/  ISETP.NE.AND P4, PT, R24, RZ, PT ;  /* 0x000000ff1800720c */ /* 0x000fe40003f85270 */
[----:B------:R-:W-:Y:S01]  /*1200*/  CS2R R24, SRZ ;  /* 0x0000000000187805 */ /* 0x000fe2000001ff00 */
[----:B------:R-:W-:Y:S01]  /*1210*/  IMAD R91, R62, R91, 0x187 ;  /* 0x000001873e5b7424 */ /* 0x000fe200078e025b */
[----:B-1----:R-:W-:-:S04]  /*1220*/  CS2R R30, SRZ ;  /* 0x00000000001e7805 */ /* 0x002fc8000001ff00 */
[----:B------:R1:W2:Y:S01]  /*1230*/  @!P3 LDG.E.64 R24, [R34.64] ;  /* 0x000000062218b981 */ /* 0x0002a2000c1e1b00 */
[----:B----4-:R-:W-:Y:S01]  /*1240*/  CS2R R32, SRZ ;  /* 0x0000000000207805 */ /* 0x010fe2000001ff00 */
[----:B0-----:R-:W-:Y:S01]  /*1250*/  CS2R R28, SRZ ;  /* 0x00000000001c7805 */ /* 0x001fe2000001ff00 */
[----:B------:R-:W-:Y:S01]  /*1260*/  ISETP.NE.AND P3, PT, R26, RZ, PT ;  /* 0x000000ff1a00720c */ /* 0x000fe20003f65270 */
[----:B------:R0:W4:Y:S04]  /*1270*/  @!P0 LDG.E.64 R30, [R36.64] ;  /* 0x00000006241e8981 */ /* 0x000128000c1e1b00 */
[----:B------:R0:W2:Y:S01]  /*1280*/  @!P5 LDG.E.64 R32, [R42.64] ;  /* 0x000000062a20d981 */ /* 0x0000a2000c1e1b00 */
[----:B------:R-:W-:Y:S01]  /*1290*/  ISETP.GT.AND P5, PT, R51, 0x17f, PT ;  /* 0x0000017f3300780c */ /* 0x000fe20003fa4270 */
[----:B-1----:R-:W-:Y:S01]  /*12a0*/  CS2R R34, SRZ ;  /* 0x0000000000227805 */ /* 0x002fe2000001ff00 */
[----:B------:R-:W-:Y:S01]  /*12b0*/  CS2R R26, SRZ ;  /* 0x00000000001a7805 */ /* 0x000fe2000001ff00 */
[----:B------:R1:W2:Y:S01]  /*12c0*/  @!P1 LDG.E.64 R28, [R38.64] ;  /* 0x00000006261c9981 */ /* 0x0002a2000c1e1b00 */
[----:B------:R-:W-:-:S02]  /*12d0*/  SEL R91, R91, 0x1f, P5 ;  /* 0x0000001f5b5b7807 */ /* 0x000fc40002800000 */
[C---:B------:R-:W-:Y:S01]  /*12e0*/  LOP3.LUT P5, RZ, R89.reuse, 0x200, RZ, 0xc0, !PT ;  /* 0x0000020059ff7812 */ /* 0x040fe200078ac0ff */
[----:B------:R1:W2:Y:S01]  /*12f0*/  @!P6 LDG.E.64 R34, [R40.64] ;  /* 0x000000062822e981 */ /* 0x0002a2000c1e1b00 */
[----:B------:R-:W-:Y:S01]  /*1300*/  LOP3.LUT P6, RZ, R89, 0x100, RZ, 0xc0, !PT ;  /* 0x0000010059ff7812 */ /* 0x000fe200078cc0ff */
[----:B0-----:R-:W-:Y:S01]  /*1310*/  CS2R R36, SRZ ;  /* 0x0000000000247805 */ /* 0x001fe2000001ff00 */
[----:B------:R-:W-:Y:S01]  /*1320*/  ISETP.NE.AND P0, PT, R46, RZ, PT ;  /* 0x000000ff2e00720c */ /* 0x000fe20003f05270 */
[----:B------:R0:W2:Y:S01]  /*1330*/  @!P2 LDG.E.64 R26, [R44.64] ;  /* 0x000000062c1aa981 */ /* 0x0000a2000c1e1b00 */
[----:B------:R-:W-:Y:S01]  /*1340*/  ISETP.NE.AND P1, PT, R47, RZ, PT ;  /* 0x000000ff2f00720c */ /* 0x000fe20003f25270 */
[----:B-1----:R-:W-:Y:S01]  /*1350*/  CS2R R38, SRZ ;  /* 0x0000000000267805 */ /* 0x002fe2000001ff00 */
[----:B------:R-:W-:Y:S01]  /*1360*/  ISETP.NE.AND P2, PT, R90, RZ, PT ;  /* 0x000000ff5a00720c */ /* 0x000fe20003f45270 */
[----:B------:R-:W-:-:S04]  /*1370*/  CS2R R40, SRZ ;  /* 0x0000000000287805 */ /* 0x000fc8000001ff00 */
[----:B------:R-:W2:Y:S01]  /*1380*/  @P5 LDG.E.64 R36, [R14.64] ;  /* 0x000000060e245981 */ /* 0x000ea2000c1e1b00 */
[----:B------:R-:W-:-:S03]  /*1390*/  CS2R R42, SRZ ;  /* 0x00000000002a7805 */ /* 0x000fc6000001ff00 */
[----:B------:R1:W3:Y:S01]  /*13a0*/  @P6 LDG.E.64 R38, [R48.64] ;  /* 0x0000000630266981 */ /* 0x0002e2000c1e1b00 */
[----:B0-----:R-:W-:-:S03]  /*13b0*/  CS2R R44, SRZ ;  /* 0x00000000002c7805 */ /* 0x001fc6000001ff00 */
[----:B------:R2:W4:Y:S04]  /*13c0*/  @P0 LDG.E.64 R40, [R12.64] ;  /* 0x000000060c280981 */ /* 0x000528000c1e1b00 */
[----:B------:R3:W4:Y:S01]  /*13d0*/  @P1 LDG.E.64 R42, [R8.64] ;  /* 0x00000006082a1981 */ /* 0x000722000c1e1b00 */
[----:B------:R-:W-:-:S03]  /*13e0*/  CS2R R46, SRZ ;  /* 0x00000000002e7805 */ /* 0x000fc6000001ff00 */
[----:B------:R0:W5:Y:S01]  /*13f0*/  @P2 LDG.E.64 R44, [R10.64] ;  /* 0x000000060a2c2981 */ /* 0x000162000c1e1b00 */
[----:B-1----:R-:W-:-:S03]  /*1400*/  CS2R R48, SRZ ;  /* 0x0000000000307805 */ /* 0x002fc6000001ff00 */
[----:B------:R1:W5:Y:S04]  /*1410*/  @P3 LDG.E.64 R46, [R6.64] ;  /* 0x00000006062e3981 */ /* 0x000368000c1e1b00 */
[----:B------:R4:W5:Y:S01]  /*1420*/  @P4 LDG.E.64 R48, [R4.64] ;  /* 0x0000000604304981 */ /* 0x000962000c1e1b00 */
[----:B------:R-:W-:Y:S01]  /*1430*/  ISETP.GE.AND P5, PT, R60, R91, PT ;  /* 0x0000005b3c00720c */ /* 0x000fe20003fa6270 */
[----:B------:R-:W-:Y:S01]  /*1440*/  BSSY B0, `(.L_x_4951) ;  /* 0x0000093000007945 */ /* 0x000fe20003800000 */
[----:B--2---:R-:W-:Y:S02]  /*1450*/  FADD.FTZ R12, R36, R37 ;  /* 0x00000025240c7221 */ /* 0x004fe40000010000 */
[----:B------:R-:W-:Y:S02]  /*1460*/  FMUL.FTZ R13, R37, R37 ;  /* 0x00000025250d7220 */ /* 0x000fe40000410000 */
[----:B---3--:R-:W-:-:S02]  /*1470*/  FADD.FTZ R9, R38, R39 ;  /* 0x0000002726097221 */ /* 0x008fc40000010000 */
[----:B------:R-:W-:Y:S02]  /*1480*/  FADD.FTZ R12, RZ, R12 ;  /* 0x0000000cff0c7221 */ /* 0x000fe40000010000 */
[----:B------:R-:W-:Y:S02]  /*1490*/  FMUL.FTZ R15, R39, R39 ;  /* 0x00000027270f7220 */ /* 0x000fe40000410000 */
[----:B------:R-:W-:Y:S02]  /*14a0*/  FFMA.FTZ R13, R36, R36, R13 ;  /* 0x00000024240d7223 */ /* 0x000fe4000001000d */
[----:B------:R-:W-:Y:S02]  /*14b0*/  FADD.FTZ R9, R12, R9 ;  /* 0x000000090c097221 */ /* 0x000fe40000010000 */
[----:B----4-:R-:W-:Y:S02]  /*14c0*/  FADD.FTZ R4, R40, R41 ;  /* 0x0000002928047221 */ /* 0x010fe40000010000 */
[----:B------:R-:W-:-:S02]  /*14d0*/  FFMA.FTZ R8, R38, R38, R15 ;  /* 0x0000002626087223 */ /* 0x000fc4000001000f */
[----:B------:R-:W-:Y:S02]  /*14e0*/  FADD.FTZ R13, RZ, R13 ;  /* 0x0000000dff0d7221 */ /* 0x000fe40000010000 */
[----:B-1----:R-:W-:Y:S02]  /*14f0*/  FMUL.FTZ R7, R41, R41 ;  /* 0x0000002929077220 */ /* 0x002fe40000410000 */
[----:B------:R-:W-:Y:S02]  /*1500*/  FADD.FTZ R4, R9, R4 ;  /* 0x0000000409047221 */ /* 0x000fe40000010000 */
[----:B------:R-:W-:Y:S02]  /*1510*/  FADD.FTZ R5, R42, R43 ;  /* 0x0000002b2a057221 */ /* 0x000fe40000010000 */
[----:B------:R-:W-:Y:S02]  /*1520*/  FADD.FTZ R8, R13, R8 ;  /* 0x000000080d087221 */ /* 0x000fe40000010000 */
[----:B------:R-:W-:-:S02]  /*1530*/  FFMA.FTZ R7, R40, R40, R7 ;  /* 0x0000002828077223 */ /* 0x000fc40000010007 */
[----:B0-----:R-:W-:Y:S02]  /*1540*/  FMUL.FTZ R11, R43, R43 ;  /* 0x0000002b2b0b7220 */ /* 0x001fe40000410000 */
[----:B------:R-:W-:Y:S02]  /*1550*/  FADD.FTZ R4, R4, R5 ;  /* 0x0000000504047221 */ /* 0x000fe40000010000 */
[----:B-----5:R-:W-:Y:S02]  /*1560*/  FADD.FTZ R5, R44, R45 ;  /* 0x0000002d2c057221 */ /* 0x020fe40000010000 */
[----:B------:R-:W-:Y:S02]  /*1570*/  FADD.FTZ R7, R8, R7 ;  /* 0x0000000708077221 */ /* 0x000fe40000010000 */
[----:B------:R-:W-:Y:S02]  /*1580*/  FFMA.FTZ R6, R42, R42, R11 ;  /* 0x0000002a2a067223 */ /* 0x000fe4000001000b */
[----:B------:R-:W-:-:S02]  /*1590*/  FMUL.FTZ R9, R45, R45 ;  /* 0x0000002d2d097220 */ /* 0x000fc40000410000 */
[----:B------:R-:W-:Y:S02]  /*15a0*/  FADD.FTZ R4, R4, R5 ;  /* 0x0000000504047221 */ /* 0x000fe40000010000 */
[----:B------:R-:W-:Y:S02]  /*15b0*/  FADD.FTZ R6, R7, R6 ;  /* 0x0000000607067221 */ /* 0x000fe40000010000 */
[----:B------:R-:W-:Y:S02]  /*15c0*/  FADD.FTZ R5, R46, R47 ;  /* 0x0000002f2e057221 */ /* 0x000fe40000010000 */
[----:B------:R-:W-:Y:S02]  /*15d0*/  FFMA.FTZ R9, R44, R44, R9 ;  /* 0x0000002c2c097223 */ /* 0x000fe40000010009 */
[----:B------:R-:W-:Y:S02]  /*15e0*/  FMUL.FTZ R7, R47, R47 ;  /* 0x0000002f2f077220 */ /* 0x000fe40000410000 */
[----:B------:R-:W-:-:S02]  /*15f0*/  FADD.FTZ R4, R4, R5 ;  /* 0x0000000504047221 */ /* 0x000fc40000010000 */
[----:B------:R-:W-:Y:S02]  /*1600*/  FADD.FTZ R6, R6, R9 ;  /* 0x0000000906067221 */ /* 0x000fe40000010000 */
[----:B------:R-:W-:Y:S02]  /*1610*/  FFMA.FTZ R7, R46, R46, R7 ;  /* 0x0000002e2e077223 */ /* 0x000fe40000010007 */
[----:B------:R-:W-:Y:S02]  /*1620*/  FADD.FTZ R5, R48, R49 ;  /* 0x0000003130057221 */ /* 0x000fe40000010000 */
[----:B------:R-:W-:Y:S02]  /*1630*/  FMUL.FTZ R9, R49, R49 ;  /* 0x0000003131097220 */ /* 0x000fe40000410000 */
[----:B------:R-:W-:Y:S02]  /*1640*/  FADD.FTZ R6, R6, R7 ;  /* 0x0000000706067221 */ /* 0x000fe40000010000 */
[----:B------:R-:W-:-:S02]  /*1650*/  FADD.FTZ R4, R4, R5 ;  /* 0x0000000504047221 */ /* 0x000fc40000010000 */
[----:B------:R-:W-:Y:S02]  /*1660*/  FFMA.FTZ R9, R48, R48, R9 ;  /* 0x0000003030097223 */ /* 0x000fe40000010009 */
[----:B------:R-:W-:Y:S02]  /*1670*/  FMUL.FTZ R7, R19, R19 ;  /* 0x0000001313077220 */ /* 0x000fe40000410000 */
[----:B------:R-:W-:Y:S02]  /*1680*/  FADD.FTZ R5, R18, R19 ;  /* 0x0000001312057221 */ /* 0x000fe40000010000 */
[----:B------:R-:W-:Y:S02]  /*1690*/  FADD.FTZ R6, R6, R9 ;  /* 0x0000000906067221 */ /* 0x000fe40000010000 */
[----:B------:R-:W-:Y:S02]  /*16a0*/  FFMA.FTZ R7, R18, R18, R7 ;  /* 0x0000001212077223 */ /* 0x000fe40000010007 */
[----:B------:R-:W-:-:S02]  /*16b0*/  FADD.FTZ R4, R4, R5 ;  /* 0x0000000504047221 */ /* 0x000fc40000010000 */
[----:B------:R-:W-:Y:S02]  /*16c0*/  FMUL.FTZ R9, R21, R21 ;  /* 0x0000001515097220 */ /* 0x000fe40000410000 */
[----:B------:R-:W-:Y:S02]  /*16d0*/  FADD.FTZ R5, R20, R21 ;  /* 0x0000001514057221 */ /* 0x000fe40000010000 */
[----:B------:R-:W-:Y:S02]  /*16e0*/  FADD.FTZ R6, R6, R7 ;  /* 0x0000000706067221 */ /* 0x000fe40000010000 */
[----:B------:R-:W-:Y:S02]  /*16f0*/  FFMA.FTZ R9, R20, R20, R9 ;  /* 0x0000001414097223 */ /* 0x000fe40000010009 */
[----:B------:R-:W-:Y:S02]  /*1700*/  FMUL.FTZ R7, R23, R23 ;  /* 0x0000001717077220 */ /* 0x000fe40000410000 */
[----:B------:R-:W-:-:S02]  /*1710*/  FADD.FTZ R4, R4, R5 ;  /* 0x0000000504047221 */ /* 0x000fc40000010000 */
[----:B------:R-:W-:Y:S02]  /*1720*/  FADD.FTZ R5, R22, R23 ;  /* 0x0000001716057221 */ /* 0x000fe40000010000 */
[----:B------:R-:W-:Y:S02]  /*1730*/  FADD.FTZ R6, R6, R9 ;  /* 0x0000000906067221 */ /* 0x000fe40000010000 */
[----:B------:R-:W-:Y:S02]  /*1740*/  FFMA.FTZ R7, R22, R22, R7 ;  /* 0x0000001616077223 */ /* 0x000fe40000010007 */
[----:B------:R-:W-:Y:S02]  /*1750*/  FMUL.FTZ R9, R25, R25 ;  /* 0x0000001919097220 */ /* 0x000fe40000410000 */
[----:B------:R-:W-:Y:S02]  /*1760*/  FADD.FTZ R4, R4, R5 ;  /* 0x0000000504047221 */ /* 0x000fe40000010000 */
[----:B------:R-:W-:-:S02]  /*1770*/  FADD.FTZ R5, R24, R25 ;  /* 0x0000001918057221 */ /* 0x000fc40000010000 */
[----:B------:R-:W-:Y:S02]  /*1780*/  FADD.FTZ R6, R6, R7 ;  /* 0x0000000706067221 */ /* 0x000fe40000010000 */
[----:B------:R-:W-:Y:S02]  /*1790*/  FFMA.FTZ R9, R24, R24, R9 ;  /* 0x0000001818097223 */ /* 0x000fe40000010009 */
[----:B------:R-:W-:Y:S02]  /*17a0*/  FMUL.FTZ R7, R27, R27 ;  /* 0x0000001b1b077220 */ /* 0x000fe40000410000 */
[----:B------:R-:W-:Y:S02]  /*17b0*/  FADD.FTZ R4, R4, R5 ;  /* 0x0000000504047221 */ /* 0x000fe40000010000 */
[----:B------:R-:W-:Y:S02]  /*17c0*/  FADD.FTZ R5, R26, R27 ;  /* 0x0000001b1a057221 */ /* 0x000fe40000010000 */
[----:B------:R-:W-:-:S02]  /*17d0*/  FADD.FTZ R6, R6, R9 ;  /* 0x0000000906067221 */ /* 0x000fc40000010000 */
[----:B------:R-:W-:Y:S02]  /*17e0*/  FFMA.FTZ R7, R26, R26, R7 ;  /* 0x0000001a1a077223 */ /* 0x000fe40000010007 */
[----:B------:R-:W-:Y:S02]  /*17f0*/  FMUL.FTZ R9, R29, R29 ;  /* 0x0000001d1d097220 */ /* 0x000fe40000410000 */
[----:B------:R-:W-:Y:S02]  /*1800*/  FADD.FTZ R4, R4, R5 ;  /* 0x0000000504047221 */ /* 0x000fe40000010000 */
[----:B------:R-:W-:Y:S02]  /*1810*/  FADD.FTZ R5, R28, R29 ;  /* 0x0000001d1c057221 */ /* 0x000fe40000010000 */
[----:B------:R-:W-:Y:S02]  /*1820*/  FADD.FTZ R6, R6, R7 ;  /* 0x0000000706067221 */ /* 0x000fe40000010000 */
[----:B------:R-:W-:-:S02]  /*1830*/  FFMA.FTZ R9, R28, R28, R9 ;  /* 0x0000001c1c097223 */ /* 0x000fc40000010009 */
[----:B------:R-:W-:Y:S02]  /*1840*/  FMUL.FTZ R7, R31, R31 ;  /* 0x0000001f1f077220 */ /* 0x000fe40000410000 */
[----:B------:R-:W-:Y:S02]  /*1850*/  FADD.FTZ R4, R4, R5 ;  /* 0x0000000504047221 */ /* 0x000fe40000010000 */
[----:B------:R-:W-:Y:S02]  /*1860*/  FADD.FTZ R5, R30, R31 ;  /* 0x0000001f1e057221 */ /* 0x000fe40000010000 */
[----:B------:R-:W-:Y:S02]  /*1870*/  FADD.FTZ R6, R6, R9 ;  /* 0x0000000906067221 */ /* 0x000fe40000010000 */
[----:B------:R-:W-:Y:S02]  /*1880*/  FFMA.FTZ R7, R30, R30, R7 ;  /* 0x0000001e1e077223 */ /* 0x000fe40000010007 */
[----:B------:R-:W-:-:S02]  /*1890*/  FMUL.FTZ R9, R33, R33 ;  /* 0x0000002121097220 */ /* 0x000fc40000410000 */
[----:B------:R-:W-:Y:S02]  /*18a0*/  FADD.FTZ R4, R4, R5 ;  /* 0x0000000504047221 */ /* 0x000fe40000010000 */
[----:B------:R-:W-:Y:S02]  /*18b0*/  FADD.FTZ R6, R6, R7 ;  /* 0x0000000706067221 */ /* 0x000fe40000010000 */
[C---:B------:R-:W-:Y:S02]  /*18c0*/  FADD.FTZ R5, R32.reuse, R33 ;  /* 0x0000002120057221 */ /* 0x040fe40000010000 */
[----:B------:R-:W-:Y:S02]  /*18d0*/  FFMA.FTZ R9, R32, R32, R9 ;  /* 0x0000002020097223 */ /* 0x000fe40000010009 */
[----:B------:R-:W-:Y:S02]  /*18e0*/  FMUL.FTZ R7, R35, R35 ;  /* 0x0000002323077220 */ /* 0x000fe40000410000 */
[----:B------:R-:W-:-:S02]  /*18f0*/  FADD.FTZ R4, R4, R5 ;  /* 0x0000000504047221 */ /* 0x000fc40000010000 */
[----:B------:R-:W-:Y:S02]  /*1900*/  FADD.FTZ R6, R6, R9 ;  /* 0x0000000906067221 */ /* 0x000fe40000010000 */
        /* <DEDUP_REMOVED lines=37> */
[----:B------:R-:W-:-:S13]  /*1b60*/  ISETP.NE.AND P5, PT, R51, RZ, PT ;  /* 0x000000ff3300720c */ /* 0x000fda0003fa5270 */
[----:B------:R-:W-:Y:S05]  /*1b70*/  @P5 BRA `(.L_x_4952) ;  /* 0x000001f000005947 */ /* 0x000fea0003800000 */
[----:B0-----:R-:W0:Y:S04]  /*1b80*/  LDS.64 R6, [0x18] ;  /* 0x00001800ff067984 */ /* 0x001e280000000a00 */
[----:B------:R-:W1:Y:S04]  /*1b90*/  LDS.128 R8, [0x20] ;  /* 0x00002000ff087984 */ /* 0x000e680000000c00 */
[----:B------:R-:W2:Y:S01]  /*1ba0*/  LDS.128 R12, [0x30] ;  /* 0x00003000ff0c7984 */ /* 0x000ea20000000c00 */
[----:B0-----:R-:W-:Y:S02]  /*1bb0*/  FADD.FTZ R91, R4, R6 ;  /* 0x00000006045b7221 */ /* 0x001fe40000010000 */
[----:B------:R-:W-:-:S02]  /*1bc0*/  FADD.FTZ R90, R5, R7 ;  /* 0x00000007055a7221 */ /* 0x000fc40000010000 */
[----:B------:R-:W0:Y:S01]  /*1bd0*/  LDS.128 R4, [0x40] ;  /* 0x00004000ff047984 */ /* 0x000e220000000c00 */
[----:B-1----:R-:W-:Y:S02]  /*1be0*/  FADD.FTZ R91, R91, R8 ;  /* 0x000000085b5b7221 */ /* 0x002fe40000010000 */
[----:B------:R-:W-:Y:S02]  /*1bf0*/  FADD.FTZ R90, R90, R9 ;  /* 0x000000095a5a7221 */ /* 0x000fe40000010000 */
[----:B------:R-:W-:Y:S02]  /*1c00*/  FADD.FTZ R91, R91, R10 ;  /* 0x0000000a5b5b7221 */ /* 0x000fe40000010000 */
[----:B------:R-:W-:Y:S02]  /*1c10*/  FADD.FTZ R90, R90, R11 ;  /* 0x0000000b5a5a7221 */ /* 0x000fe40000010000 */
[----:B------:R-:W1:Y:S01]  /*1c20*/  LDS.128 R8, [0x50] ;  /* 0x00005000ff087984 */ /* 0x000e620000000c00 */
[----:B--2---:R-:W-:-:S02]  /*1c30*/  FADD.FTZ R91, R91, R12 ;  /* 0x0000000c5b5b7221 */ /* 0x004fc40000010000 */
[----:B------:R-:W-:Y:S02]  /*1c40*/  FADD.FTZ R90, R90, R13 ;  /* 0x0000000d5a5a7221 */ /* 0x000fe40000010000 */
[----:B------:R-:W-:Y:S02]  /*1c50*/  FADD.FTZ R91, R91, R14 ;  /* 0x0000000e5b5b7221 */ /* 0x000fe40000010000 */
[----:B------:R-:W-:Y:S02]  /*1c60*/  FADD.FTZ R90, R90, R15 ;  /* 0x0000000f5a5a7221 */ /* 0x000fe40000010000 */
[----:B------:R-:W2:Y:S01]  /*1c70*/  LDS.128 R12, [0x60] ;  /* 0x00006000ff0c7984 */ /* 0x000ea20000000c00 */
[----:B0-----:R-:W-:Y:S02]  /*1c80*/  FADD.FTZ R91, R91, R4 ;  /* 0x000000045b5b7221 */ /* 0x001fe40000010000 */
[----:B------:R-:W-:Y:S02]  /*1c90*/  FADD.FTZ R90, R90, R5 ;  /* 0x000000055a5a7221 */ /* 0x000fe40000010000 */
[----:B------:R-:W0:Y:S01]  /*1ca0*/  LDS.64 R4, [0x70] ;  /* 0x00007000ff047984 */ /* 0x000e220000000a00 */
[----:B------:R-:W-:-:S02]  /*1cb0*/  FADD.FTZ R91, R91, R6 ;  /* 0x000000065b5b7221 */ /* 0x000fc40000010000 */
        /* <DEDUP_REMOVED lines=9> */
[----:B0-----:R-:W-:Y:S02]  /*1d50*/  FADD.FTZ R4, R91, R4 ;  /* 0x000000045b047221 */ /* 0x001fe40000010000 */
[----:B------:R-:W-:Y:S02]  /*1d60*/  FADD.FTZ R5, R90, R5 ;  /* 0x000000055a057221 */ /* 0x000fe40000010000 */
.L_x_4952:
[----:B0-----:R-:W-:Y:S05]  /*1d70*/  BSYNC B0 ;  /* 0x0000000000007941 */ /* 0x001fea0003800000 */
.L_x_4951:
[----:B------:R-:W-:-:S04]  /*1d80*/  MOV R10, c[0x0][0xc] ;  /* 0x00000300000a7a02 */ /* 0x000fc80000000f00 */
[----:B------:R-:W-:-:S13]  /*1d90*/  ISETP.GE.U32.AND P6, PT, R10, 0x2, PT ;  /* 0x000000020a00780c */ /* 0x000fda0003fc6070 */
[----:B------:R-:W-:Y:S05]  /*1da0*/  @!P6 BRA `(.L_x_4953) ;  /* 0x000009300000e947 */ /* 0x000fea0003800000 */
[----:B------:R-:W-:Y:S05]  /*1db0*/  @P5 BRA `(.L_x_4954) ;  /* 0x000001a000005947 */ /* 0x000fea0003800000 */
[----:B------:R-:W-:Y:S01]  /*1dc0*/  HFMA2.MMA R6, -RZ, RZ, 0, 5.9604644775390625e-08 ;  /* 0x00000001ff067435 */ /* 0x000fe200000001ff */
[----:B------:R-:W-:Y:S01]  /*1dd0*/  LOP3.LUT P6, RZ, R88, 0x2, RZ, 0xc0, !PT ;  /* 0x0000000258ff7812 */ /* 0x000fe200078cc0ff */
[----:B------:R-:W0:Y:S01]  /*1de0*/  S2R R91, SR_CTAID.Y ;  /* 0x00000000005b7919 */ /* 0x000e220000002600 */
[----:B------:R-:W-:Y:S02]  /*1df0*/  MOV R11, 0x4 ;  /* 0x00000004000b7802 */ /* 0x000fe40000000f00 */
[----:B------:R-:W-:-:S05]  /*1e00*/  SEL R15, RZ, c[0x0][0xc], P6 ;  /* 0x00000300ff0f7a07 */ /* 0x000fca0003000000 */
[----:B------:R-:W-:Y:S02]  /*1e10*/  SEL R13, R6, 0xffffffff, !P6 ;  /* 0xffffffff060d7807 */ /* 0x000fe40007000000 */
[----:B------:R-:W-:-:S05]  /*1e20*/  LOP3.LUT R6, R88, 0x1, RZ, 0xc0, !PT ;  /* 0x0000000158067812 */ /* 0x000fca00078ec0ff */
[----:B------:R-:W-:-:S04]  /*1e30*/  IMAD R8, R6, c[0x0][0x10], RZ ;  /* 0x0000040006087a24 */ /* 0x000fc800078e02ff */
[----:B------:R-:W-:-:S05]  /*1e40*/  IMAD R6, R8, c[0x0][0xc], RZ ;  /* 0x0000030008067a24 */ /* 0x000fca00078e02ff */
[----:B------:R-:W-:Y:S01]  /*1e50*/  SHF.L.U32 R6, R6, 0x1, RZ ;  /* 0x0000000106067819 */ /* 0x000fe200000006ff */
[----:B0-----:R-:W-:Y:S01]  /*1e60*/  IMAD R9, R52, c[0x0][0x10], R91 ;  /* 0x0000040034097a24 */ /* 0x001fe200078e025b */
[----:B------:R-:W-:-:S03]  /*1e70*/  IADD3 R8, R8, R91, RZ ;  /* 0x0000005b08087210 */ /* 0x000fc60007ffe0ff */
[----:B------:R-:W-:-:S06]  /*1e80*/  IMAD.WIDE R6, R6, R11, c[0x0][0x198] ;  /* 0x0000660006067625 */ /* 0x000fcc00078e020b */
[----:B------:R-:W-:-:S04]  /*1e90*/  IMAD.WIDE.U32 R6, R9, 0x8, R6 ;  /* 0x0000000809067825 */ /* 0x000fc800078e0006 */
[----:B------:R-:W-:Y:S01]  /*1ea0*/  IMAD.WIDE.U32 R8, R8, R11, c[0x0][0x190] ;  /* 0x0000640008087625 */ /* 0x000fe200078e000b */
[----:B------:R0:W-:Y:S01]  /*1eb0*/  STG.E.64 [R6.64], R4 ;  /* 0x0000000406007986 */ /* 0x0001e2000c101b06 */
[----:B------:R-:W-:Y:S06]  /*1ec0*/  MEMBAR.ALL.GPU ;  /* 0x0000000000007992 */ /* 0x000fec000000a000 */
[----:B------:R-:W-:Y:S01]  /*1ed0*/  ISETP.NE.AND P6, PT, R15, -0x1, PT ;  /* 0xffffffff0f00780c */ /* 0x000fe20003fc5270 */
[----:B------:R-:W-:-:S00]  /*1ee0*/  ERRBAR ;  /* 0x00000000000079ab */ /* 0x000fc00000000000 */
[----:B------:R1:W-:Y:S11]  /*1ef0*/  RED.E.ADD.S32.STRONG.GPU [R8.64], R13 ;  /* 0x0000000d0800798e */ /* 0x0003f6000c10e386 */
[----:B------:R-:W-:Y:S05]  /*1f00*/  @!P6 BRA `(.L_x_4954) ;  /* 0x000000500000e947 */ /* 0x000fea0003800000 */
.L_x_4955:
[----:B0-----:R-:W2:Y:S01]  /*1f10*/  LDG.E.STRONG.GPU R6, [R8.64] ;  /* 0x0000000608067981 */ /* 0x001ea2000c1ef900 */
[----:B------:R-:W-:Y:S01]  /*1f20*/  YIELD ;  /* 0x0000000000007946 */ /* 0x000fe20003800000 */
[----:B--2---:R-:W-:Y:S01]  /*1f30*/  ISETP.NE.AND P6, PT, R6, R15, PT ;  /* 0x0000000f0600720c */ /* 0x004fe20003fc5270 */
[----:B------:R-:W-:-:S12]  /*1f40*/  CCTL.IVALL ;  /* 0x00000000ff00798f */ /* 0x000fd80002000000 */
[----:B------:R-:W-:Y:S05]  /*1f50*/  @P6 BRA `(.L_x_4955) ;  /* 0xffffffb000006947 */ /* 0x000fea000383ffff */
.L_x_4954:
[----:B------:R-:W-:Y:S01]  /*1f60*/  ISETP.NE.AND P6, PT, RZ, c[0x0][0xc], PT ;  /* 0x00000300ff007a0c */ /* 0x000fe20003fc5270 */
[----:B------:R-:W-:Y:S01]  /*1f70*/  WARPSYNC 0xffffffff ;  /* 0xffffffff00007948 */ /* 0x000fe20003800000 */
[----:B------:R-:W-:Y:S11]  /*1f80*/  BAR.SYNC.DEFER_BLOCKING 0x0 ;  /* 0x0000000000007b1d */ /* 0x000ff60000010000 */
[----:B------:R-:W-:Y:S05]  /*1f90*/  @!P6 BRA `(.L_x_4953) ;  /* 0x000007400000e947 */ /* 0x000fea0003800000 */
[----:B0-----:R-:W-:Y:S01]  /*1fa0*/  IADD3 R6, R10, -0x1, RZ ;  /* 0xffffffff0a067810 */ /* 0x001fe20007ffe0ff */
[----:B-1----:R-:W-:-:S03]  /*1fb0*/  HFMA2.MMA R9, -RZ, RZ, 0, 0 ;  /* 0x00000000ff097435 */ /* 0x002fc600000001ff */
[----:B------:R-:W-:-:S13]  /*1fc0*/  ISETP.GE.U32.AND P6, PT, R6, 0x3, PT ;  /* 0x000000030600780c */ /* 0x000fda0003fc6070 */
[----:B------:R-:W-:Y:S05]  /*1fd0*/  @!P6 BRA `(.L_x_4956) ;  /* 0x000003e00000e947 */ /* 0x000fea0003800000 */
[----:B------:R-:W-:Y:S02]  /*1fe0*/  LOP3.LUT R8, R10, 0x3, RZ, 0xc0, !PT ;  /* 0x000000030a087812 */ /* 0x000fe400078ec0ff */
[----:B------:R-:W-:Y:S02]  /*1ff0*/  MOV R9, RZ ;  /* 0x000000ff00097202 */ /* 0x000fe40000000f00 */
[----:B------:R-:W-:Y:S02]  /*2000*/  IADD3 R8, -R8, c[0x0][0xc], RZ ;  /* 0x0000030008087a10 */ /* 0x000fe40007ffe1ff */
.L_x_4957:
        /* <DEDUP_REMOVED lines=59> */
.L_x_4956:
        /* <DEDUP_REMOVED lines=18> */
.L_x_4959:
[----:B------:R-:W-:Y:S05]  /*24e0*/  BSYNC B0 ;  /* 0x0000000000007941 */ /* 0x000fea0003800000 */
.L_x_4958:
        /* <DEDUP_REMOVED lines=31> */
.L_x_4953:
[----:B0-----:R-:W-:Y:S01]  /*26e0*/  P2R R6, PR, RZ, 0x1 ;  /* 0x00000001ff067803 */ /* 0x001fe20000000000 */
[----:B------:R-:W-:Y:S01]  /*26f0*/  @!P5 STS.64 [0x80], R4 ;  /* 0x00008004ff00d388 */ /* 0x000fe20000000a00 */
[----:B------:R-:W-:Y:S01]  /*2700*/  LOP3.LUT P6, RZ, R52, R51, RZ, 0xfc, !PT ;  /* 0x0000003334ff7212 */ /* 0x000fe200078cfcff */
[----:B------:R-:W-:Y:S01]  /*2710*/  HFMA2.MMA R14, -RZ, RZ, 1.875, 0 ;  /* 0x3f800000ff0e7435 */ /* 0x000fe200000001ff */
[----:B------:R-:W-:Y:S02]  /*2720*/  ISETP.EQ.U32.AND P0, PT, RZ, c[0x0][0x168], PT ;  /* 0x00005a00ff007a0c */ /* 0x000fe40003f02070 */
[----:B------:R-:W-:-:S02]  /*2730*/  IADD3 R80, R63, R80, RZ ;  /* 0x000000503f507210 */ /* 0x000fc40007ffe0ff */
[----:B------:R-:W-:Y:S02]  /*2740*/  ISETP.EQ.OR.EX P6, PT, RZ, c[0x0][0x16c], P6, P0 ;  /* 0x00005b00ff007a0c */ /* 0x000fe400037c2700 */
[----:B------:R-:W-:-:S11]  /*2750*/  ISETP.NE.AND P0, PT, R6, RZ, PT ;  /* 0x000000ff0600720c */ /* 0x000fd60003f05270 */
[----:B------:R-:W-:Y:S01]  /*2760*/  @!P6 MOV R6, 0x8 ;  /* 0x000000080006e802 */ /* 0x000fe20000000f00 */
[----:B-1----:R-:W-:Y:S02]  /*2770*/  @!P6 FMUL.FTZ R9, R5, c[0x0][0x1f4] ;  /* 0x00007d000509ea20 */ /* 0x002fe40000410000 */
[----:B------:R-:W-:Y:S02]  /*2780*/  @!P6 FMUL.FTZ R8, R4, c[0x0][0x1f4] ;  /* 0x00007d000408ea20 */ /* 0x000fe40000410000 */
[----:B------:R-:W-:-:S05]  /*2790*/  @!P6 IMAD.WIDE R6, R61, R6, c[0x0][0x168] ;  /* 0x00005a003d06e625 */ /* 0x000fca00078e0206 */
[----:B------:R0:W-:Y:S04]  /*27a0*/  @!P6 STG.E.64 [R6.64], R8 ;  /* 0x000000080600e986 */ /* 0x0001e8000c101b06 */
[----:B------:R-:W-:Y:S01]  /*27b0*/  BAR.SYNC.DEFER_BLOCKING 0x0 ;  /* 0x0000000000007b1d */ /* 0x000fe20000010000 */
[----:B0-----:R-:W-:-:S05]  /*27c0*/  MOV R7, 0x4 ;  /* 0x0000000400077802 */ /* 0x001fca0000000f00 */
[----:B------:R-:W-:-:S04]  /*27d0*/  IMAD.WIDE R4, R80, R7, c[0x0][0x178] ;  /* 0x00005e0050047625 */ /* 0x000fc800078e0207 */
[----:B------:R-:W-:Y:S02]  /*27e0*/  IMAD.WIDE R6, R80, R7, c[0x0][0x180] ;  /* 0x0000600050067625 */ /* 0x000fe400078e0207 */
[----:B------:R-:W2:Y:S04]  /*27f0*/  LDG.E.64 R4, [R4.64] ;  /* 0x0000000604047981 */ /* 0x000ea8000c1e1b00 */
[----:B------:R-:W2:Y:S04]  /*2800*/  LDG.E.64 R6, [R6.64] ;  /* 0x0000000606067981 */ /* 0x000ea8000c1e1b00 */
[----:B------:R-:W0:Y:S01]  /*2810*/  LDS.64 R10, [0x80] ;  /* 0x00008000ff0a7984 */ /* 0x000e220000000a00 */
[----:B------:R-:W-:Y:S01]  /*2820*/  ISETP.NE.AND P6, PT, RZ, UR5, PT ;  /* 0x00000005ff007c0c */ /* 0x000fe2000bfc5270 */
[----:B0-----:R-:W-:-:S04]  /*2830*/  FMUL.FTZ R15, R10, c[0x0][0x1f4] ;  /* 0x00007d000a0f7a20 */ /* 0x001fc80000410000 */
[----:B------:R-:W-:-:S04]  /*2840*/  FMUL.FTZ R10, R15, R15 ;  /* 0x0000000f0f0a7220 */ /* 0x000fc80000410000 */
[----:B------:R-:W-:-:S05]  /*2850*/  FFMA.FTZ R10, R11, c[0x0][0x1f4], -R10 ;  /* 0x00007d000b0a7a23 */ /* 0x000fca000001080a */
[----:B------:R-:W-:-:S13]  /*2860*/  FSETP.GTU.FTZ.AND P5, PT, R10, RZ, PT ;  /* 0x000000ff0a00720b */ /* 0x000fda0003fbc000 */
[----:B------:R-:W-:-:S04]  /*2870*/  @P5 FADD.FTZ R10, R10, c[0x0][0x188] ;  /* 0x000062000a0a5621 */ /* 0x000fc80000010000 */
[----:B------:R-:W0:Y:S01]  /*2880*/  @P5 MUFU.RSQ R14, R10 ;  /* 0x0000000a000e5308 */ /* 0x000e220000001400 */
[C---:B------:R-:W-:Y:S02]  /*2890*/  FADD.FTZ R9, -R15.reuse, R36 ;  /* 0x000000240f097221 */ /* 0x040fe40000010100 */
[C---:B------:R-:W-:Y:S02]  /*28a0*/  FADD.FTZ R37, -R15.reuse, R37 ;  /* 0x000000250f257221 */ /* 0x040fe40000010100 */
[C---:B------:R-:W-:Y:S02]  /*28b0*/  FADD.FTZ R11, -R15.reuse, R38 ;  /* 0x000000260f0b7221 */ /* 0x040fe40000010100 */
[----:B------:R-:W-:Y:S02]  /*28c0*/  FADD.FTZ R39, -R15, R39 ;  /* 0x000000270f277221 */ /* 0x000fe40000010100 */
[-C--:B0-----:R-:W-:Y:S02]  /*28d0*/  FMUL.FTZ R9, R9, R14.reuse ;  /* 0x0000000e09097220 */ /* 0x081fe40000410000 */
[----:B------:R-:W-:-:S02]  /*28e0*/  FMUL.FTZ R10, R37, R14 ;  /* 0x0000000e250a7220 */ /* 0x000fc40000410000 */
        /* <DEDUP_REMOVED lines=15> */
.L_x_4960:
        /* <DEDUP_REMOVED lines=12> */
.L_x_4962:
[----:B------:R-:W-:Y:S05]  /*2aa0*/  BSYNC B0 ;  /* 0x0000000000007941 */ /* 0x000fea0003800000 */
.L_x_4961:
[C---:B------:R-:W-:Y:S02]  /*2ab0*/  FADD.FTZ R39, -R15.reuse, R40 ;  /* 0x000000280f277221 */ /* 0x040fe40000010100 */
[----:B------:R-:W-:Y:S02]  /*2ac0*/  FADD.FTZ R41, -R15, R41 ;  /* 0x000000290f297221 */ /* 0x000fe40000010100 */
        /* <DEDUP_REMOVED lines=13> */
.L_x_4963:
        /* <DEDUP_REMOVED lines=12> */
.L_x_4965:
[----:B------:R-:W-:Y:S05]  /*2c60*/  BSYNC B0 ;  /* 0x0000000000007941 */ /* 0x000fea0003800000 */
.L_x_4964:
[C---:B0-----:R-:W-:Y:S02]  /*2c70*/  FADD.FTZ R9, -R15.reuse, R42 ;  /* 0x0000002a0f097221 */ /* 0x041fe40000010100 */
[----:B------:R-:W-:Y:S02]  /*2c80*/  FADD.FTZ R43, -R15, R43 ;  /* 0x0000002b0f2b7221 */ /* 0x000fe40000010100 */
[-C--:B------:R-:W-:Y:S02]  /*2c90*/  FMUL.FTZ R39, R39, R14.reuse ;  /* 0x0000000e27277220 */ /* 0x080fe40000410000 */
[-C--:B------:R-:W-:Y:S02]  /*2ca0*/  FMUL.FTZ R10, R41, R14.reuse ;  /* 0x0000000e290a7220 */ /* 0x080fe40000410000 */
        /* <DEDUP_REMOVED lines=15> */
.L_x_4966:
        /* <DEDUP_REMOVED lines=11> */
.L_x_4968:
[----:B------:R-:W-:Y:S05]  /*2e50*/  BSYNC B0 ;  /* 0x0000000000007941 */ /* 0x000fea0003800000 */
.L_x_4967:
        /* <DEDUP_REMOVED lines=15> */
.L_x_4969:
        /* <DEDUP_REMOVED lines=11> */
.L_x_4971:
[----:B------:R-:W-:Y:S05]  /*3000*/  BSYNC B0 ;  /* 0x0000000000007941 */ /* 0x000fea0003800000 */
.L_x_4970:
        /* <DEDUP_REMOVED lines=19> */
.L_x_4972:
        /* <DEDUP_REMOVED lines=11> */
.L_x_4974:
[----:B------:R-:W-:Y:S05]  /*31f0*/  BSYNC B0 ;  /* 0x0000000000007941 */ /* 0x000fea0003800000 */
.L_x_4973:
        /* <DEDUP_REMOVED lines=15> */
.L_x_4975:
        /* <DEDUP_REMOVED lines=11> */
.L_x_4977:
[----:B------:R-:W-:Y:S05]  /*33a0*/  BSYNC B0 ;  /* 0x0000000000007941 */ /* 0x000fea0003800000 */
.L_x_4976:
[C---:B------:R-:W-:Y:S02]  /*33b0*/  FADD.FTZ R19, -R15.reuse, R19 ;  /* 0x000000130f137221 */ /* 0x040fe40000010100 */
[----:B------:R-:W-:Y:S02]  /*33c0*/  FADD.FTZ R49, -R15, R49 ;  /* 0x000000310f317221 */ /* 0x000fe40000010100 */
[-C--:B------:R-:W-:Y:S02]  /*33d0*/  FMUL.FTZ R39, R39, R14.reuse ;  /* 0x0000000e27277220 */ /* 0x080fe40000410000 */
[-C--:B------:R-:W-:Y:S02]  /*33e0*/  FMUL.FTZ R41, R41, R14.reuse ;  /* 0x0000000e29297220 */ /* 0x080fe40000410000 */
[-C--:B------:R-:W-:Y:S02]  /*33f0*/  FMUL.FTZ R18, R19, R14.reuse ;  /* 0x0000000e13127220 */ /* 0x080fe40000410000 */
[----:B0-----:R-:W-:-:S02]  /*3400*/  FMUL.FTZ R12, R49, R14 ;  /* 0x0000000e310c7220 */ /* 0x001fc40000410000 */
        /* <DEDUP_REMOVED lines=15> */
.L_x_4978:
[----:B------:R-:W-:Y:S01]  /*3500*/  BSSY B0, `(.L_x_4979) ;  /* 0x000000b000007945 */ /* 0x000fe20003800000 */
[----:B------:R-:W-:Y:S05]  /*3510*/  @!P4 BRA `(.L_x_4980) ;  /* 0x000000900000c947 */ /* 0x000fea0003800000 */
[----:B------:R-:W-:Y:S01]  /*3520*/  MOV R12, R16 ;  /* 0x00000010000c7202 */ /* 0x000fe20000000f00 */
[----:B------:R-:W-:Y:S01]  /*3530*/  IMAD R36, R87, c[0x0][0x1c0], RZ ;  /* 0x0000700057247a24 */ /* 0x000fe200078e02ff */
[----:B------:R-:W-:-:S05]  /*3540*/  MOV R13, R3 ;  /* 0x00000003000d7202 */ /* 0x000fca0000000f00 */
[----:B------:R-:W-:-:S04]  /*3550*/  IMAD.WIDE.U32 R18, R59, c[0x0][0x1c0], R12 ;  /* 0x000070003b127a25 */ /* 0x000fc800078e000c */
[----:B------:R-:W-:Y:S01]  /*3560*/  IMAD R13, R59, c[0x0][0x1c4], R36 ;  /* 0x000071003b0d7a24 */ /* 0x000fe200078e0224 */
[----:B------:R-:W-:-:S04]  /*3570*/  LEA R12, P5, R18, c[0x0][0x160], 0x2 ;  /* 0x00005800120c7a11 */ /* 0x000fc800078a10ff */
[----:B------:R-:W-:-:S04]  /*3580*/  IADD3 R13, R19, R13, RZ ;  /* 0x0000000d130d7210 */ /* 0x000fc80007ffe0ff */
[----:B------:R-:W-:-:S05]  /*3590*/  LEA.HI.X R13, R18, c[0x0][0x164], R13, 0x2, P5 ;  /* 0x00005900120d7a11 */ /* 0x000fca00028f140d */
[----:B------:R0:W-:Y:S02]  /*35a0*/  STG.E.64 [R12.64], R10 ;  /* 0x0000000a0c007986 */ /* 0x0001e4000c101b06 */
.L_x_4980:
[----:B------:R-:W-:Y:S05]  /*35b0*/  BSYNC B0 ;  /* 0x0000000000007941 */ /* 0x000fea0003800000 */
.L_x_4979:
        /* <DEDUP_REMOVED lines=11> */
.L_x_4981:
[----:B------:R-:W-:Y:S01]  /*3670*/  ISETP.GE.U32.AND P5, PT, R64, c[0x0][0x1c8], PT ;  /* 0x0000720040007a0c */ /* 0x000fe20003fa6070 */
[C---:B0-----:R-:W-:Y:S01]  /*3680*/  FADD.FTZ R11, -R15.reuse, R20 ;  /* 0x000000140f0b7221 */ /* 0x041fe20000010100 */
[----:B------:R-:W-:Y:S01]  /*3690*/  BSSY B0, `(.L_x_4982) ;  /* 0x0000012000007945 */ /* 0x000fe20003800000 */
[----:B------:R-:W-:Y:S01]  /*36a0*/  FADD.FTZ R21, -R15, R21 ;  /* 0x000000150f157221 */ /* 0x000fe20000010100 */
        /* <DEDUP_REMOVED lines=16> */
.L_x_4983:
[----:B------:R-:W-:Y:S05]  /*37b0*/  BSYNC B0 ;  /* 0x0000000000007941 */ /* 0x000fea0003800000 */
.L_x_4982:
        /* <DEDUP_REMOVED lines=11> */
.L_x_4984:
        /* <DEDUP_REMOVED lines=20> */
.L_x_4986:
[----:B------:R-:W-:Y:S05]  /*39b0*/  BSYNC B0 ;  /* 0x0000000000007941 */ /* 0x000fea0003800000 */
.L_x_4985:
        /* <DEDUP_REMOVED lines=11> */
.L_x_4987:
        /* <DEDUP_REMOVED lines=20> */
.L_x_4989:
[----:B------:R-:W-:Y:S05]  /*3bb0*/  BSYNC B0 ;  /* 0x0000000000007941 */ /* 0x000fea0003800000 */
.L_x_4988:
        /* <DEDUP_REMOVED lines=11> */
.L_x_4990:
        /* <DEDUP_REMOVED lines=20> */
.L_x_4992:
[----:B------:R-:W-:Y:S05]  /*3db0*/  BSYNC B0 ;  /* 0x0000000000007941 */ /* 0x000fea0003800000 */
.L_x_4991:
        /* <DEDUP_REMOVED lines=11> */
.L_x_4993:
        /* <DEDUP_REMOVED lines=20> */
.L_x_4995:
[----:B------:R-:W-:Y:S05]  /*3fb0*/  BSYNC B0 ;  /* 0x0000000000007941 */ /* 0x000fea0003800000 */
.L_x_4994:
        /* <DEDUP_REMOVED lines=11> */
.L_x_4996:
        /* <DEDUP_REMOVED lines=20> */
.L_x_4998:
[----:B------:R-:W-:Y:S05]  /*41b0*/  BSYNC B0 ;  /* 0x0000000000007941 */ /* 0x000fea0003800000 */
.L_x_4997:
        /* <DEDUP_REMOVED lines=11> */
.L_x_4999:
        /* <DEDUP_REMOVED lines=20> */
.L_x_5001:
[----:B------:R-:W-:Y:S05]  /*43b0*/  BSYNC B0 ;  /* 0x0000000000007941 */ /* 0x000fea0003800000 */
.L_x_5000:
        /* <DEDUP_REMOVED lines=11> */
.L_x_5002:
        /* <DEDUP_REMOVED lines=20> */
.L_x_5004:
[----:B------:R-:W-:Y:S05]  /*45b0*/  BSYNC B0 ;  /* 0x0000000000007941 */ /* 0x000fea0003800000 */
.L_x_5003:
        /* <DEDUP_REMOVED lines=11> */
.L_x_5005:
[----:B------:R-:W-:Y:S01]  /*4670*/  ISETP.GE.U32.AND P5, PT, R72, c[0x0][0x1c8], PT ;  /* 0x0000720048007a0c */ /* 0x000fe20003fa6070 */
[----:B------:R-:W-:Y:S03]  /*4680*/  BSSY B0, `(.L_x_5006) ;  /* 0x000000c000007945 */ /* 0x000fe60003800000 */
[----:B------:R-:W-:-:S04]  /*4690*/  ISETP.GE.AND.EX P5, PT, R0, c[0x0][0x1cc], PT, P5 ;  /* 0x0000730000007a0c */ /* 0x000fc80003fa6350 */
[----:B------:R-:W-:-:S13]  /*46a0*/  ISETP.GT.U32.OR P5, PT, R51, 0x187, P5 ;  /* 0x000001873300780c */ /* 0x000fda0002fa4470 */
[----:B------:R-:W-:Y:S05]  /*46b0*/  @P5 BRA `(.L_x_5007) ;  /* 0x0000008000005947 */ /* 0x000fea0003800000 */
[----:B------:R-:W-:Y:S01]  /*46c0*/  MOV R2, R16 ;  /* 0x0000001000027202 */ /* 0x000fe20000000f00 */
[----:B------:R-:W-:-:S04]  /*46d0*/  IMAD R7, R0, c[0x0][0x1c0], RZ ;  /* 0x0000700000077a24 */ /* 0x000fc800078e02ff */
[----:B0-----:R-:W-:-:S04]  /*46e0*/  IMAD.WIDE.U32 R4, R72, c[0x0][0x1c0], R2 ;  /* 0x0000700048047a25 */ /* 0x001fc800078e0002 */
[----:B------:R-:W-:Y:S01]  /*46f0*/  IMAD R7, R72, c[0x0][0x1c4], R7 ;  /* 0x0000710048077a24 */ /* 0x000fe200078e0207 */
[----:B------:R-:W-:-:S04]  /*4700*/  LEA R2, P5, R4, c[0x0][0x160], 0x2 ;  /* 0x0000580004027a11 */ /* 0x000fc800078a10ff */
[----:B------:R-:W-:-:S04]  /*4710*/  IADD3 R7, R5, R7, RZ ;  /* 0x0000000705077210 */ /* 0x000fc80007ffe0ff */
[----:B------:R-:W-:-:S05]  /*4720*/  LEA.HI.X R3, R4, c[0x0][0x164], R7, 0x2, P5 ;  /* 0x0000590004037a11 */ /* 0x000fca00028f1407 */
[----:B------:R0:W-:Y:S02]  /*4730*/  STG.E.64 [R2.64], R8 ;  /* 0x0000000802007986 */ /* 0x0001e4000c101b06 */
.L_x_5007:
[----:B------:R-:W-:Y:S05]  /*4740*/  BSYNC B0 ;  /* 0x0000000000007941 */ /* 0x000fea0003800000 */
.L_x_5006:
[----:B------:R-:W-:Y:S02]  /*4750*/  IADD3 R61, R61, c[0x0][0x10], RZ ;  /* 0x000004003d3d7a10 */ /* 0x000fe40007ffe0ff */
[----:B------:R-:W-:Y:S02]  /*4760*/  IADD3 R88, R88, 0x1, RZ ;  /* 0x0000000158587810 */ /* 0x000fe40007ffe0ff */
[----:B------:R-:W-:-:S13]  /*4770*/  ISETP.GE.AND P5, PT, R61, UR4, PT ;  /* 0x000000043d007c0c */ /* 0x000fda000bfa6270 */
[----:B------:R-:W-:Y:S01]  /*4780*/  @P5 CALL.REL.NOINC `(.L_x_5008) ;  /* 0x0000001000005944 */ /* 0x000fe20003c00000 */
[----:B------:R-:W-:Y:S05]  /*4790*/  BRA `(.L_x_5009) ;  /* 0xffffbc4000007947 */ /* 0x000fea000383ffff */
.L_x_5008:
[----:B------:R-:W-:Y:S05]  /*47a0*/  EXIT ;  /* 0x000000000000794d */ /* 0x000fea0003800000 */
.L_x_5010:
        /* <DEDUP_REMOVED lines=13> */
.L_x_5667:


//--------------------- .text._Z35group_norm_nhwc_fwd_one_pass_kernelI11Fp32IOFp32WLi256ELi98ELi392EEv26Group_norm_nhwc_fwd_params --------------------------
	.section	.text._Z35group_norm_nhwc_fwd_one_pass_kernelI11Fp32IOFp32WLi256ELi98ELi392EEv26Group_norm_nhwc_fwd_params,"ax",@progbits
	.sectioninfo	@"SHI_REGISTERS=128"
	.align	128
        .global         _Z35group_norm_nhwc_fwd_one_pass_kernelI11Fp32IOFp32WLi256ELi98ELi392EEv26Group_norm_nhwc_fwd_params
        .type           _Z35group_norm_nhwc_fwd_one_pass_kernelI11Fp32IOFp32WLi256ELi98ELi392EEv26Group_norm_nhwc_fwd_params,@function
        .size           _Z35group_norm_nhwc_fwd_one_pass_kernelI11Fp32IOFp32WLi256ELi98ELi392EEv26Group_norm_nhwc_fwd_params,(.L_x_5668 - _Z35group_norm_nhwc_fwd_one_pass_kernelI11Fp32IOFp32WLi256ELi98ELi392EEv26Group_norm_nhwc_fwd_params)
        .other          _Z35group_norm_nhwc_fwd_one_pass_kernelI11Fp32IOFp32WLi256ELi98ELi392EEv26Group_norm_nhwc_fwd_params,@"STO_CUDA_ENTRY STV_DEFAULT"
_Z35group_norm_nhwc_fwd_one_pass_kernelI11Fp32IOFp32WLi256ELi98ELi392EEv26Group_norm_nhwc_fwd_params:
.text._Z35group_norm_nhwc_fwd_one_pass_kernelI11Fp32IOFp32WLi256ELi98ELi392EEv26Group_norm_nhwc_fwd_params:
[----:B------:R-:W-:Y:S02]  /*0000*/  MOV R1, c[0x0][0x28] ;  /* 0x00000a0000017a02 */ /* 0x000fe40000000f00 */
[----:B------:R-:W0:Y:S01]  /*0010*/  S2UR UR9, SR_CTAID.Y ;  /* 0x00000000000979c3 */ /* 0x000e220000002600 */
[----:B------:R-:W-:Y:S02]  /*0020*/  ULDC UR8, c[0x0][0x1d8] ;  /* 0x0000760000087ab9 */ /* 0x000fe40000000800 */
[----:B------:R-:W-:Y:S02]  /*0030*/  ULDC UR4, c[0x0][0x1a8] ;  /* 0x00006a0000047ab9 */ /* 0x000fe40000000800 */
[----:B------:R-:W-:-:S04]  /*0040*/  UIMAD UR8, UR8, UR4, URZ ;  /* 0x00000004080872a4 */ /* 0x000fc8000f8e023f */
[----:B0-----:R-:W-:-:S06]  /*0050*/  UISETP.GE.AND UP0, UPT, UR9, UR8, UPT ;  /* 0x000000080900728c */ /* 0x001fcc000bf06270 */
[----:B------:R-:W-:-:S13]  /*0060*/  PLOP3.LUT P0, PT, PT, PT, UP0, 0x80, 0x0 ;  /* 0x000000000000781c */ /* 0x000fda0003f0f008 */
[----:B------:R-:W-:Y:S05]  /*0070*/  @P0 EXIT ;  /* 0x000000000000094d */ /* 0x000fea0003800000 */
[----:B------:R-:W0:Y:S01]  /*0080*/  S2R R97, SR_TID.X ;  /* 0x0000000000617919 */ /* 0x000e220000002100 */
[----:B------:R-:W1:Y:S01]  /*0090*/  S2UR UR16, SR_CTAID.X ;  /* 0x00000000001079c3 */ /* 0x000e620000002500 */
[----:B------:R-:W-:Y:S01]  /*00a0*/  LOP3.LUT R9, R9, 0xfdffffff, RZ, 0xc0, !PT ;  /* 0xfdffffff09097812 */ /* 0x000fe200078ec0ff */
[----:B------:R-:W-:Y:S01]  /*00b0*/  ULDC.U8 UR17, c[0x0][0x1dc] ;  /* 0x0000770000117ab9 */ /* 0x000fe20000000000 */
[----:B------:R-:W2:Y:S01]  /*00c0*/  S2R R92, SR_LANEID ;  /* 0x00000000005c7919 */ /* 0x000ea20000000000 */
[----:B------:R-:W-:Y:S02]  /*00d0*/  UMOV UR4, URZ ;  /* 0x0000003f00047c82 */ /* 0x000fe40008000000 */
[----:B------:R-:W-:Y:S01]  /*00e0*/  ULDC.64 UR12, c[0x0][0x118] ;  /* 0x00004600000c7ab9 */ /* 0x000fe20000000a00 */
[C---:B0-----:R-:W-:Y:S01]  /*00f0*/  IMAD.WIDE.U32 R2, R97.reuse, 0x5397829d, RZ ;  /* 0x5397829d61027825 */ /* 0x041fe200078e00ff */
[----:B-1----:R-:W-:Y:S02]  /*0100*/  MOV R5, UR16 ;  /* 0x0000001000057c02 */ /* 0x002fe40008000f00 */
[----:B------:R-:W-:-:S02]  /*0110*/  ISETP.GE.U32.AND P4, PT, R97, 0x188, PT ;  /* 0x000001886100780c */ /* 0x000fc40003f86070 */
[----:B------:R-:W-:-:S05]  /*0120*/  SHF.R.U32.HI R2, RZ, 0x4, R3 ;  /* 0x00000004ff027819 */ /* 0x000fca0000011603 */
[----:B------:R-:W-:-:S05]  /*0130*/  IMAD R96, R5, c[0x0][0x1e4], R2 ;  /* 0x0000790005607a24 */ /* 0x000fca00078e0202 */
        /* <DEDUP_REMOVED lines=24> */
[----:B------:R-:W-:Y:S01]  /*02c0*/  ISETP.LT.AND.EX P1, PT, R18, c[0x0][0x1cc], !P4, P1 ;  /* 0x0000730012007a0c */ /* 0x000fe20006721310 */
[----:B------:R-:W-:Y:S01]  /*02d0*/  IMAD R18, R2, -0x31, R97 ;  /* 0xffffffcf02127824 */ /* 0x000fe200078e0261 */
        /* <DEDUP_REMOVED lines=86> */
[----:B------:R-:W-:Y:S02]  /*0840*/  SHF.R.S32.HI R0, RZ, 0x1f, R103 ;  /* 0x0000001fff007819 */ /* 0x000fe40000011467 */
[----:B------:R-:W-:Y:S02]  /*0850*/  ISETP.LT.U32.AND P0, PT, R103, c[0x0][0x1c8], PT ;  /* 0x0000720067007a0c */ /* 0x000fe40003f01070 */
[----:B------:R-:W-:-:S02]  /*0860*/  LOP3.LUT R9, R9, 0xffffff7f, RZ, 0xc0, !PT ;  /* 0xffffff7f09097812 */ /* 0x000fc400078ec0ff */
[C---:B------:R-:W-:Y:S02]  /*0870*/  IADD3 R102, R96.reuse, 0xa0, RZ ;  /* 0x000000a060667810 */ /* 0x040fe40007ffe0ff */
[C---:B------:R-:W-:Y:S02]  /*0880*/  IADD3 R95, R96.reuse, 0xa8, RZ ;  /* 0x000000a8605f7810 */ /* 0x040fe40007ffe0ff */
[----:B------:R-:W-:Y:S02]  /*0890*/  IADD3 R94, R96, 0xb0, RZ ;  /* 0x000000b0605e7810 */ /* 0x000fe40007ffe0ff */
[----:B------:R-:W-:Y:S02]  /*08a0*/  ISETP.LT.AND.EX P0, PT, R0, c[0x0][0x1cc], !P4, P0 ;  /* 0x0000730000007a0c */ /* 0x000fe40006701300 */
[----:B------:R-:W-:Y:S02]  /*08b0*/  IADD3 R93, R96, 0xb8, RZ ;  /* 0x000000b8605d7810 */ /* 0x000fe40007ffe0ff */
[----:B------:R-:W-:-:S02]  /*08c0*/  SHF.R.S32.HI R0, RZ, 0x1f, R97 ;  /* 0x0000001fff007819 */ /* 0x000fc40000011461 */
[----:B------:R-:W-:Y:S02]  /*08d0*/  @P1 LOP3.LUT R9, R9, 0x80, RZ, 0xfc, !PT ;  /* 0x0000008009091812 */ /* 0x000fe400078efcff */
[----:B------:R-:W-:Y:S02]  /*08e0*/  SHF.R.S32.HI R125, RZ, 0x1f, R102 ;  /* 0x0000001fff7d7819 */ /* 0x000fe40000011466 */
[----:B------:R-:W-:Y:S02]  /*08f0*/  SHF.R.S32.HI R124, RZ, 0x1f, R95 ;  /* 0x0000001fff7c7819 */ /* 0x000fe4000001145f */
[----:B------:R-:W-:Y:S02]  /*0900*/  SHF.R.S32.HI R123, RZ, 0x1f, R94 ;  /* 0x0000001fff7b7819 */ /* 0x000fe4000001145e */
[----:B------:R-:W-:Y:S02]  /*0910*/  ISETP.LT.U32.AND P1, PT, R102, c[0x0][0x1c8], PT ;  /* 0x0000720066007a0c */ /* 0x000fe40003f21070 */
[----:B------:R-:W-:-:S02]  /*0920*/  ISETP.LT.U32.AND P2, PT, R95, c[0x0][0x1c8], PT ;  /* 0x000072005f007a0c */ /* 0x000fc40003f41070 */
[----:B------:R-:W-:Y:S02]  /*0930*/  ISETP.LT.U32.AND P3, PT, R94, c[0x0][0x1c8], PT ;  /* 0x000072005e007a0c */ /* 0x000fe40003f61070 */
[----:B------:R-:W-:Y:S02]  /*0940*/  SHF.R.S32.HI R122, RZ, 0x1f, R93 ;  /* 0x0000001fff7a7819 */ /* 0x000fe4000001145d */
[----:B------:R-:W-:Y:S02]  /*0950*/  ISETP.LT.U32.AND P5, PT, R93, c[0x0][0x1c8], PT ;  /* 0x000072005d007a0c */ /* 0x000fe40003fa1070 */
[----:B------:R-:W-:Y:S02]  /*0960*/  LEA.HI R0, R0, R97, RZ, 0x5 ;  /* 0x0000006100007211 */ /* 0x000fe400078f28ff */
[----:B------:R-:W-:Y:S02]  /*0970*/  ISETP.LT.AND.EX P1, PT, R125, c[0x0][0x1cc], !P4, P1 ;  /* 0x000073007d007a0c */ /* 0x000fe40006721310 */
[----:B------:R-:W-:-:S02]  /*0980*/  ISETP.LT.AND.EX P2, PT, R124, c[0x0][0x1cc], !P4, P2 ;  /* 0x000073007c007a0c */ /* 0x000fc40006741320 */
[----:B------:R-:W-:Y:S02]  /*0990*/  ISETP.LT.AND.EX P3, PT, R123, c[0x0][0x1cc], !P4, P3 ;  /* 0x000073007b007a0c */ /* 0x000fe40006761330 */
[----:B------:R-:W-:Y:S02]  /*09a0*/  ISETP.LT.AND.EX P4, PT, R122, c[0x0][0x1cc], !P4, P5 ;  /* 0x000073007a007a0c */ /* 0x000fe40006781350 */
[----:B------:R-:W-:Y:S02]  /*09b0*/  SHF.R.S32.HI R19, RZ, 0x5, R0 ;  /* 0x00000005ff137819 */ /* 0x000fe40000011400 */
[----:B------:R-:W-:Y:S02]  /*09c0*/  SHF.L.U32 R18, R18, 0x1, RZ ;  /* 0x0000000112127819 */ /* 0x000fe400000006ff */
[C---:B------:R-:W-:Y:S02]  /*09d0*/  IADD3 R17, R96.reuse, 0xc0, RZ ;  /* 0x000000c060117810 */ /* 0x040fe40007ffe0ff */
[----:B------:R-:W-:-:S02]  /*09e0*/  IADD3 R16, R96, 0xc8, RZ ;  /* 0x000000c860107810 */ /* 0x000fc40007ffe0ff */
[C---:B------:R-:W-:Y:S02]  /*09f0*/  IADD3 R15, R96.reuse, 0xd0, RZ ;  /* 0x000000d0600f7810 */ /* 0x040fe40007ffe0ff */
[C---:B------:R-:W-:Y:S02]  /*0a00*/  IADD3 R14, R96.reuse, 0xd8, RZ ;  /* 0x000000d8600e7810 */ /* 0x040fe40007ffe0ff */
[C---:B------:R-:W-:Y:S02]  /*0a10*/  IADD3 R13, R96.reuse, 0xe0, RZ ;  /* 0x000000e0600d7810 */ /* 0x040fe40007ffe0ff */
[C---:B------:R-:W-:Y:S02]  /*0a20*/  IADD3 R12, R96.reuse, 0xe8, RZ ;  /* 0x000000e8600c7810 */ /* 0x040fe40007ffe0ff */
[C---:B------:R-:W-:Y:S02]  /*0a30*/  IADD3 R11, R96.reuse, 0xf0, RZ ;  /* 0x000000f0600b7810 */ /* 0x040fe40007ffe0ff */
[----:B--2---:R-:W-:-:S02]  /*0a40*/  IADD3 R10, R96, 0xf8, RZ ;  /* 0x000000f8600a7810 */ /* 0x004fc40007ffe0ff */
.L_x_5117:
[----:B-1----:R-:W-:Y:S01]  /*0a50*/  IABS R6, c[0x0][0x1d8] ;  /* 0x0000760000067a13 */ /* 0x002fe20000000000 */
[----:B------:R-:W-:Y:S01]  /*0a60*/  UMOV UR6, URZ ;  /* 0x0000003f00067c82 */ /* 0x000fe20008000000 */
[----:B------:R-:W-:-:S02]  /*0a70*/  IABS R7, UR9 ;  /* 0x0000000900077c13 */ /* 0x000fc40008000000 */
[----:B0-----:R0:W1:Y:S01]  /*0a80*/  R2UR UR11, R6 ;  /* 0x00000000060b73c2 */ /* 0x00106200000e0000 */
[----:B------:R-:W-:Y:S02]  /*0a90*/  P2R R5, PR, RZ, 0x4 ;  /* 0x00000004ff057803 */ /* 0x000fe40000000000 */
[C---:B------:R-:W-:Y:S02]  /*0aa0*/  LOP3.LUT P2, RZ, R9.reuse, 0x2000000, RZ, 0xc0, !PT ;  /* 0x0200000009ff7812 */ /* 0x040fe4000784c0ff */
[----:B------:R-:W-:Y:S02]  /*0ab0*/  SHF.R.S32.HI R8, RZ, 0x1f, R96 ;  /* 0x0000001fff087819 */ /* 0x000fe40000011460 */
[----:B------:R-:W-:Y:S01]  /*0ac0*/  P2R R4, PR, RZ, 0x8 ;  /* 0x00000008ff047803 */ /* 0x000fe20000000000 */
[----:B------:R-:W2:Y:S01]  /*0ad0*/  R2UR UR10, R7 ;  /* 0x00000000070a73c2 */ /* 0x000ea200000e0000 */
[C---:B------:R-:W-:Y:S02]  /*0ae0*/  LOP3.LUT P3, RZ, R9.reuse, 0x1000000, RZ, 0xc0, !PT ;  /* 0x0100000009ff7812 */ /* 0x040fe4000786c0ff */
[----:B------:R-:W-:-:S02]  /*0af0*/  LOP3.LUT P6, RZ, R9, 0x800000, RZ, 0xc0, !PT ;  /* 0x0080000009ff7812 */ /* 0x000fc400078cc0ff */
[----:B0-----:R-:W-:Y:S02]  /*0b00*/  SHF.R.S32.HI R6, RZ, 0x1f, R118 ;  /* 0x0000001fff067819 */ /* 0x001fe40000011476 */
[----:B------:R-:W-:Y:S02]  /*0b10*/  P2R R0, PR, RZ, 0x10 ;  /* 0x00000010ff007803 */ /* 0x000fe40000000000 */
[----:B------:R-:W-:Y:S02]  /*0b20*/  LOP3.LUT P4, RZ, R9, 0x100000, RZ, 0xc0, !PT ;  /* 0x0010000009ff7812 */ /* 0x000fe4000788c0ff */
[----:B------:R-:W-:Y:S01]  /*0b30*/  LOP3.LUT R45, R45, 0xffffffef, RZ, 0xc0, !PT ;  /* 0xffffffef2d2d7812 */ /* 0x000fe200078ec0ff */
[----:B-1----:R-:W0:Y:S08]  /*0b40*/  I2F.RP R2, UR11 ;  /* 0x0000000b00027d06 */ /* 0x002e300008209400 */
[----:B0-----:R-:W0:Y:S02]  /*0b50*/  MUFU.RCP R2, R2 ;  /* 0x0000000200027308 */ /* 0x001e240000001000 */
[----:B0-----:R-:W-:-:S02]  /*0b60*/  IADD3 R3, R2, 0xffffffe, RZ ;  /* 0x0ffffffe02037810 */ /* 0x001fc40007ffe0ff */
[----:B------:R-:W-:-:S04]  /*0b70*/  SHF.R.S32.HI R2, RZ, 0x1f, R18 ;  /* 0x0000001fff027819 */ /* 0x000fc80000011412 */
[----:B------:R-:W0:Y:S02]  /*0b80*/  F2I.FTZ.U32.TRUNC.NTZ R3, R3 ;  /* 0x0000000300037305 */ /* 0x000e24000021f000 */
[----:B0-----:R-:W0:Y:S02]  /*0b90*/  R2UR UR7, R3 ;  /* 0x00000000030773c2 */ /* 0x001e2400000e0000 */
[----:B0-----:R-:W-:-:S04]  /*0ba0*/  UIADD3 UR5, URZ, -UR7, URZ ;  /* 0x800000073f057290 */ /* 0x001fc8000fffe03f */
[----:B------:R-:W-:-:S04]  /*0bb0*/  UIMAD UR5, UR5, UR11, URZ ;  /* 0x0000000b050572a4 */ /* 0x000fc8000f8e023f */
[----:B------:R-:W-:-:S04]  /*0bc0*/  UIMAD.WIDE.U32 UR6, UR7, UR5, UR6 ;  /* 0x00000005070672a5 */ /* 0x000fc8000f8e0006 */
[----:B--2---:R-:W-:-:S04]  /*0bd0*/  UIMAD.WIDE.U32 UR6, UR7, UR10, URZ ;  /* 0x0000000a070672a5 */ /* 0x004fc8000f8e003f */
[----:B------:R-:W-:-:S03]  /*0be0*/  UIADD3 UR5, -UR7, URZ, URZ ;  /* 0x0000003f07057290 */ /* 0x000fc6000fffe13f */
[----:B------:R-:W-:Y:S02]  /*0bf0*/  ULDC UR6, c[0x0][0x1d8] ;  /* 0x0000760000067ab9 */ /* 0x000fe40000000800 */
[----:B------:R-:W-:-:S04]  /*0c00*/  UIMAD UR5, UR11, UR5, UR10 ;  /* 0x000000050b0572a4 */ /* 0x000fc8000f8e020a */
[----:B------:R-:W-:-:S11]  /*0c10*/  UISETP.GT.U32.AND UP0, UPT, UR11, UR5, UPT ;  /* 0x000000050b00728c */ /* 0x000fd6000bf04070 */
[----:B------:R-:W-:Y:S02]  /*0c20*/  @!UP0 UIADD3 UR5, UR5, -UR11, URZ ;  /* 0x8000000b05058290 */ /* 0x000fe4000fffe03f */
[----:B------:R-:W-:Y:S02]  /*0c30*/  @!UP0 UIADD3 UR7, UR7, 0x1, URZ ;  /* 0x0000000107078890 */ /* 0x000fe4000fffe03f */
[----:B------:R-:W-:Y:S02]  /*0c40*/  UISETP.GE.U32.AND UP1, UPT, UR5, UR11, UPT ;  /* 0x0000000b0500728c */ /* 0x000fe4000bf26070 */
[----:B------:R-:W-:Y:S02]  /*0c50*/  ULOP3.LUT UR5, UR9, UR6, URZ, 0x3c, !UPT ;  /* 0x0000000609057292 */ /* 0x000fe4000f8e3c3f */
[----:B------:R-:W-:Y:S02]  /*0c60*/  ULDC.64 UR10, c[0x0][0x1d0] ;  /* 0x00007400000a7ab9 */ /* 0x000fe40000000a00 */
[----:B------:R-:W-:-:S05]  /*0c70*/  UISETP.GE.AND UP0, UPT, UR5, URZ, UPT ;  /* 0x0000003f0500728c */ /* 0x000fca000bf06270 */
[----:B------:R-:W-:Y:S02]  /*0c80*/  @UP1 UIADD3 UR7, UR7, 0x1, URZ ;  /* 0x0000000107071890 */ /* 0x000fe4000fffe03f */
[----:B------:R-:W-:-:S04]  /*0c90*/  UISETP.NE.AND UP1, UPT, URZ, UR6, UPT ;  /* 0x000000063f00728c */ /* 0x000fc8000bf25270 */
[----:B------:R-:W-:-:S07]  /*0ca0*/  @!UP0 UIADD3 UR7, -UR7, URZ, URZ ;  /* 0x0000003f07078290 */ /* 0x000fce000fffe13f */
[----:B------:R-:W-:-:S04]  /*0cb0*/  @!UP1 ULOP3.LUT UR7, URZ, UR6, URZ, 0x33, !UPT ;  /* 0x000000063f079292 */ /* 0x000fc8000f8e333f */
[----:B------:R-:W-:-:S04]  /*0cc0*/  UIADD3 UR5, -UR7, URZ, URZ ;  /* 0x0000003f07057290 */ /* 0x000fc8000fffe13f */
[----:B------:R-:W-:-:S04]  /*0cd0*/  UIMAD UR5, UR5, UR6, UR9 ;  /* 0x00000006050572a4 */ /* 0x000fc8000f8e0209 */
[----:B------:R-:W-:Y:S02]  /*0ce0*/  UIMAD UR14, UR5, 0x62, URZ ;  /* 0x00000062050e78a4 */ /* 0x000fe4000f8e023f */
[----:B------:R-:W-:-:S04]  /*0cf0*/  USHF.R.S32.HI UR5, URZ, 0x1f, UR7 ;  /* 0x0000001f3f057899 */ /* 0x000fc80008011407 */
[----:B------:R-:W-:Y:S01]  /*0d00*/  MOV R3, UR14 ;  /* 0x0000000e00037c02 */ /* 0x000fe20008000f00 */
[----:B------:R-:W-:Y:S01]  /*0d10*/  UIMAD UR5, UR5, UR10, URZ ;  /* 0x0000000a050572a4 */ /* 0x000fe2000f8e023f */
[----:B------:R-:W-:-:S03]  /*0d20*/  IADD3 R20, P5, R18, UR14, RZ ;  /* 0x0000000e12147c10 */ /* 0x000fc6000ffbe0ff */
[----:B------:R-:W-:Y:S01]  /*0d30*/  UIMAD UR5, UR7, UR11, UR5 ;  /* 0x0000000b070572a4 */ /* 0x000fe2000f8e0205 */
[----:B------:R-:W-:Y:S02]  /*0d40*/  LEA.HI.X.SX32 R21, R3, R2, 0x1, P5 ;  /* 0x0000000203157211 */ /* 0x000fe400028f0eff */
[----:B------:R-:W-:-:S05]  /*0d50*/  MOV R3, UR7 ;  /* 0x0000000700037c02 */ /* 0x000fca0008000f00 */
[----:B------:R-:W-:-:S04]  /*0d60*/  IMAD.WIDE.U32 R20, R3, c[0x0][0x1d0], R20 ;  /* 0x0000740003147a25 */ /* 0x000fc800078e0014 */
[----:B------:R-:W-:Y:S01]  /*0d70*/  @P2 IMAD R3, R8, c[0x0][0x1c0], RZ ;  /* 0x0000700008032a24 */ /* 0x000fe200078e02ff */
[----:B------:R-:W-:Y:S02]  /*0d80*/  IADD3 R23, R21, UR5, RZ ;  /* 0x0000000515177c10 */ /* 0x000fe4000fffe0ff */
[----:B------:R-:W-:Y:S01]  /*0d90*/  @P2 MOV R22, R20 ;  /* 0x0000001400162202 */ /* 0x000fe20000000f00 */
[----:B------:R-:W-:Y:S01]  /*0da0*/  @P2 IMAD R7, R96, c[0x0][0x1c4], R3 ;  /* 0x0000710060072a24 */ /* 0x000fe200078e0203 */
[----:B------:R-:W-:-:S03]  /*0db0*/  SHF.R.S32.HI R8, RZ, 0x1f, R121 ;  /* 0x0000001fff087819 */ /* 0x000fc60000011479 */
[----:B------:R-:W-:-:S05]  /*0dc0*/  @P2 IMAD.WIDE.U32 R2, R96, c[0x0][0x1c0], R22 ;  /* 0x0000700060022a25 */ /* 0x000fca00078e0016 */
[----:B------:R-:W-:Y:S02]  /*0dd0*/  @P2 IADD3 R3, R3, R7, RZ ;  /* 0x0000000703032210 */ /* 0x000fe40007ffe0ff */
[----:B------:R-:W-:-:S04]  /*0de0*/  @P2 LEA R42, P5, R2, c[0x0][0x170], 0x2 ;  /* 0x00005c00022a2a11 */ /* 0x000fc800078a10ff */
[----:B------:R-:W-:Y:S01]  /*0df0*/  @P2 LEA.HI.X R43, R2, c[0x0][0x174], R3, 0x2, P5 ;  /* 0x00005d00022b2a11 */ /* 0x000fe200028f1403 */
[----:B------:R-:W-:Y:S01]  /*0e00*/  @P3 IMAD R2, R8, c[0x0][0x1c0], RZ ;  /* 0x0000700008023a24 */ /* 0x000fe200078e02ff */
[----:B------:R-:W-:Y:S02]  /*0e10*/  @P3 MOV R3, R23 ;  /* 0x0000001700033202 */ /* 0x000fe40000000f00 */
[----:B------:R-:W-:Y:S01]  /*0e20*/  SHF.R.S32.HI R8, RZ, 0x1f, R120 ;  /* 0x0000001fff087819 */ /* 0x000fe20000011478 */
[----:B------:R-:W-:Y:S01]  /*0e30*/  @P3 IMAD R7, R121, c[0x0][0x1c4], R2 ;  /* 0x0000710079073a24 */ /* 0x000fe200078e0202 */
[----:B------:R-:W-:Y:S02]  /*0e40*/  @P3 MOV R2, R20 ;  /* 0x0000001400023202 */ /* 0x000fe40000000f00 */
[----:B------:R-:W-:-:S03]  /*0e50*/  LOP3.LUT P2, RZ, R9, 0x400000, RZ, 0xc0, !PT ;  /* 0x0040000009ff7812 */ /* 0x000fc6000784c0ff */
        /* <DEDUP_REMOVED lines=18> */
[----:B------:R-:W-:Y:S02]  /*0f80*/  @P2 MOV R2, R20 ;  /* 0x0000001400022202 */ /* 0x000fe40000000f00 */
        /* <DEDUP_REMOVED lines=120> */
[C---:B------:R-:W-:Y:S02]  /*1710*/  LOP3.LUT P4, RZ, R9.reuse, 0x100, RZ, 0xc0, !PT ;  /* 0x0000010009ff7812 */ /* 0x040fe4000788c0ff */
[----:B------:R-:W-:Y:S01]  /*1720*/  LOP3.LUT R9, R9, 0xfbffffff, RZ, 0xc0, !PT ;  /* 0xfbffffff09097812 */ /* 0x000fe200078ec0ff */
[----:B------:R-:W-:-:S03]  /*1730*/  @P2 IMAD.WIDE.U32 R2, R107, c[0x0][0x1c0], R2 ;  /* 0x000070006b022a25 */ /* 0x000fc600078e0002 */
[----:B------:R-:W-:Y:S02]  /*1740*/  @P0 LOP3.LUT R9, R9, 0x4000000, RZ, 0xfc, !PT ;  /* 0x0400000009090812 */ /* 0x000fe400078efcff */
[----:B------:R-:W-:Y:S02]  /*1750*/  @P2 IADD3 R3, R3, R7, RZ ;  /* 0x0000000703032210 */ /* 0x000fe40007ffe0ff */
[C---:B------:R-:W-:Y:S02]  /*1760*/  @P2 LEA R76, P5, R2.reuse, c[0x0][0x170], 0x2 ;  /* 0x00005c00024c2a11 */ /* 0x040fe400078a10ff */
[----:B------:R-:W-:Y:S02]  /*1770*/  LOP3.LUT R9, R9, 0xf7ffffff, RZ, 0xc0, !PT ;  /* 0xf7ffffff09097812 */ /* 0x000fe400078ec0ff */
[----:B------:R-:W-:Y:S01]  /*1780*/  @P2 LEA.HI.X R77, R2, c[0x0][0x174], R3, 0x2, P5 ;  /* 0x00005d00024d2a11 */ /* 0x000fe200028f1403 */
[----:B------:R-:W-:Y:S01]  /*1790*/  @P3 IMAD R3, R6, c[0x0][0x1c0], RZ ;  /* 0x0000700006033a24 */ /* 0x000fe200078e02ff */
[----:B------:R-:W-:-:S02]  /*17a0*/  ISETP.NE.AND P2, PT, R5, RZ, PT ;  /* 0x000000ff0500720c */ /* 0x000fc40003f45270 */
[----:B------:R-:W-:Y:S01]  /*17b0*/  @P3 MOV R2, R20 ;  /* 0x0000001400023202 */ /* 0x000fe20000000f00 */
[C---:B------:R-:W-:Y:S01]  /*17c0*/  @P3 IMAD R5, R106.reuse, c[0x0][0x1c4], R3 ;  /* 0x000071006a053a24 */ /* 0x040fe200078e0203 */
[----:B------:R-:W-:Y:S02]  /*17d0*/  @P3 MOV R3, R23 ;  /* 0x0000001700033202 */ /* 0x000fe40000000f00 */
[----:B------:R-:W-:Y:S02]  /*17e0*/  SHF.R.S32.HI R6, RZ, 0x1f, R105 ;  /* 0x0000001fff067819 */ /* 0x000fe40000011469 */
[----:B------:R-:W-:Y:S01]  /*17f0*/  @P1 LOP3.LUT R9, R9, 0x8000000, RZ, 0xfc, !PT ;  /* 0x0800000009091812 */ /* 0x000fe200078efcff */
[----:B------:R-:W-:Y:S01]  /*1800*/  @P3 IMAD.WIDE.U32 R2, R106, c[0x0][0x1c0], R2 ;  /* 0x000070006a023a25 */ /* 0x000fe200078e0002 */
[----:B------:R-:W-:Y:S02]  /*1810*/  SHF.R.S32.HI R7, RZ, 0x1f, R16 ;  /* 0x0000001fff077819 */ /* 0x000fe40000011410 */
[----:B------:R-:W-:-:S02]  /*1820*/  LOP3.LUT R9, R9, 0xefffffff, RZ, 0xc0, !PT ;  /* 0xefffffff09097812 */ /* 0x000fc400078ec0ff */
[----:B------:R-:W-:Y:S02]  /*1830*/  @P3 IADD3 R3, R3, R5, RZ ;  /* 0x0000000503033210 */ /* 0x000fe40007ffe0ff */
[C---:B------:R-:W-:Y:S02]  /*1840*/  @P3 LEA R78, P5, R2.reuse, c[0x0][0x170], 0x2 ;  /* 0x00005c00024e3a11 */ /* 0x040fe400078a10ff */
[----:B------:R-:W-:Y:S02]  /*1850*/  @P2 LOP3.LUT R9, R9, 0x10000000, RZ, 0xfc, !PT ;  /* 0x1000000009092812 */ /* 0x000fe400078efcff */
[----:B------:R-:W-:Y:S01]  /*1860*/  @P3 LEA.HI.X R79, R2, c[0x0][0x174], R3, 0x2, P5 ;  /* 0x00005d00024f3a11 */ /* 0x000fe200028f1403 */
[----:B------:R-:W-:Y:S01]  /*1870*/  @P4 IMAD R2, R6, c[0x0][0x1c0], RZ ;  /* 0x0000700006024a24 */ /* 0x000fe200078e02ff */
[----:B------:R-:W-:Y:S02]  /*1880*/  @P4 MOV R3, R23 ;  /* 0x0000001700034202 */ /* 0x000fe40000000f00 */
[----:B------:R-:W-:Y:S01]  /*1890*/  SHF.R.S32.HI R6, RZ, 0x1f, R104 ;  /* 0x0000001fff067819 */ /* 0x000fe20000011468 */
[----:B------:R-:W-:Y:S01]  /*18a0*/  @P4 IMAD R5, R105, c[0x0][0x1c4], R2 ;  /* 0x0000710069054a24 */ /* 0x000fe200078e0202 */
[----:B------:R-:W-:-:S02]  /*18b0*/  @P4 MOV R2, R20 ;  /* 0x0000001400024202 */ /* 0x000fc40000000f00 */
[----:B------:R-:W-:Y:S02]  /*18c0*/  ISETP.NE.AND P3, PT, R4, RZ, PT ;  /* 0x000000ff0400720c */ /* 0x000fe40003f65270 */
[----:B------:R-:W-:Y:S01]  /*18d0*/  LOP3.LUT R9, R9, 0xdfffffff, RZ, 0xc0, !PT ;  /* 0xdfffffff09097812 */ /* 0x000fe200078ec0ff */
[----:B------:R-:W-:Y:S01]  /*18e0*/  @P4 IMAD.WIDE.U32 R2, R105, c[0x0][0x1c0], R2 ;  /* 0x0000700069024a25 */ /* 0x000fe200078e0002 */
[----:B------:R-:W-:-:S04]  /*18f0*/  SHF.R.S32.HI R4, RZ, 0x1f, R13 ;  /* 0x0000001fff047819 */ /* 0x000fc8000001140d */
[----:B------:R-:W-:Y:S02]  /*1900*/  @P4 IADD3 R3, R3, R5, RZ ;  /* 0x0000000503034210 */ /* 0x000fe40007ffe0ff */
[----:B------:R-:W-:-:S03]  /*1910*/  @P4 LEA R80, P5, R2, c[0x0][0x170], 0x2 ;  /* 0x00005c0002504a11 */ /* 0x000fc600078a10ff */
[----:B------:R-:W-:Y:S02]  /*1920*/  @P3 LOP3.LUT R9, R9, 0x20000000, RZ, 0xfc, !PT ;  /* 0x2000000009093812 */ /* 0x000fe400078efcff */
[----:B------:R-:W-:Y:S01]  /*1930*/  @P4 LEA.HI.X R81, R2, c[0x0][0x174], R3, 0x2, P5 ;  /* 0x00005d0002514a11 */ /* 0x000fe200028f1403 */
[----:B------:R-:W-:Y:S01]  /*1940*/  @P6 IMAD R3, R6, c[0x0][0x1c0], RZ ;  /* 0x0000700006036a24 */ /* 0x000fe200078e02ff */
[----:B------:R-:W-:Y:S02]  /*1950*/  @P6 MOV R2, R20 ;  /* 0x0000001400026202 */ /* 0x000fe40000000f00 */
[----:B------:R-:W-:Y:S01]  /*1960*/  SHF.R.S32.HI R6, RZ, 0x1f, R103 ;  /* 0x0000001fff067819 */ /* 0x000fe20000011467 */
[----:B------:R-:W-:Y:S01]  /*1970*/  @P6 IMAD R5, R104, c[0x0][0x1c4], R3 ;  /* 0x0000710068056a24 */ /* 0x000fe200078e0203 */
[----:B------:R-:W-:Y:S02]  /*1980*/  @P6 MOV R3, R23 ;  /* 0x0000001700036202 */ /* 0x000fe40000000f00 */
[----:B------:R-:W-:Y:S01]  /*1990*/  ISETP.NE.AND P4, PT, R0, RZ, PT ;  /* 0x000000ff0000720c */ /* 0x000fe20003f85270 */
[----:B------:R-:W-:Y:S01]  /*19a0*/  @P0 IMAD R0, R6, c[0x0][0x1c0], RZ ;  /* 0x0000700006000a24 */ /* 0x000fe200078e02ff */
[----:B------:R-:W-:Y:S01]  /*19b0*/  SHF.R.S32.HI R6, RZ, 0x1f, R15 ;  /* 0x0000001fff067819 */ /* 0x000fe2000001140f */
[----:B------:R-:W-:Y:S01]  /*19c0*/  @P6 IMAD.WIDE.U32 R2, R104, c[0x0][0x1c0], R2 ;  /* 0x0000700068026a25 */ /* 0x000fe200078e0002 */
[----:B------:R-:W-:-:S04]  /*19d0*/  LOP3.LUT R9, R9, 0xbfffffff, RZ, 0xc0, !PT ;  /* 0xbfffffff09097812 */ /* 0x000fc800078ec0ff */
[----:B------:R-:W-:Y:S01]  /*19e0*/  @P6 IADD3 R3, R3, R5, RZ ;  /* 0x0000000503036210 */ /* 0x000fe20007ffe0ff */
[----:B------:R-:W-:Y:S01]  /*19f0*/  @P0 IMAD R5, R103, c[0x0][0x1c4], R0 ;  /* 0x0000710067050a24 */ /* 0x000fe200078e0200 */
[----:B------:R-:W-:Y:S01]  /*1a00*/  @P6 LEA R82, P5, R2, c[0x0][0x170], 0x2 ;  /* 0x00005c0002526a11 */ /* 0x000fe200078a10ff */
[----:B------:R-:W-:Y:S02]  /*1a10*/  @P2 IMAD R0, R124, c[0x0][0x1c0], RZ ;  /* 0x000070007c002a24 */ /* 0x000fe400078e02ff */
[----:B------:R-:W-:Y:S02]  /*1a20*/  @P4 LOP3.LUT R9, R9, 0x40000000, RZ, 0xfc, !PT ;  /* 0x4000000009094812 */ /* 0x000fe400078efcff */
[----:B------:R-:W-:Y:S02]  /*1a30*/  @P6 LEA.HI.X R83, R2, c[0x0][0x174], R3, 0x2, P5 ;  /* 0x00005d0002536a11 */ /* 0x000fe400028f1403 */
[----:B------:R-:W-:Y:S02]  /*1a40*/  @P0 MOV R2, R20 ;  /* 0x0000001400020202 */ /* 0x000fe40000000f00 */
[----:B------:R-:W-:-:S02]  /*1a50*/  @P0 MOV R3, R23 ;  /* 0x0000001700030202 */ /* 0x000fc40000000f00 */
[----:B------:R-:W-:-:S03]  /*1a60*/  LOP3.LUT R9, R9, 0xfffffffd, RZ, 0xc0, !PT ;  /* 0xfffffffd09097812 */ /* 0x000fc600078ec0ff */
        /* <DEDUP_REMOVED lines=27> */
[----:B------:R-:W-:-:S04]  /*1c20*/  @P3 LEA R90, P5, R2, c[0x0][0x170], 0x2 ;  /* 0x00005c00025a3a11 */ /* 0x000fc800078a10ff */
[----:B------:R-:W-:Y:S02]  /*1c30*/  @P3 LEA.HI.X R91, R2, c[0x0][0x174], R3, 0x2, P5 ;  /* 0x00005d00025b3a11 */ /* 0x000fe400028f1403 */
[----:B------:R-:W-:Y:S02]  /*1c40*/  @P4 MOV R2, R20 ;  /* 0x0000001400024202 */ /* 0x000fe40000000f00 */
        /* <DEDUP_REMOVED lines=13> */
[----:B------:R-:W-:Y:S01]  /*1d20*/  @!P1 IMAD.WIDE.U32 R2, R17, c[0x0][0x1c0], R2 ;  /* 0x0000700011029a25 */ /* 0x000fe200078e0002 */
[----:B------:R-:W-:-:S04]  /*1d30*/  LOP3.LUT R45, R45, 0xfffffff7, RZ, 0xc0, !PT ;  /* 0xfffffff72d2d7812 */ /* 0x000fc800078ec0ff */
        /* <DEDUP_REMOVED lines=12> */
[C---:B------:R-:W-:Y:S02]  /*1e00*/  @!P0 LEA R28, P5, R2.reuse, c[0x0][0x170], 0x2 ;  /* 0x00005c00021c8a11 */ /* 0x040fe400078a10ff */
[----:B------:R-:W-:Y:S02]  /*1e10*/  SHF.R.S32.HI R5, RZ, 0x1f, R14 ;  /* 0x0000001fff057819 */ /* 0x000fe4000001140e */
        /* <DEDUP_REMOVED lines=33> */
[C---:B------:R-:W-:Y:S02]  /*2030*/  @!P6 LEA R34, P5, R2.reuse, c[0x0][0x170], 0x2 ;  /* 0x00005c000222ea11 */ /* 0x040fe400078a10ff */
[----:B------:R-:W-:Y:S02]  /*2040*/  SHF.R.S32.HI R3, RZ, 0x1f, R12 ;  /* 0x0000001fff037819 */ /* 0x000fe4000001140c */
[----:B------:R-:W-:Y:S02]  /*2050*/  @!P6 LEA.HI.X R35, R2, c[0x0][0x174], R0, 0x2, P5 ;  /* 0x00005d000223ea11 */ /* 0x000fe400028f1400 */
[----:B------:R-:W-:Y:S02]  /*2060*/  ISETP.GE.U32.AND P5, PT, R12, c[0x0][0x1c8], PT ;  /* 0x000072000c007a0c */ /* 0x000fe40003fa6070 */
[----:B------:R-:W-:-:S02]  /*2070*/  SHF.R.S32.HI R2, RZ, 0x1f, R11 ;  /* 0x0000001fff027819 */ /* 0x000fc4000001140b */
        /* <DEDUP_REMOVED lines=11> */
[----:B------:R-:W-:Y:S02]  /*2130*/  ISETP.GE.U32.AND P5, PT, R11, c[0x0][0x1c8], PT ;  /* 0x000072000b007a0c */ /* 0x000fe40003fa6070 */
[----:B------:R-:W-:Y:S02]  /*2140*/  LOP3.LUT P2, RZ, R9, 0x2, RZ, 0xc0, !PT ;  /* 0x0000000209ff7812 */ /* 0x000fe4000784c0ff */
        /* <DEDUP_REMOVED lines=10> */
[----:B------:R-:W-:Y:S02]  /*21f0*/  SHF.R.S32.HI R0, RZ, 0x1f, R10 ;  /* 0x0000001fff007819 */ /* 0x000fe4000001140a */
        /* <DEDUP_REMOVED lines=11> */
[----:B------:R-:W-:Y:S01]  /*22b0*/  LOP3.LUT P1, RZ, R45, 0x10, RZ, 0xc0, !PT ;  /* 0x000000102dff7812 */ /* 0x000fe2000782c0ff */
[----:B------:R-:W-:-:S12]  /*22c0*/  CS2R R24, SRZ ;  /* 0x0000000000187805 */ /* 0x000fd8000001ff00 */
[----:B------:R0:W2:Y:S01]  /*22d0*/  @!P1 LDG.E.64 R24, [R26.64] ;  /* 0x0000000c1a189981 */ /* 0x0000a2000c1e1b00 */
[----:B------:R-:W-:Y:S01]  /*22e0*/  LOP3.LUT P1, RZ, R9, 0x2000000, RZ, 0xc0, !PT ;  /* 0x0200000009ff7812 */ /* 0x000fe2000782c0ff */
[----:B0-----:R-:W-:-:S06]  /*22f0*/  CS2R R26, SRZ ;  /* 0x00000000001a7805 */ /* 0x001fcc000001ff00 */
[----:B------:R0:W3:Y:S01]  /*2300*/  @!P0 LDG.E.64 R26, [R28.64] ;  /* 0x0000000c1c1a8981 */ /* 0x0000e2000c1e1b00 */
[----:B------:R-:W-:Y:S01]  /*2310*/  LOP3.LUT P0, RZ, R9, 0x1000000, RZ, 0xc0, !PT ;  /* 0x0100000009ff7812 */ /* 0x000fe2000780c0ff */
[----:B0-----:R-:W-:-:S06]  /*2320*/  CS2R R28, SRZ ;  /* 0x00000000001c7805 */ /* 0x001fcc000001ff00 */
[----:B------:R0:W4:Y:S01]  /*2330*/  @!P4 LDG.E.64 R28, [R30.64] ;  /* 0x0000000c1e1cc981 */ /* 0x000122000c1e1b00 */
[----:B------:R-:W-:Y:S01]  /*2340*/  LOP3.LUT P4, RZ, R9, 0x800000, RZ, 0xc0, !PT ;  /* 0x0080000009ff7812 */ /* 0x000fe2000788c0ff */
[----:B0-----:R-:W-:-:S06]  /*2350*/  CS2R R30, SRZ ;  /* 0x00000000001e7805 */ /* 0x001fcc000001ff00 */
[----:B------:R0:W5:Y:S01]  /*2360*/  @!P3 LDG.E.64 R30, [R32.64] ;  /* 0x0000000c201eb981 */ /* 0x000162000c1e1b00 */
[----:B------:R-:W-:Y:S01]  /*2370*/  LOP3.LUT P3, RZ, R9, 0x400000, RZ, 0xc0, !PT ;  /* 0x0040000009ff7812 */ /* 0x000fe2000786c0ff */
[----:B0-----:R-:W-:-:S06]  /*2380*/  CS2R R32, SRZ ;  /* 0x0000000000207805 */ /* 0x001fcc000001ff00 */
[----:B------:R0:W2:Y:S01]  /*2390*/  @!P2 LDG.E.64 R32, [R34.64] ;  /* 0x0000000c2220a981 */ /* 0x0000a2000c1e1b00 */
[----:B------:R-:W-:Y:S01]  /*23a0*/  LOP3.LUT P2, RZ, R45, 0x8, RZ, 0xc0, !PT ;  /* 0x000000082dff7812 */ /* 0x000fe2000784c0ff */
[----:B0-----:R-:W-:-:S12]  /*23b0*/  CS2R R34, SRZ ;  /* 0x0000000000227805 */ /* 0x001fd8000001ff00 */
[----:B------:R0:W2:Y:S01]  /*23c0*/  @!P2 LDG.E.64 R34, [R36.64] ;  /* 0x0000000c2422a981 */ /* 0x0000a2000c1e1b00 */
[----:B------:R-:W-:Y:S01]  /*23d0*/  LOP3.LUT P2, RZ, R9, 0x200000, RZ, 0xc0, !PT ;  /* 0x0020000009ff7812 */ /* 0x000fe2000784c0ff */
[----:B0-----:R-:W-:-:S06]  /*23e0*/  CS2R R36, SRZ ;  /* 0x0000000000247805 */ /* 0x001fcc000001ff00 */
[----:B------:R0:W2:Y:S02]  /*23f0*/  @!P5 LDG.E.64 R36, [R38.64] ;  /* 0x0000000c2624d981 */ /* 0x0000a4000c1e1b00 */
[----:B0-----:R-:W-:-:S06]  /*2400*/  CS2R R38, SRZ ;  /* 0x0000000000267805 */ /* 0x001fcc000001ff00 */
[----:B------:R0:W2:Y:S01]  /*2410*/  @!P6 LDG.E.64 R38, [R40.64] ;  /* 0x0000000c2826e981 */ /* 0x0000a2000c1e1b00 */
[----:B------:R-:W-:Y:S02]  /*2420*/  LOP3.LUT R45, R45, 0xfffffffe, RZ, 0xc0, !PT ;  /* 0xfffffffe2d2d7812 */ /* 0x000fe400078ec0ff */
[----:B------:R-:W-:Y:S02]  /*2430*/  MOV R44, 0xffffffe0 ;  /* 0xffffffe0002c7802 */ /* 0x000fe40000000f00 */
[----:B------:R-:W-:Y:S01]  /*2440*/  ISETP.GT.AND P5, PT, R97, 0x17f, PT ;  /* 0x0000017f6100780c */ /* 0x000fe20003fa4270 */
[----:B0-----:R-:W-:Y:S01]  /*2450*/  CS2R R40, SRZ ;  /* 0x0000000000287805 */ /* 0x001fe2000001ff00 */
[----:B------:R-:W-:Y:S01]  /*2460*/  LOP3.LUT P6, RZ, R9, 0x40000, RZ, 0xc0, !PT ;  /* 0x0004000009ff7812 */ /* 0x000fe200078cc0ff */
[----:B------:R-:W-:-:S04]  /*2470*/  IMAD R44, R19, R44, 0x187 ;  /* 0x00000187132c7424 */ /* 0x000fc800078e022c */
[----:B------:R0:W2:Y:S01]  /*2480*/  @P1 LDG.E.64 R40, [R42.64] ;  /* 0x0000000c2a281981 */ /* 0x0000a2000c1e1b00 */
[----:B------:R-:W-:Y:S01]  /*2490*/  SEL R44, R44, 0x1f, P5 ;  /* 0x0000001f2c2c7807 */ /* 0x000fe20002800000 */
[----:B0-----:R-:W-:-:S06]  /*24a0*/  CS2R R42, SRZ ;  /* 0x00000000002a7805 */ /* 0x001fcc000001ff00 */
[----:B------:R0:W2:Y:S02]  /*24b0*/  @P0 LDG.E.64 R42, [R48.64] ;  /* 0x0000000c302a0981 */ /* 0x0000a4000c1e1b00 */
[----:B0-----:R-:W-:-:S06]  /*24c0*/  CS2R R48, SRZ ;  /* 0x0000000000307805 */ /* 0x001fcc000001ff00 */
[----:B------:R0:W2:Y:S01]  /*24d0*/  @P4 LDG.E.64 R48, [R50.64] ;  /* 0x0000000c32304981 */ /* 0x0000a2000c1e1b00 */
[C---:B------:R-:W-:Y:S02]  /*24e0*/  LOP3.LUT P4, RZ, R9.reuse, 0x2000, RZ, 0xc0, !PT ;  /* 0x0000200009ff7812 */ /* 0x040fe4000788c0ff */
[C---:B------:R-:W-:Y:S02]  /*24f0*/  LOP3.LUT P1, RZ, R9.reuse, 0x100000, RZ, 0xc0, !PT ;  /* 0x0010000009ff7812 */ /* 0x040fe4000782c0ff */
[C---:B------:R-:W-:Y:S02]  /*2500*/  LOP3.LUT P0, RZ, R9.reuse, 0x80000, RZ, 0xc0, !PT ;  /* 0x0008000009ff7812 */ /* 0x040fe4000780c0ff */
[----:B------:R-:W-:-:S07]  /*2510*/  LOP3.LUT R9, R9, 0x7fffffff, RZ, 0xc0, !PT ;  /* 0x7fffffff09097812 */ /* 0x000fce00078ec0ff */
[----:B------:R-:W-:-:S04]  /*2520*/  @P4 LOP3.LUT R9, R9, 0x80000000, RZ, 0xfc, !PT ;  /* 0x8000000009094812 */ /* 0x000fc800078efcff */
[----:B------:R-:W-:Y:S01]  /*2530*/  LOP3.LUT P4, RZ, R9, 0x4000, RZ, 0xc0, !PT ;  /* 0x0000400009ff7812 */ /* 0x000fe2000788c0ff */
[----:B0-----:R-:W-:-:S06]  /*2540*/  CS2R R50, SRZ ;  /* 0x0000000000327805 */ /* 0x001fcc000001ff00 */
[----:B------:R0:W2:Y:S06]  /*2550*/  @P3 LDG.E.64 R50, [R52.64] ;  /* 0x0000000c34323981 */ /* 0x0000ac000c1e1b00 */
[----:B------:R-:W-:Y:S02]  /*2560*/  @P4 LOP3.LUT R45, R45, 0x1, RZ, 0xfc, !PT ;  /* 0x000000012d2d4812 */ /* 0x000fe400078efcff */
[----:B------:R-:W-:Y:S01]  /*2570*/  LOP3.LUT P4, RZ, R9, 0x8000, RZ, 0xc0, !PT ;  /* 0x0000800009ff7812 */ /* 0x000fe2000788c0ff */
[----:B0-----:R-:W-:Y:S01]  /*2580*/  CS2R R52, SRZ ;  /* 0x0000000000347805 */ /* 0x001fe2000001ff00 */
[----:B------:R-:W-:-:S05]  /*2590*/  LOP3.LUT R45, R45, 0xfffffffd, RZ, 0xc0, !PT ;  /* 0xfffffffd2d2d7812 */ /* 0x000fca00078ec0ff */
[----:B------:R0:W2:Y:S06]  /*25a0*/  @P2 LDG.E.64 R52, [R54.64] ;  /* 0x0000000c36342981 */ /* 0x0000ac000c1e1b00 */
[----:B------:R-:W-:Y:S02]  /*25b0*/  @P4 LOP3.LUT R45, R45, 0x2, RZ, 0xfc, !PT ;  /* 0x000000022d2d4812 */ /* 0x000fe400078efcff */
[----:B------:R-:W-:Y:S01]  /*25c0*/  LOP3.LUT P4, RZ, R9, 0x10000, RZ, 0xc0, !PT ;  /* 0x0001000009ff7812 */ /* 0x000fe2000788c0ff */
[----:B0-----:R-:W-:Y:S01]  /*25d0*/  CS2R R54, SRZ ;  /* 0x0000000000367805 */ /* 0x001fe2000001ff00 */
[----:B------:R-:W-:-:S05]  /*25e0*/  LOP3.LUT R45, R45, 0xfffffffb, RZ, 0xc0, !PT ;  /* 0xfffffffb2d2d7812 */ /* 0x000fca00078ec0ff */
[----:B------:R0:W3:Y:S06]  /*25f0*/  @P1 LDG.E.64 R54, [R56.64] ;  /* 0x0000000c38361981 */ /* 0x0000ec000c1e1b00 */
[----:B------:R-:W-:Y:S01]  /*2600*/  @P4 LOP3.LUT R45, R45, 0x4, RZ, 0xfc, !PT ;  /* 0x000000042d2d4812 */ /* 0x000fe200078efcff */
[----:B0-----:R-:W-:Y:S01]  /*2610*/  CS2R R56, SRZ ;  /* 0x0000000000387805 */ /* 0x001fe2000001ff00 */
[----:B------:R-:W-:-:S05]  /*2620*/  LOP3.LUT P4, RZ, R9, 0x20000, RZ, 0xc0, !PT ;  /* 0x0002000009ff7812 */ /* 0x000fca000788c0ff */
[----:B------:R0:W3:Y:S02]  /*2630*/  @P0 LDG.E.64 R56, [R58.64] ;  /* 0x0000000c3a380981 */ /* 0x0000e4000c1e1b00 */
[----:B0-----:R-:W-:-:S06]  /*2640*/  CS2R R58, SRZ ;  /* 0x00000000003a7805 */ /* 0x001fcc000001ff00 */
[----:B------:R0:W3:Y:S02]  /*2650*/  @P6 LDG.E.64 R58, [R60.64] ;  /* 0x0000000c3c3a6981 */ /* 0x0000e4000c1e1b00 */
[----:B0-----:R-:W-:-:S06]  /*2660*/  CS2R R60, SRZ ;  /* 0x00000000003c7805 */ /* 0x001fcc000001ff00 */
[----:B------:R0:W4:Y:S01]  /*2670*/  @P4 LDG.E.64 R60, [R62.64] ;  /* 0x0000000c3e3c4981 */ /* 0x000122000c1e1b00 */
[----:B------:R-:W-:Y:S01]  /*2680*/  LOP3.LUT P4, RZ, R45, 0x4, RZ, 0xc0, !PT ;  /* 0x000000042dff7812 */ /* 0x000fe2000788c0ff */
[----:B0-----:R-:W-:-:S12]  /*2690*/  CS2R R62, SRZ ;  /* 0x00000000003e7805 */ /* 0x001fd8000001ff00 */
[----:B------:R0:W4:Y:S01]  /*26a0*/  @P4 LDG.E.64 R62, [R64.64] ;  /* 0x0000000c403e4981 */ /* 0x000122000c1e1b00 */
[----:B------:R-:W-:Y:S01]  /*26b0*/  LOP3.LUT P4, RZ, R45, 0x2, RZ, 0xc0, !PT ;  /* 0x000000022dff7812 */ /* 0x000fe2000788c0ff */
[----:B0-----:R-:W-:-:S12]  /*26c0*/  CS2R R64, SRZ ;  /* 0x0000000000407805 */ /* 0x001fd8000001ff00 */
[----:B------:R0:W5:Y:S01]  /*26d0*/  @P4 LDG.E.64 R64, [R66.64] ;  /* 0x0000000c42404981 */ /* 0x000162000c1e1b00 */
[----:B------:R-:W-:Y:S01]  /*26e0*/  LOP3.LUT P4, RZ, R45, 0x1, RZ, 0xc0, !PT ;  /* 0x000000012dff7812 */ /* 0x000fe2000788c0ff */
[----:B0-----:R-:W-:-:S12]  /*26f0*/  CS2R R66, SRZ ;  /* 0x0000000000427805 */ /* 0x001fd8000001ff00 */
[----:B------:R0:W5:Y:S01]  /*2700*/  @P4 LDG.E.64 R66, [R68.64] ;  /* 0x0000000c44424981 */ /* 0x000162000c1e1b00 */
[C---:B------:R-:W-:Y:S02]  /*2710*/  LOP3.LUT P4, RZ, R9.reuse, 0x80000000, RZ, 0xc0, !PT ;  /* 0x8000000009ff7812 */ /* 0x040fe4000788c0ff */
[C---:B------:R-:W-:Y:S01]  /*2720*/  LOP3.LUT P3, RZ, R9.reuse, 0x1000, RZ, 0xc0, !PT ;  /* 0x0000100009ff7812 */ /* 0x040fe2000786c0ff */
[----:B0-----:R-:W-:Y:S01]  /*2730*/  CS2R R68, SRZ ;  /* 0x0000000000447805 */ /* 0x001fe2000001ff00 */
[----:B------:R-:W-:-:S09]  /*2740*/  LOP3.LUT P2, RZ, R9, 0x800, RZ, 0xc0, !PT ;  /* 0x0000080009ff7812 */ /* 0x000fd2000784c0ff */
[----:B------:R0:W5:Y:S02]  /*2750*/  @P4 LDG.E.64 R68, [R70.64] ;  /* 0x0000000c46444981 */ /* 0x000164000c1e1b00 */
[----:B0-----:R-:W-:Y:S01]  /*2760*/  CS2R R70, SRZ ;  /* 0x0000000000467805 */ /* 0x001fe2000001ff00 */
[----:B------:R-:W-:-:S05]  /*2770*/  LOP3.LUT P1, RZ, R9, 0x400, RZ, 0xc0, !PT ;  /* 0x0000040009ff7812 */ /* 0x000fca000782c0ff */
        /* <DEDUP_REMOVED lines=25> */
[----:B0-----:R-:W-:-:S06]  /*2910*/  CS2R R88, SRZ ;  /* 0x0000000000587805 */ /* 0x001fcc000001ff00 */
[----:B------:R0:W5:Y:S02]  /*2920*/  @P3 LDG.E.64 R88, [R90.64] ;  /* 0x0000000c5a583981 */ /* 0x000164000c1e1b00 */
[----:B0-----:R-:W-:-:S06]  /*2930*/  CS2R R90, SRZ ;  /* 0x00000000005a7805 */ /* 0x001fcc000001ff00 */
[----:B------:R0:W5:Y:S01]  /*2940*/  @P4 LDG.E.64 R90, [R46.64] ;  /* 0x0000000c2e5a4981 */ /* 0x000162000c1e1b00 */
[----:B--2---:R-:W-:-:S04]  /*2950*/  FMUL.FTZ R45, R41, R41 ;  /* 0x00000029292d7220 */ /* 0x004fc80000410000 */
[----:B------:R-:W-:Y:S02]  /*2960*/  FFMA.FTZ R45, R40, R40, R45 ;  /* 0x00000028282d7223 */ /* 0x000fe4000001002d */
[----:B0-----:R-:W-:Y:S02]  /*2970*/  FMUL.FTZ R46, R43, R43 ;  /* 0x0000002b2b2e7220 */ /* 0x001fe40000410000 */
[----:B------:R-:W-:Y:S02]  /*2980*/  FADD.FTZ R45, RZ, R45 ;  /* 0x0000002dff2d7221 */ /* 0x000fe40000010000 */
[----:B------:R-:W-:-:S04]  /*2990*/  FFMA.FTZ R46, R42, R42, R46 ;  /* 0x0000002a2a2e7223 */ /* 0x000fc8000001002e */
[----:B------:R-:W-:Y:S02]  /*29a0*/  FADD.FTZ R45, R45, R46 ;  /* 0x0000002e2d2d7221 */ /* 0x000fe40000010000 */
[----:B------:R-:W-:-:S04]  /*29b0*/  FMUL.FTZ R46, R49, R49 ;  /* 0x00000031312e7220 */ /* 0x000fc80000410000 */
        /* <DEDUP_REMOVED lines=8> */
[----:B---3--:R-:W-:-:S04]  /*2a40*/  FMUL.FTZ R46, R55, R55 ;  /* 0x00000037372e7220 */ /* 0x008fc80000410000 */
        /* <DEDUP_REMOVED lines=8> */
[----:B----4-:R-:W-:-:S04]  /*2ad0*/  FMUL.FTZ R46, R61, R61 ;  /* 0x0000003d3d2e7220 */ /* 0x010fc80000410000 */
[----:B------:R-:W-:-:S04]  /*2ae0*/  FFMA.FTZ R46, R60, R60, R46 ;  /* 0x0000003c3c2e7223 */ /* 0x000fc8000001002e */
[----:B------:R-:W-:Y:S02]  /*2af0*/  FADD.FTZ R45, R45, R46 ;  /* 0x0000002e2d2d7221 */ /* 0x000fe40000010000 */
[----:B------:R-:W-:-:S04]  /*2b00*/  FMUL.FTZ R46, R63, R63 ;  /* 0x0000003f3f2e7220 */ /* 0x000fc80000410000 */
[----:B------:R-:W-:-:S04]  /*2b10*/  FFMA.FTZ R46, R62, R62, R46 ;  /* 0x0000003e3e2e7223 */ /* 0x000fc8000001002e */
[----:B------:R-:W-:Y:S02]  /*2b20*/  FADD.FTZ R45, R45, R46 ;  /* 0x0000002e2d2d7221 */ /* 0x000fe40000010000 */
[----:B-----5:R-:W-:-:S04]  /*2b30*/  FMUL.FTZ R46, R65, R65 ;  /* 0x00000041412e7220 */ /* 0x020fc80000410000 */
        /* <DEDUP_REMOVED lines=62> */
[----:B------:R-:W-:Y:S02]  /*2f20*/  FADD.FTZ R46, R40, R41 ;  /* 0x00000029282e7221 */ /* 0x000fe40000010000 */
[----:B------:R-:W-:Y:S02]  /*2f30*/  FADD.FTZ R47, R42, R43 ;  /* 0x0000002b2a2f7221 */ /* 0x000fe40000010000 */
[----:B------:R-:W-:-:S04]  /*2f40*/  FADD.FTZ R46, RZ, R46 ;  /* 0x0000002eff2e7221 */ /* 0x000fc80000010000 */
[----:B------:R-:W-:Y:S02]  /*2f50*/  FADD.FTZ R46, R46, R47 ;  /* 0x0000002f2e2e7221 */ /* 0x000fe40000010000 */
[----:B------:R-:W-:-:S04]  /*2f60*/  FADD.FTZ R47, R48, R49 ;  /* 0x00000031302f7221 */ /* 0x000fc80000010000 */
        /* <DEDUP_REMOVED lines=57> */
[----:B------:R-:W-:Y:S02]  /*3300*/  FMUL.FTZ R46, R39, R39 ;  /* 0x00000027272e7220 */ /* 0x000fe40000410000 */
        /* <DEDUP_REMOVED lines=34> */
[----:B------:R-:W-:-:S11]  /*3530*/  MOV R44, R47 ;  /* 0x0000002f002c7202 */ /* 0x000fd60000000f00 */
        /* <DEDUP_REMOVED lines=33> */
[----:B------:R-:W0:Y:S02]  /*3750*/  LDS.64 R44, [0x70] ;  /* 0x00007000ff2c7984 */ /* 0x000e240000000a00 */
[----:B0-----:R-:W-:Y:S02]  /*3760*/  FADD.FTZ R44, R46, R44 ;  /* 0x0000002c2e2c7221 */ /* 0x001fe40000010000 */
[----:B------:R-:W-:Y:S02]  /*3770*/  FADD.FTZ R45, R47, R45 ;  /* 0x0000002d2f2d7221 */ /* 0x000fe40000010000 */
.L_x_5012:
[----:B0-----:R-:W-:Y:S05]  /*3780*/  BSYNC B0 ;  /* 0x0000000000007941 */ /* 0x001fea0003800000 */
.L_x_5011:
[----:B------:R-:W-:-:S04]  /*3790*/  MOV R100, c[0x0][0xc] ;  /* 0x0000030000647a02 */ /* 0x000fc80000000f00 */
[----:B------:R-:W-:-:S13]  /*37a0*/  ISETP.GE.U32.AND P6, PT, R100, 0x2, PT ;  /* 0x000000026400780c */ /* 0x000fda0003fc6070 */
[----:B------:R-:W-:Y:S05]  /*37b0*/  @!P6 BRA `(.L_x_5013) ;  /* 0x00000b300000e947 */ /* 0x000fea0003800000 */
[----:B------:R-:W-:Y:S05]  /*37c0*/  @P5 BRA `(.L_x_5014) ;  /* 0x0000023000005947 */ /* 0x000fea0003800000 */
[----:B------:R-:W0:Y:S01]  /*37d0*/  S2UR UR15, SR_CTAID.Y ;  /* 0x00000000000f79c3 */ /* 0x000e220000002600 */
[----:B------:R-:W-:Y:S02]  /*37e0*/  ULOP3.LUT UR5, UR4, 0x1, URZ, 0xc0, !UPT ;  /* 0x0000000104057892 */ /* 0x000fe4000f8ec03f */
[----:B------:R-:W-:Y:S02]  /*37f0*/  ULDC UR11, c[0x0][0x10] ;  /* 0x00000400000b7ab9 */ /* 0x000fe40000000800 */
[----:B------:R-:W-:Y:S02]  /*3800*/  UIMAD UR5, UR5, UR11, URZ ;  /* 0x0000000b050572a4 */ /* 0x000fe4000f8e023f */
[----:B------:R-:W-:Y:S02]  /*3810*/  ULDC UR6, c[0x0][0xc] ;  /* 0x0000030000067ab9 */ /* 0x000fe40000000800 */
[----:B------:R-:W-:Y:S02]  /*3820*/  UIMAD UR6, UR5, UR6, URZ ;  /* 0x00000006050672a4 */ /* 0x000fe4000f8e023f */
[----:B------:R-:W-:-:S02]  /*3830*/  UMOV UR18, 0x4 ;  /* 0x0000000400127882 */ /* 0x000fc40000000000 */
[----:B------:R-:W-:Y:S02]  /*3840*/  USHF.L.U32 UR10, UR6, 0x1, URZ ;  /* 0x00000001060a7899 */ /* 0x000fe4000800063f */
[----:B------:R-:W-:Y:S02]  /*3850*/  ULOP3.LUT UP0, URZ, UR4, 0x2, URZ, 0xc0, !UPT ;  /* 0x00000002043f7892 */ /* 0x000fe4000f80c03f */
[----:B------:R-:W-:Y:S02]  /*3860*/  ULDC.64 UR6, c[0x0][0x198] ;  /* 0x0000660000067ab9 */ /* 0x000fe40000000a00 */
[----:B------:R-:W-:Y:S02]  /*3870*/  UIMAD.WIDE UR6, UR10, UR18, UR6 ;  /* 0x000000120a0672a5 */ /* 0x000fe4000f8e0206 */
[----:B------:R-:W-:Y:S01]  /*3880*/  PLOP3.LUT P6, PT, PT, PT, UP0, 0x40, 0x0 ;  /* 0x000000000000781c */ /* 0x000fe20003fce808 */
[----:B0-----:R-:W-:-:S03]  /*3890*/  UIMAD UR11, UR16, UR11, UR15 ;  /* 0x0000000b100b72a4 */ /* 0x001fc6000f8e020f */
[----:B------:R-:W-:Y:S01]  /*38a0*/  SEL R98, RZ, c[0x0][0xc], !P6 ;  /* 0x00000300ff627a07 */ /* 0x000fe20007000000 */
[----:B------:R-:W-:Y:S02]  /*38b0*/  UIADD3 UR5, UR5, UR15, URZ ;  /* 0x0000000f05057290 */ /* 0x000fe4000fffe03f */
[----:B------:R-:W-:-:S06]  /*38c0*/  UIMAD.WIDE.U32 UR6, UR11, 0x8, UR6 ;  /* 0x000000080b0678a5 */ /* 0x000fcc000f8e0006 */
[----:B------:R-:W-:Y:S01]  /*38d0*/  MOV R46, UR6 ;  /* 0x00000006002e7c02 */ /* 0x000fe20008000f00 */
[----:B------:R-:W-:Y:S01]  /*38e0*/  UMOV UR6, 0x1 ;  /* 0x0000000100067882 */ /* 0x000fe20000000000 */
[----:B------:R-:W-:Y:S01]  /*38f0*/  MOV R47, UR7 ;  /* 0x00000007002f7c02 */ /* 0x000fe20008000f00 */
[----:B------:R-:W-:-:S04]  /*3900*/  USEL UR6, UR6, 0xffffffff, !UP0 ;  /* 0xffffffff06067887 */ /* 0x000fc8000c000000 */
[----:B------:R0:W-:Y:S02]  /*3910*/  STG.E.64 [R46.64], R44 ;  /* 0x0000002c2e007986 */ /* 0x0001e4000c101b0c */
[----:B------:R-:W-:Y:S02]  /*3920*/  MOV R99, UR6 ;  /* 0x0000000600637c02 */ /* 0x000fe40008000f00 */
[----:B0-----:R-:W-:Y:S02]  /*3930*/  MOV R46, UR18 ;  /* 0x00000012002e7c02 */ /* 0x001fe40008000f00 */
[----:B------:R-:W-:-:S05]  /*3940*/  MOV R47, UR5 ;  /* 0x00000005002f7c02 */ /* 0x000fca0008000f00 */
[----:B------:R-:W-:Y:S01]  /*3950*/  IMAD.WIDE.U32 R46, R47, R46, c[0x0][0x190] ;  /* 0x000064002f2e7625 */ /* 0x000fe200078e002e */
[----:B------:R-:W-:Y:S06]  /*3960*/  MEMBAR.ALL.GPU ;  /* 0x0000000000007992 */ /* 0x000fec000000a000 */
[----:B------:R-:W-:Y:S01]  /*3970*/  ISETP.NE.AND P6, PT, R98, -0x1, PT ;  /* 0xffffffff6200780c */ /* 0x000fe20003fc5270 */
[----:B------:R-:W-:-:S00]  /*3980*/  ERRBAR ;  /* 0x00000000000079ab */ /* 0x000fc00000000000 */
[----:B------:R0:W-:Y:S11]  /*3990*/  RED.E.ADD.S32.STRONG.GPU [R46.64], R99 ;  /* 0x000000632e00798e */ /* 0x0001f6000c10e38c */
[----:B------:R-:W-:Y:S05]  /*39a0*/  @!P6 BRA `(.L_x_5014) ;  /* 0x000000500000e947 */ /* 0x000fea0003800000 */
.L_x_5015:
[----:B0-----:R-:W2:Y:S01]  /*39b0*/  LDG.E.STRONG.GPU R99, [R46.64] ;  /* 0x0000000c2e637981 */ /* 0x001ea2000c1ef900 */
[----:B------:R-:W-:Y:S01]  /*39c0*/  YIELD ;  /* 0x0000000000007946 */ /* 0x000fe20003800000 */
[----:B--2---:R-:W-:Y:S01]  /*39d0*/  ISETP.NE.AND P6, PT, R99, R98, PT ;  /* 0x000000626300720c */ /* 0x004fe20003fc5270 */
[----:B------:R-:W-:-:S12]  /*39e0*/  CCTL.IVALL ;  /* 0x00000000ff00798f */ /* 0x000fd80002000000 */
[----:B------:R-:W-:Y:S05]  /*39f0*/  @P6 BRA `(.L_x_5015) ;  /* 0xffffffb000006947 */ /* 0x000fea000383ffff */
.L_x_5014:
[----:B------:R-:W-:Y:S01]  /*3a00*/  ISETP.NE.AND P6, PT, RZ, c[0x0][0xc], PT ;  /* 0x00000300ff007a0c */ /* 0x000fe20003fc5270 */
[----:B------:R-:W-:Y:S01]  /*3a10*/  WARPSYNC 0xffffffff ;  /* 0xffffffff00007948 */ /* 0x000fe20003800000 */
[----:B------:R-:W-:Y:S11]  /*3a20*/  BAR.SYNC.DEFER_BLOCKING 0x0 ;  /* 0x0000000000007b1d */ /* 0x000ff60000010000 */
[----:B------:R-:W-:Y:S05]  /*3a30*/  @!P6 BRA `(.L_x_5013) ;  /* 0x000008b00000e947 */ /* 0x000fea0003800000 */
[----:B0-----:R-:W-:Y:S01]  /*3a40*/  IADD3 R46, R100, -0x1, RZ ;  /* 0xffffffff642e7810 */ /* 0x001fe20007ffe0ff */
[----:B------:R-:W-:-:S03]  /*3a50*/  UMOV UR5, URZ ;  /* 0x0000003f00057c82 */ /* 0x000fc60008000000 */
[----:B------:R-:W-:-:S13]  /*3a60*/  ISETP.GE.U32.AND P6, PT, R46, 0x3, PT ;  /* 0x000000032e00780c */ /* 0x000fda0003fc6070 */
[----:B------:R-:W-:Y:S05]  /*3a70*/  @!P6 BRA `(.L_x_5016) ;  /* 0x000004a00000e947 */ /* 0x000fea0003800000 */
[----:B------:R-:W-:Y:S01]  /*3a80*/  LOP3.LUT R98, R100, 0x3, RZ, 0xc0, !PT ;  /* 0x0000000364627812 */ /* 0x000fe200078ec0ff */
[----:B------:R-:W-:-:S03]  /*3a90*/  UMOV UR5, URZ ;  /* 0x0000003f00057c82 */ /* 0x000fc60008000000 */
[----:B------:R-:W-:Y:S02]  /*3aa0*/  IADD3 R98, -R98, c[0x0][0xc], RZ ;  /* 0x0000030062627a10 */ /* 0x000fe40007ffe1ff */
.L_x_5017:
[----:B------:R-:W-:Y:S02]  /*3ab0*/  MOV R47, UR5 ;  /* 0x00000005002f7c02 */ /* 0x000fe40008000f00 */
[----:B------:R-:W-:Y:S02]  /*3ac0*/  MOV R46, UR4 ;  /* 0x00000004002e7c02 */ /* 0x000fe40008000f00 */
[----:B------:R-:W-:Y:S02]  /*3ad0*/  ISETP.EQ.OR P6, PT, R47, UR16, P5 ;  /* 0x000000102f007c0c */ /* 0x000fe4000afc2670 */
[----:B------:R-:W-:-:S11]  /*3ae0*/  MOV R100, UR5 ;  /* 0x0000000500647c02 */ /* 0x000fd60008000f00 */
        /* <DEDUP_REMOVED lines=10> */
[----:B------:R-:W-:-:S06]  /*3b90*/  UIADD3 UR6, UR5, 0x1, URZ ;  /* 0x0000000105067890 */ /* 0x000fcc000fffe03f */
[----:B------:R-:W-:Y:S01]  /*3ba0*/  MOV R100, UR6 ;  /* 0x0000000600647c02 */ /* 0x000fe20008000f00 */
[----:B--2---:R-:W-:Y:S01]  /*3bb0*/  @!P6 FADD.FTZ R45, R45, R47 ;  /* 0x0000002f2d2de221 */ /* 0x004fe20000010000 */
[----:B------:R-:W-:Y:S01]  /*3bc0*/  MOV R47, UR6 ;  /* 0x00000006002f7c02 */ /* 0x000fe20008000f00 */
[----:B------:R-:W-:Y:S01]  /*3bd0*/  @!P6 FADD.FTZ R44, R44, R46 ;  /* 0x0000002e2c2ce221 */ /* 0x000fe20000010000 */
[----:B------:R-:W-:Y:S02]  /*3be0*/  MOV R46, UR4 ;  /* 0x00000004002e7c02 */ /* 0x000fe40008000f00 */
[----:B------:R-:W-:-:S13]  /*3bf0*/  ISETP.EQ.OR P6, PT, R47, UR16, P5 ;  /* 0x000000102f007c0c */ /* 0x000fda000afc2670 */
        /* <DEDUP_REMOVED lines=44> */
[----:B------:R-:W-:Y:S01]  /*3ec0*/  IADD3 R98, R98, -0x4, RZ ;  /* 0xfffffffc62627810 */ /* 0x000fe20007ffe0ff */
[----:B------:R-:W-:Y:S01]  /*3ed0*/  UIADD3 UR5, UR5, 0x4, URZ ;  /* 0x0000000405057890 */ /* 0x000fe2000fffe03f */
[----:B--2---:R-:W-:Y:S02]  /*3ee0*/  @!P6 FADD.FTZ R44, R44, R46 ;  /* 0x0000002e2c2ce221 */ /* 0x004fe40000010000 */
[----:B------:R-:W-:Y:S01]  /*3ef0*/  @!P6 FADD.FTZ R45, R45, R47 ;  /* 0x0000002f2d2de221 */ /* 0x000fe20000010000 */
[----:B------:R-:W-:-:S13]  /*3f00*/  ISETP.NE.AND P6, PT, R98, RZ, PT ;  /* 0x000000ff6200720c */ /* 0x000fda0003fc5270 */
[----:B------:R-:W-:Y:S05]  /*3f10*/  @P6 BRA `(.L_x_5017) ;  /* 0xfffffb9000006947 */ /* 0x000fea000383ffff */
.L_x_5016:
[----:B------:R-:W-:-:S04]  /*3f20*/  MOV R98, c[0x0][0xc] ;  /* 0x0000030000627a02 */ /* 0x000fc80000000f00 */
[----:B------:R-:W-:-:S13]  /*3f30*/  LOP3.LUT P6, R98, R98, 0x3, RZ, 0xc0, !PT ;  /* 0x0000000362627812 */ /* 0x000fda00078cc0ff */
[----:B------:R-:W-:Y:S05]  /*3f40*/  @!P6 BRA `(.L_x_5013) ;  /* 0x000003a00000e947 */ /* 0x000fea0003800000 */
[----:B------:R-:W-:Y:S01]  /*3f50*/  MOV R46, UR5 ;  /* 0x00000005002e7c02 */ /* 0x000fe20008000f00 */
[----:B------:R-:W-:Y:S03]  /*3f60*/  BSSY B0, `(.L_x_5018) ;  /* 0x0000014000007945 */ /* 0x000fe60003800000 */
[----:B------:R-:W-:-:S13]  /*3f70*/  ISETP.EQ.OR P6, PT, R46, UR16, P5 ;  /* 0x000000102e007c0c */ /* 0x000fda000afc2670 */
        /* <DEDUP_REMOVED lines=8> */
[----:B------:R-:W-:-:S03]  /*4000*/  USHF.L.U32 UR11, UR6, 0x1, URZ ;  /* 0x00000001060b7899 */ /* 0x000fc6000800063f */
[----:B------:R-:W-:Y:S02]  /*4010*/  ULDC.64 UR6, c[0x0][0x198] ;  /* 0x0000660000067ab9 */ /* 0x000fe40000000a00 */
[----:B------:R-:W-:Y:S02]  /*4020*/  UIMAD.WIDE UR6, UR11, UR15, UR6 ;  /* 0x0000000f0b0672a5 */ /* 0x000fe4000f8e0206 */
[----:B0-----:R-:W-:-:S04]  /*4030*/  UIMAD UR10, UR5, UR18, UR10 ;  /* 0x00000012050a72a4 */ /* 0x001fc8000f8e020a */
[----:B------:R-:W-:-:S06]  /*4040*/  UIMAD.WIDE.U32 UR6, UR10, 0x8, UR6 ;  /* 0x000000080a0678a5 */ /* 0x000fcc000f8e0006 */
[----:B------:R-:W-:Y:S02]  /*4050*/  MOV R46, UR6 ;  /* 0x00000006002e7c02 */ /* 0x000fe40008000f00 */
[----:B------:R-:W-:-:S06]  /*4060*/  MOV R47, UR7 ;  /* 0x00000007002f7c02 */ /* 0x000fcc0008000f00 */
[----:B------:R-:W2:Y:S02]  /*4070*/  LDG.E.64 R46, [R46.64] ;  /* 0x0000000c2e2e7981 */ /* 0x000ea4000c1e1b00 */
[----:B--2---:R-:W-:Y:S02]  /*4080*/  FADD.FTZ R44, R44, R46 ;  /* 0x0000002e2c2c7221 */ /* 0x004fe40000010000 */
[----:B------:R-:W-:Y:S02]  /*4090*/  FADD.FTZ R45, R45, R47 ;  /* 0x0000002f2d2d7221 */ /* 0x000fe40000010000 */
.L_x_5019:
[----:B------:R-:W-:Y:S05]  /*40a0*/  BSYNC B0 ;  /* 0x0000000000007941 */ /* 0x000fea0003800000 */
.L_x_5018:
[----:B------:R-:W-:-:S13]  /*40b0*/  ISETP.NE.AND P6, PT, R98, 0x1, PT ;  /* 0x000000016200780c */ /* 0x000fda0003fc5270 */
[----:B------:R-:W-:Y:S05]  /*40c0*/  @!P6 BRA `(.L_x_5013) ;  /* 0x000002200000e947 */ /* 0x000fea0003800000 */
[----:B------:R-:W-:-:S06]  /*40d0*/  UIADD3 UR6, UR5, 0x1, URZ ;  /* 0x0000000105067890 */ /* 0x000fcc000fffe03f */
[----:B------:R-:W-:-:S04]  /*40e0*/  MOV R46, UR6 ;  /* 0x00000006002e7c02 */ /* 0x000fc80008000f00 */
[----:B------:R-:W-:-:S13]  /*40f0*/  ISETP.EQ.OR P6, PT, R46, UR16, P5 ;  /* 0x000000102e007c0c */ /* 0x000fda000afc2670 */
[----:B------:R-:W0:Y:S01]  /*4100*/  @!P6 S2R R99, SR_CTAID.Y ;  /* 0x000000000063e919 */ /* 0x000e220000002600 */
[----:B------:R-:W-:Y:S01]  /*4110*/  @!P6 MOV R47, 0x4 ;  /* 0x00000004002fe802 */ /* 0x000fe20000000f00 */
[----:B0-----:R-:W-:Y:S01]  /*4120*/  @!P6 IMAD R99, R46, c[0x0][0x10], R99 ;  /* 0x000004002e63ea24 */ /* 0x001fe200078e0263 */
[----:B------:R-:W-:-:S04]  /*4130*/  MOV R46, UR4 ;  /* 0x00000004002e7c02 */ /* 0x000fc80008000f00 */
[----:B------:R-:W-:-:S05]  /*4140*/  @!P6 LOP3.LUT R46, R46, 0x1, RZ, 0xc0, !PT ;  /* 0x000000012e2ee812 */ /* 0x000fca00078ec0ff */
[----:B------:R-:W-:-:S04]  /*4150*/  @!P6 IMAD R46, R46, c[0x0][0x10], RZ ;  /* 0x000004002e2eea24 */ /* 0x000fc800078e02ff */
[----:B------:R-:W-:-:S05]  /*4160*/  @!P6 IMAD R46, R46, c[0x0][0xc], RZ ;  /* 0x000003002e2eea24 */ /* 0x000fca00078e02ff */
[----:B------:R-:W-:-:S05]  /*4170*/  @!P6 SHF.L.U32 R46, R46, 0x1, RZ ;  /* 0x000000012e2ee819 */ /* 0x000fca00000006ff */
[----:B------:R-:W-:-:S06]  /*4180*/  @!P6 IMAD.WIDE R46, R46, R47, c[0x0][0x198] ;  /* 0x000066002e2ee625 */ /* 0x000fcc00078e022f */
[----:B------:R-:W-:-:S06]  /*4190*/  @!P6 IMAD.WIDE.U32 R46, R99, 0x8, R46 ;  /* 0x00000008632ee825 */ /* 0x000fcc00078e002e */
[----:B------:R-:W2:Y:S01]  /*41a0*/  @!P6 LDG.E.64 R46, [R46.64] ;  /* 0x0000000c2e2ee981 */ /* 0x000ea2000c1e1b00 */
[----:B------:R-:W-:Y:S01]  /*41b0*/  UIADD3 UR5, UR5, 0x2, URZ ;  /* 0x0000000205057890 */ /* 0x000fe2000fffe03f */
[----:B--2---:R-:W-:-:S05]  /*41c0*/  @!P6 FADD.FTZ R44, R44, R46 ;  /* 0x0000002e2c2ce221 */ /* 0x004fca0000010000 */
[----:B------:R-:W-:Y:S01]  /*41d0*/  MOV R46, UR5 ;  /* 0x00000005002e7c02 */ /* 0x000fe20008000f00 */
[----:B------:R-:W-:Y:S01]  /*41e0*/  @!P6 FADD.FTZ R45, R45, R47 ;  /* 0x0000002f2d2de221 */ /* 0x000fe20000010000 */
[----:B------:R-:W-:Y:S02]  /*41f0*/  MOV R47, UR5 ;  /* 0x00000005002f7c02 */ /* 0x000fe40008000f00 */
[----:B------:R-:W-:Y:S02]  /*4200*/  ISETP.EQ.OR P6, PT, R46, UR16, P5 ;  /* 0x000000102e007c0c */ /* 0x000fe4000afc2670 */
[----:B------:R-:W-:Y:S02]  /*4210*/  MOV R46, UR4 ;  /* 0x00000004002e7c02 */ /* 0x000fe40008000f00 */
[----:B------:R-:W-:-:S13]  /*4220*/  ISETP.EQ.OR P6, PT, R98, 0x2, P6 ;  /* 0x000000026200780c */ /* 0x000fda00037c2670 */
[----:B------:R-:W0:Y:S01]  /*4230*/  @!P6 S2R R98, SR_CTAID.Y ;  /* 0x000000000062e919 */ /* 0x000e220000002600 */
[----:B------:R-:W-:-:S05]  /*4240*/  @!P6 LOP3.LUT R46, R46, 0x1, RZ, 0xc0, !PT ;  /* 0x000000012e2ee812 */ /* 0x000fca00078ec0ff */
[----:B------:R-:W-:-:S04]  /*4250*/  @!P6 IMAD R46, R46, c[0x0][0x10], RZ ;  /* 0x000004002e2eea24 */ /* 0x000fc800078e02ff */
[----:B------:R-:W-:-:S05]  /*4260*/  @!P6 IMAD R46, R46, c[0x0][0xc], RZ ;  /* 0x000003002e2eea24 */ /* 0x000fca00078e02ff */
[----:B------:R-:W-:Y:S01]  /*4270*/  @!P6 SHF.L.U32 R46, R46, 0x1, RZ ;  /* 0x000000012e2ee819 */ /* 0x000fe200000006ff */
[----:B0-----:R-:W-:Y:S01]  /*4280*/  @!P6 IMAD R98, R47, c[0x0][0x10], R98 ;  /* 0x000004002f62ea24 */ /* 0x001fe200078e0262 */
[----:B------:R-:W-:-:S05]  /*4290*/  @!P6 MOV R47, 0x4 ;  /* 0x00000004002fe802 */ /* 0x000fca0000000f00 */
[----:B------:R-:W-:-:S06]  /*42a0*/  @!P6 IMAD.WIDE R46, R46, R47, c[0x0][0x198] ;  /* 0x000066002e2ee625 */ /* 0x000fcc00078e022f */
[----:B------:R-:W-:-:S06]  /*42b0*/  @!P6 IMAD.WIDE.U32 R46, R98, 0x8, R46 ;  /* 0x00000008622ee825 */ /* 0x000fcc00078e002e */
[----:B------:R-:W2:Y:S02]  /*42c0*/  @!P6 LDG.E.64 R46, [R46.64] ;  /* 0x0000000c2e2ee981 */ /* 0x000ea4000c1e1b00 */
[----:B--2---:R-:W-:Y:S02]  /*42d0*/  @!P6 FADD.FTZ R44, R44, R46 ;  /* 0x0000002e2c2ce221 */ /* 0x004fe40000010000 */
[----:B------:R-:W-:-:S04]  /*42e0*/  @!P6 FADD.FTZ R45, R45, R47 ;  /* 0x0000002f2d2de221 */ /* 0x000fc80000010000 */
.L_x_5013:
[----:B------:R-:W-:Y:S01]  /*42f0*/  LOP3.LUT R9, R9, 0xfbffffff, RZ, 0xc0, !PT ;  /* 0xfbffffff09097812 */ /* 0x000fe200078ec0ff */
[----:B------:R1:W-:Y:S01]  /*4300*/  @!P5 STS.64 [0x80], R44 ;  /* 0x0000802cff00d388 */ /* 0x0003e20000000a00 */
[----:B------:R-:W-:Y:S01]  /*4310*/  LOP3.LUT P6, RZ, R97, UR16, RZ, 0xfc, !PT ;  /* 0x0000001061ff7c12 */ /* 0x000fe2000f8cfcff */
[----:B------:R-:W-:Y:S01]  /*4320*/  UMOV UR6, 0x3f800000 ;  /* 0x3f80000000067882 */ /* 0x000fe20000000000 */
[----:B------:R-:W-:Y:S02]  /*4330*/  @P0 LOP3.LUT R9, R9, 0x4000000, RZ, 0xfc, !PT ;  /* 0x0400000009090812 */ /* 0x000fe400078efcff */
[----:B------:R-:W-:-:S02]  /*4340*/  ISETP.EQ.U32.AND P0, PT, RZ, c[0x0][0x168], PT ;  /* 0x00005a00ff007a0c */ /* 0x000fc40003f02070 */
[----:B0-----:R-:W-:Y:S02]  /*4350*/  MOV R46, UR9 ;  /* 0x00000009002e7c02 */ /* 0x001fe40008000f00 */
[----:B------:R-:W-:Y:S02]  /*4360*/  ISETP.EQ.OR.EX P6, PT, RZ, c[0x0][0x16c], P6, P0 ;  /* 0x00005b00ff007a0c */ /* 0x000fe400037c2700 */
[----:B------:R-:W-:-:S11]  /*4370*/  LOP3.LUT P0, RZ, R9, 0x4000000, RZ, 0xc0, !PT ;  /* 0x0400000009ff7812 */ /* 0x000fd6000780c0ff */
[----:B------:R-:W-:Y:S01]  /*4380*/  @!P6 MOV R47, 0x8 ;  /* 0x00000008002fe802 */ /* 0x000fe20000000f00 */
[----:B-1----:R-:W-:Y:S02]  /*4390*/  @!P6 FMUL.FTZ R45, R45, c[0x0][0x1f4] ;  /* 0x00007d002d2dea20 */ /* 0x002fe40000410000 */
[----:B------:R-:W-:Y:S02]  /*43a0*/  @!P6 FMUL.FTZ R44, R44, c[0x0][0x1f4] ;  /* 0x00007d002c2cea20 */ /* 0x000fe40000410000 */
[----:B------:R-:W-:-:S05]  /*43b0*/  @!P6 IMAD.WIDE R46, R47, R46, c[0x0][0x168] ;  /* 0x00005a002f2ee625 */ /* 0x000fca00078e022e */
[----:B------:R0:W-:Y:S04]  /*43c0*/  @!P6 STG.E.64 [R46.64], R44 ;  /* 0x0000002c2e00e986 */ /* 0x0001e8000c101b0c */
[----:B------:R-:W-:Y:S01]  /*43d0*/  BAR.SYNC.DEFER_BLOCKING 0x0 ;  /* 0x0000000000007b1d */ /* 0x000fe20000010000 */
[----:B0-----:R-:W-:Y:S01]  /*43e0*/  HFMA2.MMA R47, -RZ, RZ, 0, 2.384185791015625e-07 ;  /* 0x00000004ff2f7435 */ /* 0x001fe200000001ff */
[----:B------:R-:W-:-:S04]  /*43f0*/  IADD3 R46, R18, UR14, RZ ;  /* 0x0000000e122e7c10 */ /* 0x000fc8000fffe0ff */
[----:B------:R-:W0:Y:S02]  /*4400*/  LDS.64 R44, [0x80] ;  /* 0x00008000ff2c7984 */ /* 0x000e240000000a00 */
[----:B0-----:R-:W-:-:S04]  /*4410*/  FMUL.FTZ R44, R44, c[0x0][0x1f4] ;  /* 0x00007d002c2c7a20 */ /* 0x001fc80000410000 */
[----:B------:R-:W0:Y:S02]  /*4420*/  R2UR UR5, R44 ;  /* 0x000000002c0573c2 */ /* 0x000e2400000e0000 */
[----:B0-----:R-:W-:-:S05]  /*4430*/  MOV R44, UR5 ;  /* 0x00000005002c7c02 */ /* 0x001fca0008000f00 */
[----:B------:R-:W-:-:S04]  /*4440*/  FMUL.FTZ R44, R44, UR5 ;  /* 0x000000052c2c7c20 */ /* 0x000fc80008410000 */
[----:B------:R-:W-:-:S05]  /*4450*/  FFMA.FTZ R44, R45, c[0x0][0x1f4], -R44 ;  /* 0x00007d002d2c7a23 */ /* 0x000fca000001082c */
[----:B------:R-:W-:-:S13]  /*4460*/  FSETP.GTU.FTZ.AND P5, PT, R44, RZ, PT ;  /* 0x000000ff2c00720b */ /* 0x000fda0003fbc000 */
[----:B------:R-:W-:Y:S01]  /*4470*/  VOTEU.ANY UP0, P5 ;  /* 0x00000000003f7886 */ /* 0x000fe20002800100 */
[----:B------:R-:W-:-:S13]  /*4480*/  PLOP3.LUT P5, PT, PT, PT, UP0, 0x80, 0x0 ;  /* 0x000000000000781c */ /* 0x000fda0003faf008 */
[----:B------:R-:W-:Y:S01]  /*4490*/  @P5 FADD.FTZ R44, R44, c[0x0][0x188] ;  /* 0x000062002c2c5621 */ /* 0x000fe20000010000 */
[----:B------:R-:W-:-:S13]  /*44a0*/  PLOP3.LUT P5, PT, PT, PT, UP0, 0x80, 0x0 ;  /* 0x000000000000781c */ /* 0x000fda0003faf008 */
[----:B------:R-:W0:Y:S01]  /*44b0*/  @P5 MUFU.RSQ R44, R44 ;  /* 0x0000002c002c5308 */ /* 0x000e220000001400 */
[----:B------:R-:W-:-:S13]  /*44c0*/  PLOP3.LUT P5, PT, PT, PT, UP0, 0x80, 0x0 ;  /* 0x000000000000781c */ /* 0x000fda0003faf008 */
[----:B0-----:R0:W1:Y:S02]  /*44d0*/  @P5 R2UR UR6, R44 ;  /* 0x000000002c0653c2 */ /* 0x00106400000e0000 */
[----:B0-----:R-:W-:-:S04]  /*44e0*/  IMAD.WIDE R44, R46, R47, c[0x0][0x178] ;  /* 0x00005e002e2c7625 */ /* 0x001fc800078e022f */
[----:B------:R-:W-:Y:S02]  /*44f0*/  IMAD.WIDE R46, R46, R47, c[0x0][0x180] ;  /* 0x000060002e2e7625 */ /* 0x000fe400078e022f */
[----:B------:R-:W2:Y:S04]  /*4500*/  LDG.E.64 R44, [R44.64] ;  /* 0x0000000c2c2c7981 */ /* 0x000ea8000c1e1b00 */
[----:B------:R-:W2:Y:S01]  /*4510*/  LDG.E.64 R46, [R46.64] ;  /* 0x0000000c2e2e7981 */ /* 0x000ea2000c1e1b00 */
[----:B------:R-:W-:Y:S01]  /*4520*/  ISETP.NE.AND P5, PT, RZ, UR17, PT ;  /* 0x00000011ff007c0c */ /* 0x000fe2000bfa5270 */
[----:B------:R-:W-:Y:S02]  /*4530*/  FADD.FTZ R40, R40, -UR5 ;  /* 0x8000000528287e21 */ /* 0x000fe40008010000 */
[----:B------:R-:W-:-:S02]  /*4540*/  FADD.FTZ R41, R41, -UR5 ;  /* 0x8000000529297e21 */ /* 0x000fc40008010000 */
[----:B-1----:R-:W-:Y:S02]  /*4550*/  FMUL.FTZ R40, R40, UR6 ;  /* 0x0000000628287c20 */ /* 0x002fe40008410000 */
[----:B------:R-:W-:Y:S02]  /*4560*/  FMUL.FTZ R41, R41, UR6 ;  /* 0x0000000629297c20 */ /* 0x000fe40008410000 */
[----:B--2---:R-:W-:Y:S02]  /*4570*/  FFMA.FTZ R40, R44, R40, R46 ;  /* 0x000000282c287223 */ /* 0x004fe4000001002e */
[----:B------:R-:W-:Y:S02]  /*4580*/  FFMA.FTZ R41, R45, R41, R47 ;  /* 0x000000292d297223 */ /* 0x000fe4000001002f */
        /* <DEDUP_REMOVED lines=11> */
.L_x_5020:
[----:B------:R-:W-:Y:S01]  /*4640*/  LOP3.LUT P6, RZ, R9, 0x2000000, RZ, 0xc0, !PT ;  /* 0x0200000009ff7812 */ /* 0x000fe200078cc0ff */
[----:B------:R-:W-:-:S12]  /*4650*/  BSSY B0, `(.L_x_5021) ;  /* 0x000000c000007945 */ /* 0x000fd80003800000 */
        /* <DEDUP_REMOVED lines=11> */
.L_x_5022:
[----:B------:R-:W-:Y:S05]  /*4710*/  BSYNC B0 ;  /* 0x0000000000007941 */ /* 0x000fea0003800000 */
.L_x_5021:
[----:B------:R-:W-:Y:S02]  /*4720*/  FADD.FTZ R42, R42, -UR5 ;  /* 0x800000052a2a7e21 */ /* 0x000fe40008010000 */
[----:B------:R-:W-:Y:S02]  /*4730*/  FADD.FTZ R43, R43, -UR5 ;  /* 0x800000052b2b7e21 */ /* 0x000fe40008010000 */
[----:B------:R-:W-:Y:S02]  /*4740*/  FMUL.FTZ R42, R42, UR6 ;  /* 0x000000062a2a7c20 */ /* 0x000fe40008410000 */
[----:B------:R-:W-:Y:S02]  /*4750*/  FMUL.FTZ R43, R43, UR6 ;  /* 0x000000062b2b7c20 */ /* 0x000fe40008410000 */
[----:B0-----:R-:W-:Y:S02]  /*4760*/  FFMA.FTZ R40, R44, R42, R46 ;  /* 0x0000002a2c287223 */ /* 0x001fe4000001002e */
        /* <DEDUP_REMOVED lines=12> */
.L_x_5023:
        /* <DEDUP_REMOVED lines=13> */
.L_x_5025:
[----:B------:R-:W-:Y:S05]  /*4900*/  BSYNC B0 ;  /* 0x0000000000007941 */ /* 0x000fea0003800000 */
.L_x_5024:
        /* <DEDUP_REMOVED lines=17> */
.L_x_5026:
        /* <DEDUP_REMOVED lines=13> */
.L_x_5028:
[----:B------:R-:W-:Y:S05]  /*4af0*/  BSYNC B0 ;  /* 0x0000000000007941 */ /* 0x000fea0003800000 */
.L_x_5027:
        /* <DEDUP_REMOVED lines=17> */
.L_x_5029:
        /* <DEDUP_REMOVED lines=13> */
.L_x_5031:
[----:B------:R-:W-:Y:S05]  /*4ce0*/  BSYNC B0 ;  /* 0x0000000000007941 */ /* 0x000fea0003800000 */
.L_x_5030:
        /* <DEDUP_REMOVED lines=17> */
.L_x_5032:
        /* <DEDUP_REMOVED lines=13> */
.L_x_5034:
[----:B------:R-:W-:Y:S05]  /*4ed0*/  BSYNC B0 ;  /* 0x0000000000007941 */ /* 0x000fea0003800000 */
.L_x_5033:
[----:B------:R-:W-:Y:S02]  /*4ee0*/  FADD.FTZ R54, R54, -UR5 ;  /* 0x8000000536367e21 */ /* 0x000fe40008010000 */
[----:B------:R-:W-:Y:S02]  /*4ef0*/  FADD.FTZ R55, R55, -UR5 ;  /* 0x8000000537377e21 */ /* 0x000fe40008010000 */
[----:B------:R-:W-:Y:S02]  /*4f00*/  FADD.FTZ R51, R56, -UR5 ;  /* 0x8000000538337e21 */ /* 0x000fe40008010000 */
[----:B------:R-:W-:Y:S02]  /*4f10*/  FADD.FTZ R50, R57, -UR5 ;  /* 0x8000000539327e21 */ /* 0x000fe40008010000 */
[----:B------:R-:W-:Y:S02]  /*4f20*/  FMUL.FTZ R54, R54, UR6 ;  /* 0x0000000636367c20 */ /* 0x000fe40008410000 */
[----:B------:R-:W-:-:S02]  /*4f30*/  FMUL.FTZ R55, R55, UR6 ;  /* 0x0000000637377c20 */ /* 0x000fc40008410000 */
        /* <DEDUP_REMOVED lines=15> */
.L_x_5035:
        /* <DEDUP_REMOVED lines=13> */
.L_x_5037:
[----:B------:R-:W-:Y:S05]  /*5100*/  BSYNC B0 ;  /* 0x0000000000007941 */ /* 0x000fea0003800000 */
.L_x_5036:
[----:B------:R-:W-:Y:S02]  /*5110*/  FADD.FTZ R58, R58, -UR5 ;  /* 0x800000053a3a7e21 */ /* 0x000fe40008010000 */
[----:B------:R-:W-:Y:S02]  /*5120*/  FADD.FTZ R59, R59, -UR5 ;  /* 0x800000053b3b7e21 */ /* 0x000fe40008010000 */
        /* <DEDUP_REMOVED lines=13> */
.L_x_5038:
        /* <DEDUP_REMOVED lines=13> */
.L_x_5040:
[----:B------:R-:W-:Y:S05]  /*52d0*/  BSYNC B0 ;  /* 0x0000000000007941 */ /* 0x000fea0003800000 */
.L_x_5039:
[----:B------:R-:W-:Y:S02]  /*52e0*/  FADD.FTZ R51, R60, -UR5 ;  /* 0x800000053c337e21 */ /* 0x000fe40008010000 */
[----:B------:R-:W-:Y:S02]  /*52f0*/  FADD.FTZ R50, R61, -UR5 ;  /* 0x800000053d327e21 */ /* 0x000fe40008010000 */
[----:B------:R-:W-:Y:S02]  /*5300*/  FMUL.FTZ R58, R58, UR6 ;  /* 0x000000063a3a7c20 */ /* 0x000fe40008410000 */
[----:B------:R-:W-:Y:S02]  /*5310*/  FMUL.FTZ R59, R59, UR6 ;  /* 0x000000063b3b7c20 */ /* 0x000fe40008410000 */
[----:B------:R-:W-:Y:S02]  /*5320*/  FMUL.FTZ R51, R51, UR6 ;  /* 0x0000000633337c20 */ /* 0x000fe40008410000 */
[----:B------:R-:W-:-:S02]  /*5330*/  FMUL.FTZ R50, R50, UR6 ;  /* 0x0000000632327c20 */ /* 0x000fc40008410000 */
        /* <DEDUP_REMOVED lines=13> */
.L_x_5041:
        /* <DEDUP_REMOVED lines=13> */
.L_x_5043:
[----:B------:R-:W-:Y:S05]  /*54e0*/  BSYNC B0 ;  /* 0x0000000000007941 */ /* 0x000fea0003800000 */
.L_x_5042:
        /* <DEDUP_REMOVED lines=15> */
.L_x_5044:
        /* <DEDUP_REMOVED lines=13> */
.L_x_5046:
[----:B------:R-:W-:Y:S05]  /*56b0*/  BSYNC B0 ;  /* 0x0000000000007941 */ /* 0x000fea0003800000 */
.L_x_5045:
        /* <DEDUP_REMOVED lines=19> */
.L_x_5047:
        /* <DEDUP_REMOVED lines=13> */
.L_x_5049:
[----:B------:R-:W-:Y:S05]  /*58c0*/  BSYNC B0 ;  /* 0x0000000000007941 */ /* 0x000fea0003800000 */
.L_x_5048:
[----:B------:R-:W-:Y:S02]  /*58d0*/  FADD.FTZ R66, R66, -UR5 ;  /* 0x8000000542427e21 */ /* 0x000fe40008010000 */
[----:B------:R-:W-:Y:S02]  /*58e0*/  FADD.FTZ R67, R67, -UR5 ;  /* 0x8000000543437e21 */ /* 0x000fe40008010000 */
        /* <DEDUP_REMOVED lines=13> */
.L_x_5050:
        /* <DEDUP_REMOVED lines=13> */
.L_x_5052:
[----:B------:R-:W-:Y:S05]  /*5a90*/  BSYNC B0 ;  /* 0x0000000000007941 */ /* 0x000fea0003800000 */
.L_x_5051:
[----:B0-----:R-:W-:Y:S02]  /*5aa0*/  FMUL.FTZ R41, R66, UR6 ;  /* 0x0000000642297c20 */ /* 0x001fe40008410000 */
[----:B------:R-:W-:Y:S02]  /*5ab0*/  FADD.FTZ R51, R68, -UR5 ;  /* 0x8000000544337e21 */ /* 0x000fe40008010000 */
[----:B------:R-:W-:Y:S02]  /*5ac0*/  FADD.FTZ R50, R69, -UR5 ;  /* 0x8000000545327e21 */ /* 0x000fe40008010000 */
[----:B------:R-:W-:Y:S02]  /*5ad0*/  FMUL.FTZ R42, R67, UR6 ;  /* 0x00000006432a7c20 */ /* 0x000fe40008410000 */
[----:B------:R-:W-:Y:S02]  /*5ae0*/  FFMA.FTZ R40, R44, R41, R46 ;  /* 0x000000292c287223 */ /* 0x000fe4000001002e */
[----:B------:R-:W-:-:S02]  /*5af0*/  FMUL.FTZ R51, R51, UR6 ;  /* 0x0000000633337c20 */ /* 0x000fc40008410000 */
[----:B------:R-:W-:Y:S02]  /*5b00*/  FMUL.FTZ R50, R50, UR6 ;  /* 0x0000000632327c20 */ /* 0x000fe40008410000 */
        /* <DEDUP_REMOVED lines=12> */
.L_x_5053:
        /* <DEDUP_REMOVED lines=13> */
.L_x_5055:
[----:B------:R-:W-:Y:S05]  /*5ca0*/  BSYNC B0 ;  /* 0x0000000000007941 */ /* 0x000fea0003800000 */
.L_x_5054:
        /* <DEDUP_REMOVED lines=15> */
.L_x_5056:
        /* <DEDUP_REMOVED lines=13> */
.L_x_5058:
[----:B------:R-:W-:Y:S05]  /*5e70*/  BSYNC B0 ;  /* 0x0000000000007941 */ /* 0x000fea0003800000 */
.L_x_5057:
        /* <DEDUP_REMOVED lines=19> */
.L_x_5059:
        /* <DEDUP_REMOVED lines=13> */
.L_x_5061:
[----:B------:R-:W-:Y:S05]  /*6080*/  BSYNC B0 ;  /* 0x0000000000007941 */ /* 0x000fea0003800000 */
.L_x_5060:
        /* <DEDUP_REMOVED lines=15> */
.L_x_5062:
        /* <DEDUP_REMOVED lines=13> */
.L_x_5064:
[----:B------:R-:W-:Y:S05]  /*6250*/  BSYNC B0 ;  /* 0x0000000000007941 */ /* 0x000fea0003800000 */
.L_x_5063:
        /* <DEDUP_REMOVED lines=19> */
.L_x_5065:
        /* <DEDUP_REMOVED lines=13> */
.L_x_5067:
[----:B------:R-:W-:Y:S05]  /*6460*/  BSYNC B0 ;  /* 0x0000000000007941 */ /* 0x000fea0003800000 */
.L_x_5066:
        /* <DEDUP_REMOVED lines=15> */
.L_x_5068:
        /* <DEDUP_REMOVED lines=13> */
.L_x_5070:
[----:B------:R-:W-:Y:S05]  /*6630*/  BSYNC B0 ;  /* 0x0000000000007941 */ /* 0x000fea0003800000 */
.L_x_5069:
        /* <DEDUP_REMOVED lines=19> */
.L_x_5071:
        /* <DEDUP_REMOVED lines=13> */
.L_x_5073:
[----:B------:R-:W-:Y:S05]  /*6840*/  BSYNC B0 ;  /* 0x0000000000007941 */ /* 0x000fea0003800000 */
.L_x_5072:
        /* <DEDUP_REMOVED lines=15> */
.L_x_5074:
        /* <DEDUP_REMOVED lines=13> */
.L_x_5076:
[----:B------:R-:W-:Y:S05]  /*6a10*/  BSYNC B0 ;  /* 0x0000000000007941 */ /* 0x000fea0003800000 */
.L_x_5075:
        /* <DEDUP_REMOVED lines=19> */
.L_x_5077:
[----:B------:R-:W-:Y:S01]  /*6b50*/  BSSY B0, `(.L_x_5078) ;  /* 0x000000c000007945 */ /* 0x000fe20003800000 */
        /* <DEDUP_REMOVED lines=11> */
.L_x_5079:
[----:B------:R-:W-:Y:S05]  /*6c10*/  BSYNC B0 ;  /* 0x0000000000007941 */ /* 0x000fea0003800000 */
.L_x_5078:
        /* <DEDUP_REMOVED lines=15> */
.L_x_5080:
        /* <DEDUP_REMOVED lines=11> */
.L_x_5082:
[----:B------:R-:W-:Y:S05]  /*6dc0*/  BSYNC B0 ;  /* 0x0000000000007941 */ /* 0x000fea0003800000 */
.L_x_5081:
        /* <DEDUP_REMOVED lines=19> */
.L_x_5083:
        /* <DEDUP_REMOVED lines=11> */
.L_x_5085:
[----:B------:R-:W-:Y:S05]  /*6fb0*/  BSYNC B0 ;  /* 0x0000000000007941 */ /* 0x000fea0003800000 */
.L_x_5084:
        /* <DEDUP_REMOVED lines=15> */
.L_x_5086:
        /* <DEDUP_REMOVED lines=11> */
.L_x_5088:
[----:B------:R-:W-:Y:S05]  /*7160*/  BSYNC B0 ;  /* 0x0000000000007941 */ /* 0x000fea0003800000 */
.L_x_5087:
[----:B------:R-:W-:Y:S02]  /*7170*/  FADD.FTZ R24, R25, -UR5 ;  /* 0x8000000519187e21 */ /* 0x000fe40008010000 */
[----:B------:R-:W-:Y:S02]  /*7180*/  FADD.FTZ R91, R91, -UR5 ;  /* 0x800000055b5b7e21 */ /* 0x000fe40008010000 */
[----:B------:R-:W-:Y:S02]  /*7190*/  FMUL.FTZ R25, R90, UR6 ;  /* 0x000000065a197c20 */ /* 0x000fe40008410000 */
[----:B------:R-:W-:Y:S02]  /*71a0*/  FMUL.FTZ R53, R53, UR6 ;  /* 0x0000000635357c20 */ /* 0x000fe40008410000 */
[----:B0-----:R-:W-:Y:S02]  /*71b0*/  FMUL.FTZ R48, R24, UR6 ;  /* 0x0000000618307c20 */ /* 0x001fe40008410000 */
[----:B------:R-:W-:-:S02]  /*71c0*/  FMUL.FTZ R42, R91, UR6 ;  /* 0x000000065b2a7c20 */ /* 0x000fc40008410000 */
        /* <DEDUP_REMOVED lines=15> */
.L_x_5089:
        /* <DEDUP_REMOVED lines=11> */
.L_x_5091:
[----:B------:R-:W-:Y:S05]  /*7370*/  BSYNC B0 ;  /* 0x0000000000007941 */ /* 0x000fea0003800000 */
.L_x_5090:
        /* <DEDUP_REMOVED lines=11> */
.L_x_5092:
[----:B------:R-:W-:Y:S01]  /*7430*/  ISETP.GE.U32.AND P6, PT, R17, c[0x0][0x1c8], PT ;  /* 0x0000720011007a0c */ /* 0x000fe20003fc6070 */
[----:B------:R-:W-:Y:S01]  /*7440*/  FADD.FTZ R26, R26, -UR5 ;  /* 0x800000051a1a7e21 */ /* 0x000fe20008010000 */
[----:B------:R-:W-:Y:S01]  /*7450*/  BSSY B0, `(.L_x_5093) ;  /* 0x0000012000007945 */ /* 0x000fe20003800000 */
[----:B0-----:R-:W-:Y:S01]  /*7460*/  FADD.FTZ R40, R27, -UR5 ;  /* 0x800000051b287e21 */ /* 0x001fe20008010000 */
[----:B------:R-:W-:Y:S01]  /*7470*/  ISETP.GE.AND.EX P6, PT, R8, c[0x0][0x1cc], PT, P6 ;  /* 0x0000730008007a0c */ /* 0x000fe20003fc6360 */
[----:B------:R-:W-:Y:S02]  /*7480*/  FMUL.FTZ R27, R26, UR6 ;  /* 0x000000061a1b7c20 */ /* 0x000fe40008410000 */
[----:B------:R-:W-:Y:S01]  /*7490*/  FMUL.FTZ R40, R40, UR6 ;  /* 0x0000000628287c20 */ /* 0x000fe20008410000 */
        /* <DEDUP_REMOVED lines=13> */
.L_x_5094:
[----:B------:R-:W-:Y:S05]  /*7570*/  BSYNC B0 ;  /* 0x0000000000007941 */ /* 0x000fea0003800000 */
.L_x_5093:
        /* <DEDUP_REMOVED lines=11> */
.L_x_5095:
[----:B------:R-:W-:Y:S01]  /*7630*/  ISETP.GE.U32.AND P6, PT, R16, c[0x0][0x1c8], PT ;  /* 0x0000720010007a0c */ /* 0x000fe20003fc6070 */
[----:B------:R-:W-:Y:S01]  /*7640*/  FADD.FTZ R28, R28, -UR5 ;  /* 0x800000051c1c7e21 */ /* 0x000fe20008010000 */
[----:B------:R-:W-:Y:S01]  /*7650*/  BSSY B0, `(.L_x_5096) ;  /* 0x0000012000007945 */ /* 0x000fe20003800000 */
[----:B------:R-:W-:Y:S01]  /*7660*/  FADD.FTZ R29, R29, -UR5 ;  /* 0x800000051d1d7e21 */ /* 0x000fe20008010000 */
[----:B------:R-:W-:Y:S01]  /*7670*/  ISETP.GE.AND.EX P6, PT, R7, c[0x0][0x1cc], PT, P6 ;  /* 0x0000730007007a0c */ /* 0x000fe20003fc6360 */
[----:B0-----:R-:W-:Y:S02]  /*7680*/  FMUL.FTZ R25, R28, UR6 ;  /* 0x000000061c197c20 */ /* 0x001fe40008410000 */
        /* <DEDUP_REMOVED lines=14> */
.L_x_5097:
[----:B------:R-:W-:Y:S05]  /*7770*/  BSYNC B0 ;  /* 0x0000000000007941 */ /* 0x000fea0003800000 */
.L_x_5096:
        /* <DEDUP_REMOVED lines=11> */
.L_x_5098:
[----:B------:R-:W-:Y:S01]  /*7830*/  ISETP.GE.U32.AND P6, PT, R15, c[0x0][0x1c8], PT ;  /* 0x000072000f007a0c */ /* 0x000fe20003fc6070 */
[----:B------:R-:W-:Y:S01]  /*7840*/  FADD.FTZ R30, R30, -UR5 ;  /* 0x800000051e1e7e21 */ /* 0x000fe20008010000 */
[----:B------:R-:W-:Y:S01]  /*7850*/  BSSY B0, `(.L_x_5099) ;  /* 0x0000012000007945 */ /* 0x000fe20003800000 */
[----:B------:R-:W-:Y:S01]  /*7860*/  FADD.FTZ R31, R31, -UR5 ;  /* 0x800000051f1f7e21 */ /* 0x000fe20008010000 */
[----:B------:R-:W-:Y:S01]  /*7870*/  ISETP.GE.AND.EX P6, PT, R6, c[0x0][0x1cc], PT, P6 ;  /* 0x0000730006007a0c */ /* 0x000fe20003fc6360 */
[----:B------:R-:W-:Y:S02]  /*7880*/  FMUL.FTZ R7, R30, UR6 ;  /* 0x000000061e077c20 */ /* 0x000fe40008410000 */
[----:B------:R-:W-:Y:S01]  /*7890*/  FMUL.FTZ R8, R31, UR6 ;  /* 0x000000061f087c20 */ /* 0x000fe20008410000 */
[----:B------:R-:W-:Y:S01]  /*78a0*/  ISETP.GT.U32.OR P6, PT, R97, 0x187, P6 ;  /* 0x000001876100780c */ /* 0x000fe200037c4470 */
[----:B0-----:R-:W-:-:S02]  /*78b0*/  FFMA.FTZ R26, R44, R7, R46 ;  /* 0x000000072c1a7223 */ /* 0x001fc4000001002e */
[----:B------:R-:W-:-:S10]  /*78c0*/  FFMA.FTZ R27, R45, R8, R47 ;  /* 0x000000082d1b7223 */ /* 0x000fd4000001002f */
[----:B------:R-:W-:Y:S05]  /*78d0*/  @P6 BRA `(.L_x_5100) ;  /* 0x0000009000006947 */ /* 0x000fea0003800000 */
[----:B------:R-:W-:Y:S01]  /*78e0*/  IMAD R8, R6, c[0x0][0x1c0], RZ ;  /* 0x0000700006087a24 */ /* 0x000fe200078e02ff */
        /* <DEDUP_REMOVED lines=8> */
.L_x_5100:
[----:B------:R-:W-:Y:S05]  /*7970*/  BSYNC B0 ;  /* 0x0000000000007941 */ /* 0x000fea0003800000 */
.L_x_5099:
        /* <DEDUP_REMOVED lines=11> */
.L_x_5101:
        /* <DEDUP_REMOVED lines=8> */
[----:B------:R-:W-:-:S02]  /*7ab0*/  FFMA.FTZ R6, R44, R7, R46 ;  /* 0x000000072c067223 */ /* 0x000fc4000001002e */
[----:B------:R-:W-:-:S10]  /*7ac0*/  FFMA.FTZ R7, R45, R8, R47 ;  /* 0x000000082d077223 */ /* 0x000fd4000001002f */
[----:B------:R-:W-:Y:S05]  /*7ad0*/  @P6 BRA `(.L_x_5103) ;  /* 0x0000009000006947 */ /* 0x000fea0003800000 */
[----:B0-----:R-:W-:Y:S01]  /*7ae0*/  MOV R24, R20 ;  /* 0x0000001400187202 */ /* 0x001fe20000000f00 */
        /* <DEDUP_REMOVED lines=8> */
.L_x_5103:
[----:B------:R-:W-:Y:S05]  /*7b70*/  BSYNC B0 ;  /* 0x0000000000007941 */ /* 0x000fea0003800000 */
.L_x_5102:
        /* <DEDUP_REMOVED lines=11> */
.L_x_5104:
        /* <DEDUP_REMOVED lines=20> */
.L_x_5106:
[----:B------:R-:W-:Y:S05]  /*7d70*/  BSYNC B0 ;  /* 0x0000000000007941 */ /* 0x000fea0003800000 */
.L_x_5105:
        /* <DEDUP_REMOVED lines=11> */
.L_x_5107:
[----:B------:R-:W-:Y:S01]  /*7e30*/  ISETP.GE.U32.AND P6, PT, R12, c[0x0][0x1c8], PT ;  /* 0x000072000c007a0c */ /* 0x000fe20003fc6070 */
[----:B------:R-:W-:Y:S01]  /*7e40*/  FADD.FTZ R36, R36, -UR5 ;  /* 0x8000000524247e21 */ /* 0x000fe20008010000 */
[----:B------:R-:W-:Y:S01]  /*7e50*/  BSSY B0, `(.L_x_5108) ;  /* 0x0000012000007945 */ /* 0x000fe20003800000 */
[----:B------:R-:W-:Y:S01]  /*7e60*/  FADD.FTZ R37, R37, -UR5 ;  /* 0x8000000525257e21 */ /* 0x000fe20008010000 */
[----:B------:R-:W-:Y:S01]  /*7e70*/  ISETP.GE.AND.EX P6, PT, R3, c[0x0][0x1cc], PT, P6 ;  /* 0x0000730003007a0c */ /* 0x000fe20003fc6360 */
[----:B------:R-:W-:Y:S02]  /*7e80*/  FMUL.FTZ R5, R36, UR6 ;  /* 0x0000000624057c20 */ /* 0x000fe40008410000 */
[----:B0-----:R-:W-:Y:S01]  /*7e90*/  FMUL.FTZ R6, R37, UR6 ;  /* 0x0000000625067c20 */ /* 0x001fe20008410000 */
        /* <DEDUP_REMOVED lines=13> */
.L_x_5109:
[----:B------:R-:W-:Y:S05]  /*7f70*/  BSYNC B0 ;  /* 0x0000000000007941 */ /* 0x000fea0003800000 */
.L_x_5108:
        /* <DEDUP_REMOVED lines=11> */
.L_x_5110:
        /* <DEDUP_REMOVED lines=20> */
.L_x_5112:
[----:B------:R-:W-:Y:S05]  /*8170*/  BSYNC B0 ;  /* 0x0000000000007941 */ /* 0x000fea0003800000 */
.L_x_5111:
[----:B------:R-:W-:Y:S05]  /*8180*/  @!P5 BRA `(.L_x_5113) ;  /* 0x000000a00000d947 */ /* 0x000fea0003800000 */
[----:B------:R-:W-:Y:S02]  /*8190*/  FMUL.FTZ R2, R44, -1.4426950216293334961 ;  /* 0xbfb8aa3b2c027820 */ /* 0x000fe40000410000 */
[----:B-1----:R-:W-:-:S04]  /*81a0*/  FMUL.FTZ R4, R45, -1.4426950216293334961 ;  /* 0xbfb8aa3b2d047820 */ /* 0x002fc80000410000 */
        /* <DEDUP_REMOVED lines=8> */
.L_x_5113:
[----:B------:R-:W-:Y:S01]  /*8230*/  ISETP.GE.U32.AND P5, PT, R10, c[0x0][0x1c8], PT ;  /* 0x000072000a007a0c */ /* 0x000fe20003fa6070 */
[----:B------:R-:W-:Y:S03]  /*8240*/  BSSY B0, `(.L_x_5114) ;  /* 0x000000d000007945 */ /* 0x000fe60003800000 */
[----:B------:R-:W-:-:S04]  /*8250*/  ISETP.GE.AND.EX P5, PT, R0, c[0x0][0x1cc], PT, P5 ;  /* 0x0000730000007a0c */ /* 0x000fc80003fa6350 */
[----:B------:R-:W-:-:S13]  /*8260*/  ISETP.GT.U32.OR P5, PT, R97, 0x187, P5 ;  /* 0x000001876100780c */ /* 0x000fda0002fa4470 */
[----:B------:R-:W-:Y:S05]  /*8270*/  @P5 BRA `(.L_x_5115) ;  /* 0x0000009000005947 */ /* 0x000fea0003800000 */
[----:B------:R-:W-:Y:S01]  /*8280*/  MOV R2, R20 ;  /* 0x0000001400027202 */ /* 0x000fe20000000f00 */
[----:B-1----:R-:W-:Y:S01]  /*8290*/  IMAD R5, R0, c[0x0][0x1c0], RZ ;  /* 0x0000700000057a24 */ /* 0x002fe200078e02ff */
[----:B------:R-:W-:-:S03]  /*82a0*/  MOV R3, R23 ;  /* 0x0000001700037202 */ /* 0x000fc60000000f00 */
[C---:B------:R-:W-:Y:S02]  /*82b0*/  IMAD R5, R10.reuse, c[0x0][0x1c4], R5 ;  /* 0x000071000a057a24 */ /* 0x040fe400078e0205 */
[----:B------:R-:W-:-:S05]  /*82c0*/  IMAD.WIDE.U32 R2, R10, c[0x0][0x1c0], R2 ;  /* 0x000070000a027a25 */ /* 0x000fca00078e0002 */
[----:B------:R-:W-:Y:S02]  /*82d0*/  IADD3 R5, R3, R5, RZ ;  /* 0x0000000503057210 */ /* 0x000fe40007ffe0ff */
[----:B------:R-:W-:-:S04]  /*82e0*/  LEA R4, P5, R2, c[0x0][0x160], 0x2 ;  /* 0x0000580002047a11 */ /* 0x000fc800078a10ff */
[----:B------:R-:W-:-:S05]  /*82f0*/  LEA.HI.X R5, R2, c[0x0][0x164], R5, 0x2, P5 ;  /* 0x0000590002057a11 */ /* 0x000fca00028f1405 */
[----:B------:R1:W-:Y:S04]  /*8300*/  STG.E.64 [R4.64], R44 ;  /* 0x0000002c04007986 */ /* 0x0003e8000c101b0c */
.L_x_5115:
[----:B------:R-:W-:Y:S05]  /*8310*/  BSYNC B0 ;  /* 0x0000000000007941 */ /* 0x000fea0003800000 */
.L_x_5114:
[----:B------:R-:W-:Y:S02]  /*8320*/  ULDC UR5, c[0x0][0x10] ;  /* 0x0000040000057ab9 */ /* 0x000fe40000000800 */
[----:B------:R-:W-:Y:S02]  /*8330*/  UIADD3 UR9, UR9, UR5, URZ ;  /* 0x0000000509097290 */ /* 0x000fe4000fffe03f */
[----:B------:R-:W-:Y:S02]  /*8340*/  UIADD3 UR4, UR4, 0x1, URZ ;  /* 0x0000000104047890 */ /* 0x000fe4000fffe03f */
[----:B------:R-:W-:-:S06]  /*8350*/  UISETP.GE.AND UP0, UPT, UR9, UR8, UPT ;  /* 0x000000080900728c */ /* 0x000fcc000bf06270 */
[----:B------:R-:W-:-:S13]  /*8360*/  PLOP3.LUT P5, PT, PT, PT, UP0, 0x40, 0x0 ;  /* 0x000000000000781c */ /* 0x000fda0003fae808 */
[----:B------:R-:W-:Y:S01]  /*8370*/  @!P5 CALL.REL.NOINC `(.L_x_5116) ;  /* 0x000000100000d944 */ /* 0x000fe20003c00000 */
[----:B------:R-:W-:Y:S05]  /*8380*/  BRA `(.L_x_5117) ;  /* 0xffff86c000007947 */ /* 0x000fea000383ffff */
.L_x_5116:
[----:B------:R-:W-:Y:S05]  /*8390*/  EXIT ;  /* 0x000000000000794d */ /* 0x000fea0003800000 */
.L_x_5118:
        /* <DEDUP_REMOVED lines=14> */
.L_x_5668:


//--------------------- .text._Z35group_norm_nhwc_fwd_one_pass_kernelI11Fp32IOFp32WLi512ELi98ELi392EEv26Group_norm_nhwc_fwd_params --------------------------
	.section	.text._Z35group_norm_nhwc_fwd_one_pass_kernelI11Fp32IOFp32WLi512ELi98ELi392EEv26Group_norm_nhwc_fwd_params,"ax",@progbits
	.sectioninfo	@"SHI_REGISTERS=72"
	.align	128
        .global         _Z35group_norm_nhwc_fwd_one_pass_kernelI11Fp32IOFp32WLi512ELi98ELi392EEv26Group_norm_nhwc_fwd_params
        .type           _Z35group_norm_nhwc_fwd_one_pass_kernelI11Fp32IOFp32WLi512ELi98ELi392EEv26Group_norm_nhwc_fwd_params,@function
        .size           _Z35group_norm_nhwc_fwd_one_pass_kernelI11Fp32IOFp32WLi512ELi98ELi392EEv26Group_norm_nhwc_fwd_params,(.L_x_5669 - _Z35group_norm_nhwc_fwd_one_pass_kernelI11Fp32IOFp32WLi512ELi98ELi392EEv26Group_norm_nhwc_fwd_params)
        .other          _Z35group_norm_nhwc_fwd_one_pass_kernelI11Fp32IOFp32WLi512ELi98ELi392EEv26Group_norm_nhwc_fwd_params,@"STO_CUDA_ENTRY STV_DEFAULT"
_Z35group_norm_nhwc_fwd_one_pass_kernelI11Fp32IOFp32WLi512ELi98ELi392EEv26Group_norm_nhwc_fwd_params:
.text._Z35group_norm_nhwc_fwd_one_pass_kernelI11Fp32IOFp32WLi512ELi98ELi392EEv26Group_norm_nhwc_fwd_params:
[----:B------:R-:W-:-:S03]  /*0000*/  IMAD.MOV.U32 R1, RZ, RZ, c[0x0][0x28] ;  /* 0x00000a00ff017624 */ /* 0x000fc600078e00ff */
[----:B------:R-:W0:Y:S01]  /*0010*/  S2UR UR8, SR_CTAID.Y ;  /* 0x00000000000879c3 */ /* 0x000e220000002600 */
[----:B------:R-:W-:Y:S01]  /*0020*/  ULDC UR9, c[0x0][0x1d8] ;  /* 0x0000760000097ab9 */ /* 0x000fe20000000800 */
[----:B------:R-:W-:Y:S01]  /*0030*/  IADD3 R1, R1, -0x720, RZ ;  /* 0xfffff8e001017810 */ /* 0x000fe20007ffe0ff */
[----:B------:R-:W-:Y:S02]  /*0040*/  ULDC UR4, c[0x0][0x1a8] ;  /* 0x00006a0000047ab9 */ /* 0x000fe40000000800 */
[----:B------:R-:W-:-:S04]  /*0050*/  UIMAD UR9, UR9, UR4, URZ ;  /* 0x00000004090972a4 */ /* 0x000fc8000f8e023f */
[----:B0-----:R-:W-:-:S06]  /*0060*/  UISETP.GE.AND UP0, UPT, UR8, UR9, UPT ;  /* 0x000000090800728c */ /* 0x001fcc000bf06270 */
[----:B------:R-:W-:-:S13]  /*0070*/  PLOP3.LUT P0, PT, PT, PT, UP0, 0x80, 0x0 ;  /* 0x000000000000781c */ /* 0x000fda0003f0f008 */
[----:B------:R-:W-:Y:S05]  /*0080*/  @P0 EXIT ;  /* 0x000000000000094d */ /* 0x000fea0003800000 */
[----:B------:R-:W0:Y:S01]  /*0090*/  S2R R4, SR_TID.X ;  /* 0x0000000000047919 */ /* 0x000e220000002100 */
[----:B------:R-:W1:Y:S01]  /*00a0*/  S2UR UR20, SR_CTAID.X ;  /* 0x00000000001479c3 */ /* 0x000e620000002500 */
[----:B------:R-:W-:Y:S02]  /*00b0*/  ISETP.NE.U32.AND P1, PT, RZ, c[0x0][0x168], PT ;  /* 0x00005a00ff007a0c */ /* 0x000fe40003f25070 */
[----:B------:R-:W-:Y:S01]  /*00c0*/  STL [R1+0x528], R58 ;  /* 0x0005283a01007387 */ /* 0x000fe20000100800 */
[----:B------:R-:W-:Y:S01]  /*00d0*/  LOP3.LUT R59, R59, 0xefffffff, RZ, 0xc0, !PT ;  /* 0xefffffff3b3b7812 */ /* 0x000fe200078ec0ff */
[C---:B0-----:R-:W-:Y:S01]  /*00e0*/  IMAD.WIDE.U32 R2, R4.reuse, 0x5397829d, RZ ;  /* 0x5397829d04027825 */ /* 0x041fe200078e00ff */
[----:B------:R-:W-:Y:S02]  /*00f0*/  SHF.R.S32.HI R2, RZ, 0x1f, R4 ;  /* 0x0000001fff027819 */ /* 0x000fe40000011404 */
[----:B------:R-:W-:Y:S01]  /*0100*/  ISETP.GT.AND P2, PT, R4, 0x17f, PT ;  /* 0x0000017f0400780c */ /* 0x000fe20003f44270 */
[----:B-1----:R-:W-:Y:S01]  /*0110*/  IMAD.U32 R5, RZ, RZ, UR20 ;  /* 0x00000014ff057e24 */ /* 0x002fe2000f8e00ff */
[----:B------:R-:W-:-:S02]  /*0120*/  LEA.HI R2, R2, R4, RZ, 0x5 ;  /* 0x0000000402027211 */ /* 0x000fc400078f28ff */
[----:B------:R-:W-:Y:S02]  /*0130*/  SHF.R.U32.HI R0, RZ, 0x4, R3 ;  /* 0x00000004ff007819 */ /* 0x000fe40000011603 */
[----:B------:R-:W-:Y:S01]  /*0140*/  LOP3.LUT R3, R2, 0xffffffe0, RZ, 0xc0, !PT ;  /* 0xffffffe002037812 */ /* 0x000fe200078ec0ff */
[----:B------:R-:W-:Y:S01]  /*0150*/  STL [R1+0x534], R2 ;  /* 0x0005340201007387 */ /* 0x000fe20000100800 */
[----:B------:R-:W-:Y:S01]  /*0160*/  LOP3.LUT P0, RZ, R4, UR20, RZ, 0xfc, !PT ;  /* 0x0000001404ff7c12 */ /* 0x000fe2000f80fcff */
[----:B------:R-:W-:Y:S01]  /*0170*/  IMAD R56, R5, c[0x0][0x1e4], R0 ;  /* 0x0000790005387a24 */ /* 0x000fe200078e0200 */
[----:B------:R-:W-:Y:S01]  /*0180*/  IADD3 R3, -R3, 0x187, RZ ;  /* 0x0000018703037810 */ /* 0x000fe20007ffe1ff */
[----:B------:R0:W-:Y:S01]  /*0190*/  STL [R1+0x530], R0 ;  /* 0x0005300001007387 */ /* 0x0001e20000100800 */
[----:B------:R-:W-:Y:S02]  /*01a0*/  ISETP.NE.AND.EX P1, PT, RZ, c[0x0][0x16c], !P0, P1 ;  /* 0x00005b00ff007a0c */ /* 0x000fe40004725310 */
[----:B------:R-:W-:Y:S01]  /*01b0*/  SEL R57, R3, 0x1f, P2 ;  /* 0x0000001f03397807 */ /* 0x000fe20001000000 */
[----:B------:R-:W-:Y:S01]  /*01c0*/  STL [R1+0x540], R56 ;  /* 0x0005403801007387 */ /* 0x000fe20000100800 */
[----:B------:R-:W-:-:S02]  /*01d0*/  IADD3 R53, R56, 0x10, RZ ;  /* 0x0000001038357810 */ /* 0x000fc40007ffe0ff */
[C---:B------:R-:W-:Y:S01]  /*01e0*/  IADD3 R47, R56.reuse, 0x28, RZ ;  /* 0x00000028382f7810 */ /* 0x040fe20007ffe0ff */
[----:B------:R1:W-:Y:S01]  /*01f0*/  STL [R1+0x544], R57 ;  /* 0x0005443901007387 */ /* 0x0003e20000100800 */
[C---:B------:R-:W-:Y:S02]  /*0200*/  IADD3 R41, R56.reuse, 0x40, RZ ;  /* 0x0000004038297810 */ /* 0x040fe40007ffe0ff */
[C---:B0-----:R-:W-:Y:S01]  /*0210*/  IADD3 R0, R56.reuse, 0xc8, RZ ;  /* 0x000000c838007810 */ /* 0x041fe20007ffe0ff */
[----:B------:R-:W-:Y:S01]  /*0220*/  STL [R1+0x418], R47 ;  /* 0x0004182f01007387 */ /* 0x000fe20000100800 */
[C---:B------:R-:W-:Y:S02]  /*0230*/  IADD3 R55, R56.reuse, 0x8, RZ ;  /* 0x0000000838377810 */ /* 0x040fe40007ffe0ff */
[C---:B------:R-:W-:Y:S01]  /*0240*/  IADD3 R35, R56.reuse, 0x58, RZ ;  /* 0x0000005838237810 */ /* 0x040fe20007ffe0ff */
[----:B------:R0:W-:Y:S01]  /*0250*/  STL [R1+0x3c8], R0 ;  /* 0x0003c80001007387 */ /* 0x0001e20000100800 */
[----:B------:R-:W-:-:S02]  /*0260*/  ISETP.LT.U32.AND P0, PT, R56, c[0x0][0x1c8], PT ;  /* 0x0000720038007a0c */ /* 0x000fc40003f01070 */
[----:B------:R-:W-:Y:S01]  /*0270*/  SHF.R.S32.HI R61, RZ, 0x1f, R56 ;  /* 0x0000001fff3d7819 */ /* 0x000fe20000011438 */
[----:B-1----:R-:W2:Y:S01]  /*0280*/  LDL R57, [R1+0x3c8] ;  /* 0x0003c80001397983 */ /* 0x002ea20000100800 */
[C---:B------:R-:W-:Y:S02]  /*0290*/  IADD3 R51, R56.reuse, 0x18, RZ ;  /* 0x0000001838337810 */ /* 0x040fe40007ffe0ff */
[C---:B------:R-:W-:Y:S01]  /*02a0*/  IADD3 R49, R56.reuse, 0x20, RZ ;  /* 0x0000002038317810 */ /* 0x040fe20007ffe0ff */
[----:B------:R-:W-:Y:S01]  /*02b0*/  STL [R1+0x40c], R41 ;  /* 0x00040c2901007387 */ /* 0x000fe20000100800 */
[C---:B------:R-:W-:Y:S02]  /*02c0*/  IADD3 R45, R56.reuse, 0x30, RZ ;  /* 0x00000030382d7810 */ /* 0x040fe40007ffe0ff */
[----:B0-----:R-:W-:Y:S01]  /*02d0*/  SHF.R.S32.HI R0, RZ, 0x1f, R53 ;  /* 0x0000001fff007819 */ /* 0x001fe20000011435 */
[----:B------:R-:W-:Y:S01]  /*02e0*/  STL [R1+0x400], R35 ;  /* 0x0004002301007387 */ /* 0x000fe20000100800 */
[----:B------:R-:W-:-:S02]  /*02f0*/  IADD3 R43, R56, 0x38, RZ ;  /* 0x00000038382b7810 */ /* 0x000fc40007ffe0ff */
[C---:B------:R-:W-:Y:S01]  /*0300*/  IADD3 R39, R56.reuse, 0x48, RZ ;  /* 0x0000004838277810 */ /* 0x040fe20007ffe0ff */
[----:B------:R0:W-:Y:S01]  /*0310*/  STL [R1+0x520], R0 ;  /* 0x0005200001007387 */ /* 0x0001e20000100800 */
[C---:B------:R-:W-:Y:S02]  /*0320*/  IADD3 R37, R56.reuse, 0x50, RZ ;  /* 0x0000005038257810 */ /* 0x040fe40007ffe0ff */
[C---:B------:R-:W-:Y:S01]  /*0330*/  IADD3 R33, R56.reuse, 0x60, RZ ;  /* 0x0000006038217810 */ /* 0x040fe20007ffe0ff */
[----:B------:R-:W-:Y:S01]  /*0340*/  STL [R1+0x414], R45 ;  /* 0x0004142d01007387 */ /* 0x000fe20000100800 */
[C---:B------:R-:W-:Y:S02]  /*0350*/  IADD3 R31, R56.reuse, 0x68, RZ ;  /* 0x00000068381f7810 */ /* 0x040fe40007ffe0ff */
[C---:B------:R-:W-:Y:S01]  /*0360*/  IADD3 R29, R56.reuse, 0x70, RZ ;  /* 0x00000070381d7810 */ /* 0x040fe20007ffe0ff */
[----:B------:R-:W-:Y:S01]  /*0370*/  STL [R1+0x410], R43 ;  /* 0x0004102b01007387 */ /* 0x000fe20000100800 */
[----:B------:R-:W-:-:S02]  /*0380*/  IADD3 R27, R56, 0x78, RZ ;  /* 0x00000078381b7810 */ /* 0x000fc40007ffe0ff */
[----:B0-----:R-:W-:Y:S01]  /*0390*/  SHF.R.S32.HI R0, RZ, 0x1f, R47 ;  /* 0x0000001fff007819 */ /* 0x001fe2000001142f */
[----:B------:R-:W-:Y:S01]  /*03a0*/  STL [R1+0x408], R39 ;  /* 0x0004082701007387 */ /* 0x000fe20000100800 */
[C---:B------:R-:W-:Y:S02]  /*03b0*/  IADD3 R25, R56.reuse, 0x80, RZ ;  /* 0x0000008038197810 */ /* 0x040fe40007ffe0ff */
[C---:B------:R-:W-:Y:S01]  /*03c0*/  IADD3 R23, R56.reuse, 0x88, RZ ;  /* 0x0000008838177810 */ /* 0x040fe20007ffe0ff */
[----:B------:R0:W-:Y:S01]  /*03d0*/  STL [R1+0x514], R0 ;  /* 0x0005140001007387 */ /* 0x0001e20000100800 */
[C---:B------:R-:W-:Y:S02]  /*03e0*/  IADD3 R21, R56.reuse, 0x90, RZ ;  /* 0x0000009038157810 */ /* 0x040fe40007ffe0ff */
[C---:B------:R-:W-:Y:S01]  /*03f0*/  IADD3 R19, R56.reuse, 0x98, RZ ;  /* 0x0000009838137810 */ /* 0x040fe20007ffe0ff */
[----:B------:R-:W-:Y:S01]  /*0400*/  STL [R1+0x404], R37 ;  /* 0x0004042501007387 */ /* 0x000fe20000100800 */
[----:B------:R-:W-:-:S02]  /*0410*/  IADD3 R17, R56, 0xa0, RZ ;  /* 0x000000a038117810 */ /* 0x000fc40007ffe0ff */
[C---:B------:R-:W-:Y:S01]  /*0420*/  IADD3 R15, R56.reuse, 0xa8, RZ ;  /* 0x000000a8380f7810 */ /* 0x040fe20007ffe0ff */
[----:B------:R-:W-:Y:S01]  /*0430*/  STL [R1+0x3fc], R33 ;  /* 0x0003fc2101007387 */ /* 0x000fe20000100800 */
[C---:B------:R-:W-:Y:S02]  /*0440*/  IADD3 R13, R56.reuse, 0xb0, RZ ;  /* 0x000000b0380d7810 */ /* 0x040fe40007ffe0ff */
[----:B0-----:R-:W-:Y:S01]  /*0450*/  SHF.R.S32.HI R0, RZ, 0x1f, R41 ;  /* 0x0000001fff007819 */ /* 0x001fe20000011429 */
[----:B------:R-:W-:Y:S01]  /*0460*/  STL [R1+0x3f8], R31 ;  /* 0x0003f81f01007387 */ /* 0x000fe20000100800 */
[C---:B------:R-:W-:Y:S02]  /*0470*/  IADD3 R11, R56.reuse, 0xb8, RZ ;  /* 0x000000b8380b7810 */ /* 0x040fe40007ffe0ff */
[C---:B------:R-:W-:Y:S01]  /*0480*/  IADD3 R9, R56.reuse, 0xc0, RZ ;  /* 0x000000c038097810 */ /* 0x040fe20007ffe0ff */
[----:B------:R0:W-:Y:S01]  /*0490*/  STL [R1+0x508], R0 ;  /* 0x0005080001007387 */ /* 0x0001e20000100800 */
[----:B------:R-:W-:-:S02]  /*04a0*/  IADD3 R2, R56, 0xd0, RZ ;  /* 0x000000d038027810 */ /* 0x000fc40007ffe0ff */
[C---:B------:R-:W-:Y:S01]  /*04b0*/  IADD3 R58, R56.reuse, 0xd8, RZ ;  /* 0x000000d8383a7810 */ /* 0x040fe20007ffe0ff */
[----:B------:R-:W-:Y:S01]  /*04c0*/  STL [R1+0x3f4], R29 ;  /* 0x0003f41d01007387 */ /* 0x000fe20000100800 */
[C---:B------:R-:W-:Y:S02]  /*04d0*/  IADD3 R68, R56.reuse, 0xe0, RZ ;  /* 0x000000e038447810 */ /* 0x040fe40007ffe0ff */
[C---:B------:R-:W-:Y:S01]  /*04e0*/  IADD3 R66, R56.reuse, 0xe8, RZ ;  /* 0x000000e838427810 */ /* 0x040fe20007ffe0ff */
[----:B------:R-:W-:Y:S01]  /*04f0*/  STL [R1+0x3c0], R58 ;  /* 0x0003c03a01007387 */ /* 0x000fe20000100800 */
[C---:B------:R-:W-:Y:S02]  /*0500*/  IADD3 R64, R56.reuse, 0xf0, RZ ;  /* 0x000000f038407810 */ /* 0x040fe40007ffe0ff */
[C---:B------:R-:W-:Y:S01]  /*0510*/  IADD3 R62, R56.reuse, 0xf8, RZ ;  /* 0x000000f8383e7810 */ /* 0x040fe20007ffe0ff */
[----:B------:R-:W-:Y:S01]  /*0520*/  STL [R1+0x3bc], R68 ;  /* 0x0003bc4401007387 */ /* 0x000fe20000100800 */
        /* <DEDUP_REMOVED lines=39> */
[----:B------:R-:W-:Y:S02]  /*07a0*/  IADD3 R6, R56, 0x1d0, RZ ;  /* 0x000001d038067810 */ /* 0x000fe40007ffe0ff */
[----:B------:R-:W-:Y:S01]  /*07b0*/  SHF.R.S32.HI R3, RZ, 0x1f, R55 ;  /* 0x0000001fff037819 */ /* 0x000fe20000011437 */
[----:B------:R-:W-:Y:S01]  /*07c0*/  STL [R1+0x41c], R49 ;  /* 0x00041c3101007387 */ /* 0x000fe20000100800 */
[----:B0-----:R-:W-:Y:S02]  /*07d0*/  SHF.R.S32.HI R0, RZ, 0x1f, R35 ;  /* 0x0000001fff007819 */ /* 0x001fe40000011423 */
[----:B------:R-:W-:Y:S01]  /*07e0*/  ISETP.GE.U32.AND P3, PT, R4, 0x188, PT ;  /* 0x000001880400780c */ /* 0x000fe20003f66070 */
[----:B------:R-:W-:Y:S01]  /*07f0*/  STL [R1+0x524], R3 ;  /* 0x0005240301007387 */ /* 0x000fe20000100800 */
[----:B------:R-:W-:-:S02]  /*0800*/  SHF.R.S32.HI R5, RZ, 0x1f, R51 ;  /* 0x0000001fff057819 */ /* 0x000fc40000011433 */
[----:B------:R-:W-:Y:S01]  /*0810*/  SHF.R.S32.HI R67, RZ, 0x1f, R68 ;  /* 0x0000001fff437819 */ /* 0x000fe20000011444 */
[----:B------:R0:W-:Y:S01]  /*0820*/  STL [R1+0x4fc], R0 ;  /* 0x0004fc0001007387 */ /* 0x0001e20000100800 */
[----:B------:R-:W-:-:S03]  /*0830*/  @P1 LOP3.LUT R59, R59, 0x10000000, RZ, 0xfc, !PT ;  /* 0x100000003b3b1812 */ /* 0x000fc600078efcff */
[----:B------:R1:W-:Y:S01]  /*0840*/  STL [R1+0x55c], R68 ;  /* 0x00055c4401007387 */ /* 0x0003e20000100800 */
[----:B------:R-:W-:-:S03]  /*0850*/  SHF.R.S32.HI R69, RZ, 0x1f, R58 ;  /* 0x0000001fff457819 */ /* 0x000fc6000001143a */
[----:B------:R-:W-:Y:S04]  /*0860*/  STL [R1+0x554], R58 ;  /* 0x0005543a01007387 */ /* 0x000fe80000100800 */
[----:B------:R-:W-:Y:S01]  /*0870*/  STL [R1+0x3c4], R2 ;  /* 0x0003c40201007387 */ /* 0x000fe20000100800 */
[----:B0-----:R-:W-:-:S03]  /*0880*/  SHF.R.S32.HI R0, RZ, 0x1f, R29 ;  /* 0x0000001fff007819 */ /* 0x001fc6000001141d */
[----:B------:R-:W-:Y:S01]  /*0890*/  STL [R1+0x550], R2 ;  /* 0x0005500201007387 */ /* 0x000fe20000100800 */
[----:B------:R-:W-:Y:S02]  /*08a0*/  SHF.R.S32.HI R63, RZ, 0x1f, R64 ;  /* 0x0000001fff3f7819 */ /* 0x000fe40000011440 */
[----:B------:R-:W-:Y:S01]  /*08b0*/  ISETP.LT.AND.EX P0, PT, R61, c[0x0][0x1cc], !P3, P0 ;  /* 0x000073003d007a0c */ /* 0x000fe20005f01300 */
[----:B------:R-:W-:Y:S04]  /*08c0*/  STL [R1+0x344], R6 ;  /* 0x0003440601007387 */ /* 0x000fe80000100800 */
[----:B------:R0:W-:Y:S04]  /*08d0*/  STL [R1+0x548], R6 ;  /* 0x0005480601007387 */ /* 0x0001e80000100800 */
[----:B------:R3:W-:Y:S04]  /*08e0*/  STL [R1+0x4f0], R0 ;  /* 0x0004f00001007387 */ /* 0x0007e80000100800 */
[----:B-1----:R-:W4:Y:S01]  /*08f0*/  LDL R68, [R1+0x520] ;  /* 0x0005200001447983 */ /* 0x002f220000100800 */
[----:B0-----:R-:W-:-:S03]  /*0900*/  SHF.R.S32.HI R6, RZ, 0x1f, R9 ;  /* 0x0000001fff067819 */ /* 0x001fc60000011409 */
[----:B------:R-:W-:Y:S01]  /*0910*/  STL [R1+0x3b4], R64 ;  /* 0x0003b44001007387 */ /* 0x000fe20000100800 */
[----:B---3--:R-:W-:-:S03]  /*0920*/  SHF.R.S32.HI R0, RZ, 0x1f, R23 ;  /* 0x0000001fff007819 */ /* 0x008fc60000011417 */
[----:B------:R-:W-:Y:S04]  /*0930*/  STL [R1+0x51c], R5 ;  /* 0x00051c0501007387 */ /* 0x000fe80000100800 */
[----:B------:R0:W-:Y:S04]  /*0940*/  STL [R1+0x4e4], R0 ;  /* 0x0004e40001007387 */ /* 0x0001e80000100800 */
[----:B------:R-:W-:Y:S04]  /*0950*/  STL [R1+0x4c8], R6 ;  /* 0x0004c80601007387 */ /* 0x000fe80000100800 */
[----:B------:R1:W-:Y:S01]  /*0960*/  STL [R1+0x558], R6 ;  /* 0x0005580601007387 */ /* 0x0003e20000100800 */
[----:B0-----:R-:W-:-:S02]  /*0970*/  SHF.R.S32.HI R0, RZ, 0x1f, R17 ;  /* 0x0000001fff007819 */ /* 0x001fc40000011411 */
[----:B------:R-:W-:Y:S01]  /*0980*/  SHF.R.S32.HI R3, RZ, 0x1f, R49 ;  /* 0x0000001fff037819 */ /* 0x000fe20000011431 */
[----:B------:R-:W-:Y:S04]  /*0990*/  STL [R1+0x56c], R64 ;  /* 0x00056c4001007387 */ /* 0x000fe80000100800 */
[----:B--2---:R-:W-:Y:S01]  /*09a0*/  STL [R1+0x54c], R57 ;  /* 0x00054c3901007387 */ /* 0x004fe20000100800 */
[----:B------:R-:W-:-:S03]  /*09b0*/  SHF.R.S32.HI R56, RZ, 0x1f, R57 ;  /* 0x0000001fff387819 */ /* 0x000fc60000011439 */
[----:B-1----:R-:W2:Y:S04]  /*09c0*/  LDL R6, [R1+0x51c] ;  /* 0x00051c0001067983 */ /* 0x002ea80000100800 */
[----:B------:R-:W-:Y:S04]  /*09d0*/  STL [R1+0x4c4], R56 ;  /* 0x0004c43801007387 */ /* 0x000fe80000100800 */
[----:B------:R0:W-:Y:S04]  /*09e0*/  STL [R1+0x560], R56 ;  /* 0x0005603801007387 */ /* 0x0001e80000100800 */
[----:B------:R1:W-:Y:S04]  /*09f0*/  STL [R1+0x4d8], R0 ;  /* 0x0004d80001007387 */ /* 0x0003e80000100800 */
[----:B------:R-:W-:Y:S04]  /*0a00*/  STL [R1+0x518], R3 ;  /* 0x0005180301007387 */ /* 0x000fe80000100800 */
[----:B0-----:R-:W3:Y:S01]  /*0a10*/  LDL R56, [R1+0x524] ;  /* 0x0005240001387983 */ /* 0x001ee20000100800 */
[----:B-1----:R-:W-:-:S03]  /*0a20*/  SHF.R.S32.HI R0, RZ, 0x1f, R11 ;  /* 0x0000001fff007819 */ /* 0x002fc6000001140b */
[----:B------:R-:W2:Y:S04]  /*0a30*/  LDL R58, [R1+0x518] ;  /* 0x00051800013a7983 */ /* 0x000ea80000100800 */
[----:B------:R0:W-:Y:S04]  /*0a40*/  STL [R1+0x4cc], R0 ;  /* 0x0004cc0001007387 */ /* 0x0001e80000100800 */
[----:B------:R-:W2:Y:S04]  /*0a50*/  LDL R64, [R1+0x514] ;  /* 0x0005140001407983 */ /* 0x000ea80000100800 */
[----:B------:R-:W2:Y:S01]  /*0a60*/  LDL R57, [R1+0x414] ;  /* 0x0004140001397983 */ /* 0x000ea20000100800 */
[----:B0-----:R-:W-:-:S03]  /*0a70*/  SHF.R.S32.HI R0, RZ, 0x1f, R2 ;  /* 0x0000001fff007819 */ /* 0x001fc60000011402 */
[----:B------:R-:W2:Y:S01]  /*0a80*/  LDL R2, [R1+0x418] ;  /* 0x0004180001027983 */ /* 0x000ea20000100800 */
[----:B------:R-:W-:-:S03]  /*0a90*/  SHF.R.S32.HI R5, RZ, 0x1f, R45 ;  /* 0x0000001fff057819 */ /* 0x000fc6000001142d */
[----:B------:R-:W-:Y:S01]  /*0aa0*/  STL [R1+0x4c0], R0 ;  /* 0x0004c00001007387 */ /* 0x000fe20000100800 */
[----:B------:R-:W-:-:S03]  /*0ab0*/  SHF.R.S32.HI R3, RZ, 0x1f, R43 ;  /* 0x0000001fff037819 */ /* 0x000fc6000001142b */
[----:B------:R-:W-:Y:S04]  /*0ac0*/  STL [R1+0x510], R5 ;  /* 0x0005100501007387 */ /* 0x000fe80000100800 */
[----:B------:R0:W-:Y:S01]  /*0ad0*/  STL [R1+0x568], R0 ;  /* 0x0005680001007387 */ /* 0x0001e20000100800 */
[----:B------:R-:W-:Y:S02]  /*0ae0*/  ISETP.LT.U32.AND P4, PT, R55, c[0x0][0x1c8], PT ;  /* 0x0000720037007a0c */ /* 0x000fe40003f81070 */
[----:B------:R-:W-:Y:S01]  /*0af0*/  SHF.R.S32.HI R65, RZ, 0x1f, R66 ;  /* 0x0000001fff417819 */ /* 0x000fe20000011442 */
[----:B------:R-:W-:Y:S04]  /*0b00*/  STL [R1+0x3b8], R66 ;  /* 0x0003b84201007387 */ /* 0x000fe80000100800 */
[----:B------:R1:W-:Y:S04]  /*0b10*/  STL [R1+0x564], R66 ;  /* 0x0005644201007387 */ /* 0x0003e80000100800 */
[----:B0-----:R-:W2:Y:S01]  /*0b20*/  LDL R0, [R1+0x510] ;  /* 0x0005100001007983 */ /* 0x001ea20000100800 */
[----:B------:R-:W-:-:S02]  /*0b30*/  LOP3.LUT R59, R59, 0xf7ffffff, RZ, 0xc0, !PT ;  /* 0xf7ffffff3b3b7812 */ /* 0x000fc400078ec0ff */
[----:B------:R-:W-:Y:S01]  /*0b40*/  ISETP.LT.U32.AND P2, PT, R53, c[0x0][0x1c8], PT ;  /* 0x0000720035007a0c */ /* 0x000fe20003f41070 */
[----:B------:R-:W-:Y:S04]  /*0b50*/  STL [R1+0x3b0], R62 ;  /* 0x0003b03e01007387 */ /* 0x000fe80000100800 */
[----:B-1----:R-:W2:Y:S04]  /*0b60*/  LDL R66, [R1+0x410] ;  /* 0x0004100001427983 */ /* 0x002ea80000100800 */
[----:B------:R-:W-:Y:S01]  /*0b70*/  STL [R1+0x50c], R3 ;  /* 0x00050c0301007387 */ /* 0x000fe20000100800 */
[----:B------:R-:W-:-:S03]  /*0b80*/  @P0 LOP3.LUT R59, R59, 0x8000000, RZ, 0xfc, !PT ;  /* 0x080000003b3b0812 */ /* 0x000fc600078efcff */
[----:B------:R-:W-:Y:S04]  /*0b90*/  STL [R1+0x4b8], R67 ;  /* 0x0004b84301007387 */ /* 0x000fe80000100800 */
[----:B------:R0:W-:Y:S01]  /*0ba0*/  STL [R1+0x578], R67 ;  /* 0x0005784301007387 */ /* 0x0001e20000100800 */
[----:B------:R-:W-:Y:S02]  /*0bb0*/  ISETP.LT.U32.AND P1, PT, R51, c[0x0][0x1c8], PT ;  /* 0x0000720033007a0c */ /* 0x000fe40003f21070 */
[----:B------:R-:W-:Y:S01]  /*0bc0*/  LOP3.LUT R59, R59, 0xfbffffff, RZ, 0xc0, !PT ;  /* 0xfbffffff3b3b7812 */ /* 0x000fe200078ec0ff */
[----:B------:R1:W-:Y:S04]  /*0bd0*/  STL [R1+0x574], R62 ;  /* 0x0005743e01007387 */ /* 0x0003e80000100800 */
[----:B------:R-:W-:Y:S04]  /*0be0*/  STL [R1+0x3a8], R54 ;  /* 0x0003a83601007387 */ /* 0x000fe80000100800 */
[----:B0-----:R-:W2:Y:S01]  /*0bf0*/  LDL R67, [R1+0x40c] ;  /* 0x00040c0001437983 */ /* 0x001ea20000100800 */
[----:B------:R-:W-:-:S02]  /*0c00*/  SHF.R.S32.HI R5, RZ, 0x1f, R39 ;  /* 0x0000001fff057819 */ /* 0x000fc40000011427 */
[----:B------:R-:W-:Y:S01]  /*0c10*/  SHF.R.S32.HI R61, RZ, 0x1f, R62 ;  /* 0x0000001fff3d7819 */ /* 0x000fe2000001143e */
[----:B------:R-:W-:Y:S01]  /*0c20*/  STL [R1+0x584], R54 ;  /* 0x0005843601007387 */ /* 0x000fe20000100800 */
[----:B------:R-:W-:-:S03]  /*0c30*/  ISETP.LT.U32.AND P0, PT, R49, c[0x0][0x1c8], PT ;  /* 0x0000720031007a0c */ /* 0x000fc60003f01070 */
[----:B------:R-:W-:Y:S01]  /*0c40*/  STL [R1+0x504], R5 ;  /* 0x0005040501007387 */ /* 0x000fe20000100800 */
[----:B------:R-:W-:-:S03]  /*0c50*/  SHF.R.S32.HI R3, RZ, 0x1f, R37 ;  /* 0x0000001fff037819 */ /* 0x000fc60000011425 */
[----:B-1----:R-:W2:Y:S04]  /*0c60*/  LDL R62, [R1+0x504] ;  /* 0x00050400013e7983 */ /* 0x002ea80000100800 */
[----:B------:R-:W-:Y:S04]  /*0c70*/  STL [R1+0x500], R3 ;  /* 0x0005000301007387 */ /* 0x000fe80000100800 */
[----:B------:R-:W-:Y:S04]  /*0c80*/  STL [R1+0x4bc], R69 ;  /* 0x0004bc4501007387 */ /* 0x000fe80000100800 */
[----:B------:R0:W-:Y:S04]  /*0c90*/  STL [R1+0x570], R69 ;  /* 0x0005704501007387 */ /* 0x0001e80000100800 */
[----:B------:R-:W-:Y:S04]  /*0ca0*/  STL [R1+0x3ac], R60 ;  /* 0x0003ac3c01007387 */ /* 0x000fe80000100800 */
[----:B------:R-:W-:Y:S04]  /*0cb0*/  STL [R1+0x57c], R60 ;  /* 0x00057c3c01007387 */ /* 0x000fe80000100800 */
[----:B0-----:R-:W2:Y:S01]  /*0cc0*/  LDL R69, [R1+0x400] ;  /* 0x0004000001457983 */ /* 0x001ea20000100800 */
[----:B------:R-:W-:-:S02]  /*0cd0*/  SHF.R.S32.HI R47, RZ, 0x1f, R48 ;  /* 0x0000001fff2f7819 */ /* 0x000fc40000011430 */
[----:B------:R-:W-:Y:S01]  /*0ce0*/  SHF.R.S32.HI R41, RZ, 0x1f, R42 ;  /* 0x0000001fff297819 */ /* 0x000fe2000001142a */
        /* <DEDUP_REMOVED lines=23> */
[----:B---3--:R-:W-:-:S03]  /*0e60*/  ISETP.LT.AND.EX P5, PT, R56, c[0x0][0x1cc], !P3, P4 ;  /* 0x0000730038007a0c */ /* 0x008fc60005fa1340 */
[----:B------:R-:W3:Y:S01]  /*0e70*/  LDL R56, [R1+0x50c] ;  /* 0x00050c0001387983 */ /* 0x000ee20000100800 */
[----:B----4-:R-:W-:-:S03]  /*0e80*/  ISETP.LT.AND.EX P4, PT, R68, c[0x0][0x1cc], !P3, P2 ;  /* 0x0000730044007a0c */ /* 0x010fc60005f81320 */
[----:B------:R-:W4:Y:S01]  /*0e90*/  LDL R68, [R1+0x508] ;  /* 0x0005080001447983 */ /* 0x000f220000100800 */
[----:B--2---:R-:W-:-:S03]  /*0ea0*/  ISETP.LT.AND.EX P2, PT, R6, c[0x0][0x1cc], !P3, P1 ;  /* 0x0000730006007a0c */ /* 0x004fc60005f41310 */
[----:B------:R-:W2:Y:S02]  /*0eb0*/  LDL R6, [R1+0x408] ;  /* 0x0004080001067983 */ /* 0x000ea40000100800 */
[----:B------:R-:W-:-:S04]  /*0ec0*/  @P5 LOP3.LUT R59, R59, 0x4000000, RZ, 0xfc, !PT ;  /* 0x040000003b3b5812 */ /* 0x000fc800078efcff */
[----:B------:R-:W-:Y:S02]  /*0ed0*/  LOP3.LUT R59, R59, 0xfdffffff, RZ, 0xc0, !PT ;  /* 0xfdffffff3b3b7812 */ /* 0x000fe400078ec0ff */
[----:B------:R-:W-:Y:S02]  /*0ee0*/  ISETP.LT.AND.EX P1, PT, R58, c[0x0][0x1cc], !P3, P0 ;  /* 0x000073003a007a0c */ /* 0x000fe40005f21300 */
[----:B------:R-:W-:Y:S01]  /*0ef0*/  @P4 LOP3.LUT R59, R59, 0x2000000, RZ, 0xfc, !PT ;  /* 0x020000003b3b4812 */ /* 0x000fe200078efcff */
[----:B------:R-:W2:Y:S01]  /*0f00*/  LDL R58, [R1+0x404] ;  /* 0x00040400013a7983 */ /* 0x000ea20000100800 */
[----:B------:R-:W-:Y:S02]  /*0f10*/  ISETP.LT.U32.AND P0, PT, R2, c[0x0][0x1c8], PT ;  /* 0x0000720002007a0c */ /* 0x000fe40003f01070 */
[----:B------:R-:W-:Y:S01]  /*0f20*/  LOP3.LUT R59, R59, 0xfeffffff, RZ, 0xc0, !PT ;  /* 0xfeffffff3b3b7812 */ /* 0x000fe200078ec0ff */
[----:B------:R-:W2:Y:S03]  /*0f30*/  LDL R2, [R1+0x500] ;  /* 0x0005000001027983 */ /* 0x000ea60000100800 */
[----:B------:R-:W-:-:S02]  /*0f40*/  @P2 LOP3.LUT R59, R59, 0x1000000, RZ, 0xfc, !PT ;  /* 0x010000003b3b2812 */ /* 0x000fc400078efcff */
[----:B------:R-:W-:Y:S02]  /*0f50*/  ISETP.LT.AND.EX P2, PT, R64, c[0x0][0x1cc], !P3, P0 ;  /* 0x0000730040007a0c */ /* 0x000fe40005f41300 */
[----:B------:R-:W2:Y:S01]  /*0f60*/  LDL R64, [R1+0x4fc] ;  /* 0x0004fc0001407983 */ /* 0x000ea20000100800 */
[----:B------:R-:W-:-:S03]  /*0f70*/  ISETP.LT.U32.AND P0, PT, R57, c[0x0][0x1c8], PT ;  /* 0x0000720039007a0c */ /* 0x000fc60003f01070 */
[----:B------:R-:W2:Y:S01]  /*0f80*/  LDL R57, [R1+0x3fc] ;  /* 0x0003fc0001397983 */ /* 0x000ea20000100800 */
[----:B------:R-:W-:-:S04]  /*0f90*/  LOP3.LUT R59, R59, 0xff7fffff, RZ, 0xc0, !PT ;  /* 0xff7fffff3b3b7812 */ /* 0x000fc800078ec0ff */
[----:B------:R-:W-:Y:S02]  /*0fa0*/  @P1 LOP3.LUT R59, R59, 0x800000, RZ, 0xfc, !PT ;  /* 0x008000003b3b1812 */ /* 0x000fe400078efcff */
[----:B------:R-:W-:Y:S02]  /*0fb0*/  ISETP.LT.AND.EX P1, PT, R0, c[0x0][0x1cc], !P3, P0 ;  /* 0x0000730000007a0c */ /* 0x000fe40005f21300 */
[----:B------:R-:W-:Y:S02]  /*0fc0*/  LOP3.LUT R59, R59, 0xffbfffff, RZ, 0xc0, !PT ;  /* 0xffbfffff3b3b7812 */ /* 0x000fe400078ec0ff */
[----:B------:R-:W-:Y:S02]  /*0fd0*/  SHF.R.S32.HI R5, RZ, 0x1f, R33 ;  /* 0x0000001fff057819 */ /* 0x000fe40000011421 */
[----:B------:R-:W-:Y:S02]  /*0fe0*/  @P2 LOP3.LUT R59, R59, 0x400000, RZ, 0xfc, !PT ;  /* 0x004000003b3b2812 */ /* 0x000fe400078efcff */
[----:B------:R-:W-:Y:S01]  /*0ff0*/  ISETP.LT.U32.AND P0, PT, R66, c[0x0][0x1c8], PT ;  /* 0x0000720042007a0c */ /* 0x000fe20003f01070 */
[----:B------:R0:W-:Y:S01]  /*1000*/  STL [R1+0x4f8], R5 ;  /* 0x0004f80501007387 */ /* 0x0001e20000100800 */
[----:B------:R-:W-:-:S03]  /*1010*/  LOP3.LUT R59, R59, 0xffdfffff, RZ, 0xc0, !PT ;  /* 0xffdfffff3b3b7812 */ /* 0x000fc600078ec0ff */
[----:B------:R-:W2:Y:S01]  /*1020*/  LDL R0, [R1+0x4f8] ;  /* 0x0004f80001007983 */ /* 0x000ea20000100800 */
[----:B------:R-:W-:Y:S02]  /*1030*/  SHF.R.S32.HI R3, RZ, 0x1f, R31 ;  /* 0x0000001fff037819 */ /* 0x000fe4000001141f */
[----:B------:R-:W-:Y:S01]  /*1040*/  @P1 LOP3.LUT R59, R59, 0x200000, RZ, 0xfc, !PT ;  /* 0x002000003b3b1812 */ /* 0x000fe200078efcff */
[----:B------:R-:W2:Y:S03]  /*1050*/  LDL R66, [R1+0x3f8] ;  /* 0x0003f80001427983 */ /* 0x000ea60000100800 */
[----:B------:R-:W-:Y:S01]  /*1060*/  LOP3.LUT R59, R59, 0xffefffff, RZ, 0xc0, !PT ;  /* 0xffefffff3b3b7812 */ /* 0x000fe200078ec0ff */
[----:B------:R1:W-:Y:S01]  /*1070*/  STL [R1+0x4f4], R3 ;  /* 0x0004f40301007387 */ /* 0x0003e20000100800 */
[----:B0-----:R-:W-:-:S03]  /*1080*/  SHF.R.S32.HI R5, RZ, 0x1f, R27 ;  /* 0x0000001fff057819 */ /* 0x001fc6000001141b */
[----:B------:R-:W-:Y:S04]  /*1090*/  STL [R1+0x4b0], R63 ;  /* 0x0004b03f01007387 */ /* 0x000fe80000100800 */
[----:B------:R-:W-:Y:S01]  /*10a0*/  STL [R1+0x4ec], R5 ;  /* 0x0004ec0501007387 */ /* 0x000fe20000100800 */
[----:B-1----:R-:W-:-:S03]  /*10b0*/  SHF.R.S32.HI R3, RZ, 0x1f, R25 ;  /* 0x0000001fff037819 */ /* 0x002fc60000011419 */
[----:B------:R0:W-:Y:S04]  /*10c0*/  STL [R1+0x588], R63 ;  /* 0x0005883f01007387 */ /* 0x0001e80000100800 */
[----:B------:R-:W-:Y:S04]  /*10d0*/  STL [R1+0x4e8], R3 ;  /* 0x0004e80301007387 */ /* 0x000fe80000100800 */
[----:B0-----:R-:W2:Y:S01]  /*10e0*/  LDL R63, [R1+0x3ec] ;  /* 0x0003ec00013f7983 */ /* 0x001ea20000100800 */
[----:B---3--:R-:W-:Y:S02]  /*10f0*/  ISETP.LT.AND.EX P2, PT, R56, c[0x0][0x1cc], !P3, P0 ;  /* 0x0000730038007a0c */ /* 0x008fe40005f41300 */
[----:B------:R-:W-:Y:S01]  /*1100*/  ISETP.LT.U32.AND P0, PT, R67, c[0x0][0x1c8], PT ;  /* 0x0000720043007a0c */ /* 0x000fe20003f01070 */
[----:B------:R-:W3:Y:S03]  /*1110*/  LDL R56, [R1+0x4f4] ;  /* 0x0004f40001387983 */ /* 0x000ee60000100800 */
[----:B----4-:R-:W-:-:S02]  /*1120*/  ISETP.LT.AND.EX P1, PT, R68, c[0x0][0x1cc], !P3, P0 ;  /* 0x0000730044007a0c */ /* 0x010fc40005f21300 */
[----:B--2---:R-:W-:Y:S01]  /*1130*/  ISETP.LT.U32.AND P0, PT, R6, c[0x0][0x1c8], PT ;  /* 0x0000720006007a0c */ /* 0x004fe20003f01070 */
[----:B------:R-:W2:Y:S04]  /*1140*/  LDL R68, [R1+0x3f4] ;  /* 0x0003f40001447983 */ /* 0x000ea80000100800 */
[----:B------:R-:W-:Y:S01]  /*1150*/  @P2 LOP3.LUT R59, R59, 0x100000, RZ, 0xfc, !PT ;  /* 0x001000003b3b2812 */ /* 0x000fe200078efcff */
[----:B------:R-:W4:Y:S01]  /*1160*/  LDL R6, [R1+0x4f0] ;  /* 0x0004f00001067983 */ /* 0x000f220000100800 */
[----:B------:R-:W-:Y:S02]  /*1170*/  ISETP.LT.AND.EX P2, PT, R62, c[0x0][0x1cc], !P3, P0 ;  /* 0x000073003e007a0c */ /* 0x000fe40005f41300 */
[----:B------:R-:W-:Y:S01]  /*1180*/  LOP3.LUT R59, R59, 0xfff7ffff, RZ, 0xc0, !PT ;  /* 0xfff7ffff3b3b7812 */ /* 0x000fe200078ec0ff */
[----:B------:R-:W-:Y:S01]  /*1190*/  STL [R1+0x4b4], R65 ;  /* 0x0004b44101007387 */ /* 0x000fe20000100800 */
[----:B------:R-:W-:-:S02]  /*11a0*/  ISETP.LT.U32.AND P0, PT, R58, c[0x0][0x1c8], PT ;  /* 0x000072003a007a0c */ /* 0x000fc40003f01070 */
[----:B------:R-:W-:Y:S01]  /*11b0*/  @P1 LOP3.LUT R59, R59, 0x80000, RZ, 0xfc, !PT ;  /* 0x000800003b3b1812 */ /* 0x000fe200078efcff */
[----:B------:R-:W4:Y:S01]  /*11c0*/  LDL R58, [R1+0x3f0] ;  /* 0x0003f000013a7983 */ /* 0x000f220000100800 */
[----:B------:R-:W-:Y:S02]  /*11d0*/  ISETP.LT.AND.EX P1, PT, R2, c[0x0][0x1cc], !P3, P0 ;  /* 0x0000730002007a0c */ /* 0x000fe40005f21300 */
[----:B------:R-:W-:Y:S01]  /*11e0*/  LOP3.LUT R59, R59, 0xfffbffff, RZ, 0xc0, !PT ;  /* 0xfffbffff3b3b7812 */ /* 0x000fe200078ec0ff */
[----:B------:R-:W4:Y:S01]  /*11f0*/  LDL R2, [R1+0x4ec] ;  /* 0x0004ec0001027983 */ /* 0x000f220000100800 */
[----:B------:R-:W-:Y:S02]  /*1200*/  ISETP.LT.U32.AND P0, PT, R69, c[0x0][0x1c8], PT ;  /* 0x0000720045007a0c */ /* 0x000fe40003f01070 */
[----:B------:R-:W-:Y:S01]  /*1210*/  @P2 LOP3.LUT R59, R59, 0x40000, RZ, 0xfc, !PT ;  /* 0x000400003b3b2812 */ /* 0x000fe200078efcff */
[----:B------:R0:W-:Y:S01]  /*1220*/  STL [R1+0x580], R65 ;  /* 0x0005804101007387 */ /* 0x0001e20000100800 */
[----:B------:R-:W-:-:S02]  /*1230*/  ISETP.LT.AND.EX P2, PT, R64, c[0x0][0x1cc], !P3, P0 ;  /* 0x0000730040007a0c */ /* 0x000fc40005f41300 */
[----:B------:R-:W-:Y:S01]  /*1240*/  ISETP.LT.U32.AND P0, PT, R57, c[0x0][0x1c8], PT ;  /* 0x0000720039007a0c */ /* 0x000fe20003f01070 */
[----:B------:R-:W4:Y:S04]  /*1250*/  LDL R62, [R1+0x3e0] ;  /* 0x0003e000013e7983 */ /* 0x000f280000100800 */
[----:B------:R-:W4:Y:S01]  /*1260*/  LDL R57, [R1+0x4e8] ;  /* 0x0004e80001397983 */ /* 0x000f220000100800 */
[----:B------:R-:W-:-:S03]  /*1270*/  SHF.R.S32.HI R53, RZ, 0x1f, R54 ;  /* 0x0000001fff357819 */ /* 0x000fc60000011436 */
[----:B------:R-:W4:Y:S01]  /*1280*/  LDL R54, [R1+0x3e8] ;  /* 0x0003e80001367983 */ /* 0x000f220000100800 */
[----:B------:R-:W-:-:S03]  /*1290*/  SHF.R.S32.HI R5, RZ, 0x1f, R21 ;  /* 0x0000001fff057819 */ /* 0x000fc60000011415 */
[----:B0-----:R-:W4:Y:S01]  /*12a0*/  LDL R65, [R1+0x4e4] ;  /* 0x0004e40001417983 */ /* 0x001f220000100800 */
[----:B------:R-:W-:-:S03]  /*12b0*/  SHF.R.S32.HI R55, RZ, 0x1f, R60 ;  /* 0x0000001fff377819 */ /* 0x000fc6000001143c */
[----:B------:R-:W4:Y:S01]  /*12c0*/  LDL R60, [R1+0x3e4] ;  /* 0x0003e400013c7983 */ /* 0x000f220000100800 */
[----:B------:R-:W-:-:S03]  /*12d0*/  LOP3.LUT R59, R59, 0xfffdffff, RZ, 0xc0, !PT ;  /* 0xfffdffff3b3b7812 */ /* 0x000fc600078ec0ff */
[----:B------:R0:W-:Y:S01]  /*12e0*/  STL [R1+0x4e0], R5 ;  /* 0x0004e00501007387 */ /* 0x0001e20000100800 */
[----:B------:R-:W-:-:S03]  /*12f0*/  SHF.R.S32.HI R3, RZ, 0x1f, R19 ;  /* 0x0000001fff037819 */ /* 0x000fc60000011413 */
[----:B------:R-:W4:Y:S01]  /*1300*/  LDL R67, [R1+0x4e0] ;  /* 0x0004e00001437983 */ /* 0x000f220000100800 */
[----:B------:R-:W-:Y:S02]  /*1310*/  @P1 LOP3.LUT R59, R59, 0x20000, RZ, 0xfc, !PT ;  /* 0x000200003b3b1812 */ /* 0x000fe400078efcff */
[----:B------:R-:W-:Y:S01]  /*1320*/  ISETP.LT.AND.EX P1, PT, R0, c[0x0][0x1cc], !P3, P0 ;  /* 0x0000730000007a0c */ /* 0x000fe20005f21300 */
[----:B------:R1:W-:Y:S01]  /*1330*/  STL [R1+0x4dc], R3 ;  /* 0x0004dc0301007387 */ /* 0x0003e20000100800 */
[----:B------:R-:W-:-:S03]  /*1340*/  LOP3.LUT R59, R59, 0xfffeffff, RZ, 0xc0, !PT ;  /* 0xfffeffff3b3b7812 */ /* 0x000fc600078ec0ff */
[----:B------:R-:W4:Y:S01]  /*1350*/  LDL R69, [R1+0x4dc] ;  /* 0x0004dc0001457983 */ /* 0x000f220000100800 */
[----:B------:R-:W-:Y:S02]  /*1360*/  ISETP.LT.U32.AND P0, PT, R66, c[0x0][0x1c8], PT ;  /* 0x0000720042007a0c */ /* 0x000fe40003f01070 */
[----:B------:R-:W-:Y:S01]  /*1370*/  @P2 LOP3.LUT R59, R59, 0x10000, RZ, 0xfc, !PT ;  /* 0x000100003b3b2812 */ /* 0x000fe200078efcff */
[----:B------:R-:W4:Y:S01]  /*1380*/  LDL R64, [R1+0x3dc] ;  /* 0x0003dc0001407983 */ /* 0x000f220000100800 */
[----:B0-----:R-:W-:Y:S02]  /*1390*/  SHF.R.S32.HI R5, RZ, 0x1f, R15 ;  /* 0x0000001fff057819 */ /* 0x001fe4000001140f */
[----:B------:R-:W-:Y:S01]  /*13a0*/  LOP3.LUT R59, R59, 0xffff7fff, RZ, 0xc0, !PT ;  /* 0xffff7fff3b3b7812 */ /* 0x000fe200078ec0ff */
[----:B------:R-:W4:Y:S03]  /*13b0*/  LDL R0, [R1+0x4d8] ;  /* 0x0004d80001007983 */ /* 0x000f260000100800 */
[----:B------:R-:W-:Y:S01]  /*13c0*/  @P1 LOP3.LUT R59, R59, 0x8000, RZ, 0xfc, !PT ;  /* 0x000080003b3b1812 */ /* 0x000fe200078efcff */
[----:B------:R-:W4:Y:S04]  /*13d0*/  LDL R66, [R1+0x3d8] ;  /* 0x0003d80001427983 */ /* 0x000f280000100800 */
[----:B------:R0:W-:Y:S01]  /*13e0*/  STL [R1+0x4d4], R5 ;  /* 0x0004d40501007387 */ /* 0x0001e20000100800 */
[----:B------:R-:W-:-:S02]  /*13f0*/  LOP3.LUT R59, R59, 0xffffbfff, RZ, 0xc0, !PT ;  /* 0xffffbfff3b3b7812 */ /* 0x000fc400078ec0ff */
[----:B-1----:R-:W-:-:S05]  /*1400*/  SHF.R.S32.HI R3, RZ, 0x1f, R13 ;  /* 0x0000001fff037819 */ /* 0x002fca000001140d */
[----:B------:R1:W-:Y:S01]  /*1410*/  STL [R1+0x4d0], R3 ;  /* 0x0004d00301007387 */ /* 0x0003e20000100800 */
[----:B---3--:R-:W-:-:S03]  /*1420*/  ISETP.LT.AND.EX P2, PT, R56, c[0x0][0x1cc], !P3, P0 ;  /* 0x0000730038007a0c */ /* 0x008fc60005f41300 */
[----:B------:R-:W3:Y:S01]  /*1430*/  LDL R56, [R1+0x4d4] ;  /* 0x0004d40001387983 */ /* 0x000ee20000100800 */
[----:B--2---:R-:W-:-:S03]  /*1440*/  ISETP.LT.U32.AND P0, PT, R68, c[0x0][0x1c8], PT ;  /* 0x0000720044007a0c */ /* 0x004fc60003f01070 */
[----:B------:R-:W2:Y:S01]  /*1450*/  LDL R68, [R1+0x3d4] ;  /* 0x0003d40001447983 */ /* 0x000ea20000100800 */
[----:B----4-:R-:W-:-:S05]  /*1460*/  ISETP.LT.AND.EX P1, PT, R6, c[0x0][0x1cc], !P3, P0 ;  /* 0x0000730006007a0c */ /* 0x010fca0005f21300 */
[----:B------:R-:W-:Y:S01]  /*1470*/  @P2 LOP3.LUT R59, R59, 0x4000, RZ, 0xfc, !PT ;  /* 0x000040003b3b2812 */ /* 0x000fe200078efcff */
[----:B------:R-:W4:Y:S01]  /*1480*/  LDL R6, [R1+0x4d0] ;  /* 0x0004d00001067983 */ /* 0x000f220000100800 */
[----:B------:R-:W-:Y:S02]  /*1490*/  ISETP.LT.U32.AND P0, PT, R58, c[0x0][0x1c8], PT ;  /* 0x000072003a007a0c */ /* 0x000fe40003f01070 */
[----:B------:R-:W-:Y:S01]  /*14a0*/  LOP3.LUT R59, R59, 0xffffdfff, RZ, 0xc0, !PT ;  /* 0xffffdfff3b3b7812 */ /* 0x000fe200078ec0ff */
[----:B------:R-:W4:Y:S01]  /*14b0*/  LDL R58, [R1+0x3d0] ;  /* 0x0003d000013a7983 */ /* 0x000f220000100800 */
[----:B------:R-:W-:Y:S02]  /*14c0*/  ISETP.LT.AND.EX P2, PT, R2, c[0x0][0x1cc], !P3, P0 ;  /* 0x0000730002007a0c */ /* 0x000fe40005f41300 */
[----:B------:R-:W-:Y:S01]  /*14d0*/  ISETP.LT.U32.AND P0, PT, R63, c[0x0][0x1c8], PT ;  /* 0x000072003f007a0c */ /* 0x000fe20003f01070 */
[----:B------:R-:W4:Y:S01]  /*14e0*/  LDL R2, [R1+0x4cc] ;  /* 0x0004cc0001027983 */ /* 0x000f220000100800 */
[----:B------:R-:W-:-:S03]  /*14f0*/  @P1 LOP3.LUT R59, R59, 0x2000, RZ, 0xfc, !PT ;  /* 0x000020003b3b1812 */ /* 0x000fc600078efcff */
[----:B------:R-:W4:Y:S01]  /*1500*/  LDL.LU R63, [R1+0x588] ;  /* 0x00058800013f7983 */ /* 0x000f220000300800 */
[----:B------:R-:W-:-:S03]  /*1510*/  ISETP.LT.AND.EX P1, PT, R57, c[0x0][0x1cc], !P3, P0 ;  /* 0x0000730039007a0c */ /* 0x000fc60005f21300 */
[----:B------:R-:W4:Y:S01]  /*1520*/  LDL R57, [R1+0x3cc] ;  /* 0x0003cc0001397983 */ /* 0x000f220000100800 */
[----:B------:R-:W-:Y:S02]  /*1530*/  LOP3.LUT R59, R59, 0xffffefff, RZ, 0xc0, !PT ;  /* 0xffffefff3b3b7812 */ /* 0x000fe400078ec0ff */
[----:B------:R-:W-:Y:S02]  /*1540*/  ISETP.LT.U32.AND P0, PT, R54, c[0x0][0x1c8], PT ;  /* 0x0000720036007a0c */ /* 0x000fe40003f01070 */
[----:B------:R-:W-:Y:S01]  /*1550*/  @P2 LOP3.LUT R59, R59, 0x1000, RZ, 0xfc, !PT ;  /* 0x000010003b3b2812 */ /* 0x000fe200078efcff */
[----:B------:R-:W4:Y:S01]  /*1560*/  LDL.LU R54, [R1+0x584] ;  /* 0x0005840001367983 */ /* 0x000f220000300800 */
[----:B------:R-:W-:Y:S02]  /*1570*/  ISETP.LT.AND.EX P2, PT, R65, c[0x0][0x1cc], !P3, P0 ;  /* 0x0000730041007a0c */ /* 0x000fe40005f41300 */
[----:B------:R-:W-:Y:S01]  /*1580*/  LOP3.LUT R59, R59, 0xfffff7ff, RZ, 0xc0, !PT ;  /* 0xfffff7ff3b3b7812 */ /* 0x000fe200078ec0ff */
[----:B------:R-:W4:Y:S01]  /*1590*/  LDL.LU R65, [R1+0x580] ;  /* 0x0005800001417983 */ /* 0x000f220000300800 */
[----:B------:R-:W-:-:S02]  /*15a0*/  ISETP.LT.U32.AND P0, PT, R60, c[0x0][0x1c8], PT ;  /* 0x000072003c007a0c */ /* 0x000fc40003f01070 */
[----:B------:R-:W-:Y:S01]  /*15b0*/  @P1 LOP3.LUT R59, R59, 0x800, RZ, 0xfc, !PT ;  /* 0x000008003b3b1812 */ /* 0x000fe200078efcff */
[----:B------:R-:W4:Y:S03]  /*15c0*/  LDL.LU R60, [R1+0x57c] ;  /* 0x00057c00013c7983 */ /* 0x000f260000300800 */
[----:B------:R-:W-:Y:S02]  /*15d0*/  LOP3.LUT R59, R59, 0xfffffbff, RZ, 0xc0, !PT ;  /* 0xfffffbff3b3b7812 */ /* 0x000fe400078ec0ff */
[----:B------:R-:W-:Y:S02]  /*15e0*/  ISETP.LT.AND.EX P1, PT, R67, c[0x0][0x1cc], !P3, P0 ;  /* 0x0000730043007a0c */ /* 0x000fe40005f21300 */
[----:B------:R-:W-:Y:S01]  /*15f0*/  ISETP.LT.U32.AND P0, PT, R62, c[0x0][0x1c8], PT ;  /* 0x000072003e007a0c */ /* 0x000fe20003f01070 */
[----:B------:R-:W4:Y:S01]  /*1600*/  LDL.LU R67, [R1+0x578] ;  /* 0x0005780001437983 */ /* 0x000f220000300800 */
[----:B------:R-:W-:-:S02]  /*1610*/  @P2 LOP3.LUT R59, R59, 0x400, RZ, 0xfc, !PT ;  /* 0x000004003b3b2812 */ /* 0x000fc400078efcff */
[----:B------:R-:W-:Y:S01]  /*1620*/  ISETP.LT.AND.EX P2, PT, R69, c[0x0][0x1cc], !P3, P0 ;  /* 0x0000730045007a0c */ /* 0x000fe20005f41300 */
[----:B------:R-:W4:Y:S01]  /*1630*/  LDL.LU R62, [R1+0x574] ;  /* 0x00057400013e7983 */ /* 0x000f220000300800 */
[----:B------:R-:W-:Y:S02]  /*1640*/  LOP3.LUT R59, R59, 0xfffffdff, RZ, 0xc0, !PT ;  /* 0xfffffdff3b3b7812 */ /* 0x000fe400078ec0ff */
[----:B------:R-:W-:Y:S01]  /*1650*/  ISETP.LT.U32.AND P0, PT, R64, c[0x0][0x1c8], PT ;  /* 0x0000720040007a0c */ /* 0x000fe20003f01070 */
[----:B------:R-:W4:Y:S02]  /*1660*/  LDL.LU R69, [R1+0x570] ;  /* 0x0005700001457983 */ /* 0x000f240000300800 */
[----:B------:R-:W-:Y:S02]  /*1670*/  @P1 LOP3.LUT R59, R59, 0x200, RZ, 0xfc, !PT ;  /* 0x000002003b3b1812 */ /* 0x000fe400078efcff */
[----:B------:R-:W-:Y:S01]  /*1680*/  ISETP.LT.AND.EX P1, PT, R0, c[0x0][0x1cc], !P3, P0 ;  /* 0x0000730000007a0c */ /* 0x000fe20005f21300 */
[----:B------:R-:W4:Y:S01]  /*1690*/  LDL.LU R64, [R1+0x56c] ;  /* 0x00056c0001407983 */ /* 0x000f220000300800 */
[----:B------:R-:W-:-:S02]  /*16a0*/  LOP3.LUT R59, R59, 0xfffffeff, RZ, 0xc0, !PT ;  /* 0xfffffeff3b3b7812 */ /* 0x000fc400078ec0ff */
[----:B------:R-:W-:Y:S01]  /*16b0*/  ISETP.LT.U32.AND P0, PT, R66, c[0x0][0x1c8], PT ;  /* 0x0000720042007a0c */ /* 0x000fe20003f01070 */
[----:B------:R-:W4:Y:S01]  /*16c0*/  LDL.LU R0, [R1+0x568] ;  /* 0x0005680001007983 */ /* 0x000f220000300800 */
[----:B------:R-:W-:-:S03]  /*16d0*/  @P2 LOP3.LUT R59, R59, 0x100, RZ, 0xfc, !PT ;  /* 0x000001003b3b2812 */ /* 0x000fc600078efcff */
[----:B------:R-:W4:Y:S01]  /*16e0*/  LDL.LU R66, [R1+0x564] ;  /* 0x0005640001427983 */ /* 0x000f220000300800 */
[----:B------:R-:W-:-:S04]  /*16f0*/  LOP3.LUT R59, R59, 0xffffff7f, RZ, 0xc0, !PT ;  /* 0xffffff7f3b3b7812 */ /* 0x000fc800078ec0ff */
[----:B------:R-:W-:-:S04]  /*1700*/  @P1 LOP3.LUT R59, R59, 0x80, RZ, 0xfc, !PT ;  /* 0x000000803b3b1812 */ /* 0x000fc800078efcff */
[----:B------:R-:W-:Y:S02]  /*1710*/  LOP3.LUT R59, R59, 0xffffffbf, RZ, 0xc0, !PT ;  /* 0xffffffbf3b3b7812 */ /* 0x000fe400078ec0ff */
[----:B---3--:R-:W-:Y:S02]  /*1720*/  ISETP.LT.AND.EX P2, PT, R56, c[0x0][0x1cc], !P3, P0 ;  /* 0x0000730038007a0c */ /* 0x008fe40005f41300 */
[----:B------:R-:W3:Y:S01]  /*1730*/  LDL.LU R56, [R1+0x560] ;  /* 0x0005600001387983 */ /* 0x000ee20000300800 */
[----:B--2---:R-:W-:-:S03]  /*1740*/  ISETP.LT.U32.AND P0, PT, R68, c[0x0][0x1c8], PT ;  /* 0x0000720044007a0c */ /* 0x004fc60003f01070 */
[----:B------:R-:W2:Y:S01]  /*1750*/  LDL.LU R68, [R1+0x55c] ;  /* 0x00055c0001447983 */ /* 0x000ea20000300800 */
[----:B----4-:R-:W-:-:S03]  /*1760*/  ISETP.LT.AND.EX P1, PT, R6, c[0x0][0x1cc], !P3, P0 ;  /* 0x0000730006007a0c */ /* 0x010fc60005f21300 */
[----:B------:R-:W4:Y:S03]  /*1770*/  LDL.LU R6, [R1+0x558] ;  /* 0x0005580001067983 */ /* 0x000f260000300800 */
[----:B------:R-:W-:Y:S02]  /*1780*/  @P2 LOP3.LUT R59, R59, 0x40, RZ, 0xfc, !PT ;  /* 0x000000403b3b2812 */ /* 0x000fe400078efcff */
[----:B------:R-:W-:Y:S02]  /*1790*/  ISETP.LT.U32.AND P0, PT, R58, c[0x0][0x1c8], PT ;  /* 0x000072003a007a0c */ /* 0x000fe40003f01070 */
[----:B------:R-:W2:Y:S02]  /*17a0*/  LDL.LU R58, [R1+0x554] ;  /* 0x00055400013a7983 */ /* 0x000ea40000300800 */
[----:B------:R-:W-:Y:S02]  /*17b0*/  ISETP.LT.AND.EX P2, PT, R2, c[0x0][0x1cc], !P3, P0 ;  /* 0x0000730002007a0c */ /* 0x000fe40005f41300 */
[----:B------:R-:W2:Y:S01]  /*17c0*/  LDL.LU R2, [R1+0x550] ;  /* 0x0005500001027983 */ /* 0x000ea20000300800 */
[----:B------:R-:W-:-:S03]  /*17d0*/  ISETP.LT.U32.AND P0, PT, R57, c[0x0][0x1c8], PT ;  /* 0x0000720039007a0c */ /* 0x000fc60003f01070 */
[----:B------:R-:W2:Y:S01]  /*17e0*/  LDL.LU R57, [R1+0x54c] ;  /* 0x00054c0001397983 */ /* 0x000ea20000300800 */
[----:B------:R-:W-:-:S04]  /*17f0*/  LOP3.LUT R59, R59, 0xffffffdf, RZ, 0xc0, !PT ;  /* 0xffffffdf3b3b7812 */ /* 0x000fc800078ec0ff */
[----:B------:R-:W-:-:S04]  /*1800*/  @P1 LOP3.LUT R59, R59, 0x20, RZ, 0xfc, !PT ;  /* 0x000000203b3b1812 */ /* 0x000fc800078efcff */
[----:B------:R-:W-:-:S04]  /*1810*/  LOP3.LUT R59, R59, 0xffffffef, RZ, 0xc0, !PT ;  /* 0xffffffef3b3b7812 */ /* 0x000fc800078ec0ff */
[----:B------:R-:W-:-:S04]  /*1820*/  @P2 LOP3.LUT R59, R59, 0x10, RZ, 0xfc, !PT ;  /* 0x000000103b3b2812 */ /* 0x000fc800078efcff */
[----:B------:R-:W-:Y:S02]  /*1830*/  LOP3.LUT R59, R59, 0xfffffff7, RZ, 0xc0, !PT ;  /* 0xfffffff73b3b7812 */ /* 0x000fe400078ec0ff */
[----:B----4-:R-:W-:Y:S02]  /*1840*/  ISETP.LT.AND.EX P1, PT, R6, c[0x0][0x1cc], !P3, P0 ;  /* 0x0000730006007a0c */ /* 0x010fe40005f21300 */
[----:B------:R-:W4:Y:S11]  /*1850*/  LDL.LU R6, [R1+0x548] ;  /* 0x0005480001067983 */ /* 0x000f360000300800 */
[----:B------:R-:W-:-:S02]  /*1860*/  @P1 LOP3.LUT R59, R59, 0x8, RZ, 0xfc, !PT ;  /* 0x000000083b3b1812 */ /* 0x000fc400078efcff */
[----:B--2---:R-:W-:Y:S02]  /*1870*/  ISETP.LT.U32.AND P0, PT, R57, c[0x0][0x1c8], PT ;  /* 0x0000720039007a0c */ /* 0x004fe40003f01070 */
[----:B------:R-:W-:Y:S01]  /*1880*/  LOP3.LUT R59, R59, 0xfffffffb, RZ, 0xc0, !PT ;  /* 0xfffffffb3b3b7812 */ /* 0x000fe200078ec0ff */
[----:B------:R2:W5:Y:S01]  /*1890*/  LDL.LU R57, [R1+0x544] ;  /* 0x0005440001397983 */ /* 0x0005620000300800 */
[----:B---3--:R-:W-:Y:S02]  /*18a0*/  ISETP.LT.AND.EX P2, PT, R56, c[0x0][0x1cc], !P3, P0 ;  /* 0x0000730038007a0c */ /* 0x008fe40005f41300 */
[----:B------:R-:W-:Y:S01]  /*18b0*/  ISETP.LT.U32.AND P0, PT, R2, c[0x0][0x1c8], PT ;  /* 0x0000720002007a0c */ /* 0x000fe20003f01070 */
[----:B------:R-:W3:Y:S03]  /*18c0*/  LDL.LU R56, [R1+0x540] ;  /* 0x0005400001387983 */ /* 0x000ee60000300800 */
[----:B------:R-:W-:Y:S01]  /*18d0*/  ISETP.LT.AND.EX P1, PT, R0, c[0x0][0x1cc], !P3, P0 ;  /* 0x0000730000007a0c */ /* 0x000fe20005f21300 */
[----:B------:R-:W2:Y:S01]  /*18e0*/  LDL.LU R2, [R1+0x534] ;  /* 0x0005340001027983 */ /* 0x000ea20000300800 */
[----:B------:R-:W-:-:S03]  /*18f0*/  ISETP.LT.U32.AND P0, PT, R58, c[0x0][0x1c8], PT ;  /* 0x000072003a007a0c */ /* 0x000fc60003f01070 */
[----:B------:R-:W2:Y:S02]  /*1900*/  LDL.LU R58, [R1+0x528] ;  /* 0x00052800013a7983 */ /* 0x000ea40000300800 */
[----:B------:R-:W-:Y:S02]  /*1910*/  @P2 LOP3.LUT R59, R59, 0x4, RZ, 0xfc, !PT ;  /* 0x000000043b3b2812 */ /* 0x000fe400078efcff */
[----:B------:R-:W3:Y:S01]  /*1920*/  LDL.LU R0, [R1+0x530] ;  /* 0x0005300001007983 */ /* 0x000ee20000300800 */
[----:B------:R-:W-:Y:S02]  /*1930*/  ISETP.LT.AND.EX P2, PT, R69, c[0x0][0x1cc], !P3, P0 ;  /* 0x0000730045007a0c */ /* 0x000fe40005f41300 */
[----:B------:R-:W-:Y:S02]  /*1940*/  LOP3.LUT R59, R59, 0xfffffffd, RZ, 0xc0, !PT ;  /* 0xfffffffd3b3b7812 */ /* 0x000fe400078ec0ff */
[----:B------:R-:W-:Y:S02]  /*1950*/  ISETP.LT.U32.AND P0, PT, R68, c[0x0][0x1c8], PT ;  /* 0x0000720044007a0c */ /* 0x000fe40003f01070 */
[----:B------:R-:W-:-:S02]  /*1960*/  @P1 LOP3.LUT R59, R59, 0x2, RZ, 0xfc, !PT ;  /* 0x000000023b3b1812 */ /* 0x000fc400078efcff */
[----:B------:R-:W-:Y:S02]  /*1970*/  ISETP.LT.AND.EX P1, PT, R67, c[0x0][0x1cc], !P3, P0 ;  /* 0x0000730043007a0c */ /* 0x000fe40005f21300 */
[----:B------:R-:W-:Y:S02]  /*1980*/  LOP3.LUT R59, R59, 0xfffffffe, RZ, 0xc0, !PT ;  /* 0xfffffffe3b3b7812 */ /* 0x000fe400078ec0ff */
[----:B------:R-:W-:Y:S02]  /*1990*/  ISETP.LT.U32.AND P0, PT, R66, c[0x0][0x1c8], PT ;  /* 0x0000720042007a0c */ /* 0x000fe40003f01070 */
[----:B------:R-:W-:Y:S02]  /*19a0*/  @P2 LOP3.LUT R59, R59, 0x1, RZ, 0xfc, !PT ;  /* 0x000000013b3b2812 */ /* 0x000fe400078efcff */
[----:B------:R-:W-:Y:S02]  /*19b0*/  ISETP.LT.AND.EX P2, PT, R65, c[0x0][0x1cc], !P3, P0 ;  /* 0x0000730041007a0c */ /* 0x000fe40005f41300 */
[----:B------:R-:W-:-:S02]  /*19c0*/  ISETP.LT.U32.AND P0, PT, R64, c[0x0][0x1c8], PT ;  /* 0x0000720040007a0c */ /* 0x000fc40003f01070 */
[----:B------:R-:W-:Y:S02]  /*19d0*/  SHF.R.S32.HI R51, RZ, 0x1f, R52 ;  /* 0x0000001fff337819 */ /* 0x000fe40000011434 */
[----:B------:R-:W-:Y:S02]  /*19e0*/  SHF.R.S32.HI R49, RZ, 0x1f, R50 ;  /* 0x0000001fff317819 */ /* 0x000fe40000011432 */
[----:B------:R-:W-:Y:S02]  /*19f0*/  SHF.R.S32.HI R45, RZ, 0x1f, R46 ;  /* 0x0000001fff2d7819 */ /* 0x000fe4000001142e */
[----:B------:R-:W-:Y:S02]  /*1a00*/  SHF.R.S32.HI R43, RZ, 0x1f, R44 ;  /* 0x0000001fff2b7819 */ /* 0x000fe4000001142c */
[----:B------:R-:W-:Y:S02]  /*1a10*/  SHF.R.S32.HI R39, RZ, 0x1f, R40 ;  /* 0x0000001fff277819 */ /* 0x000fe40000011428 */
[----:B------:R-:W-:-:S02]  /*1a20*/  SHF.R.S32.HI R37, RZ, 0x1f, R38 ;  /* 0x0000001fff257819 */ /* 0x000fc40000011426 */
        /* <DEDUP_REMOVED lines=14> */
[----:B0-----:R-:W-:Y:S02]  /*1b10*/  SHF.R.S32.HI R5, RZ, 0x1f, R8 ;  /* 0x0000001fff057819 */ /* 0x001fe40000011408 */
[----:B-1----:R-:W-:Y:S02]  /*1b20*/  SHF.R.S32.HI R3, RZ, 0x1f, R7 ;  /* 0x0000001fff037819 */ /* 0x002fe40000011407 */
[----:B--2---:R-:W-:-:S04]  /*1b30*/  LOP3.LUT R58, R58, 0x7fffffff, RZ, 0xc0, !PT ;  /* 0x7fffffff3a3a7812 */ /* 0x004fc800078ec0ff */
[----:B------:R-:W-:Y:S02]  /*1b40*/  @P1 LOP3.LUT R58, R58, 0x80000000, RZ, 0xfc, !PT ;  /* 0x800000003a3a1812 */ /* 0x000fe400078efcff */
[----:B------:R-:W-:Y:S02]  /*1b50*/  ISETP.LT.AND.EX P1, PT, R63, c[0x0][0x1cc], !P3, P0 ;  /* 0x000073003f007a0c */ /* 0x000fe40005f21300 */
[----:B------:R-:W-:Y:S02]  /*1b60*/  LOP3.LUT R58, R58, 0xbfffffff, RZ, 0xc0, !PT ;  /* 0xbfffffff3a3a7812 */ /* 0x000fe400078ec0ff */
[----:B------:R-:W-:Y:S02]  /*1b70*/  ISETP.LT.U32.AND P0, PT, R62, c[0x0][0x1c8], PT ;  /* 0x000072003e007a0c */ /* 0x000fe40003f01070 */
[----:B------:R-:W-:Y:S02]  /*1b80*/  @P2 LOP3.LUT R58, R58, 0x40000000, RZ, 0xfc, !PT ;  /* 0x400000003a3a2812 */ /* 0x000fe400078efcff */
[----:B------:R-:W-:-:S02]  /*1b90*/  ISETP.LT.AND.EX P2, PT, R61, c[0x0][0x1cc], !P3, P0 ;  /* 0x000073003d007a0c */ /* 0x000fc40005f41300 */
[----:B------:R-:W-:Y:S02]  /*1ba0*/  LOP3.LUT R58, R58, 0xdfffffff, RZ, 0xc0, !PT ;  /* 0xdfffffff3a3a7812 */ /* 0x000fe400078ec0ff */
[----:B------:R-:W-:Y:S02]  /*1bb0*/  ISETP.LT.U32.AND P0, PT, R60, c[0x0][0x1c8], PT ;  /* 0x000072003c007a0c */ /* 0x000fe40003f01070 */
[----:B------:R-:W-:Y:S02]  /*1bc0*/  @P1 LOP3.LUT R58, R58, 0x20000000, RZ, 0xfc, !PT ;  /* 0x200000003a3a1812 */ /* 0x000fe400078efcff */
[----:B------:R-:W-:Y:S02]  /*1bd0*/  ISETP.LT.AND.EX P1, PT, R55, c[0x0][0x1cc], !P3, P0 ;  /* 0x0000730037007a0c */ /* 0x000fe40005f21300 */
[----:B------:R-:W-:Y:S02]  /*1be0*/  LOP3.LUT R58, R58, 0xefffffff, RZ, 0xc0, !PT ;  /* 0xefffffff3a3a7812 */ /* 0x000fe400078ec0ff */
[----:B------:R-:W-:-:S02]  /*1bf0*/  ISETP.LT.U32.AND P0, PT, R54, c[0x0][0x1c8], PT ;  /* 0x0000720036007a0c */ /* 0x000fc40003f01070 */
        /* <DEDUP_REMOVED lines=98> */
[----:B------:R-:W-:-:S04]  /*2220*/  LOP3.LUT R58, R58, 0xfffffff7, RZ, 0xc0, !PT ;  /* 0xfffffff73a3a7812 */ /* 0x000fc800078ec0ff */
[----:B------:R-:W-:-:S04]  /*2230*/  @P1 LOP3.LUT R58, R58, 0x8, RZ, 0xfc, !PT ;  /* 0x000000083a3a1812 */ /* 0x000fc800078efcff */
[----:B------:R-:W-:Y:S01]  /*2240*/  LOP3.LUT R58, R58, 0xfffffffb, RZ, 0xc0, !PT ;  /* 0xfffffffb3a3a7812 */ /* 0x000fe200078ec0ff */
[----:B------:R0:W-:Y:S03]  /*2250*/  STL [R1+0x444], R3 ;  /* 0x0004440301007387 */ /* 0x0001e60000100800 */
[----:B------:R-:W-:Y:S02]  /*2260*/  @P0 LOP3.LUT R58, R58, 0x4, RZ, 0xfc, !PT ;  /* 0x000000043a3a0812 */ /* 0x000fe400078efcff */
[----:B----4-:R-:W-:Y:S02]  /*2270*/  ISETP.LT.U32.AND P0, PT, R6, c[0x0][0x1c8], PT ;  /* 0x0000720006007a0c */ /* 0x010fe40003f01070 */
[----:B0-----:R-:W-:-:S04]  /*2280*/  SHF.R.S32.HI R3, RZ, 0x1f, R6 ;  /* 0x0000001fff037819 */ /* 0x001fc80000011406 */
[----:B------:R-:W-:Y:S01]  /*2290*/  ISETP.LT.AND.EX P0, PT, R3, c[0x0][0x1cc], !P3, P0 ;  /* 0x0000730003007a0c */ /* 0x000fe20005f01300 */
[----:B------:R3:W-:Y:S01]  /*22a0*/  STL [R1+0x448], R5 ;  /* 0x0004480501007387 */ /* 0x0007e20000100800 */
[----:B------:R-:W-:-:S03]  /*22b0*/  LOP3.LUT R58, R58, 0xfffffffd, RZ, 0xc0, !PT ;  /* 0xfffffffd3a3a7812 */ /* 0x000fc600078ec0ff */
[----:B------:R0:W-:Y:S01]  /*22c0*/  STL [R1+0x440], R3 ;  /* 0x0004400301007387 */ /* 0x0001e20000100800 */
[----:B---3--:R-:W-:-:S07]  /*22d0*/  IADD3 R5, R56, 0x1d8, RZ ;  /* 0x000001d838057810 */ /* 0x008fce0007ffe0ff */
[----:B------:R-:W-:Y:S02]  /*22e0*/  @P0 LOP3.LUT R58, R58, 0x2, RZ, 0xfc, !PT ;  /* 0x000000023a3a0812 */ /* 0x000fe400078efcff */
[----:B0-----:R-:W-:Y:S02]  /*22f0*/  SHF.R.S32.HI R3, RZ, 0x1f, R5 ;  /* 0x0000001fff037819 */ /* 0x001fe40000011405 */
[----:B------:R-:W-:-:S04]  /*2300*/  ISETP.LT.U32.AND P0, PT, R5, c[0x0][0x1c8], PT ;  /* 0x0000720005007a0c */ /* 0x000fc80003f01070 */
[----:B------:R-:W-:Y:S02]  /*2310*/  ISETP.LT.AND.EX P0, PT, R3, c[0x0][0x1cc], !P3, P0 ;  /* 0x0000730003007a0c */ /* 0x000fe40005f01300 */
[----:B------:R-:W-:Y:S02]  /*2320*/  IADD3 R6, R56, 0x1e0, RZ ;  /* 0x000001e038067810 */ /* 0x000fe40007ffe0ff */
[----:B------:R-:W-:Y:S01]  /*2330*/  LOP3.LUT R58, R58, 0xfffffffe, RZ, 0xc0, !PT ;  /* 0xfffffffe3a3a7812 */ /* 0x000fe200078ec0ff */
[----:B------:R0:W-:Y:S04]  /*2340*/  STL [R1+0x43c], R3 ;  /* 0x00043c0301007387 */ /* 0x0001e80000100800 */
[----:B------:R1:W-:Y:S04]  /*2350*/  STL [R1+0x340], R5 ;  /* 0x0003400501007387 */ /* 0x0003e80000100800 */
[----:B------:R-:W-:-:S02]  /*2360*/  @P0 LOP3.LUT R58, R58, 0x1, RZ, 0xfc, !PT ;  /* 0x000000013a3a0812 */ /* 0x000fc400078efcff */
[----:B0-----:R-:W-:Y:S02]  /*2370*/  SHF.R.S32.HI R3, RZ, 0x1f, R6 ;  /* 0x0000001fff037819 */ /* 0x001fe40000011406 */
[----:B------:R-:W-:Y:S02]  /*2380*/  ISETP.LT.U32.AND P0, PT, R6, c[0x0][0x1c8], PT ;  /* 0x0000720006007a0c */ /* 0x000fe40003f01070 */
[----:B-1----:R-:W-:Y:S01]  /*2390*/  IADD3 R5, R56, 0x1e8, RZ ;  /* 0x000001e838057810 */ /* 0x002fe20007ffe0ff */
[----:B------:R0:W-:Y:S01]  /*23a0*/  STL [R1+0x438], R3 ;  /* 0x0004380301007387 */ /* 0x0001e20000100800 */
[----:B------:R-:W-:Y:S02]  /*23b0*/  ISETP.LT.AND.EX P0, PT, R3, c[0x0][0x1cc], !P3, P0 ;  /* 0x0000730003007a0c */ /* 0x000fe40005f01300 */
[----:B------:R-:W-:Y:S01]  /*23c0*/  ISETP.LT.U32.AND P1, PT, R5, c[0x0][0x1c8], PT ;  /* 0x0000720005007a0c */ /* 0x000fe20003f21070 */
[----:B------:R1:W-:Y:S01]  /*23d0*/  STL [R1+0x33c], R6 ;  /* 0x00033c0601007387 */ /* 0x0003e20000100800 */
[----:B0-----:R-:W-:-:S02]  /*23e0*/  SHF.R.S32.HI R3, RZ, 0x1f, R5 ;  /* 0x0000001fff037819 */ /* 0x001fc40000011405 */
[----:B-1----:R-:W-:-:S03]  /*23f0*/  IADD3 R6, R56, 0x1f0, RZ ;  /* 0x000001f038067810 */ /* 0x002fc60007ffe0ff */
[----:B------:R0:W-:Y:S01]  /*2400*/  STL [R1+0x434], R3 ;  /* 0x0004340301007387 */ /* 0x0001e20000100800 */
[----:B------:R-:W-:Y:S01]  /*2410*/  ISETP.LT.AND.EX P1, PT, R3, c[0x0][0x1cc], !P3, P1 ;  /* 0x0000730003007a0c */ /* 0x000fe20005f21310 */
[----:B------:R-:W-:Y:S01]  /*2420*/  IMAD R0, R0, -0x31, R4 ;  /* 0xffffffcf00007824 */ /* 0x000fe200078e0204 */
[----:B------:R-:W-:Y:S01]  /*2430*/  ISETP.LT.U32.AND P2, PT, R6, c[0x0][0x1c8], PT ;  /* 0x0000720006007a0c */ /* 0x000fe20003f41070 */
[----:B------:R1:W-:Y:S01]  /*2440*/  STL [R1+0x338], R5 ;  /* 0x0003380501007387 */ /* 0x0003e20000100800 */
[----:B0-----:R-:W-:Y:S02]  /*2450*/  SHF.R.S32.HI R3, RZ, 0x1f, R6 ;  /* 0x0000001fff037819 */ /* 0x001fe40000011406 */
[----:B-1----:R-:W-:-:S03]  /*2460*/  IADD3 R5, R56, 0x1f8, RZ ;  /* 0x000001f838057810 */ /* 0x002fc60007ffe0ff */
[----:B------:R0:W-:Y:S01]  /*2470*/  STL [R1+0x430], R3 ;  /* 0x0004300301007387 */ /* 0x0001e20000100800 */
[----:B------:R-:W-:Y:S02]  /*2480*/  ISETP.LT.AND.EX P2, PT, R3, c[0x0][0x1cc], !P3, P2 ;  /* 0x0000730003007a0c */ /* 0x000fe40005f41320 */
[----:B------:R-:W-:Y:S01]  /*2490*/  SHF.L.U32 R0, R0, 0x1, RZ ;  /* 0x0000000100007819 */ /* 0x000fe200000006ff */
[----:B------:R1:W-:Y:S01]  /*24a0*/  STL [R1+0x348], R7 ;  /* 0x0003480701007387 */ /* 0x0003e20000100800 */
[----:B0-----:R-:W-:-:S03]  /*24b0*/  SHF.R.S32.HI R3, RZ, 0x1f, R5 ;  /* 0x0000001fff037819 */ /* 0x001fc60000011405 */
        /* <DEDUP_REMOVED lines=28> */
[----:B------:R1:W-:Y:S01]  /*2680*/  STL [R1+0x32c], R0 ;  /* 0x00032c0001007387 */ /* 0x0003e20000100800 */
[----:B------:R-:W-:Y:S01]  /*2690*/  ISETP.LT.U32.AND P4, PT, R5, c[0x0][0x1c8], PT ;  /* 0x0000720005007a0c */ /* 0x000fe20003f81070 */
[----:B------:R-:W-:Y:S01]  /*26a0*/  UMOV UR11, 0x3 ;  /* 0x00000003000b7882 */ /* 0x000fe20000000000 */
[----:B------:R-:W-:Y:S01]  /*26b0*/  SHF.R.S32.HI R2, RZ, 0x5, R2 ;  /* 0x00000005ff027819 */ /* 0x000fe20000011402 */
[----:B------:R-:W-:Y:S01]  /*26c0*/  ULDC UR4, c[0x0][0xc] ;  /* 0x0000030000047ab9 */ /* 0x000fe20000000800 */
[----:B------:R-:W-:Y:S01]  /*26d0*/  ISETP.LT.AND.EX P3, PT, R3, c[0x0][0x1cc], !P3, P4 ;  /* 0x0000730003007a0c */ /* 0x000fe20005f61340 */
[----:B------:R-:W-:-:S02]  /*26e0*/  ULDC UR10, c[0x0][0x10] ;  /* 0x00000400000a7ab9 */ /* 0x000fc40000000800 */
[----:B------:R-:W-:Y:S02]  /*26f0*/  ULOP3.LUT UR11, UR11, UR4, URZ, 0xc0, !UPT ;  /* 0x000000040b0b7292 */ /* 0x000fe4000f8ec03f */
[----:B------:R-:W-:Y:S02]  /*2700*/  ULDC.U8 UR21, c[0x0][0x1dc] ;  /* 0x0000770000157ab9 */ /* 0x000fe40000000000 */
[----:B------:R-:W-:Y:S02]  /*2710*/  UIMAD UR10, UR20, UR10, UR8 ;  /* 0x0000000a140a72a4 */ /* 0x000fe4000f8e0208 */
[----:B------:R-:W-:Y:S02]  /*2720*/  UMOV UR4, URZ ;  /* 0x0000003f00047c82 */ /* 0x000fe40008000000 */
[----:B------:R-:W-:Y:S02]  /*2730*/  UMOV UR12, UR8 ;  /* 0x00000008000c7c82 */ /* 0x000fe40008000000 */
[----:B-1----:R-:W-:-:S02]  /*2740*/  ULDC.64 UR18, c[0x0][0x118] ;  /* 0x0000460000127ab9 */ /* 0x002fc40000000a00 */
.L_x_5143:
[----:B0-----:R-:W2:Y:S04]  /*2750*/  LDL R4, [R1+0x32c] ;  /* 0x00032c0001047983 */ /* 0x001ea80000100800 */
[----:B------:R-:W3:Y:S04]  /*2760*/  LDL R9, [R1+0x524] ;  /* 0x0005240001097983 */ /* 0x000ee80000100800 */
[----:B------:R-:W4:Y:S01]  /*2770*/  LDL R7, [R1+0x428] ;  /* 0x0004280001077983 */ /* 0x000f220000100800 */
[----:B------:R-:W-:Y:S01]  /*2780*/  IABS R2, c[0x0][0x1d8] ;  /* 0x0000760000027a13 */ /* 0x000fe20000000000 */
[----:B------:R-:W-:Y:S01]  /*2790*/  UMOV UR6, URZ ;  /* 0x0000003f00067c82 */ /* 0x000fe20008000000 */
[----:B------:R-:W-:Y:S01]  /*27a0*/  LOP3.LUT R0, R0, 0xffdfffff, RZ, 0xc0, !PT ;  /* 0xffdfffff00007812 */ /* 0x000fe200078ec0ff */
[----:B------:R-:W3:Y:S01]  /*27b0*/  LDL R6, [R1+0x520] ;  /* 0x0005200001067983 */ /* 0x000ee20000100800 */
[----:B------:R-:W0:Y:S01]  /*27c0*/  R2UR UR14, R2 ;  /* 0x00000000020e73c2 */ /* 0x000e2200000e0000 */
[----:B------:R-:W-:-:S02]  /*27d0*/  LOP3.LUT P6, RZ, R58, 0x2, RZ, 0xc0, !PT ;  /* 0x000000023aff7812 */ /* 0x000fc400078cc0ff */
[----:B------:R-:W3:Y:S01]  /*27e0*/  LDL R8, [R1+0x424] ;  /* 0x0004240001087983 */ /* 0x000ee20000100800 */
[----:B------:R-:W-:Y:S02]  /*27f0*/  @P0 LOP3.LUT R0, R0, 0x200000, RZ, 0xfc, !PT ;  /* 0x0020000000000812 */ /* 0x000fe400078efcff */
[C---:B------:R-:W-:Y:S01]  /*2800*/  LOP3.LUT P0, RZ, R59.reuse, 0x8000000, RZ, 0xc0, !PT ;  /* 0x080000003bff7812 */ /* 0x040fe2000780c0ff */
[----:B------:R-:W3:Y:S01]  /*2810*/  LDL R5, [R1+0x51c] ;  /* 0x00051c0001057983 */ /* 0x000ee20000100800 */
[----:B------:R-:W-:Y:S02]  /*2820*/  LOP3.LUT R0, R0, 0xffefffff, RZ, 0xc0, !PT ;  /* 0xffefffff00007812 */ /* 0x000fe400078ec0ff */
[----:B------:R-:W-:Y:S01]  /*2830*/  LOP3.LUT P5, RZ, R58, 0x1, RZ, 0xc0, !PT ;  /* 0x000000013aff7812 */ /* 0x000fe200078ac0ff */
[----:B------:R-:W3:Y:S01]  /*2840*/  LDL R11, [R1+0x420] ;  /* 0x00042000010b7983 */ /* 0x000ee20000100800 */
[----:B------:R-:W-:Y:S02]  /*2850*/  @P1 LOP3.LUT R0, R0, 0x100000, RZ, 0xfc, !PT ;  /* 0x0010000000001812 */ /* 0x000fe400078efcff */
[----:B------:R-:W-:Y:S01]  /*2860*/  LOP3.LUT P1, RZ, R59, 0x4000000, RZ, 0xc0, !PT ;  /* 0x040000003bff7812 */ /* 0x000fe2000782c0ff */
[----:B------:R1:W-:Y:S01]  /*2870*/  STL [R1+0x620], R56 ;  /* 0x0006203801007387 */ /* 0x0003e20000100800 */
[----:B------:R-:W-:-:S03]  /*2880*/  LOP3.LUT R0, R0, 0xfff7ffff, RZ, 0xc0, !PT ;  /* 0xfff7ffff00007812 */ /* 0x000fc600078ec0ff */
[----:B-----5:R1:W-:Y:S01]  /*2890*/  STL [R1+0x624], R57 ;  /* 0x0006243901007387 */ /* 0x0203e20000100800 */
[----:B------:R-:W-:Y:S02]  /*28a0*/  @P2 LOP3.LUT R0, R0, 0x80000, RZ, 0xfc, !PT ;  /* 0x0008000000002812 */ /* 0x000fe400078efcff */
[----:B------:R-:W-:Y:S01]  /*28b0*/  LOP3.LUT P2, RZ, R59, 0x2000000, RZ, 0xc0, !PT ;  /* 0x020000003bff7812 */ /* 0x000fe2000784c0ff */
[----:B------:R-:W4:Y:S01]  /*28c0*/  LDL R10, [R1+0x518] ;  /* 0x00051800010a7983 */ /* 0x000f220000100800 */
[----:B0-----:R-:W0:Y:S01]  /*28d0*/  I2F.RP R2, UR14 ;  /* 0x0000000e00027d06 */ /* 0x001e220008209400 */
[----:B------:R-:W-:-:S04]  /*28e0*/  LOP3.LUT R0, R0, 0xfffbffff, RZ, 0xc0, !PT ;  /* 0xfffbffff00007812 */ /* 0x000fc800078ec0ff */
[----:B------:R-:W-:-:S03]  /*28f0*/  @P3 LOP3.LUT R0, R0, 0x40000, RZ, 0xfc, !PT ;  /* 0x0004000000003812 */ /* 0x000fc600078efcff */
[----:B0-----:R-:W0:Y:S02]  /*2900*/  MUFU.RCP R2, R2 ;  /* 0x0000000200027308 */ /* 0x001e240000001000 */
[----:B0-----:R-:W-:-:S06]  /*2910*/  IADD3 R2, R2, 0xffffffe, RZ ;  /* 0x0ffffffe02027810 */ /* 0x001fcc0007ffe0ff */
[----:B------:R-:W0:Y:S02]  /*2920*/  F2I.FTZ.U32.TRUNC.NTZ R2, R2 ;  /* 0x0000000200027305 */ /* 0x000e24000021f000 */
[----:B0-----:R0:W1:Y:S02]  /*2930*/  R2UR UR7, R2 ;  /* 0x00000000020773c2 */ /* 0x00106400000e0000 */
[----:B0-----:R-:W-:-:S06]  /*2940*/  IABS R2, UR12 ;  /* 0x0000000c00027c13 */ /* 0x001fcc0008000000 */
[----:B------:R-:W0:Y:S01]  /*2950*/  R2UR UR13, R2 ;  /* 0x00000000020d73c2 */ /* 0x000e2200000e0000 */
[----:B-1----:R-:W-:-:S04]  /*2960*/  UIADD3 UR5, URZ, -UR7, URZ ;  /* 0x800000073f057290 */ /* 0x002fc8000fffe03f */
[----:B------:R-:W-:-:S04]  /*2970*/  UIMAD UR5, UR5, UR14, URZ ;  /* 0x0000000e050572a4 */ /* 0x000fc8000f8e023f */
[----:B------:R-:W-:-:S04]  /*2980*/  UIMAD.WIDE.U32 UR6, UR7, UR5, UR6 ;  /* 0x00000005070672a5 */ /* 0x000fc8000f8e0006 */
[----:B0-----:R-:W-:-:S04]  /*2990*/  UIMAD.WIDE.U32 UR6, UR7, UR13, URZ ;  /* 0x0000000d070672a5 */ /* 0x001fc8000f8e003f */
[----:B------:R-:W-:-:S03]  /*29a0*/  UIADD3 UR5, -UR7, URZ, URZ ;  /* 0x0000003f07057290 */ /* 0x000fc6000fffe13f */
[----:B------:R-:W-:Y:S02]  /*29b0*/  ULDC UR6, c[0x0][0x1d8] ;  /* 0x0000760000067ab9 */ /* 0x000fe40000000800 */
[----:B------:R-:W-:-:S04]  /*29c0*/  UIMAD UR5, UR14, UR5, UR13 ;  /* 0x000000050e0572a4 */ /* 0x000fc8000f8e020d */
[----:B------:R-:W-:-:S11]  /*29d0*/  UISETP.GT.U32.AND UP0, UPT, UR14, UR5, UPT ;  /* 0x000000050e00728c */ /* 0x000fd6000bf04070 */
[----:B------:R-:W-:Y:S02]  /*29e0*/  @!UP0 UIADD3 UR5, UR5, -UR14, URZ ;  /* 0x8000000e05058290 */ /* 0x000fe4000fffe03f */
[----:B------:R-:W-:Y:S02]  /*29f0*/  @!UP0 UIADD3 UR7, UR7, 0x1, URZ ;  /* 0x0000000107078890 */ /* 0x000fe4000fffe03f */
[----:B------:R-:W-:Y:S02]  /*2a00*/  UISETP.GE.U32.AND UP1, UPT, UR5, UR14, UPT ;  /* 0x0000000e0500728c */ /* 0x000fe4000bf26070 */
[----:B------:R-:W-:-:S04]  /*2a10*/  ULOP3.LUT UR5, UR12, UR6, URZ, 0x3c, !UPT ;  /* 0x000000060c057292 */ /* 0x000fc8000f8e3c3f */
[----:B------:R-:W-:-:S05]  /*2a20*/  UISETP.GE.AND UP0, UPT, UR5, URZ, UPT ;  /* 0x0000003f0500728c */ /* 0x000fca000bf06270 */
[----:B------:R-:W-:Y:S02]  /*2a30*/  @UP1 UIADD3 UR7, UR7, 0x1, URZ ;  /* 0x0000000107071890 */ /* 0x000fe4000fffe03f */
[----:B------:R-:W-:-:S05]  /*2a40*/  UISETP.NE.AND UP1, UPT, URZ, UR6, UPT ;  /* 0x000000063f00728c */ /* 0x000fca000bf25270 */
[----:B------:R-:W-:Y:S02]  /*2a50*/  UMOV UR13, UR7 ;  /* 0x00000007000d7c82 */ /* 0x000fe40008000000 */
[----:B------:R-:W-:-:S04]  /*2a60*/  @!UP0 UIADD3 UR13, -UR13, URZ, URZ ;  /* 0x0000003f0d0d8290 */ /* 0x000fc8000fffe13f */
[----:B------:R-:W-:-:S04]  /*2a70*/  @!UP1 ULOP3.LUT UR13, URZ, UR6, URZ, 0x33, !UPT ;  /* 0x000000063f0d9292 */ /* 0x000fc8000f8e333f */
[----:B------:R-:W-:-:S04]  /*2a80*/  UIADD3 UR5, -UR13, URZ, URZ ;  /* 0x0000003f0d057290 */ /* 0x000fc8000fffe13f */
[----:B------:R-:W-:-:S03]  /*2a90*/  UIMAD UR5, UR5, UR6, UR12 ;  /* 0x00000006050572a4 */ /* 0x000fc6000f8e020c */
[----:B------:R-:W-:Y:S02]  /*2aa0*/  ULDC.64 UR6, c[0x0][0x1d0] ;  /* 0x0000740000067ab9 */ /* 0x000fe40000000a00 */
[----:B------:R-:W-:-:S06]  /*2ab0*/  UIMAD UR5, UR5, 0x62, URZ ;  /* 0x00000062050578a4 */ /* 0x000fcc000f8e023f */
[----:B------:R-:W-:Y:S01]  /*2ac0*/  IMAD.U32 R3, RZ, RZ, UR5 ;  /* 0x00000005ff037e24 */ /* 0x000fe2000f8e00ff */
[----:B--2---:R-:W-:Y:S01]  /*2ad0*/  IADD3 R60, P4, R4, UR5, RZ ;  /* 0x00000005043c7c10 */ /* 0x004fe2000ff9e0ff */
[----:B------:R-:W-:Y:S01]  /*2ae0*/  USHF.R.S32.HI UR5, URZ, 0x1f, UR13 ;  /* 0x0000001f3f057899 */ /* 0x000fe2000801140d */
[----:B------:R-:W-:-:S03]  /*2af0*/  SHF.R.S32.HI R2, RZ, 0x1f, R4 ;  /* 0x0000001fff027819 */ /* 0x000fc60000011404 */
[----:B------:R-:W-:Y:S01]  /*2b00*/  UIMAD UR5, UR5, UR6, URZ ;  /* 0x00000006050572a4 */ /* 0x000fe2000f8e023f */
[----:B------:R-:W-:Y:S01]  /*2b10*/  LEA.HI.X.SX32 R61, R3, R2, 0x1, P4 ;  /* 0x00000002033d7211 */ /* 0x000fe200020f0eff */
[----:B------:R-:W-:Y:S02]  /*2b20*/  IMAD.U32 R2, RZ, RZ, UR13 ;  /* 0x0000000dff027e24 */ /* 0x000fe4000f8e00ff */
[----:B------:R-:W-:Y:S01]  /*2b30*/  UIMAD UR5, UR13, UR7, UR5 ;  /* 0x000000070d0572a4 */ /* 0x000fe2000f8e0205 */
[----:B------:R-:W-:Y:S01]  /*2b40*/  SHF.R.S32.HI R4, RZ, 0x1f, R56 ;  /* 0x0000001fff047819 */ /* 0x000fe20000011438 */
[----:B------:R-:W-:-:S04]  /*2b50*/  IMAD.WIDE.U32 R60, R2, c[0x0][0x1d0], R60 ;  /* 0x00007400023c7a25 */ /* 0x000fc800078e003c */
[----:B------:R-:W-:Y:S01]  /*2b60*/  @P0 IMAD R4, R4, c[0x0][0x1c0], RZ ;  /* 0x0000700004040a24 */ /* 0x000fe200078e02ff */
[----:B------:R-:W-:Y:S02]  /*2b70*/  IADD3 R63, R61, UR5, RZ ;  /* 0x000000053d3f7c10 */ /* 0x000fe4000fffe0ff */
[----:B------:R-:W-:Y:S01]  /*2b80*/  @P0 MOV R62, R60 ;  /* 0x0000003c003e0202 */ /* 0x000fe20000000f00 */
[----:B------:R-:W-:-:S04]  /*2b90*/  @P0 IMAD R4, R56, c[0x0][0x1c4], R4 ;  /* 0x0000710038040a24 */ /* 0x000fc800078e0204 */
[----:B------:R-:W-:-:S04]  /*2ba0*/  @P0 IMAD.WIDE.U32 R2, R56, c[0x0][0x1c0], R62 ;  /* 0x0000700038020a25 */ /* 0x000fc800078e003e */
[----:B------:R-:W-:Y:S01]  /*2bb0*/  @P0 IMAD.IADD R3, R3, 0x1, R4 ;  /* 0x0000000103030824 */ /* 0x000fe200078e0204 */
[C---:B------:R-:W-:Y:S01]  /*2bc0*/  @P0 LEA R56, P4, R2.reuse, c[0x0][0x170], 0x2 ;  /* 0x00005c0002380a11 */ /* 0x040fe200078810ff */
[----:B---3--:R-:W-:Y:S02]  /*2bd0*/  @P1 IMAD R4, R9, c[0x0][0x1c0], RZ ;  /* 0x0000700009041a24 */ /* 0x008fe400078e02ff */
[----:B------:R-:W2:Y:S01]  /*2be0*/  LDL R9, [R1+0x41c] ;  /* 0x00041c0001097983 */ /* 0x000ea20000100800 */
[----:B------:R-:W-:Y:S01]  /*2bf0*/  @P0 LEA.HI.X R57, R2, c[0x0][0x174], R3, 0x2, P4 ;  /* 0x00005d0002390a11 */ /* 0x000fe200020f1403 */
[----:B------:R-:W-:Y:S01]  /*2c00*/  @P1 IMAD.MOV.U32 R2, RZ, RZ, R60 ;  /* 0x000000ffff021224 */ /* 0x000fe200078e003c */
[----:B------:R-:W-:Y:S01]  /*2c10*/  @P1 MOV R3, R63 ;  /* 0x0000003f00031202 */ /* 0x000fe20000000f00 */
[----:B----4-:R-:W-:-:S04]  /*2c20*/  @P1 IMAD R4, R7, c[0x0][0x1c4], R4 ;  /* 0x0000710007041a24 */ /* 0x010fc800078e0204 */
[----:B------:R-:W-:Y:S02]  /*2c30*/  @P1 IMAD.WIDE.U32 R2, R7, c[0x0][0x1c0], R2 ;  /* 0x0000700007021a25 */ /* 0x000fe400078e0002 */
[----:B------:R-:W3:Y:S02]  /*2c40*/  LDL R7, [R1+0x514] ;  /* 0x0005140001077983 */ /* 0x000ee40000100800 */
[----:B------:R-:W-:Y:S01]  /*2c50*/  @P1 IMAD.IADD R4, R3, 0x1, R4 ;  /* 0x0000000103041824 */ /* 0x000fe200078e0204 */
[----:B------:R-:W-:-:S04]  /*2c60*/  @P1 LEA R12, P4, R2, c[0x0][0x170], 0x2 ;  /* 0x00005c00020c1a11 */ /* 0x000fc800078810ff */
[----:B------:R-:W-:Y:S01]  /*2c70*/  @P1 LEA.HI.X R13, R2, c[0x0][0x174], R4, 0x2, P4 ;  /* 0x00005d00020d1a11 */ /* 0x000fe200020f1404 */
[----:B------:R-:W-:Y:S02]  /*2c80*/  @P2 IMAD R4, R6, c[0x0][0x1c0], RZ ;  /* 0x0000700006042a24 */ /* 0x000fe400078e02ff */
[----:B------:R-:W4:Y:S01]  /*2c90*/  LDL R6, [R1+0x418] ;  /* 0x0004180001067983 */ /* 0x000f220000100800 */
[----:B------:R-:W-:Y:S01]  /*2ca0*/  @P2 MOV R3, R63 ;  /* 0x0000003f00032202 */ /* 0x000fe20000000f00 */
[----:B------:R-:W-:Y:S01]  /*2cb0*/  @P2 IMAD.MOV.U32 R2, RZ, RZ, R60 ;  /* 0x000000ffff022224 */ /* 0x000fe200078e003c */
[----:B------:R-:W-:Y:S01]  /*2cc0*/  LOP3.LUT P0, RZ, R59, 0x1000000, RZ, 0xc0, !PT ;  /* 0x010000003bff7812 */ /* 0x000fe2000780c0ff */
[C---:B------:R-:W-:Y:S02]  /*2cd0*/  @P2 IMAD R4, R8.reuse, c[0x0][0x1c4], R4 ;  /* 0x0000710008042a24 */ /* 0x040fe400078e0204 */
[----:B------:R-:W-:Y:S02]  /*2ce0*/  @P2 IMAD.WIDE.U32 R2, R8, c[0x0][0x1c0], R2 ;  /* 0x0000700008022a25 */ /* 0x000fe400078e0002 */
[----:B------:R-:W4:Y:S02]  /*2cf0*/  LDL R8, [R1+0x510] ;  /* 0x0005100001087983 */ /* 0x000f240000100800 */
[----:B------:R-:W-:-:S02]  /*2d00*/  @P2 IMAD.IADD R4, R3, 0x1, R4 ;  /* 0x0000000103042824 */ /* 0x000fc400078e0204 */
[----:B------:R0:W-:Y:S02]  /*2d10*/  @P1 STL.64 [R1+0x250], R12 ;  /* 0x0002500c01001387 */ /* 0x0001e40000100a00 */
[----:B0-----:R-:W-:-:S04]  /*2d20*/  @P2 LEA R12, P4, R2, c[0x0][0x170], 0x2 ;  /* 0x00005c00020c2a11 */ /* 0x001fc800078810ff */
[----:B------:R-:W-:Y:S01]  /*2d30*/  @P2 LEA.HI.X R13, R2, c[0x0][0x174], R4, 0x2, P4 ;  /* 0x00005d00020d2a11 */ /* 0x000fe200020f1404 */
[----:B------:R-:W-:Y:S02]  /*2d40*/  @P0 IMAD R4, R5, c[0x0][0x1c0], RZ ;  /* 0x0000700005040a24 */ /* 0x000fe400078e02ff */
[----:B------:R-:W4:Y:S01]  /*2d50*/  LDL R5, [R1+0x414] ;  /* 0x0004140001057983 */ /* 0x000f220000100800 */
[----:B------:R-:W-:Y:S01]  /*2d60*/  @P0 MOV R3, R63 ;  /* 0x0000003f00030202 */ /* 0x000fe20000000f00 */
[----:B------:R-:W-:Y:S01]  /*2d70*/  @P0 IMAD.MOV.U32 R2, RZ, RZ, R60 ;  /* 0x000000ffff020224 */ /* 0x000fe200078e003c */
[----:B------:R-:W-:Y:S01]  /*2d80*/  LOP3.LUT P1, RZ, R59, 0x800000, RZ, 0xc0, !PT ;  /* 0x008000003bff7812 */ /* 0x000fe2000782c0ff */
[C---:B------:R-:W-:Y:S02]  /*2d90*/  @P0 IMAD R4, R11.reuse, c[0x0][0x1c4], R4 ;  /* 0x000071000b040a24 */ /* 0x040fe400078e0204 */
[----:B------:R-:W-:Y:S01]  /*2da0*/  @P0 IMAD.WIDE.U32 R2, R11, c[0x0][0x1c0], R2 ;  /* 0x000070000b020a25 */ /* 0x000fe200078e0002 */
[----:B------:R0:W-:Y:S03]  /*2db0*/  @P2 STL.64 [R1+0x248], R12 ;  /* 0x0002480c01002387 */ /* 0x0001e60000100a00 */
[----:B------:R-:W-:Y:S01]  /*2dc0*/  @P0 IMAD.IADD R4, R3, 0x1, R4 ;  /* 0x0000000103040824 */ /* 0x000fe200078e0204 */
[----:B------:R-:W4:Y:S01]  /*2dd0*/  LDL R11, [R1+0x50c] ;  /* 0x00050c00010b7983 */ /* 0x000f220000100800 */
[----:B------:R-:W-:-:S02]  /*2de0*/  LOP3.LUT P2, RZ, R59, 0x400000, RZ, 0xc0, !PT ;  /* 0x004000003bff7812 */ /* 0x000fc4000784c0ff */
[C---:B0-----:R-:W-:Y:S02]  /*2df0*/  @P0 LEA R12, P4, R2.reuse, c[0x0][0x170], 0x2 ;  /* 0x00005c00020c0a11 */ /* 0x041fe400078810ff */
[----:B------:R-:W-:Y:S02]  /*2e00*/  @P1 MOV R3, R63 ;  /* 0x0000003f00031202 */ /* 0x000fe40000000f00 */
[----:B------:R-:W-:Y:S01]  /*2e10*/  @P0 LEA.HI.X R13, R2, c[0x0][0x174], R4, 0x2, P4 ;  /* 0x00005d00020d0a11 */ /* 0x000fe200020f1404 */
[----:B------:R-:W-:Y:S02]  /*2e20*/  @P1 IMAD R4, R10, c[0x0][0x1c0], RZ ;  /* 0x000070000a041a24 */ /* 0x000fe400078e02ff */
[----:B------:R-:W-:Y:S01]  /*2e30*/  @P1 IMAD.MOV.U32 R2, RZ, RZ, R60 ;  /* 0x000000ffff021224 */ /* 0x000fe200078e003c */
[----:B------:R-:W4:Y:S04]  /*2e40*/  LDL R10, [R1+0x410] ;  /* 0x00041000010a7983 */ /* 0x000f280000100800 */
[----:B------:R0:W-:Y:S01]  /*2e50*/  @P0 STL.64 [R1+0x240], R12 ;  /* 0x0002400c01000387 */ /* 0x0001e20000100a00 */
[----:B------:R-:W-:Y:S01]  /*2e60*/  LOP3.LUT P0, RZ, R59, 0x200000, RZ, 0xc0, !PT ;  /* 0x002000003bff7812 */ /* 0x000fe2000780c0ff */
[----:B--2---:R-:W-:-:S02]  /*2e70*/  @P1 IMAD R4, R9, c[0x0][0x1c4], R4 ;  /* 0x0000710009041a24 */ /* 0x004fc400078e0204 */
[----:B------:R-:W-:Y:S02]  /*2e80*/  @P1 IMAD.WIDE.U32 R2, R9, c[0x0][0x1c0], R2 ;  /* 0x0000700009021a25 */ /* 0x000fe400078e0002 */
[----:B------:R-:W2:Y:S02]  /*2e90*/  LDL R9, [R1+0x508] ;  /* 0x0005080001097983 */ /* 0x000ea40000100800 */
[----:B------:R-:W-:Y:S01]  /*2ea0*/  @P1 IMAD.IADD R4, R3, 0x1, R4 ;  /* 0x0000000103041824 */ /* 0x000fe200078e0204 */
[C---:B0-----:R-:W-:Y:S02]  /*2eb0*/  @P1 LEA R12, P4, R2.reuse, c[0x0][0x170], 0x2 ;  /* 0x00005c00020c1a11 */ /* 0x041fe400078810ff */
[----:B------:R-:W-:Y:S02]  /*2ec0*/  @P2 MOV R3, R63 ;  /* 0x0000003f00032202 */ /* 0x000fe40000000f00 */
[----:B------:R-:W-:Y:S01]  /*2ed0*/  @P1 LEA.HI.X R13, R2, c[0x0][0x174], R4, 0x2, P4 ;  /* 0x00005d00020d1a11 */ /* 0x000fe200020f1404 */
[----:B---3--:R-:W-:-:S02]  /*2ee0*/  @P2 IMAD R4, R7, c[0x0][0x1c0], RZ ;  /* 0x0000700007042a24 */ /* 0x008fc400078e02ff */
[----:B------:R-:W-:Y:S01]  /*2ef0*/  @P2 IMAD.MOV.U32 R2, RZ, RZ, R60 ;  /* 0x000000ffff022224 */ /* 0x000fe200078e003c */
[----:B------:R-:W3:Y:S01]  /*2f00*/  LDL R7, [R1+0x40c] ;  /* 0x00040c0001077983 */ /* 0x000ee20000100800 */
[C---:B----4-:R-:W-:Y:S02]  /*2f10*/  @P2 IMAD R4, R6.reuse, c[0x0][0x1c4], R4 ;  /* 0x0000710006042a24 */ /* 0x050fe400078e0204 */
[----:B------:R-:W-:Y:S01]  /*2f20*/  @P2 IMAD.WIDE.U32 R2, R6, c[0x0][0x1c0], R2 ;  /* 0x0000700006022a25 */ /* 0x000fe200078e0002 */
[----:B------:R0:W-:Y:S03]  /*2f30*/  @P1 STL.64 [R1+0x238], R12 ;  /* 0x0002380c01001387 */ /* 0x0001e60000100a00 */
[----:B------:R-:W-:Y:S01]  /*2f40*/  @P2 IMAD.IADD R4, R3, 0x1, R4 ;  /* 0x0000000103042824 */ /* 0x000fe200078e0204 */
[----:B------:R-:W4:Y:S01]  /*2f50*/  LDL R6, [R1+0x504] ;  /* 0x0005040001067983 */ /* 0x000f220000100800 */
[----:B0-----:R-:W-:-:S04]  /*2f60*/  @P2 LEA R12, P4, R2, c[0x0][0x170], 0x2 ;  /* 0x00005c00020c2a11 */ /* 0x001fc800078810ff */
[----:B------:R-:W-:Y:S01]  /*2f70*/  @P2 LEA.HI.X R13, R2, c[0x0][0x174], R4, 0x2, P4 ;  /* 0x00005d00020d2a11 */ /* 0x000fe200020f1404 */
[----:B------:R-:W-:Y:S02]  /*2f80*/  @P0 IMAD R4, R8, c[0x0][0x1c0], RZ ;  /* 0x0000700008040a24 */ /* 0x000fe400078e02ff */
[----:B------:R-:W4:Y:S01]  /*2f90*/  LDL R8, [R1+0x408] ;  /* 0x0004080001087983 */ /* 0x000f220000100800 */
[----:B------:R-:W-:Y:S01]  /*2fa0*/  @P0 MOV R3, R63 ;  /* 0x0000003f00030202 */ /* 0x000fe20000000f00 */
[----:B------:R-:W-:Y:S02]  /*2fb0*/  @P0 IMAD.MOV.U32 R2, RZ, RZ, R60 ;  /* 0x000000ffff020224 */ /* 0x000fe400078e003c */
[C---:B------:R-:W-:Y:S02]  /*2fc0*/  @P0 IMAD R4, R5.reuse, c[0x0][0x1c4], R4 ;  /* 0x0000710005040a24 */ /* 0x040fe400078e0204 */
[----:B------:R-:W-:Y:S02]  /*2fd0*/  @P0 IMAD.WIDE.U32 R2, R5, c[0x0][0x1c0], R2 ;  /* 0x0000700005020a25 */ /* 0x000fe400078e0002 */
[----:B------:R-:W4:Y:S01]  /*2fe0*/  LDL R5, [R1+0x500] ;  /* 0x0005000001057983 */ /* 0x000f220000100800 */
[----:B------:R-:W-:Y:S01]  /*2ff0*/  LOP3.LUT P1, RZ, R59, 0x100000, RZ, 0xc0, !PT ;  /* 0x001000003bff7812 */ /* 0x000fe2000782c0ff */
[----:B------:R-:W-:-:S02]  /*3000*/  @P0 IMAD.IADD R4, R3, 0x1, R4 ;  /* 0x0000000103040824 */ /* 0x000fc400078e0204 */
[----:B------:R0:W-:Y:S01]  /*3010*/  @P2 STL.64 [R1+0x230], R12 ;  /* 0x0002300c01002387 */ /* 0x0001e20000100a00 */
[----:B------:R-:W-:Y:S02]  /*3020*/  LOP3.LUT P2, RZ, R59, 0x80000, RZ, 0xc0, !PT ;  /* 0x000800003bff7812 */ /* 0x000fe4000784c0ff */
[----:B0-----:R-:W-:-:S07]  /*3030*/  @P0 LEA R12, P4, R2, c[0x0][0x170], 0x2 ;  /* 0x00005c00020c0a11 */ /* 0x001fce00078810ff */
[-C--:B------:R-:W-:Y:S02]  /*3040*/  @P1 MOV R3, R63.reuse ;  /* 0x0000003f00031202 */ /* 0x080fe40000000f00 */
[----:B------:R-:W-:Y:S01]  /*3050*/  @P0 LEA.HI.X R13, R2, c[0x0][0x174], R4, 0x2, P4 ;  /* 0x00005d00020d0a11 */ /* 0x000fe200020f1404 */
[----:B------:R-:W-:Y:S02]  /*3060*/  @P1 IMAD R4, R11, c[0x0][0x1c0], RZ ;  /* 0x000070000b041a24 */ /* 0x000fe400078e02ff */
[----:B------:R-:W-:Y:S01]  /*3070*/  @P1 IMAD.MOV.U32 R2, RZ, RZ, R60 ;  /* 0x000000ffff021224 */ /* 0x000fe200078e003c */
[----:B------:R-:W4:Y:S01]  /*3080*/  LDL R11, [R1+0x404] ;  /* 0x00040400010b7983 */ /* 0x000f220000100800 */
[C---:B------:R-:W-:Y:S02]  /*3090*/  @P1 IMAD R4, R10.reuse, c[0x0][0x1c4], R4 ;  /* 0x000071000a041a24 */ /* 0x040fe400078e0204 */
[----:B------:R-:W-:Y:S01]  /*30a0*/  @P1 IMAD.WIDE.U32 R2, R10, c[0x0][0x1c0], R2 ;  /* 0x000070000a021a25 */ /* 0x000fe200078e0002 */
[----:B------:R0:W-:Y:S03]  /*30b0*/  @P0 STL.64 [R1+0x228], R12 ;  /* 0x0002280c01000387 */ /* 0x0001e60000100a00 */
[----:B------:R-:W-:Y:S01]  /*30c0*/  @P1 IMAD.IADD R4, R3, 0x1, R4 ;  /* 0x0000000103041824 */ /* 0x000fe200078e0204 */
[----:B------:R-:W-:Y:S01]  /*30d0*/  @P2 MOV R3, R63 ;  /* 0x0000003f00032202 */ /* 0x000fe20000000f00 */
[----:B------:R-:W4:Y:S01]  /*30e0*/  LDL R10, [R1+0x4fc] ;  /* 0x0004fc00010a7983 */ /* 0x000f220000100800 */
[----:B------:R-:W-:-:S02]  /*30f0*/  LOP3.LUT P0, RZ, R59, 0x40000, RZ, 0xc0, !PT ;  /* 0x000400003bff7812 */ /* 0x000fc4000780c0ff */
[----:B0-----:R-:W-:-:S04]  /*3100*/  @P1 LEA R12, P4, R2, c[0x0][0x170], 0x2 ;  /* 0x00005c00020c1a11 */ /* 0x001fc800078810ff */
[----:B------:R-:W-:Y:S01]  /*3110*/  @P1 LEA.HI.X R13, R2, c[0x0][0x174], R4, 0x2, P4 ;  /* 0x00005d00020d1a11 */ /* 0x000fe200020f1404 */
[----:B------:R-:W-:-:S04]  /*3120*/  @P2 IMAD.MOV.U32 R2, RZ, RZ, R60 ;  /* 0x000000ffff022224 */ /* 0x000fc800078e003c */
[----:B------:R0:W-:Y:S01]  /*3130*/  @P1 STL.64 [R1+0x220], R12 ;  /* 0x0002200c01001387 */ /* 0x0001e20000100a00 */
[----:B------:R-:W-:Y:S01]  /*3140*/  LOP3.LUT P1, RZ, R59, 0x20000, RZ, 0xc0, !PT ;  /* 0x000200003bff7812 */ /* 0x000fe2000782c0ff */
[----:B--2---:R-:W-:Y:S02]  /*3150*/  @P2 IMAD R4, R9, c[0x0][0x1c0], RZ ;  /* 0x0000700009042a24 */ /* 0x004fe400078e02ff */
[----:B------:R-:W2:Y:S02]  /*3160*/  LDL R9, [R1+0x400] ;  /* 0x0004000001097983 */ /* 0x000ea40000100800 */
[C---:B---3--:R-:W-:Y:S02]  /*3170*/  @P2 IMAD R4, R7.reuse, c[0x0][0x1c4], R4 ;  /* 0x0000710007042a24 */ /* 0x048fe400078e0204 */
[----:B------:R-:W-:Y:S02]  /*3180*/  @P2 IMAD.WIDE.U32 R2, R7, c[0x0][0x1c0], R2 ;  /* 0x0000700007022a25 */ /* 0x000fe400078e0002 */
[----:B------:R-:W3:Y:S02]  /*3190*/  LDL R7, [R1+0x4f8] ;  /* 0x0004f80001077983 */ /* 0x000ee40000100800 */
[----:B------:R-:W-:Y:S01]  /*31a0*/  @P2 IMAD.IADD R4, R3, 0x1, R4 ;  /* 0x0000000103042824 */ /* 0x000fe200078e0204 */
[----:B0-----:R-:W-:-:S02]  /*31b0*/  @P2 LEA R12, P4, R2, c[0x0][0x170], 0x2 ;  /* 0x00005c00020c2a11 */ /* 0x001fc400078810ff */
[----:B------:R-:W-:Y:S02]  /*31c0*/  @P0 MOV R3, R63 ;  /* 0x0000003f00030202 */ /* 0x000fe40000000f00 */
[----:B------:R-:W-:Y:S01]  /*31d0*/  @P2 LEA.HI.X R13, R2, c[0x0][0x174], R4, 0x2, P4 ;  /* 0x00005d00020d2a11 */ /* 0x000fe200020f1404 */
[----:B----4-:R-:W-:Y:S02]  /*31e0*/  @P0 IMAD R4, R6, c[0x0][0x1c0], RZ ;  /* 0x0000700006040a24 */ /* 0x010fe400078e02ff */
[----:B------:R-:W-:Y:S01]  /*31f0*/  @P0 IMAD.MOV.U32 R2, RZ, RZ, R60 ;  /* 0x000000ffff020224 */ /* 0x000fe200078e003c */
[----:B------:R-:W4:Y:S04]  /*3200*/  LDL R6, [R1+0x3fc] ;  /* 0x0003fc0001067983 */ /* 0x000f280000100800 */
[----:B------:R0:W-:Y:S01]  /*3210*/  @P2 STL.64 [R1+0x218], R12 ;  /* 0x0002180c01002387 */ /* 0x0001e20000100a00 */
[----:B------:R-:W-:-:S02]  /*3220*/  @P0 IMAD R4, R8, c[0x0][0x1c4], R4 ;  /* 0x0000710008040a24 */ /* 0x000fc400078e0204 */
[----:B------:R-:W-:Y:S01]  /*3230*/  @P0 IMAD.WIDE.U32 R2, R8, c[0x0][0x1c0], R2 ;  /* 0x0000700008020a25 */ /* 0x000fe200078e0002 */
[----:B------:R-:W-:Y:S01]  /*3240*/  LOP3.LUT P2, RZ, R59, 0x10000, RZ, 0xc0, !PT ;  /* 0x000100003bff7812 */ /* 0x000fe2000784c0ff */
[----:B------:R-:W4:Y:S02]  /*3250*/  LDL R8, [R1+0x3f8] ;  /* 0x0003f80001087983 */ /* 0x000f240000100800 */
[----:B------:R-:W-:Y:S01]  /*3260*/  @P0 IMAD.IADD R4, R3, 0x1, R4 ;  /* 0x0000000103040824 */ /* 0x000fe200078e0204 */
[----:B0-----:R-:W-:-:S04]  /*3270*/  @P0 LEA R12, P4, R2, c[0x0][0x170], 0x2 ;  /* 0x00005c00020c0a11 */ /* 0x001fc800078810ff */
[----:B------:R-:W-:Y:S01]  /*3280*/  @P0 LEA.HI.X R13, R2, c[0x0][0x174], R4, 0x2, P4 ;  /* 0x00005d00020d0a11 */ /* 0x000fe200020f1404 */
[----:B------:R-:W-:Y:S02]  /*3290*/  @P1 IMAD R4, R5, c[0x0][0x1c0], RZ ;  /* 0x0000700005041a24 */ /* 0x000fe400078e02ff */
[----:B------:R-:W4:Y:S01]  /*32a0*/  LDL R5, [R1+0x4f4] ;  /* 0x0004f40001057983 */ /* 0x000f220000100800 */
[----:B------:R-:W-:Y:S01]  /*32b0*/  @P1 MOV R3, R63 ;  /* 0x0000003f00031202 */ /* 0x000fe20000000f00 */
[----:B------:R-:W-:Y:S02]  /*32c0*/  @P1 IMAD.MOV.U32 R2, RZ, RZ, R60 ;  /* 0x000000ffff021224 */ /* 0x000fe400078e003c */
[----:B------:R0:W-:Y:S01]  /*32d0*/  @P0 STL.64 [R1+0x210], R12 ;  /* 0x0002100c01000387 */ /* 0x0001e20000100a00 */
[----:B------:R-:W-:Y:S01]  /*32e0*/  LOP3.LUT P0, RZ, R59, 0x8000, RZ, 0xc0, !PT ;  /* 0x000080003bff7812 */ /* 0x000fe2000780c0ff */
[C---:B------:R-:W-:Y:S02]  /*32f0*/  @P1 IMAD R4, R11.reuse, c[0x0][0x1c4], R4 ;  /* 0x000071000b041a24 */ /* 0x040fe400078e0204 */
[----:B------:R-:W-:-:S02]  /*3300*/  @P1 IMAD.WIDE.U32 R2, R11, c[0x0][0x1c0], R2 ;  /* 0x000070000b021a25 */ /* 0x000fc400078e0002 */
[----:B------:R-:W4:Y:S02]  /*3310*/  LDL R11, [R1+0x4e4] ;  /* 0x0004e400010b7983 */ /* 0x000f240000100800 */
[----:B------:R-:W-:Y:S01]  /*3320*/  @P1 IMAD.IADD R4, R3, 0x1, R4 ;  /* 0x0000000103041824 */ /* 0x000fe200078e0204 */
[C---:B0-----:R-:W-:Y:S02]  /*3330*/  @P1 LEA R12, P4, R2.reuse, c[0x0][0x170], 0x2 ;  /* 0x00005c00020c1a11 */ /* 0x041fe400078810ff */
[----:B------:R-:W-:Y:S02]  /*3340*/  @P2 MOV R3, R63 ;  /* 0x0000003f00032202 */ /* 0x000fe40000000f00 */
[----:B------:R-:W-:Y:S01]  /*3350*/  @P1 LEA.HI.X R13, R2, c[0x0][0x174], R4, 0x2, P4 ;  /* 0x00005d00020d1a11 */ /* 0x000fe200020f1404 */
[----:B------:R-:W-:Y:S02]  /*3360*/  @P2 IMAD R4, R10, c[0x0][0x1c0], RZ ;  /* 0x000070000a042a24 */ /* 0x000fe400078e02ff */
[----:B------:R-:W-:Y:S01]  /*3370*/  @P2 IMAD.MOV.U32 R2, RZ, RZ, R60 ;  /* 0x000000ffff022224 */ /* 0x000fe200078e003c */
[----:B------:R-:W4:Y:S04]  /*3380*/  LDL R10, [R1+0x4f0] ;  /* 0x0004f000010a7983 */ /* 0x000f280000100800 */
[----:B------:R0:W-:Y:S01]  /*3390*/  @P1 STL.64 [R1+0x208], R12 ;  /* 0x0002080c01001387 */ /* 0x0001e20000100a00 */
[----:B------:R-:W-:-:S03]  /*33a0*/  LOP3.LUT P1, RZ, R59, 0x4000, RZ, 0xc0, !PT ;  /* 0x000040003bff7812 */ /* 0x000fc6000782c0ff */
[----:B0-----:R-:W4:Y:S04]  /*33b0*/  LDL R13, [R1+0x3e0] ;  /* 0x0003e000010d7983 */ /* 0x001f280000100800 */
[----:B------:R-:W4:Y:S01]  /*33c0*/  LDL R12, [R1+0x4d8] ;  /* 0x0004d800010c7983 */ /* 0x000f220000100800 */
[C---:B--2---:R-:W-:Y:S02]  /*33d0*/  @P2 IMAD R4, R9.reuse, c[0x0][0x1c4], R4 ;  /* 0x0000710009042a24 */ /* 0x044fe400078e0204 */
[----:B------:R-:W-:Y:S02]  /*33e0*/  @P2 IMAD.WIDE.U32 R2, R9, c[0x0][0x1c0], R2 ;  /* 0x0000700009022a25 */ /* 0x000fe400078e0002 */
[----:B------:R-:W2:Y:S02]  /*33f0*/  LDL R9, [R1+0x3f4] ;  /* 0x0003f40001097983 */ /* 0x000ea40000100800 */
[----:B------:R-:W-:Y:S01]  /*3400*/  @P2 IMAD.IADD R4, R3, 0x1, R4 ;  /* 0x0000000103042824 */ /* 0x000fe200078e0204 */
[----:B------:R-:W-:-:S02]  /*3410*/  @P2 LEA R26, P4, R2, c[0x0][0x170], 0x2 ;  /* 0x00005c00021a2a11 */ /* 0x000fc400078810ff */
[----:B------:R-:W-:Y:S02]  /*3420*/  @P0 MOV R3, R63 ;  /* 0x0000003f00030202 */ /* 0x000fe40000000f00 */
[----:B------:R-:W-:Y:S01]  /*3430*/  @P2 LEA.HI.X R27, R2, c[0x0][0x174], R4, 0x2, P4 ;  /* 0x00005d00021b2a11 */ /* 0x000fe200020f1404 */
[----:B------:R-:W-:Y:S02]  /*3440*/  @P0 IMAD.MOV.U32 R2, RZ, RZ, R60 ;  /* 0x000000ffff020224 */ /* 0x000fe400078e003c */
[----:B---3--:R-:W-:Y:S02]  /*3450*/  @P0 IMAD R4, R7, c[0x0][0x1c0], RZ ;  /* 0x0000700007040a24 */ /* 0x008fe400078e02ff */
[----:B------:R-:W3:Y:S02]  /*3460*/  LDL R7, [R1+0x4ec] ;  /* 0x0004ec0001077983 */ /* 0x000ee40000100800 */
[C---:B----4-:R-:W-:Y:S02]  /*3470*/  @P0 IMAD R4, R6.reuse, c[0x0][0x1c4], R4 ;  /* 0x0000710006040a24 */ /* 0x050fe400078e0204 */
[----:B------:R-:W-:-:S02]  /*3480*/  @P0 IMAD.WIDE.U32 R2, R6, c[0x0][0x1c0], R2 ;  /* 0x0000700006020a25 */ /* 0x000fc400078e0002 */
[----:B------:R-:W4:Y:S02]  /*3490*/  LDL R6, [R1+0x3f0] ;  /* 0x0003f00001067983 */ /* 0x000f240000100800 */
        /* <DEDUP_REMOVED lines=11> */
[----:B------:R-:W-:Y:S01]  /*3550*/  @P1 IMAD.IADD R4, R3, 0x1, R4 ;  /* 0x0000000103041824 */ /* 0x000fe200078e0204 */
[----:B------:R-:W-:-:S02]  /*3560*/  @P1 LEA R34, P4, R2, c[0x0][0x170], 0x2 ;  /* 0x00005c0002221a11 */ /* 0x000fc400078810ff */
[C---:B------:R-:W-:Y:S02]  /*3570*/  LOP3.LUT P0, RZ, R59.reuse, 0x1000, RZ, 0xc0, !PT ;  /* 0x000010003bff7812 */ /* 0x040fe4000780c0ff */
[----:B------:R-:W-:Y:S01]  /*3580*/  @P1 LEA.HI.X R35, R2, c[0x0][0x174], R4, 0x2, P4 ;  /* 0x00005d0002231a11 */ /* 0x000fe200020f1404 */
[----:B------:R-:W-:Y:S01]  /*3590*/  @P2 IMAD.MOV.U32 R2, RZ, RZ, R60 ;  /* 0x000000ffff022224 */ /* 0x000fe200078e003c */
[----:B------:R-:W-:Y:S02]  /*35a0*/  @P2 MOV R3, R63 ;  /* 0x0000003f00032202 */ /* 0x000fe40000000f00 */
[----:B------:R-:W-:Y:S01]  /*35b0*/  LOP3.LUT P1, RZ, R59, 0x800, RZ, 0xc0, !PT ;  /* 0x000008003bff7812 */ /* 0x000fe2000782c0ff */
[----:B------:R-:W-:Y:S02]  /*35c0*/  @P2 IMAD R4, R10, c[0x0][0x1c0], RZ ;  /* 0x000070000a042a24 */ /* 0x000fe400078e02ff */
[----:B------:R-:W4:Y:S02]  /*35d0*/  LDL R10, [R1+0x3e8] ;  /* 0x0003e800010a7983 */ /* 0x000f240000100800 */
[----:B--2---:R-:W-:-:S02]  /*35e0*/  @P2 IMAD R4, R9, c[0x0][0x1c4], R4 ;  /* 0x0000710009042a24 */ /* 0x004fc400078e0204 */
[----:B------:R-:W-:-:S04]  /*35f0*/  @P2 IMAD.WIDE.U32 R2, R9, c[0x0][0x1c0], R2 ;  /* 0x0000700009022a25 */ /* 0x000fc800078e0002 */
[----:B------:R-:W-:Y:S01]  /*3600*/  @P2 IMAD.IADD R4, R3, 0x1, R4 ;  /* 0x0000000103042824 */ /* 0x000fe200078e0204 */
[C---:B------:R-:W-:Y:S02]  /*3610*/  @P2 LEA R38, P4, R2.reuse, c[0x0][0x170], 0x2 ;  /* 0x00005c0002262a11 */ /* 0x040fe400078810ff */
[----:B------:R-:W-:Y:S02]  /*3620*/  @P0 MOV R3, R63 ;  /* 0x0000003f00030202 */ /* 0x000fe40000000f00 */
[----:B------:R-:W-:Y:S01]  /*3630*/  @P2 LEA.HI.X R39, R2, c[0x0][0x174], R4, 0x2, P4 ;  /* 0x00005d0002272a11 */ /* 0x000fe200020f1404 */
[----:B---3--:R-:W-:Y:S02]  /*3640*/  @P0 IMAD R4, R7, c[0x0][0x1c0], RZ ;  /* 0x0000700007040a24 */ /* 0x008fe400078e02ff */
[----:B------:R-:W-:Y:S01]  /*3650*/  @P0 IMAD.MOV.U32 R2, RZ, RZ, R60 ;  /* 0x000000ffff020224 */ /* 0x000fe200078e003c */
[----:B------:R-:W2:Y:S01]  /*3660*/  LDL R7, [R1+0x4e0] ;  /* 0x0004e00001077983 */ /* 0x000ea20000100800 */
[----:B----4-:R-:W-:-:S02]  /*3670*/  @P0 IMAD R4, R6, c[0x0][0x1c4], R4 ;  /* 0x0000710006040a24 */ /* 0x010fc400078e0204 */
        /* <DEDUP_REMOVED lines=11> */
[----:B------:R-:W-:-:S04]  /*3730*/  @P1 IMAD.WIDE.U32 R2, R8, c[0x0][0x1c0], R2 ;  /* 0x0000700008021a25 */ /* 0x000fc800078e0002 */
[----:B------:R-:W-:Y:S01]  /*3740*/  @P1 IMAD.IADD R4, R3, 0x1, R4 ;  /* 0x0000000103041824 */ /* 0x000fe200078e0204 */
[C---:B------:R-:W-:Y:S02]  /*3750*/  @P1 LEA R8, P4, R2.reuse, c[0x0][0x170], 0x2 ;  /* 0x00005c0002081a11 */ /* 0x040fe400078810ff */
[----:B------:R-:W-:Y:S02]  /*3760*/  LOP3.LUT P0, RZ, R59, 0x200, RZ, 0xc0, !PT ;  /* 0x000002003bff7812 */ /* 0x000fe4000780c0ff */
[----:B------:R-:W-:Y:S01]  /*3770*/  @P1 LEA.HI.X R9, R2, c[0x0][0x174], R4, 0x2, P4 ;  /* 0x00005d0002091a11 */ /* 0x000fe200020f1404 */
[----:B------:R-:W-:Y:S01]  /*3780*/  @P2 IMAD R4, R11, c[0x0][0x1c0], RZ ;  /* 0x000070000b042a24 */ /* 0x000fe200078e02ff */
[----:B------:R-:W-:Y:S01]  /*3790*/  @P2 MOV R3, R63 ;  /* 0x0000003f00032202 */ /* 0x000fe20000000f00 */
[----:B------:R-:W-:Y:S02]  /*37a0*/  @P2 IMAD.MOV.U32 R2, RZ, RZ, R60 ;  /* 0x000000ffff022224 */ /* 0x000fe400078e003c */
[----:B------:R0:W-:Y:S01]  /*37b0*/  STL.64 [R1+0x6b8], R8 ;  /* 0x0006b80801007387 */ /* 0x0001e20000100a00 */
[----:B------:R-:W-:-:S03]  /*37c0*/  LOP3.LUT P1, RZ, R59, 0x100, RZ, 0xc0, !PT ;  /* 0x000001003bff7812 */ /* 0x000fc6000782c0ff */
[----:B0-----:R-:W4:Y:S01]  /*37d0*/  LDL R9, [R1+0x3dc] ;  /* 0x0003dc0001097983 */ /* 0x001f220000100800 */
[C---:B------:R-:W-:Y:S02]  /*37e0*/  @P2 IMAD R4, R10.reuse, c[0x0][0x1c4], R4 ;  /* 0x000071000a042a24 */ /* 0x040fe400078e0204 */
[----:B------:R-:W-:Y:S01]  /*37f0*/  @P2 IMAD.WIDE.U32 R2, R10, c[0x0][0x1c0], R2 ;  /* 0x000070000a022a25 */ /* 0x000fe200078e0002 */
[----:B------:R-:W4:Y:S03]  /*3800*/  LDL R8, [R1+0x3d4] ;  /* 0x0003d40001087983 */ /* 0x000f260000100800 */
[----:B------:R-:W-:Y:S01]  /*3810*/  @P2 IMAD.IADD R4, R3, 0x1, R4 ;  /* 0x0000000103042824 */ /* 0x000fe200078e0204 */
[----:B------:R-:W-:Y:S02]  /*3820*/  @P2 LEA R10, P4, R2, c[0x0][0x170], 0x2 ;  /* 0x00005c00020a2a11 */ /* 0x000fe400078810ff */
[----:B------:R-:W-:-:S02]  /*3830*/  @P0 MOV R3, R63 ;  /* 0x0000003f00030202 */ /* 0x000fc40000000f00 */
[----:B------:R-:W-:Y:S01]  /*3840*/  @P2 LEA.HI.X R11, R2, c[0x0][0x174], R4, 0x2, P4 ;  /* 0x00005d00020b2a11 */ /* 0x000fe200020f1404 */
[----:B------:R-:W-:-:S04]  /*3850*/  @P0 IMAD.MOV.U32 R2, RZ, RZ, R60 ;  /* 0x000000ffff020224 */ /* 0x000fc800078e003c */
[----:B------:R0:W-:Y:S04]  /*3860*/  STL.64 [R1+0x6b0], R10 ;  /* 0x0006b00a01007387 */ /* 0x0001e80000100a00 */
[----:B0-----:R-:W4:Y:S01]  /*3870*/  LDL R10, [R1+0x4cc] ;  /* 0x0004cc00010a7983 */ /* 0x001f220000100800 */
[----:B--2---:R-:W-:Y:S01]  /*3880*/  @P0 IMAD R4, R7, c[0x0][0x1c0], RZ ;  /* 0x0000700007040a24 */ /* 0x004fe200078e02ff */
[----:B------:R-:W-:Y:S02]  /*3890*/  LOP3.LUT P2, RZ, R59, 0x80, RZ, 0xc0, !PT ;  /* 0x000000803bff7812 */ /* 0x000fe4000784c0ff */
[----:B------:R-:W2:Y:S04]  /*38a0*/  LDL R7, [R1+0x4d4] ;  /* 0x0004d40001077983 */ /* 0x000ea80000100800 */
[----:B------:R-:W2:Y:S01]  /*38b0*/  LDL R11, [R1+0x3c0] ;  /* 0x0003c000010b7983 */ /* 0x000ea20000100800 */
[----:B---3--:R-:W-:-:S02]  /*38c0*/  @P0 IMAD R4, R6, c[0x0][0x1c4], R4 ;  /* 0x0000710006040a24 */ /* 0x008fc400078e0204 */
[----:B------:R-:W-:Y:S02]  /*38d0*/  @P0 IMAD.WIDE.U32 R2, R6, c[0x0][0x1c0], R2 ;  /* 0x0000700006020a25 */ /* 0x000fe400078e0002 */
[----:B------:R-:W3:Y:S02]  /*38e0*/  LDL R6, [R1+0x3d8] ;  /* 0x0003d80001067983 */ /* 0x000ee40000100800 */
[----:B------:R-:W-:Y:S01]  /*38f0*/  @P0 IMAD.IADD R4, R3, 0x1, R4 ;  /* 0x0000000103040824 */ /* 0x000fe200078e0204 */
[----:B------:R-:W-:-:S04]  /*3900*/  @P0 LEA R18, P4, R2, c[0x0][0x170], 0x2 ;  /* 0x00005c0002120a11 */ /* 0x000fc800078810ff */
[----:B------:R-:W-:Y:S01]  /*3910*/  @P0 LEA.HI.X R19, R2, c[0x0][0x174], R4, 0x2, P4 ;  /* 0x00005d0002130a11 */ /* 0x000fe200020f1404 */
[----:B----4-:R-:W-:Y:S02]  /*3920*/  @P1 IMAD R4, R5, c[0x0][0x1c0], RZ ;  /* 0x0000700005041a24 */ /* 0x010fe400078e02ff */
[----:B------:R-:W4:Y:S01]  /*3930*/  LDL R5, [R1+0x4d0] ;  /* 0x0004d00001057983 */ /* 0x000f220000100800 */
[----:B------:R-:W-:Y:S01]  /*3940*/  @P1 MOV R3, R63 ;  /* 0x0000003f00031202 */ /* 0x000fe20000000f00 */
[----:B------:R-:W-:Y:S02]  /*3950*/  @P1 IMAD.MOV.U32 R2, RZ, RZ, R60 ;  /* 0x000000ffff021224 */ /* 0x000fe400078e003c */
[C---:B------:R-:W-:Y:S02]  /*3960*/  @P1 IMAD R4, R13.reuse, c[0x0][0x1c4], R4 ;  /* 0x000071000d041a24 */ /* 0x040fe400078e0204 */
[----:B------:R-:W-:-:S04]  /*3970*/  @P1 IMAD.WIDE.U32 R2, R13, c[0x0][0x1c0], R2 ;  /* 0x000070000d021a25 */ /* 0x000fc800078e0002 */
[----:B------:R-:W-:Y:S01]  /*3980*/  @P1 IMAD.IADD R4, R3, 0x1, R4 ;  /* 0x0000000103041824 */ /* 0x000fe200078e0204 */
[C---:B------:R-:W-:Y:S02]  /*3990*/  @P1 LEA R28, P4, R2.reuse, c[0x0][0x170], 0x2 ;  /* 0x00005c00021c1a11 */ /* 0x040fe400078810ff */
[----:B------:R-:W-:Y:S02]  /*39a0*/  @P2 MOV R3, R63 ;  /* 0x0000003f00032202 */ /* 0x000fe40000000f00 */
[----:B------:R-:W-:Y:S01]  /*39b0*/  @P1 LEA.HI.X R29, R2, c[0x0][0x174], R4, 0x2, P4 ;  /* 0x00005d00021d1a11 */ /* 0x000fe200020f1404 */
[----:B------:R-:W-:Y:S01]  /*39c0*/  @P2 IMAD R4, R12, c[0x0][0x1c0], RZ ;  /* 0x000070000c042a24 */ /* 0x000fe200078e02ff */
[C---:B------:R-:W-:Y:S01]  /*39d0*/  LOP3.LUT P0, RZ, R59.reuse, 0x40, RZ, 0xc0, !PT ;  /* 0x000000403bff7812 */ /* 0x040fe2000780c0ff */
[----:B------:R-:W-:Y:S01]  /*39e0*/  @P2 IMAD.MOV.U32 R2, RZ, RZ, R60 ;  /* 0x000000ffff022224 */ /* 0x000fe200078e003c */
[----:B------:R-:W-:Y:S01]  /*39f0*/  LOP3.LUT P1, RZ, R59, 0x20, RZ, 0xc0, !PT ;  /* 0x000000203bff7812 */ /* 0x000fe2000782c0ff */
[----:B------:R-:W4:Y:S01]  /*3a00*/  LDL R12, [R1+0x4bc] ;  /* 0x0004bc00010c7983 */ /* 0x000f220000100800 */
[----:B------:R-:W-:-:S02]  /*3a10*/  @P2 IMAD R4, R9, c[0x0][0x1c4], R4 ;  /* 0x0000710009042a24 */ /* 0x000fc400078e0204 */
[----:B------:R-:W-:Y:S02]  /*3a20*/  @P2 IMAD.WIDE.U32 R2, R9, c[0x0][0x1c0], R2 ;  /* 0x0000700009022a25 */ /* 0x000fe400078e0002 */
[----:B------:R-:W4:Y:S02]  /*3a30*/  LDL R9, [R1+0x3d0] ;  /* 0x0003d00001097983 */ /* 0x000f240000100800 */
[----:B------:R-:W-:Y:S01]  /*3a40*/  @P2 IMAD.IADD R4, R3, 0x1, R4 ;  /* 0x0000000103042824 */ /* 0x000fe200078e0204 */
[C---:B------:R-:W-:Y:S02]  /*3a50*/  @P2 LEA R50, P4, R2.reuse, c[0x0][0x170], 0x2 ;  /* 0x00005c0002322a11 */ /* 0x040fe400078810ff */
[----:B------:R-:W-:Y:S02]  /*3a60*/  @P0 MOV R3, R63 ;  /* 0x0000003f00030202 */ /* 0x000fe40000000f00 */
[----:B------:R-:W-:Y:S01]  /*3a70*/  @P2 LEA.HI.X R51, R2, c[0x0][0x174], R4, 0x2, P4 ;  /* 0x00005d0002332a11 */ /* 0x000fe200020f1404 */
[----:B------:R-:W-:Y:S01]  /*3a80*/  @P0 IMAD.MOV.U32 R2, RZ, RZ, R60 ;  /* 0x000000ffff020224 */ /* 0x000fe200078e003c */
[----:B------:R-:W-:Y:S01]  /*3a90*/  LOP3.LUT P2, RZ, R59, 0x10, RZ, 0xc0, !PT ;  /* 0x000000103bff7812 */ /* 0x000fe2000784c0ff */
[----:B--2---:R-:W-:-:S02]  /*3aa0*/  @P0 IMAD R4, R7, c[0x0][0x1c0], RZ ;  /* 0x0000700007040a24 */ /* 0x004fc400078e02ff */
[----:B------:R-:W2:Y:S02]  /*3ab0*/  LDL R7, [R1+0x4c8] ;  /* 0x0004c80001077983 */ /* 0x000ea40000100800 */
[C---:B---3--:R-:W-:Y:S02]  /*3ac0*/  @P0 IMAD R4, R6.reuse, c[0x0][0x1c4], R4 ;  /* 0x0000710006040a24 */ /* 0x048fe400078e0204 */
[----:B------:R-:W-:Y:S02]  /*3ad0*/  @P0 IMAD.WIDE.U32 R2, R6, c[0x0][0x1c0], R2 ;  /* 0x0000700006020a25 */ /* 0x000fe400078e0002 */
[----:B------:R-:W3:Y:S02]  /*3ae0*/  LDL R6, [R1+0x3cc] ;  /* 0x0003cc0001067983 */ /* 0x000ee40000100800 */
[----:B------:R-:W-:Y:S01]  /*3af0*/  @P0 IMAD.IADD R4, R3, 0x1, R4 ;  /* 0x0000000103040824 */ /* 0x000fe200078e0204 */
[----:B------:R-:W-:Y:S02]  /*3b00*/  @P0 LEA R36, P4, R2, c[0x0][0x170], 0x2 ;  /* 0x00005c0002240a11 */ /* 0x000fe400078810ff */
[----:B------:R-:W-:-:S02]  /*3b10*/  @P1 MOV R3, R63 ;  /* 0x0000003f00031202 */ /* 0x000fc40000000f00 */
[----:B------:R-:W-:Y:S01]  /*3b20*/  @P0 LEA.HI.X R37, R2, c[0x0][0x174], R4, 0x2, P4 ;  /* 0x00005d0002250a11 */ /* 0x000fe200020f1404 */
[----:B------:R-:W-:Y:S02]  /*3b30*/  @P1 IMAD.MOV.U32 R2, RZ, RZ, R60 ;  /* 0x000000ffff021224 */ /* 0x000fe400078e003c */
[----:B----4-:R-:W-:Y:S02]  /*3b40*/  @P1 IMAD R4, R5, c[0x0][0x1c0], RZ ;  /* 0x0000700005041a24 */ /* 0x010fe400078e02ff */
[----:B------:R-:W4:Y:S01]  /*3b50*/  LDL R5, [R1+0x4c4] ;  /* 0x0004c40001057983 */ /* 0x000f220000100800 */
[----:B------:R-:W-:-:S04]  /*3b60*/  @P1 IMAD.WIDE.U32 R2, R8, c[0x0][0x1c0], R2 ;  /* 0x0000700008021a25 */ /* 0x000fc800078e0002 */
[----:B------:R-:W-:Y:S02]  /*3b70*/  @P1 IMAD R4, R8, c[0x0][0x1c4], R4 ;  /* 0x0000710008041a24 */ /* 0x000fe400078e0204 */
[----:B------:R-:W4:Y:S01]  /*3b80*/  LDL R8, [R1+0x3c8] ;  /* 0x0003c80001087983 */ /* 0x000f220000100800 */
[----:B------:R-:W-:Y:S01]  /*3b90*/  @P1 LEA R14, P4, R2, c[0x0][0x170], 0x2 ;  /* 0x00005c00020e1a11 */ /* 0x000fe200078810ff */
[----:B------:R-:W-:-:S05]  /*3ba0*/  @P1 IMAD.IADD R4, R3, 0x1, R4 ;  /* 0x0000000103041824 */ /* 0x000fca00078e0204 */
[----:B------:R-:W-:Y:S01]  /*3bb0*/  @P1 LEA.HI.X R15, R2, c[0x0][0x174], R4, 0x2, P4 ;  /* 0x00005d00020f1a11 */ /* 0x000fe200020f1404 */
[----:B------:R-:W-:Y:S02]  /*3bc0*/  @P2 IMAD R4, R10, c[0x0][0x1c0], RZ ;  /* 0x000070000a042a24 */ /* 0x000fe400078e02ff */
[----:B------:R-:W4:Y:S01]  /*3bd0*/  LDL R10, [R1+0x4c0] ;  /* 0x0004c000010a7983 */ /* 0x000f220000100800 */
[----:B------:R-:W-:Y:S01]  /*3be0*/  @P2 MOV R3, R63 ;  /* 0x0000003f00032202 */ /* 0x000fe20000000f00 */
[----:B------:R-:W-:Y:S01]  /*3bf0*/  @P2 IMAD.MOV.U32 R2, RZ, RZ, R60 ;  /* 0x000000ffff022224 */ /* 0x000fe200078e003c */
[C---:B------:R-:W-:Y:S02]  /*3c00*/  LOP3.LUT P0, RZ, R59.reuse, 0x8, RZ, 0xc0, !PT ;  /* 0x000000083bff7812 */ /* 0x040fe4000780c0ff */
[----:B------:R-:W-:Y:S01]  /*3c10*/  LOP3.LUT P1, RZ, R59, 0x4, RZ, 0xc0, !PT ;  /* 0x000000043bff7812 */ /* 0x000fe2000782c0ff */
[C---:B------:R-:W-:Y:S02]  /*3c20*/  @P2 IMAD R4, R9.reuse, c[0x0][0x1c4], R4 ;  /* 0x0000710009042a24 */ /* 0x040fe400078e0204 */
[----:B------:R-:W-:-:S02]  /*3c30*/  @P2 IMAD.WIDE.U32 R2, R9, c[0x0][0x1c0], R2 ;  /* 0x0000700009022a25 */ /* 0x000fc400078e0002 */
[----:B------:R-:W4:Y:S02]  /*3c40*/  LDL R9, [R1+0x3c4] ;  /* 0x0003c40001097983 */ /* 0x000f240000100800 */
[----:B------:R-:W-:Y:S01]  /*3c50*/  @P2 IMAD.IADD R4, R3, 0x1, R4 ;  /* 0x0000000103042824 */ /* 0x000fe200078e0204 */
[----:B------:R-:W-:-:S03]  /*3c60*/  @P2 LEA R22, P4, R2, c[0x0][0x170], 0x2 ;  /* 0x00005c0002162a11 */ /* 0x000fc600078810ff */
[----:B------:R-:W-:Y:S02]  /*3c70*/  @P0 MOV R3, R63 ;  /* 0x0000003f00030202 */ /* 0x000fe40000000f00 */
[----:B------:R-:W-:Y:S01]  /*3c80*/  @P2 LEA.HI.X R23, R2, c[0x0][0x174], R4, 0x2, P4 ;  /* 0x00005d0002172a11 */ /* 0x000fe200020f1404 */
[----:B------:R-:W-:Y:S01]  /*3c90*/  @P0 IMAD.MOV.U32 R2, RZ, RZ, R60 ;  /* 0x000000ffff020224 */ /* 0x000fe200078e003c */
[----:B------:R-:W-:Y:S01]  /*3ca0*/  LOP3.LUT P2, RZ, R59, 0x2, RZ, 0xc0, !PT ;  /* 0x000000023bff7812 */ /* 0x000fe2000784c0ff */
[----:B--2---:R-:W-:-:S04]  /*3cb0*/  @P0 IMAD R4, R7, c[0x0][0x1c0], RZ ;  /* 0x0000700007040a24 */ /* 0x004fc800078e02ff */
[C---:B---3--:R-:W-:Y:S02]  /*3cc0*/  @P0 IMAD R4, R6.reuse, c[0x0][0x1c4], R4 ;  /* 0x0000710006040a24 */ /* 0x048fe400078e0204 */
[----:B------:R-:W-:-:S04]  /*3cd0*/  @P0 IMAD.WIDE.U32 R2, R6, c[0x0][0x1c0], R2 ;  /* 0x0000700006020a25 */ /* 0x000fc800078e0002 */
[----:B------:R-:W-:Y:S01]  /*3ce0*/  @P0 IMAD.IADD R4, R3, 0x1, R4 ;  /* 0x0000000103040824 */ /* 0x000fe200078e0204 */
[C---:B------:R-:W-:Y:S02]  /*3cf0*/  @P0 LEA R6, P4, R2.reuse, c[0x0][0x170], 0x2 ;  /* 0x00005c0002060a11 */ /* 0x040fe400078810ff */
[----:B------:R-:W-:Y:S02]  /*3d00*/  @P1 MOV R3, R63 ;  /* 0x0000003f00031202 */ /* 0x000fe40000000f00 */
[----:B------:R-:W-:Y:S01]  /*3d10*/  @P0 LEA.HI.X R7, R2, c[0x0][0x174], R4, 0x2, P4 ;  /* 0x00005d0002070a11 */ /* 0x000fe200020f1404 */
[----:B------:R-:W-:Y:S02]  /*3d20*/  @P1 IMAD.MOV.U32 R2, RZ, RZ, R60 ;  /* 0x000000ffff021224 */ /* 0x000fe400078e003c */
[----:B----4-:R-:W-:Y:S02]  /*3d30*/  @P1 IMAD R4, R5, c[0x0][0x1c0], RZ ;  /* 0x0000700005041a24 */ /* 0x010fe400078e02ff */
[----:B------:R-:W2:Y:S02]  /*3d40*/  LDL R5, [R1+0x4b8] ;  /* 0x0004b80001057983 */ /* 0x000ea40000100800 */
[----:B------:R-:W-:-:S02]  /*3d50*/  @P1 IMAD R4, R8, c[0x0][0x1c4], R4 ;  /* 0x0000710008041a24 */ /* 0x000fc400078e0204 */
        /* <DEDUP_REMOVED lines=10> */
[----:B------:R0:W-:Y:S01]  /*3e00*/  STL.64 [R1+0x678], R6 ;  /* 0x0006780601007387 */ /* 0x0001e20000100a00 */
[----:B------:R-:W-:-:S03]  /*3e10*/  LOP3.LUT P1, RZ, R58, 0x80000000, RZ, 0xc0, !PT ;  /* 0x800000003aff7812 */ /* 0x000fc6000782c0ff */
[----:B0-----:R-:W4:Y:S01]  /*3e20*/  LDL R7, [R1+0x4b0] ;  /* 0x0004b00001077983 */ /* 0x001f220000100800 */
[C---:B------:R-:W-:Y:S02]  /*3e30*/  @P2 IMAD R4, R9.reuse, c[0x0][0x1c4], R4 ;  /* 0x0000710009042a24 */ /* 0x040fe400078e0204 */
[----:B------:R-:W-:Y:S01]  /*3e40*/  @P2 IMAD.WIDE.U32 R2, R9, c[0x0][0x1c0], R2 ;  /* 0x0000700009022a25 */ /* 0x000fe200078e0002 */
[----:B------:R-:W4:Y:S04]  /*3e50*/  LDL R6, [R1+0x3b4] ;  /* 0x0003b40001067983 */ /* 0x000f280000100800 */
[----:B------:R-:W4:Y:S01]  /*3e60*/  LDL R9, [R1+0x3b8] ;  /* 0x0003b80001097983 */ /* 0x000f220000100800 */
[----:B------:R-:W-:Y:S01]  /*3e70*/  @P2 IMAD.IADD R4, R3, 0x1, R4 ;  /* 0x0000000103042824 */ /* 0x000fe200078e0204 */
[----:B------:R-:W-:-:S02]  /*3e80*/  @P2 LEA R32, P4, R2, c[0x0][0x170], 0x2 ;  /* 0x00005c0002202a11 */ /* 0x000fc400078810ff */
[----:B------:R-:W-:Y:S02]  /*3e90*/  @P0 MOV R3, R63 ;  /* 0x0000003f00030202 */ /* 0x000fe40000000f00 */
[----:B------:R-:W-:Y:S01]  /*3ea0*/  @P2 LEA.HI.X R33, R2, c[0x0][0x174], R4, 0x2, P4 ;  /* 0x00005d0002212a11 */ /* 0x000fe200020f1404 */
[----:B------:R-:W-:Y:S02]  /*3eb0*/  @P0 IMAD R4, R12, c[0x0][0x1c0], RZ ;  /* 0x000070000c040a24 */ /* 0x000fe400078e02ff */
[----:B------:R-:W-:Y:S02]  /*3ec0*/  @P0 IMAD.MOV.U32 R2, RZ, RZ, R60 ;  /* 0x000000ffff020224 */ /* 0x000fe400078e003c */
[C---:B------:R-:W-:Y:S02]  /*3ed0*/  @P0 IMAD R4, R11.reuse, c[0x0][0x1c4], R4 ;  /* 0x000071000b040a24 */ /* 0x040fe400078e0204 */
[----:B------:R-:W-:Y:S01]  /*3ee0*/  @P0 IMAD.WIDE.U32 R2, R11, c[0x0][0x1c0], R2 ;  /* 0x000070000b020a25 */ /* 0x000fe200078e0002 */
[----:B------:R-:W-:Y:S01]  /*3ef0*/  LOP3.LUT P2, RZ, R58, 0x40000000, RZ, 0xc0, !PT ;  /* 0x400000003aff7812 */ /* 0x000fe2000784c0ff */
[----:B------:R-:W4:Y:S02]  /*3f00*/  LDL R11, [R1+0x4a8] ;  /* 0x0004a800010b7983 */ /* 0x000f240000100800 */
[----:B------:R-:W-:Y:S01]  /*3f10*/  @P0 IMAD.IADD R4, R3, 0x1, R4 ;  /* 0x0000000103040824 */ /* 0x000fe200078e0204 */
[----:B------:R-:W-:-:S02]  /*3f20*/  @P0 LEA R24, P4, R2, c[0x0][0x170], 0x2 ;  /* 0x00005c0002180a11 */ /* 0x000fc400078810ff */
[----:B------:R-:W-:Y:S02]  /*3f30*/  @P1 MOV R3, R63 ;  /* 0x0000003f00031202 */ /* 0x000fe40000000f00 */
[----:B------:R-:W-:Y:S01]  /*3f40*/  @P0 LEA.HI.X R25, R2, c[0x0][0x174], R4, 0x2, P4 ;  /* 0x00005d0002190a11 */ /* 0x000fe200020f1404 */
[----:B------:R-:W-:Y:S02]  /*3f50*/  @P1 IMAD.MOV.U32 R2, RZ, RZ, R60 ;  /* 0x000000ffff021224 */ /* 0x000fe400078e003c */
[----:B--2---:R-:W-:Y:S02]  /*3f60*/  @P1 IMAD R4, R5, c[0x0][0x1c0], RZ ;  /* 0x0000700005041a24 */ /* 0x004fe400078e02ff */
[----:B------:R-:W2:Y:S02]  /*3f70*/  LDL R5, [R1+0x4ac] ;  /* 0x0004ac0001057983 */ /* 0x000ea40000100800 */
[C---:B---3--:R-:W-:Y:S02]  /*3f80*/  @P1 IMAD R4, R8.reuse, c[0x0][0x1c4], R4 ;  /* 0x0000710008041a24 */ /* 0x048fe400078e0204 */
[----:B------:R-:W-:-:S02]  /*3f90*/  @P1 IMAD.WIDE.U32 R2, R8, c[0x0][0x1c0], R2 ;  /* 0x0000700008021a25 */ /* 0x000fc400078e0002 */
[----:B------:R-:W3:Y:S02]  /*3fa0*/  LDL R8, [R1+0x3b0] ;  /* 0x0003b00001087983 */ /* 0x000ee40000100800 */
[----:B------:R-:W-:Y:S01]  /*3fb0*/  @P1 IMAD.IADD R4, R3, 0x1, R4 ;  /* 0x0000000103041824 */ /* 0x000fe200078e0204 */
[----:B------:R-:W-:-:S04]  /*3fc0*/  @P1 LEA R20, P4, R2, c[0x0][0x170], 0x2 ;  /* 0x00005c0002141a11 */ /* 0x000fc800078810ff */
[----:B------:R-:W-:Y:S01]  /*3fd0*/  @P1 LEA.HI.X R21, R2, c[0x0][0x174], R4, 0x2, P4 ;  /* 0x00005d0002151a11 */ /* 0x000fe200020f1404 */
[----:B----4-:R-:W-:Y:S02]  /*3fe0*/  @P2 IMAD R4, R10, c[0x0][0x1c0], RZ ;  /* 0x000070000a042a24 */ /* 0x010fe400078e02ff */
        /* <DEDUP_REMOVED lines=12> */
[----:B------:R-:W-:Y:S02]  /*40b0*/  @P0 IMAD R4, R7, c[0x0][0x1c0], RZ ;  /* 0x0000700007040a24 */ /* 0x000fe400078e02ff */
[----:B------:R-:W-:Y:S01]  /*40c0*/  @P0 IMAD.MOV.U32 R2, RZ, RZ, R60 ;  /* 0x000000ffff020224 */ /* 0x000fe200078e003c */
[----:B------:R-:W4:Y:S01]  /*40d0*/  LDL R7, [R1+0x3a8] ;  /* 0x0003a80001077983 */ /* 0x000f220000100800 */
[C---:B------:R-:W-:Y:S02]  /*40e0*/  @P0 IMAD R4, R6.reuse, c[0x0][0x1c4], R4 ;  /* 0x0000710006040a24 */ /* 0x040fe400078e0204 */
[----:B------:R-:W-:Y:S02]  /*40f0*/  @P0 IMAD.WIDE.U32 R2, R6, c[0x0][0x1c0], R2 ;  /* 0x0000700006020a25 */ /* 0x000fe400078e0002 */
[----:B------:R-:W4:Y:S02]  /*4100*/  LDL R6, [R1+0x4a0] ;  /* 0x0004a00001067983 */ /* 0x000f240000100800 */
[----:B------:R-:W-:Y:S01]  /*4110*/  @P0 IMAD.IADD R4, R3, 0x1, R4 ;  /* 0x0000000103040824 */ /* 0x000fe200078e0204 */
[----:B------:R-:W-:-:S04]  /*4120*/  @P0 LEA R12, P4, R2, c[0x0][0x170], 0x2 ;  /* 0x00005c00020c0a11 */ /* 0x000fc800078810ff */
[----:B------:R-:W-:Y:S01]  /*4130*/  @P0 LEA.HI.X R13, R2, c[0x0][0x174], R4, 0x2, P4 ;  /* 0x00005d00020d0a11 */ /* 0x000fe200020f1404 */
[----:B------:R-:W-:Y:S01]  /*4140*/  @P1 IMAD.MOV.U32 R4, RZ, RZ, R60 ;  /* 0x000000ffff041224 */ /* 0x000fe200078e003c */
[----:B------:R-:W-:-:S13]  /*4150*/  LOP3.LUT P2, RZ, R58, 0x8000000, RZ, 0xc0, !PT ;  /* 0x080000003aff7812 */ /* 0x000fda000784c0ff */
[-C--:B------:R-:W-:Y:S01]  /*4160*/  @P2 MOV R41, R63.reuse ;  /* 0x0000003f00292202 */ /* 0x080fe20000000f00 */
[----:B------:R-:W-:Y:S02]  /*4170*/  @P2 IMAD.MOV.U32 R40, RZ, RZ, R60 ;  /* 0x000000ffff282224 */ /* 0x000fe400078e003c */
[----:B--2---:R-:W-:Y:S01]  /*4180*/  @P1 IMAD R2, R5, c[0x0][0x1c0], RZ ;  /* 0x0000700005021a24 */ /* 0x004fe200078e02ff */
[----:B------:R-:W-:-:S03]  /*4190*/  @P1 MOV R5, R63 ;  /* 0x0000003f00051202 */ /* 0x000fc60000000f00 */
[C---:B---3--:R-:W-:Y:S02]  /*41a0*/  @P1 IMAD R2, R8.reuse, c[0x0][0x1c4], R2 ;  /* 0x0000710008021a24 */ /* 0x048fe400078e0202 */
[----:B------:R-:W-:Y:S02]  /*41b0*/  @P1 IMAD.WIDE.U32 R4, R8, c[0x0][0x1c0], R4 ;  /* 0x0000700008041a25 */ /* 0x000fe400078e0004 */
[----:B------:R-:W2:Y:S02]  /*41c0*/  LDL R8, [R1+0x3a4] ;  /* 0x0003a40001087983 */ /* 0x000ea40000100800 */
[----:B------:R-:W-:Y:S01]  /*41d0*/  @P1 IMAD.IADD R3, R5, 0x1, R2 ;  /* 0x0000000105031824 */ /* 0x000fe200078e0202 */
[----:B------:R-:W-:-:S04]  /*41e0*/  @P1 LEA R2, P4, R4, c[0x0][0x170], 0x2 ;  /* 0x00005c0004021a11 */ /* 0x000fc800078810ff */
[----:B------:R-:W-:-:S05]  /*41f0*/  @P1 LEA.HI.X R3, R4, c[0x0][0x174], R3, 0x2, P4 ;  /* 0x00005d0004031a11 */ /* 0x000fca00020f1403 */
[----:B------:R0:W-:Y:S01]  /*4200*/  STL.64 [R1+0x640], R2 ;  /* 0x0006400201007387 */ /* 0x0001e20000100a00 */
[----:B------:R-:W-:Y:S02]  /*4210*/  @P2 IMAD R4, R11, c[0x0][0x1c0], RZ ;  /* 0x000070000b042a24 */ /* 0x000fe400078e02ff */
[----:B----4-:R-:W-:Y:S01]  /*4220*/  @P2 IMAD.WIDE.U32 R40, R10, c[0x0][0x1c0], R40 ;  /* 0x000070000a282a25 */ /* 0x010fe200078e0028 */
[----:B------:R-:W-:Y:S01]  /*4230*/  LOP3.LUT P0, RZ, R58, 0x4000000, RZ, 0xc0, !PT ;  /* 0x040000003aff7812 */ /* 0x000fe2000780c0ff */
[----:B------:R-:W-:Y:S04]  /*4240*/  STL.64 [R1+0x648], R12 ;  /* 0x0006480c01007387 */ /* 0x000fe80000100a00 */
[----:B0-----:R-:W3:Y:S01]  /*4250*/  LDL R3, [R1+0x49c] ;  /* 0x00049c0001037983 */ /* 0x001ee20000100800 */
[----:B------:R-:W-:-:S03]  /*4260*/  @P2 IMAD R4, R10, c[0x0][0x1c4], R4 ;  /* 0x000071000a042a24 */ /* 0x000fc600078e0204 */
[----:B------:R-:W4:Y:S01]  /*4270*/  LDL R2, [R1+0x3a0] ;  /* 0x0003a00001027983 */ /* 0x000f220000100800 */
[----:B------:R-:W-:Y:S01]  /*4280*/  @P2 IMAD.IADD R5, R41, 0x1, R4 ;  /* 0x0000000129052824 */ /* 0x000fe200078e0204 */
[C---:B------:R-:W-:Y:S02]  /*4290*/  @P2 LEA R4, P4, R40.reuse, c[0x0][0x170], 0x2 ;  /* 0x00005c0028042a11 */ /* 0x040fe400078810ff */
[----:B------:R-:W-:Y:S01]  /*42a0*/  @P0 IMAD R44, R9, c[0x0][0x1c0], RZ ;  /* 0x00007000092c0a24 */ /* 0x000fe200078e02ff */
[----:B------:R-:W-:Y:S01]  /*42b0*/  @P0 MOV R41, R63 ;  /* 0x0000003f00290202 */ /* 0x000fe20000000f00 */
[----:B------:R-:W-:Y:S01]  /*42c0*/  STL.64 [R1+0x668], R32 ;  /* 0x0006682001007387 */ /* 0x000fe20000100a00 */
[----:B------:R-:W-:Y:S02]  /*42d0*/  @P2 LEA.HI.X R5, R40, c[0x0][0x174], R5, 0x2, P4 ;  /* 0x00005d0028052a11 */ /* 0x000fe400020f1405 */
[----:B------:R-:W-:Y:S01]  /*42e0*/  LOP3.LUT P1, RZ, R58, 0x2000000, RZ, 0xc0, !PT ;  /* 0x020000003aff7812 */ /* 0x000fe2000782c0ff */
[----:B------:R-:W-:Y:S04]  /*42f0*/  STL.64 [R1+0x6a8], R18 ;  /* 0x0006a81201007387 */ /* 0x000fe80000100a00 */
[----:B------:R0:W-:Y:S04]  /*4300*/  STL.64 [R1+0x638], R4 ;  /* 0x0006380401007387 */ /* 0x0001e80000100a00 */
[----:B------:R1:W-:Y:S04]  /*4310*/  STL.64 [R1+0x680], R22 ;  /* 0x0006801601007387 */ /* 0x0003e80000100a00 */
[----:B------:R-:W4:Y:S04]  /*4320*/  LDL R10, [R1+0x470] ;  /* 0x00047000010a7983 */ /* 0x000f280000100800 */
[----:B0-----:R-:W4:Y:S01]  /*4330*/  LDL R4, [R1+0x498] ;  /* 0x0004980001047983 */ /* 0x001f220000100800 */
[----:B------:R-:W-:-:S02]  /*4340*/  @P0 IMAD.MOV.U32 R40, RZ, RZ, R60 ;  /* 0x000000ffff280224 */ /* 0x000fc400078e003c */
[C---:B------:R-:W-:Y:S01]  /*4350*/  @P0 IMAD R44, R7.reuse, c[0x0][0x1c4], R44 ;  /* 0x00007100072c0a24 */ /* 0x040fe200078e022c */
[----:B------:R-:W-:Y:S01]  /*4360*/  LOP3.LUT P2, RZ, R58, 0x1000000, RZ, 0xc0, !PT ;  /* 0x010000003aff7812 */ /* 0x000fe2000784c0ff */
[----:B------:R-:W-:Y:S01]  /*4370*/  @P0 IMAD.WIDE.U32 R40, R7, c[0x0][0x1c0], R40 ;  /* 0x0000700007280a25 */ /* 0x000fe200078e0028 */
[----:B------:R-:W4:Y:S04]  /*4380*/  LDL R5, [R1+0x398] ;  /* 0x0003980001057983 */ /* 0x000f280000100800 */
[----:B------:R-:W4:Y:S01]  /*4390*/  LDL R7, [R1+0x39c] ;  /* 0x00039c0001077983 */ /* 0x000f220000100800 */
[----:B------:R-:W-:Y:S01]  /*43a0*/  @P0 IMAD.IADD R44, R41, 0x1, R44 ;  /* 0x00000001292c0824 */ /* 0x000fe200078e022c */
[C---:B------:R-:W-:Y:S02]  /*43b0*/  @P0 LEA R52, P4, R40.reuse, c[0x0][0x170], 0x2 ;  /* 0x00005c0028340a11 */ /* 0x040fe400078810ff */
[----:B------:R-:W4:Y:S02]  /*43c0*/  LDL R9, [R1+0x374] ;  /* 0x0003740001097983 */ /* 0x000f240000100800 */
[----:B------:R-:W-:Y:S01]  /*43d0*/  @P0 LEA.HI.X R53, R40, c[0x0][0x174], R44, 0x2, P4 ;  /* 0x00005d0028350a11 */ /* 0x000fe200020f142c */
[----:B------:R-:W-:Y:S01]  /*43e0*/  @P1 IMAD R44, R6, c[0x0][0x1c0], RZ ;  /* 0x00007000062c1a24 */ /* 0x000fe200078e02ff */
[----:B------:R-:W-:Y:S01]  /*43f0*/  STL.64 [R1+0x688], R14 ;  /* 0x0006880e01007387 */ /* 0x000fe20000100a00 */
[----:B------:R-:W-:-:S03]  /*4400*/  @P1 MOV R41, R63 ;  /* 0x0000003f00291202 */ /* 0x000fc60000000f00 */
[----:B------:R-:W4:Y:S01]  /*4410*/  LDL R6, [R1+0x494] ;  /* 0x0004940001067983 */ /* 0x000f220000100800 */
[----:B------:R-:W-:Y:S01]  /*4420*/  @P1 IMAD.MOV.U32 R40, RZ, RZ, R60 ;  /* 0x000000ffff281224 */ /* 0x000fe200078e003c */
[----:B------:R-:W-:Y:S02]  /*4430*/  LOP3.LUT P0, RZ, R58, 0x800000, RZ, 0xc0, !PT ;  /* 0x008000003aff7812 */ /* 0x000fe4000780c0ff */
[----:B------:R-:W-:Y:S04]  /*4440*/  STL.64 [R1+0x658], R20 ;  /* 0x0006581401007387 */ /* 0x000fe80000100a00 */
[----:B------:R-:W-:Y:S04]  /*4450*/  STL.64 [R1+0x670], R42 ;  /* 0x0006702a01007387 */ /* 0x000fe80000100a00 */
[----:B------:R-:W4:Y:S01]  /*4460*/  LDL R11, [R1+0x460] ;  /* 0x00046000010b7983 */ /* 0x000f220000100800 */
[----:B--2---:R-:W-:-:S02]  /*4470*/  @P1 IMAD R44, R8, c[0x0][0x1c4], R44 ;  /* 0x00007100082c1a24 */ /* 0x004fc400078e022c */
[----:B------:R-:W-:Y:S01]  /*4480*/  @P1 IMAD.WIDE.U32 R40, R8, c[0x0][0x1c0], R40 ;  /* 0x0000700008281a25 */ /* 0x000fe200078e0028 */
[----:B------:R-:W-:Y:S01]  /*4490*/  @P0 MOV R55, R63 ;  /* 0x0000003f00370202 */ /* 0x000fe20000000f00 */
[----:B------:R-:W2:Y:S02]  /*44a0*/  LDL R8, [R1+0x384] ;  /* 0x0003840001087983 */ /* 0x000ea40000100800 */
[----:B------:R-:W-:Y:S01]  /*44b0*/  @P1 IMAD.IADD R44, R41, 0x1, R44 ;  /* 0x00000001292c1824 */ /* 0x000fe200078e022c */
[----:B------:R-:W-:-:S04]  /*44c0*/  @P1 LEA R48, P4, R40, c[0x0][0x170], 0x2 ;  /* 0x00005c0028301a11 */ /* 0x000fc800078810ff */
[----:B------:R-:W-:Y:S01]  /*44d0*/  @P1 LEA.HI.X R49, R40, c[0x0][0x174], R44, 0x2, P4 ;  /* 0x00005d0028311a11 */ /* 0x000fe200020f142c */
[----:B------:R-:W-:Y:S01]  /*44e0*/  @P2 IMAD.MOV.U32 R40, RZ, RZ, R60 ;  /* 0x000000ffff282224 */ /* 0x000fe200078e003c */
[----:B------:R-:W-:Y:S01]  /*44f0*/  @P2 MOV R41, R63 ;  /* 0x0000003f00292202 */ /* 0x000fe20000000f00 */
[----:B---3--:R-:W-:Y:S02]  /*4500*/  @P2 IMAD R44, R3, c[0x0][0x1c0], RZ ;  /* 0x00007000032c2a24 */ /* 0x008fe400078e02ff */
[----:B------:R-:W3:Y:S02]  /*4510*/  LDL R3, [R1+0x490] ;  /* 0x0004900001037983 */ /* 0x000ee40000100800 */
[C---:B----4-:R-:W-:Y:S02]  /*4520*/  @P2 IMAD R44, R2.reuse, c[0x0][0x1c4], R44 ;  /* 0x00007100022c2a24 */ /* 0x050fe400078e022c */
[----:B------:R-:W-:Y:S02]  /*4530*/  @P2 IMAD.WIDE.U32 R40, R2, c[0x0][0x1c0], R40 ;  /* 0x0000700002282a25 */ /* 0x000fe400078e0028 */
[----:B------:R-:W4:Y:S02]  /*4540*/  LDL R2, [R1+0x394] ;  /* 0x0003940001027983 */ /* 0x000f240000100800 */
[----:B------:R-:W-:Y:S01]  /*4550*/  @P2 IMAD.IADD R41, R41, 0x1, R44 ;  /* 0x0000000129292824 */ /* 0x000fe200078e022c */
[----:B------:R-:W-:-:S04]  /*4560*/  @P2 LEA R44, P4, R40, c[0x0][0x170], 0x2 ;  /* 0x00005c00282c2a11 */ /* 0x000fc800078810ff */
[----:B------:R-:W-:Y:S01]  /*4570*/  @P2 LEA.HI.X R45, R40, c[0x0][0x174], R41, 0x2, P4 ;  /* 0x00005d00282d2a11 */ /* 0x000fe200020f1429 */
[----:B------:R-:W-:Y:S02]  /*4580*/  @P0 IMAD R40, R4, c[0x0][0x1c0], RZ ;  /* 0x0000700004280a24 */ /* 0x000fe400078e02ff */
[----:B------:R-:W2:Y:S01]  /*4590*/  LDL R4, [R1+0x48c] ;  /* 0x00048c0001047983 */ /* 0x000ea20000100800 */
[----:B------:R-:W-:Y:S01]  /*45a0*/  @P0 IMAD.MOV.U32 R54, RZ, RZ, R60 ;  /* 0x000000ffff360224 */ /* 0x000fe200078e003c */
[----:B------:R-:W-:Y:S01]  /*45b0*/  LOP3.LUT P1, RZ, R58, 0x400000, RZ, 0xc0, !PT ;  /* 0x004000003aff7812 */ /* 0x000fe2000782c0ff */
[C---:B------:R-:W-:Y:S02]  /*45c0*/  @P0 IMAD R40, R7.reuse, c[0x0][0x1c4], R40 ;  /* 0x0000710007280a24 */ /* 0x040fe400078e0228 */
[----:B------:R-:W-:Y:S02]  /*45d0*/  @P0 IMAD.WIDE.U32 R54, R7, c[0x0][0x1c0], R54 ;  /* 0x0000700007360a25 */ /* 0x000fe400078e0036 */
[----:B------:R-:W2:Y:S02]  /*45e0*/  LDL R7, [R1+0x390] ;  /* 0x0003900001077983 */ /* 0x000ea40000100800 */
[----:B------:R-:W-:Y:S01]  /*45f0*/  @P0 IMAD.IADD R41, R55, 0x1, R40 ;  /* 0x0000000137290824 */ /* 0x000fe200078e0228 */
[----:B------:R-:W-:-:S05]  /*4600*/  @P0 LEA R40, P4, R54, c[0x0][0x170], 0x2 ;  /* 0x00005c0036280a11 */ /* 0x000fca00078810ff */
[----:B------:R-:W-:Y:S02]  /*4610*/  @P1 IMAD R64, R6, c[0x0][0x1c0], RZ ;  /* 0x0000700006401a24 */ /* 0x000fe400078e02ff */
[----:B------:R-:W2:Y:S01]  /*4620*/  LDL R6, [R1+0x488] ;  /* 0x0004880001067983 */ /* 0x000ea20000100800 */
[----:B------:R-:W-:Y:S01]  /*4630*/  @P0 LEA.HI.X R41, R54, c[0x0][0x174], R41, 0x2, P4 ;  /* 0x00005d0036290a11 */ /* 0x000fe200020f1429 */
[----:B------:R-:W-:Y:S01]  /*4640*/  @P1 IMAD.MOV.U32 R54, RZ, RZ, R60 ;  /* 0x000000ffff361224 */ /* 0x000fe200078e003c */
[----:B------:R-:W-:Y:S02]  /*4650*/  @P1 MOV R55, R63 ;  /* 0x0000003f00371202 */ /* 0x000fe40000000f00 */
[----:B------:R-:W-:Y:S01]  /*4660*/  LOP3.LUT P2, RZ, R58, 0x200000, RZ, 0xc0, !PT ;  /* 0x002000003aff7812 */ /* 0x000fe2000784c0ff */
[C---:B------:R-:W-:Y:S02]  /*4670*/  @P1 IMAD R64, R5.reuse, c[0x0][0x1c4], R64 ;  /* 0x0000710005401a24 */ /* 0x040fe400078e0240 */
[----:B------:R-:W-:-:S02]  /*4680*/  @P1 IMAD.WIDE.U32 R54, R5, c[0x0][0x1c0], R54 ;  /* 0x0000700005361a25 */ /* 0x000fc400078e0036 */
[----:B------:R-:W2:Y:S02]  /*4690*/  LDL R5, [R1+0x38c] ;  /* 0x00038c0001057983 */ /* 0x000ea40000100800 */
[----:B------:R-:W-:Y:S01]  /*46a0*/  @P1 IMAD.IADD R64, R55, 0x1, R64 ;  /* 0x0000000137401824 */ /* 0x000fe200078e0240 */
[----:B------:R-:W-:-:S04]  /*46b0*/  @P1 LEA R12, P4, R54, c[0x0][0x170], 0x2 ;  /* 0x00005c00360c1a11 */ /* 0x000fc800078810ff */
[----:B------:R-:W-:Y:S01]  /*46c0*/  @P1 LEA.HI.X R13, R54, c[0x0][0x174], R64, 0x2, P4 ;  /* 0x00005d00360d1a11 */ /* 0x000fe200020f1440 */
[----:B------:R-:W-:Y:S01]  /*46d0*/  @P2 IMAD.MOV.U32 R54, RZ, RZ, R60 ;  /* 0x000000ffff362224 */ /* 0x000fe200078e003c */
[----:B------:R-:W-:Y:S02]  /*46e0*/  @P2 MOV R55, R63 ;  /* 0x0000003f00372202 */ /* 0x000fe40000000f00 */
[----:B------:R-:W-:Y:S01]  /*46f0*/  LOP3.LUT P0, RZ, R58, 0x100000, RZ, 0xc0, !PT ;  /* 0x001000003aff7812 */ /* 0x000fe2000780c0ff */
        /* <DEDUP_REMOVED lines=8> */
[----:B--2---:R-:W-:Y:S02]  /*4780*/  @P0 IMAD R64, R4, c[0x0][0x1c0], RZ ;  /* 0x0000700004400a24 */ /* 0x004fe400078e02ff */
[----:B------:R-:W2:Y:S01]  /*4790*/  LDL R4, [R1+0x480] ;  /* 0x0004800001047983 */ /* 0x000ea20000100800 */
[----:B------:R-:W-:Y:S01]  /*47a0*/  @P0 MOV R55, R63 ;  /* 0x0000003f00370202 */ /* 0x000fe20000000f00 */
[----:B------:R-:W-:Y:S01]  /*47b0*/  @P0 IMAD.MOV.U32 R54, RZ, RZ, R60 ;  /* 0x000000ffff360224 */ /* 0x000fe200078e003c */
[----:B------:R-:W-:Y:S01]  /*47c0*/  LOP3.LUT P1, RZ, R58, 0x80000, RZ, 0xc0, !PT ;  /* 0x000800003aff7812 */ /* 0x000fe2000782c0ff */
[C---:B------:R-:W-:Y:S02]  /*47d0*/  @P0 IMAD R64, R7.reuse, c[0x0][0x1c4], R64 ;  /* 0x0000710007400a24 */ /* 0x040fe400078e0240 */
[----:B------:R-:W-:Y:S02]  /*47e0*/  @P0 IMAD.WIDE.U32 R54, R7, c[0x0][0x1c0], R54 ;  /* 0x0000700007360a25 */ /* 0x000fe400078e0036 */
[----:B------:R-:W2:Y:S02]  /*47f0*/  LDL R7, [R1+0x47c] ;  /* 0x00047c0001077983 */ /* 0x000ea40000100800 */
[----:B------:R-:W-:Y:S01]  /*4800*/  @P0 IMAD.IADD R64, R55, 0x1, R64 ;  /* 0x0000000137400824 */ /* 0x000fe200078e0240 */
[----:B------:R-:W-:-:S04]  /*4810*/  @P0 LEA R18, P4, R54, c[0x0][0x170], 0x2 ;  /* 0x00005c0036120a11 */ /* 0x000fc800078810ff */
[----:B------:R-:W-:Y:S01]  /*4820*/  @P0 LEA.HI.X R19, R54, c[0x0][0x174], R64, 0x2, P4 ;  /* 0x00005d0036130a11 */ /* 0x000fe200020f1440 */
[----:B------:R-:W-:Y:S02]  /*4830*/  @P1 IMAD R64, R6, c[0x0][0x1c0], RZ ;  /* 0x0000700006401a24 */ /* 0x000fe400078e02ff */
        /* <DEDUP_REMOVED lines=8> */
[----:B-1----:R-:W-:-:S04]  /*48c0*/  @P1 LEA R22, P4, R54, c[0x0][0x170], 0x2 ;  /* 0x00005c0036161a11 */ /* 0x002fc800078810ff */
[----:B------:R-:W-:Y:S01]  /*48d0*/  @P1 LEA.HI.X R23, R54, c[0x0][0x174], R64, 0x2, P4 ;  /* 0x00005d0036171a11 */ /* 0x000fe200020f1440 */
[----:B------:R-:W-:Y:S01]  /*48e0*/  @P2 IMAD.MOV.U32 R54, RZ, RZ, R60 ;  /* 0x000000ffff362224 */ /* 0x000fe200078e003c */
[----:B------:R-:W-:Y:S02]  /*48f0*/  @P2 MOV R55, R63 ;  /* 0x0000003f00372202 */ /* 0x000fe40000000f00 */
[----:B------:R-:W-:Y:S01]  /*4900*/  LOP3.LUT P0, RZ, R58, 0x20000, RZ, 0xc0, !PT ;  /* 0x000200003aff7812 */ /* 0x000fe2000780c0ff */
[----:B------:R0:W-:Y:S01]  /*4910*/  STL.64 [R1+0x630], R52 ;  /* 0x0006303401007387 */ /* 0x0001e20000100a00 */
[----:B---3--:R-:W-:-:S03]  /*4920*/  @P2 IMAD R64, R3, c[0x0][0x1c0], RZ ;  /* 0x0000700003402a24 */ /* 0x008fc600078e02ff */
[----:B------:R-:W3:Y:S01]  /*4930*/  LDL R3, [R1+0x37c] ;  /* 0x00037c0001037983 */ /* 0x000ee20000100800 */
[C---:B----4-:R-:W-:Y:S02]  /*4940*/  @P2 IMAD R64, R2.reuse, c[0x0][0x1c4], R64 ;  /* 0x0000710002402a24 */ /* 0x050fe400078e0240 */
[----:B------:R-:W-:Y:S02]  /*4950*/  @P2 IMAD.WIDE.U32 R54, R2, c[0x0][0x1c0], R54 ;  /* 0x0000700002362a25 */ /* 0x000fe400078e0036 */
[----:B------:R-:W4:Y:S02]  /*4960*/  LDL R2, [R1+0x474] ;  /* 0x0004740001027983 */ /* 0x000f240000100800 */
[----:B------:R-:W-:Y:S01]  /*4970*/  @P2 IMAD.IADD R64, R55, 0x1, R64 ;  /* 0x0000000137402824 */ /* 0x000fe200078e0240 */
[----:B0-----:R-:W-:-:S04]  /*4980*/  @P2 LEA R52, P4, R54, c[0x0][0x170], 0x2 ;  /* 0x00005c0036342a11 */ /* 0x001fc800078810ff */
[----:B------:R-:W-:Y:S01]  /*4990*/  @P2 LEA.HI.X R53, R54, c[0x0][0x174], R64, 0x2, P4 ;  /* 0x00005d0036352a11 */ /* 0x000fe200020f1440 */
[----:B--2---:R-:W-:Y:S02]  /*49a0*/  @P0 IMAD R64, R4, c[0x0][0x1c0], RZ ;  /* 0x0000700004400a24 */ /* 0x004fe400078e02ff */
[----:B------:R-:W2:Y:S01]  /*49b0*/  LDL R4, [R1+0x378] ;  /* 0x0003780001047983 */ /* 0x000ea20000100800 */
[----:B------:R-:W-:Y:S01]  /*49c0*/  @P0 MOV R55, R63 ;  /* 0x0000003f00370202 */ /* 0x000fe20000000f00 */
[----:B------:R-:W-:Y:S02]  /*49d0*/  @P0 IMAD.MOV.U32 R54, RZ, RZ, R60 ;  /* 0x000000ffff360224 */ /* 0x000fe400078e003c */
[C---:B------:R-:W-:Y:S02]  /*49e0*/  @P0 IMAD R64, R8.reuse, c[0x0][0x1c4], R64 ;  /* 0x0000710008400a24 */ /* 0x040fe400078e0240 */
[----:B------:R-:W-:Y:S02]  /*49f0*/  @P0 IMAD.WIDE.U32 R54, R8, c[0x0][0x1c0], R54 ;  /* 0x0000700008360a25 */ /* 0x000fe400078e0036 */
[----:B------:R-:W2:Y:S01]  /*4a00*/  LDL R8, [R1+0x46c] ;  /* 0x00046c0001087983 */ /* 0x000ea20000100800 */
[----:B------:R-:W-:Y:S01]  /*4a10*/  LOP3.LUT P1, RZ, R58, 0x10000, RZ, 0xc0, !PT ;  /* 0x000100003aff7812 */ /* 0x000fe2000782c0ff */
[----:B------:R-:W-:Y:S01]  /*4a20*/  @P0 IMAD.IADD R64, R55, 0x1, R64 ;  /* 0x0000000137400824 */ /* 0x000fe200078e0240 */
[----:B------:R-:W-:-:S02]  /*4a30*/  @P0 LEA R14, P4, R54, c[0x0][0x170], 0x2 ;  /* 0x00005c00360e0a11 */ /* 0x000fc400078810ff */
[----:B------:R-:W-:Y:S02]  /*4a40*/  LOP3.LUT P2, RZ, R58, 0x8000, RZ, 0xc0, !PT ;  /* 0x000080003aff7812 */ /* 0x000fe4000784c0ff */
[----:B------:R-:W-:-:S07]  /*4a50*/  @P0 LEA.HI.X R15, R54, c[0x0][0x174], R64, 0x2, P4 ;  /* 0x00005d00360f0a11 */ /* 0x000fce00020f1440 */
[----:B------:R-:W-:Y:S01]  /*4a60*/  @P1 MOV R55, R63 ;  /* 0x0000003f00371202 */ /* 0x000fe20000000f00 */
[----:B------:R-:W-:Y:S02]  /*4a70*/  @P1 IMAD R64, R7, c[0x0][0x1c0], RZ ;  /* 0x0000700007401a24 */ /* 0x000fe400078e02ff */
[----:B------:R-:W-:Y:S02]  /*4a80*/  @P1 IMAD.MOV.U32 R54, RZ, RZ, R60 ;  /* 0x000000ffff361224 */ /* 0x000fe400078e003c */
[C---:B------:R-:W-:Y:S02]  /*4a90*/  @P1 IMAD R64, R6.reuse, c[0x0][0x1c4], R64 ;  /* 0x0000710006401a24 */ /* 0x040fe400078e0240 */
[----:B------:R-:W-:-:S04]  /*4aa0*/  @P1 IMAD.WIDE.U32 R54, R6, c[0x0][0x1c0], R54 ;  /* 0x0000700006361a25 */ /* 0x000fc800078e0036 */
[----:B------:R-:W-:Y:S01]  /*4ab0*/  @P1 IMAD.IADD R64, R55, 0x1, R64 ;  /* 0x0000000137401824 */ /* 0x000fe200078e0240 */
[----:B------:R-:W-:-:S04]  /*4ac0*/  @P1 LEA R20, P4, R54, c[0x0][0x170], 0x2 ;  /* 0x00005c0036141a11 */ /* 0x000fc800078810ff */
[----:B------:R-:W-:Y:S01]  /*4ad0*/  @P1 LEA.HI.X R21, R54, c[0x0][0x174], R64, 0x2, P4 ;  /* 0x00005d0036151a11 */ /* 0x000fe200020f1440 */
[----:B------:R-:W-:Y:S02]  /*4ae0*/  @P2 IMAD R64, R5, c[0x0][0x1c0], RZ ;  /* 0x0000700005402a24 */ /* 0x000fe400078e02ff */
[----:B------:R-:W2:Y:S01]  /*4af0*/  LDL R5, [R1+0x370] ;  /* 0x0003700001057983 */ /* 0x000ea20000100800 */
[----:B------:R-:W-:Y:S01]  /*4b00*/  @P2 MOV R55, R63 ;  /* 0x0000003f00372202 */ /* 0x000fe20000000f00 */
[----:B------:R-:W-:Y:S01]  /*4b10*/  @P2 IMAD.MOV.U32 R54, RZ, RZ, R60 ;  /* 0x000000ffff362224 */ /* 0x000fe200078e003c */
[C---:B------:R-:W-:Y:S01]  /*4b20*/  LOP3.LUT P0, RZ, R58.reuse, 0x4000, RZ, 0xc0, !PT ;  /* 0x000040003aff7812 */ /* 0x040fe2000780c0ff */
[----:B------:R0:W-:Y:S01]  /*4b30*/  STL.64 [R1+0x700], R12 ;  /* 0x0007000c01007387 */ /* 0x0001e20000100a00 */
[----:B------:R-:W-:-:S03]  /*4b40*/  LOP3.LUT P1, RZ, R58, 0x2000, RZ, 0xc0, !PT ;  /* 0x000020003aff7812 */ /* 0x000fc6000782c0ff */
[----:B0-----:R-:W2:Y:S04]  /*4b50*/  LDL R12, [R1+0x368] ;  /* 0x00036800010c7983 */ /* 0x001ea80000100800 */
[----:B------:R-:W-:Y:S04]  /*4b60*/  STL.64 [R1+0x6d0], R34 ;  /* 0x0006d02201007387 */ /* 0x000fe80000100a00 */
[----:B------:R-:W-:Y:S04]  /*4b70*/  STL.64 [R1+0x6a0], R28 ;  /* 0x0006a01c01007387 */ /* 0x000fe80000100a00 */
[----:B------:R-:W-:Y:S04]  /*4b80*/  STL.64 [R1+0x690], R36 ;  /* 0x0006902401007387 */ /* 0x000fe80000100a00 */
[----:B------:R0:W-:Y:S04]  /*4b90*/  STL.64 [R1+0x650], R16 ;  /* 0x0006501001007387 */ /* 0x0001e80000100a00 */
[----:B------:R-:W-:Y:S04]  /*4ba0*/  STL.64 [R1+0x698], R50 ;  /* 0x0006983201007387 */ /* 0x000fe80000100a00 */
[----:B------:R-:W2:Y:S04]  /*4bb0*/  LDL R13, [R1+0x44c] ;  /* 0x00044c00010d7983 */ /* 0x000ea80000100800 */
[----:B0-----:R-:W2:Y:S04]  /*4bc0*/  LDL R17, [R1+0x454] ;  /* 0x0004540001117983 */ /* 0x001ea80000100800 */
        /* <DEDUP_REMOVED lines=11> */
[C---:B--2---:R-:W-:Y:S02]  /*4c80*/  @P0 IMAD R64, R4.reuse, c[0x0][0x1c4], R64 ;  /* 0x0000710004400a24 */ /* 0x044fe400078e0240 */
[----:B------:R-:W-:Y:S02]  /*4c90*/  @P0 IMAD.WIDE.U32 R54, R4, c[0x0][0x1c0], R54 ;  /* 0x0000700004360a25 */ /* 0x000fe400078e0036 */
[----:B------:R-:W2:Y:S02]  /*4ca0*/  LDL R4, [R1+0x464] ;  /* 0x0004640001047983 */ /* 0x000ea40000100800 */
[----:B------:R-:W-:Y:S01]  /*4cb0*/  @P0 IMAD.IADD R64, R55, 0x1, R64 ;  /* 0x0000000137400824 */ /* 0x000fe200078e0240 */
[----:B------:R-:W-:-:S02]  /*4cc0*/  @P0 LEA R6, P4, R54, c[0x0][0x170], 0x2 ;  /* 0x00005c0036060a11 */ /* 0x000fc400078810ff */
[----:B------:R-:W-:Y:S02]  /*4cd0*/  @P1 MOV R55, R63 ;  /* 0x0000003f00371202 */ /* 0x000fe40000000f00 */
[----:B------:R-:W-:Y:S01]  /*4ce0*/  @P0 LEA.HI.X R7, R54, c[0x0][0x174], R64, 0x2, P4 ;  /* 0x00005d0036070a11 */ /* 0x000fe200020f1440 */
[----:B------:R-:W-:Y:S02]  /*4cf0*/  @P1 IMAD R64, R10, c[0x0][0x1c0], RZ ;  /* 0x000070000a401a24 */ /* 0x000fe400078e02ff */
[----:B------:R-:W-:Y:S01]  /*4d00*/  @P1 IMAD.MOV.U32 R54, RZ, RZ, R60 ;  /* 0x000000ffff361224 */ /* 0x000fe200078e003c */
[C---:B------:R-:W-:Y:S01]  /*4d10*/  LOP3.LUT P2, RZ, R58.reuse, 0x1000, RZ, 0xc0, !PT ;  /* 0x000010003aff7812 */ /* 0x040fe2000784c0ff */
[C---:B------:R-:W-:Y:S01]  /*4d20*/  @P1 IMAD R64, R9.reuse, c[0x0][0x1c4], R64 ;  /* 0x0000710009401a24 */ /* 0x040fe200078e0240 */
[----:B------:R-:W-:Y:S01]  /*4d30*/  LOP3.LUT P0, RZ, R58, 0x800, RZ, 0xc0, !PT ;  /* 0x000008003aff7812 */ /* 0x000fe2000780c0ff */
[----:B------:R-:W-:Y:S01]  /*4d40*/  @P1 IMAD.WIDE.U32 R54, R9, c[0x0][0x1c0], R54 ;  /* 0x0000700009361a25 */ /* 0x000fe200078e0036 */
[----:B------:R-:W2:Y:S04]  /*4d50*/  LDL R10, [R1+0x360] ;  /* 0x00036000010a7983 */ /* 0x000ea80000100800 */
[----:B------:R-:W2:Y:S01]  /*4d60*/  LDL R9, [R1+0x364] ;  /* 0x0003640001097983 */ /* 0x000ea20000100800 */
[----:B------:R-:W-:Y:S01]  /*4d70*/  @P1 IMAD.IADD R64, R55, 0x1, R64 ;  /* 0x0000000137401824 */ /* 0x000fe200078e0240 */
[----:B------:R-:W-:-:S04]  /*4d80*/  @P1 LEA R34, P4, R54, c[0x0][0x170], 0x2 ;  /* 0x00005c0036221a11 */ /* 0x000fc800078810ff */
[----:B------:R-:W-:Y:S01]  /*4d90*/  @P1 LEA.HI.X R35, R54, c[0x0][0x174], R64, 0x2, P4 ;  /* 0x00005d0036231a11 */ /* 0x000fe200020f1440 */
[----:B------:R-:W-:Y:S02]  /*4da0*/  @P2 IMAD R54, R8, c[0x0][0x1c0], RZ ;  /* 0x0000700008362a24 */ /* 0x000fe400078e02ff */
[----:B------:R-:W2:Y:S01]  /*4db0*/  LDL R8, [R1+0x45c] ;  /* 0x00045c0001087983 */ /* 0x000ea20000100800 */
[----:B------:R-:W-:Y:S01]  /*4dc0*/  @P2 MOV R55, R63 ;  /* 0x0000003f00372202 */ /* 0x000fe20000000f00 */
[----:B------:R-:W-:Y:S02]  /*4dd0*/  @P2 IMAD R64, R5, c[0x0][0x1c4], R54 ;  /* 0x0000710005402a24 */ /* 0x000fe400078e0236 */
[----:B------:R-:W-:-:S04]  /*4de0*/  @P2 IMAD.MOV.U32 R54, RZ, RZ, R60 ;  /* 0x000000ffff362224 */ /* 0x000fc800078e003c */
[----:B------:R-:W-:Y:S01]  /*4df0*/  @P2 IMAD.WIDE.U32 R54, R5, c[0x0][0x1c0], R54 ;  /* 0x0000700005362a25 */ /* 0x000fe200078e0036 */
[----:B------:R-:W-:Y:S01]  /*4e00*/  LOP3.LUT P1, RZ, R58, 0x400, RZ, 0xc0, !PT ;  /* 0x000004003aff7812 */ /* 0x000fe2000782c0ff */
[----:B------:R-:W2:Y:S02]  /*4e10*/  LDL R5, [R1+0x458] ;  /* 0x0004580001057983 */ /* 0x000ea40000100800 */
[----:B------:R-:W-:Y:S01]  /*4e20*/  @P2 IMAD.IADD R64, R55, 0x1, R64 ;  /* 0x0000000137402824 */ /* 0x000fe200078e0240 */
[----:B------:R-:W-:-:S04]  /*4e30*/  @P2 LEA R28, P4, R54, c[0x0][0x170], 0x2 ;  /* 0x00005c00361c2a11 */ /* 0x000fc800078810ff */
[----:B------:R-:W-:Y:S02]  /*4e40*/  @P2 LEA.HI.X R29, R54, c[0x0][0x174], R64, 0x2, P4 ;  /* 0x00005d00361d2a11 */ /* 0x000fe400020f1440 */
[----:B------:R-:W-:Y:S02]  /*4e50*/  @P0 MOV R55, R63 ;  /* 0x0000003f00370202 */ /* 0x000fe40000000f00 */
[----:B------:R-:W-:Y:S01]  /*4e60*/  LOP3.LUT P2, RZ, R58, 0x200, RZ, 0xc0, !PT ;  /* 0x000002003aff7812 */ /* 0x000fe2000784c0ff */
[----:B------:R0:W-:Y:S04]  /*4e70*/  STL.64 [R1+0x718], R22 ;  /* 0x0007181601007387 */ /* 0x0001e80000100a00 */
[----:B0-----:R-:W2:Y:S04]  /*4e80*/  LDL R23, [R1+0x448] ;  /* 0x0004480001177983 */ /* 0x001ea80000100800 */
[----:B------:R-:W2:Y:S01]  /*4e90*/  LDL R22, [R1+0x34c] ;  /* 0x00034c0001167983 */ /* 0x000ea20000100800 */
[----:B---3--:R-:W-:-:S04]  /*4ea0*/  @P0 IMAD R54, R3, c[0x0][0x1c0], RZ ;  /* 0x0000700003360a24 */ /* 0x008fc800078e02ff */
[----:B----4-:R-:W-:Y:S02]  /*4eb0*/  @P0 IMAD R64, R2, c[0x0][0x1c4], R54 ;  /* 0x0000710002400a24 */ /* 0x010fe400078e0236 */
[----:B------:R-:W-:-:S04]  /*4ec0*/  @P0 IMAD.MOV.U32 R54, RZ, RZ, R60 ;  /* 0x000000ffff360224 */ /* 0x000fc800078e003c */
[----:B------:R-:W-:-:S04]  /*4ed0*/  @P0 IMAD.WIDE.U32 R54, R2, c[0x0][0x1c0], R54 ;  /* 0x0000700002360a25 */ /* 0x000fc800078e0036 */
[----:B------:R-:W-:Y:S01]  /*4ee0*/  @P0 IMAD.IADD R64, R55, 0x1, R64 ;  /* 0x0000000137400824 */ /* 0x000fe200078e0240 */
[----:B------:R-:W-:-:S04]  /*4ef0*/  @P0 LEA R2, P4, R54, c[0x0][0x170], 0x2 ;  /* 0x00005c0036020a11 */ /* 0x000fc800078810ff */
[----:B------:R-:W-:Y:S01]  /*4f00*/  @P0 LEA.HI.X R3, R54, c[0x0][0x174], R64, 0x2, P4 ;  /* 0x00005d0036030a11 */ /* 0x000fe200020f1440 */
[----:B--2---:R-:W-:Y:S02]  /*4f10*/  @P1 IMAD R54, R4, c[0x0][0x1c0], RZ ;  /* 0x0000700004361a24 */ /* 0x004fe400078e02ff */
[----:B------:R-:W2:Y:S01]  /*4f20*/  LDL R4, [R1+0x35c] ;  /* 0x00035c0001047983 */ /* 0x000ea20000100800 */
[----:B------:R-:W-:Y:S01]  /*4f30*/  @P1 MOV R55, R63 ;  /* 0x0000003f00371202 */ /* 0x000fe20000000f00 */
[----:B------:R-:W-:Y:S02]  /*4f40*/  @P1 IMAD R64, R12, c[0x0][0x1c4], R54 ;  /* 0x000071000c401a24 */ /* 0x000fe400078e0236 */
[----:B------:R-:W-:-:S04]  /*4f50*/  @P1 IMAD.MOV.U32 R54, RZ, RZ, R60 ;  /* 0x000000ffff361224 */ /* 0x000fc800078e003c */
[----:B------:R-:W-:Y:S01]  /*4f60*/  @P1 IMAD.WIDE.U32 R54, R12, c[0x0][0x1c0], R54 ;  /* 0x000070000c361a25 */ /* 0x000fe200078e0036 */
[----:B------:R-:W-:Y:S01]  /*4f70*/  LOP3.LUT P0, RZ, R58, 0x100, RZ, 0xc0, !PT ;  /* 0x000001003aff7812 */ /* 0x000fe2000780c0ff */
[----:B------:R-:W3:Y:S02]  /*4f80*/  LDL R12, [R1+0x350] ;  /* 0x00035000010c7983 */ /* 0x000ee40000100800 */
[----:B------:R-:W-:Y:S01]  /*4f90*/  @P1 IMAD.IADD R64, R55, 0x1, R64 ;  /* 0x0000000137401824 */ /* 0x000fe200078e0240 */
[----:B------:R-:W-:-:S04]  /*4fa0*/  @P1 LEA R36, P4, R54, c[0x0][0x170], 0x2 ;  /* 0x00005c0036241a11 */ /* 0x000fc800078810ff */
[----:B------:R-:W-:Y:S01]  /*4fb0*/  @P1 LEA.HI.X R37, R54, c[0x0][0x174], R64, 0x2, P4 ;  /* 0x00005d0036251a11 */ /* 0x000fe200020f1440 */
[----:B------:R-:W-:Y:S01]  /*4fc0*/  @P2 IMAD R54, R11, c[0x0][0x1c0], RZ ;  /* 0x000070000b362a24 */ /* 0x000fe200078e02ff */
[----:B------:R-:W-:-:S03]  /*4fd0*/  @P2 MOV R55, R63 ;  /* 0x0000003f00372202 */ /* 0x000fc60000000f00 */
[----:B------:R-:W-:Y:S02]  /*4fe0*/  @P2 IMAD R64, R9, c[0x0][0x1c4], R54 ;  /* 0x0000710009402a24 */ /* 0x000fe400078e0236 */
[----:B------:R-:W-:-:S04]  /*4ff0*/  @P2 IMAD.MOV.U32 R54, RZ, RZ, R60 ;  /* 0x000000ffff362224 */ /* 0x000fc800078e003c */
[----:B------:R-:W-:Y:S02]  /*5000*/  @P2 IMAD.WIDE.U32 R54, R9, c[0x0][0x1c0], R54 ;  /* 0x0000700009362a25 */ /* 0x000fe400078e0036 */
[----:B------:R-:W4:Y:S02]  /*5010*/  LDL R9, [R1+0x450] ;  /* 0x0004500001097983 */ /* 0x000f240000100800 */
[----:B------:R-:W-:Y:S01]  /*5020*/  @P2 IMAD.IADD R64, R55, 0x1, R64 ;  /* 0x0000000137402824 */ /* 0x000fe200078e0240 */
[----:B------:R-:W-:-:S04]  /*5030*/  @P2 LEA R50, P4, R54, c[0x0][0x170], 0x2 ;  /* 0x00005c0036322a11 */ /* 0x000fc800078810ff */
[----:B------:R-:W-:Y:S01]  /*5040*/  @P2 LEA.HI.X R51, R54, c[0x0][0x174], R64, 0x2, P4 ;  /* 0x00005d0036332a11 */ /* 0x000fe200020f1440 */
[----:B------:R-:W-:Y:S02]  /*5050*/  @P0 IMAD R54, R8, c[0x0][0x1c0], RZ ;  /* 0x0000700008360a24 */ /* 0x000fe400078e02ff */
[----:B------:R-:W3:Y:S01]  /*5060*/  LDL R8, [R1+0x354] ;  /* 0x0003540001087983 */ /* 0x000ee20000100800 */
[----:B------:R-:W-:Y:S01]  /*5070*/  @P0 MOV R55, R63 ;  /* 0x0000003f00370202 */ /* 0x000fe20000000f00 */
[----:B------:R-:W-:Y:S01]  /*5080*/  @P0 IMAD R64, R10, c[0x0][0x1c4], R54 ;  /* 0x000071000a400a24 */ /* 0x000fe200078e0236 */
[----:B------:R-:W-:Y:S01]  /*5090*/  LOP3.LUT P1, RZ, R58, 0x80, RZ, 0xc0, !PT ;  /* 0x000000803aff7812 */ /* 0x000fe2000782c0ff */
[----:B------:R-:W-:-:S04]  /*50a0*/  @P0 IMAD.MOV.U32 R54, RZ, RZ, R60 ;  /* 0x000000ffff360224 */ /* 0x000fc800078e003c */
[----:B------:R-:W-:-:S04]  /*50b0*/  @P0 IMAD.WIDE.U32 R54, R10, c[0x0][0x1c0], R54 ;  /* 0x000070000a360a25 */ /* 0x000fc800078e0036 */
[----:B------:R-:W-:Y:S01]  /*50c0*/  @P0 IMAD.IADD R64, R55, 0x1, R64 ;  /* 0x0000000137400824 */ /* 0x000fe200078e0240 */
[----:B------:R-:W-:-:S04]  /*50d0*/  @P0 LEA R10, P4, R54, c[0x0][0x170], 0x2 ;  /* 0x00005c00360a0a11 */ /* 0x000fc800078810ff */
[----:B------:R-:W-:Y:S01]  /*50e0*/  @P0 LEA.HI.X R11, R54, c[0x0][0x174], R64, 0x2, P4 ;  /* 0x00005d00360b0a11 */ /* 0x000fe200020f1440 */
[----:B------:R-:W-:Y:S01]  /*50f0*/  @P1 IMAD R54, R5, c[0x0][0x1c0], RZ ;  /* 0x0000700005361a24 */ /* 0x000fe200078e02ff */
[----:B------:R-:W-:Y:S02]  /*5100*/  @P1 MOV R55, R63 ;  /* 0x0000003f00371202 */ /* 0x000fe40000000f00 */
[C---:B------:R-:W-:Y:S02]  /*5110*/  LOP3.LUT P2, RZ, R58.reuse, 0x40, RZ, 0xc0, !PT ;  /* 0x000000403aff7812 */ /* 0x040fe4000784c0ff */
[----:B------:R-:W-:Y:S01]  /*5120*/  LOP3.LUT P0, RZ, R58, 0x20, RZ, 0xc0, !PT ;  /* 0x000000203aff7812 */ /* 0x000fe2000780c0ff */
[----:B------:R0:W-:Y:S04]  /*5130*/  STL.64 [R1+0x710], R18 ;  /* 0x0007101201007387 */ /* 0x0001e80000100a00 */
[----:B------:R1:W-:Y:S04]  /*5140*/  STL.64 [R1+0x6d8], R30 ;  /* 0x0006d81e01007387 */ /* 0x0003e80000100a00 */
[----:B0-----:R-:W3:Y:S04]  /*5150*/  LDL R19, [R1+0x444] ;  /* 0x0004440001137983 */ /* 0x001ee80000100800 */
[----:B------:R-:W3:Y:S01]  /*5160*/  LDL R18, [R1+0x348] ;  /* 0x0003480001127983 */ /* 0x000ee20000100800 */
[----:B--2---:R-:W-:-:S02]  /*5170*/  @P1 IMAD R64, R4, c[0x0][0x1c4], R54 ;  /* 0x0000710004401a24 */ /* 0x004fc400078e0236 */
[----:B------:R-:W-:-:S04]  /*5180*/  @P1 IMAD.MOV.U32 R54, RZ, RZ, R60 ;  /* 0x000000ffff361224 */ /* 0x000fc800078e003c */
[----:B------:R-:W-:-:S04]  /*5190*/  @P1 IMAD.WIDE.U32 R54, R4, c[0x0][0x1c0], R54 ;  /* 0x0000700004361a25 */ /* 0x000fc800078e0036 */
[----:B------:R-:W-:Y:S01]  /*51a0*/  @P1 IMAD.IADD R64, R55, 0x1, R64 ;  /* 0x0000000137401824 */ /* 0x000fe200078e0240 */
[----:B------:R-:W-:-:S04]  /*51b0*/  @P1 LEA R4, P4, R54, c[0x0][0x170], 0x2 ;  /* 0x00005c0036041a11 */ /* 0x000fc800078810ff */
[----:B------:R-:W-:Y:S01]  /*51c0*/  @P1 LEA.HI.X R5, R54, c[0x0][0x174], R64, 0x2, P4 ;  /* 0x00005d0036051a11 */ /* 0x000fe200020f1440 */
[----:B------:R-:W-:Y:S01]  /*51d0*/  @P2 IMAD R54, R17, c[0x0][0x1c0], RZ ;  /* 0x0000700011362a24 */ /* 0x000fe200078e02ff */
[----:B------:R-:W-:Y:S01]  /*51e0*/  @P2 MOV R55, R63 ;  /* 0x0000003f00372202 */ /* 0x000fe20000000f00 */
[----:B------:R-:W2:Y:S02]  /*51f0*/  LDL R17, [R1+0x440] ;  /* 0x0004400001117983 */ /* 0x000ea40000100800 */
[----:B------:R-:W-:Y:S02]  /*5200*/  @P2 IMAD R64, R16, c[0x0][0x1c4], R54 ;  /* 0x0000710010402a24 */ /* 0x000fe400078e0236 */
[----:B------:R-:W-:-:S04]  /*5210*/  @P2 IMAD.MOV.U32 R54, RZ, RZ, R60 ;  /* 0x000000ffff362224 */ /* 0x000fc800078e003c */
[----:B------:R-:W-:Y:S01]  /*5220*/  @P2 IMAD.WIDE.U32 R54, R16, c[0x0][0x1c0], R54 ;  /* 0x0000700010362a25 */ /* 0x000fe200078e0036 */
[----:B------:R-:W-:Y:S01]  /*5230*/  LOP3.LUT P1, RZ, R58, 0x10, RZ, 0xc0, !PT ;  /* 0x000000103aff7812 */ /* 0x000fe2000782c0ff */
[----:B------:R-:W2:Y:S02]  /*5240*/  LDL R16, [R1+0x344] ;  /* 0x0003440001107983 */ /* 0x000ea40000100800 */
[----:B------:R-:W-:Y:S01]  /*5250*/  @P2 IMAD.IADD R64, R55, 0x1, R64 ;  /* 0x0000000137402824 */ /* 0x000fe200078e0240 */
[----:B-1----:R-:W-:-:S04]  /*5260*/  @P2 LEA R30, P4, R54, c[0x0][0x170], 0x2 ;  /* 0x00005c00361e2a11 */ /* 0x002fc800078810ff */
[----:B------:R-:W-:Y:S01]  /*5270*/  @P2 LEA.HI.X R31, R54, c[0x0][0x174], R64, 0x2, P4 ;  /* 0x00005d00361f2a11 */ /* 0x000fe200020f1440 */
[----:B----4-:R-:W-:Y:S01]  /*5280*/  @P0 IMAD R54, R9, c[0x0][0x1c0], RZ ;  /* 0x0000700009360a24 */ /* 0x010fe200078e02ff */
[----:B------:R-:W-:-:S03]  /*5290*/  @P0 MOV R55, R63 ;  /* 0x0000003f00370202 */ /* 0x000fc60000000f00 */
[----:B---3--:R-:W-:Y:S02]  /*52a0*/  @P0 IMAD R64, R8, c[0x0][0x1c4], R54 ;  /* 0x0000710008400a24 */ /* 0x008fe400078e0236 */
[----:B------:R-:W-:-:S04]  /*52b0*/  @P0 IMAD.MOV.U32 R54, RZ, RZ, R60 ;  /* 0x000000ffff360224 */ /* 0x000fc800078e003c */
[----:B------:R-:W-:-:S04]  /*52c0*/  @P0 IMAD.WIDE.U32 R54, R8, c[0x0][0x1c0], R54 ;  /* 0x0000700008360a25 */ /* 0x000fc800078e0036 */
[----:B------:R-:W-:Y:S01]  /*52d0*/  @P0 IMAD.IADD R64, R55, 0x1, R64 ;  /* 0x0000000137400824 */ /* 0x000fe200078e0240 */
[----:B------:R-:W-:-:S04]  /*52e0*/  @P0 LEA R8, P4, R54, c[0x0][0x170], 0x2 ;  /* 0x00005c0036080a11 */ /* 0x000fc800078810ff */
[----:B------:R-:W-:Y:S01]  /*52f0*/  @P0 LEA.HI.X R9, R54, c[0x0][0x174], R64, 0x2, P4 ;  /* 0x00005d0036090a11 */ /* 0x000fe200020f1440 */
[----:B------:R-:W-:Y:S01]  /*5300*/  @P1 IMAD R54, R13, c[0x0][0x1c0], RZ ;  /* 0x000070000d361a24 */ /* 0x000fe200078e02ff */
[----:B------:R-:W-:-:S03]  /*5310*/  @P1 MOV R55, R63 ;  /* 0x0000003f00371202 */ /* 0x000fc60000000f00 */
        /* <DEDUP_REMOVED lines=11> */
[----:B------:R0:W-:Y:S01]  /*53d0*/  STL.64 [R1+0x660], R24 ;  /* 0x0006601801007387 */ /* 0x0001e20000100a00 */
[----:B------:R-:W-:-:S03]  /*53e0*/  @P2 IMAD.MOV.U32 R54, RZ, RZ, R60 ;  /* 0x000000ffff362224 */ /* 0x000fc600078e003c */
[----:B------:R1:W-:Y:S01]  /*53f0*/  STL.64 [R1+0x708], R32 ;  /* 0x0007082001007387 */ /* 0x0003e20000100a00 */
[----:B------:R-:W-:-:S03]  /*5400*/  @P2 IMAD.WIDE.U32 R54, R22, c[0x0][0x1c0], R54 ;  /* 0x0000700016362a25 */ /* 0x000fc600078e0036 */
[----:B------:R-:W3:Y:S01]  /*5410*/  LDL R22, [R1+0x43c] ;  /* 0x00043c0001167983 */ /* 0x000ee20000100800 */
[----:B------:R-:W-:Y:S01]  /*5420*/  @P2 IMAD.IADD R64, R55, 0x1, R64 ;  /* 0x0000000137402824 */ /* 0x000fe200078e0240 */
[C---:B0-----:R-:W-:Y:S02]  /*5430*/  @P2 LEA R24, P4, R54.reuse, c[0x0][0x170], 0x2 ;  /* 0x00005c0036182a11 */ /* 0x041fe400078810ff */
[----:B------:R0:W-:Y:S02]  /*5440*/  STL.64 [R1+0x6c8], R38 ;  /* 0x0006c82601007387 */ /* 0x0001e40000100a00 */
[----:B------:R-:W-:Y:S01]  /*5450*/  @P2 LEA.HI.X R25, R54, c[0x0][0x174], R64, 0x2, P4 ;  /* 0x00005d0036192a11 */ /* 0x000fe200020f1440 */
[----:B------:R-:W-:Y:S01]  /*5460*/  @P3 IMAD R54, R19, c[0x0][0x1c0], RZ ;  /* 0x0000700013363a24 */ /* 0x000fe200078e02ff */
[----:B-1----:R-:W4:Y:S04]  /*5470*/  LDL R32, [R1+0x33c] ;  /* 0x00033c0001207983 */ /* 0x002f280000100800 */
[----:B------:R-:W4:Y:S01]  /*5480*/  LDL R19, [R1+0x340] ;  /* 0x0003400001137983 */ /* 0x000f220000100800 */
[C---:B------:R-:W-:Y:S01]  /*5490*/  @P3 IMAD R64, R18.reuse, c[0x0][0x1c4], R54 ;  /* 0x0000710012403a24 */ /* 0x040fe200078e0236 */
[----:B------:R-:W-:Y:S01]  /*54a0*/  @P3 MOV R55, R63 ;  /* 0x0000003f00373202 */ /* 0x000fe20000000f00 */
[----:B------:R-:W-:Y:S01]  /*54b0*/  @P3 IMAD.MOV.U32 R54, RZ, RZ, R60 ;  /* 0x000000ffff363224 */ /* 0x000fe200078e003c */
[----:B------:R1:W-:Y:S03]  /*54c0*/  STL.64 [R1+0x6e0], R26 ;  /* 0x0006e01a01007387 */ /* 0x0003e60000100a00 */
[----:B------:R-:W-:Y:S01]  /*54d0*/  @P3 IMAD.WIDE.U32 R54, R18, c[0x0][0x1c0], R54 ;  /* 0x0000700012363a25 */ /* 0x000fe200078e0036 */
[----:B------:R-:W4:Y:S04]  /*54e0*/  LDL R23, [R1+0x430] ;  /* 0x0004300001177983 */ /* 0x000f280000100800 */
[----:B------:R-:W4:Y:S01]  /*54f0*/  LDL R18, [R1+0x438] ;  /* 0x0004380001127983 */ /* 0x000f220000100800 */
[----:B------:R-:W-:Y:S01]  /*5500*/  @P3 IMAD.IADD R64, R55, 0x1, R64 ;  /* 0x0000000137403824 */ /* 0x000fe200078e0240 */
[----:B0-----:R-:W-:-:S02]  /*5510*/  @P3 LEA R38, P4, R54, c[0x0][0x170], 0x2 ;  /* 0x00005c0036263a11 */ /* 0x001fc400078810ff */
[----:B-1----:R-:W4:Y:S02]  /*5520*/  LDL R27, [R1+0x434] ;  /* 0x00043400011b7983 */ /* 0x002f240000100800 */
[----:B------:R-:W-:Y:S02]  /*5530*/  @P3 LEA.HI.X R39, R54, c[0x0][0x174], R64, 0x2, P4 ;  /* 0x00005d0036273a11 */ /* 0x000fe400020f1440 */
[----:B------:R-:W4:Y:S01]  /*5540*/  LDL R26, [R1+0x338] ;  /* 0x00033800011a7983 */ /* 0x000f220000100800 */
[----:B------:R-:W-:Y:S01]  /*5550*/  @P6 MOV R55, R63 ;  /* 0x0000003f00376202 */ /* 0x000fe20000000f00 */
[----:B--2---:R-:W-:-:S04]  /*5560*/  @P6 IMAD R54, R17, c[0x0][0x1c0], RZ ;  /* 0x0000700011366a24 */ /* 0x004fc800078e02ff */
[----:B------:R-:W-:Y:S02]  /*5570*/  @P6 IMAD R64, R16, c[0x0][0x1c4], R54 ;  /* 0x0000710010406a24 */ /* 0x000fe400078e0236 */
[----:B------:R-:W-:-:S04]  /*5580*/  @P6 IMAD.MOV.U32 R54, RZ, RZ, R60 ;  /* 0x000000ffff366224 */ /* 0x000fc800078e003c */
[----:B------:R-:W-:-:S04]  /*5590*/  @P6 IMAD.WIDE.U32 R54, R16, c[0x0][0x1c0], R54 ;  /* 0x0000700010366a25 */ /* 0x000fc800078e0036 */
[----:B------:R-:W-:Y:S01]  /*55a0*/  @P6 IMAD.IADD R64, R55, 0x1, R64 ;  /* 0x0000000137406824 */ /* 0x000fe200078e0240 */
[----:B------:R-:W-:-:S04]  /*55b0*/  @P6 LEA R16, P4, R54, c[0x0][0x170], 0x2 ;  /* 0x00005c0036106a11 */ /* 0x000fc800078810ff */
[----:B------:R-:W-:Y:S01]  /*55c0*/  @P6 LEA.HI.X R17, R54, c[0x0][0x174], R64, 0x2, P4 ;  /* 0x00005d0036116a11 */ /* 0x000fe200020f1440 */
[----:B---3--:R-:W-:Y:S02]  /*55d0*/  @P5 IMAD R54, R22, c[0x0][0x1c0], RZ ;  /* 0x0000700016365a24 */ /* 0x008fe400078e02ff */
[----:B------:R-:W2:Y:S01]  /*55e0*/  LDL R22, [R1+0x334] ;  /* 0x0003340001167983 */ /* 0x000ea20000100800 */
[----:B------:R-:W-:Y:S02]  /*55f0*/  @P5 MOV R55, R63 ;  /* 0x0000003f00375202 */ /* 0x000fe40000000f00 */
[----:B------:R-:W-:Y:S01]  /*5600*/  LOP3.LUT P0, RZ, R0, 0x200000, RZ, 0xc0, !PT ;  /* 0x0020000000ff7812 */ /* 0x000fe2000780c0ff */
[----:B----4-:R-:W-:Y:S02]  /*5610*/  @P5 IMAD R64, R19, c[0x0][0x1c4], R54 ;  /* 0x0000710013405a24 */ /* 0x010fe400078e0236 */
[----:B------:R-:W-:-:S04]  /*5620*/  @P5 IMAD.MOV.U32 R54, RZ, RZ, R60 ;  /* 0x000000ffff365224 */ /* 0x000fc800078e003c */
[----:B------:R-:W-:Y:S01]  /*5630*/  @P5 IMAD.WIDE.U32 R54, R19, c[0x0][0x1c0], R54 ;  /* 0x0000700013365a25 */ /* 0x000fe200078e0036 */
[----:B------:R0:W-:Y:S03]  /*5640*/  STL.64 [R1+0x6c0], R46 ;  /* 0x0006c02e01007387 */ /* 0x0001e60000100a00 */
[----:B------:R-:W-:Y:S01]  /*5650*/  @P5 IMAD.IADD R64, R55, 0x1, R64 ;  /* 0x0000000137405824 */ /* 0x000fe200078e0240 */
[----:B------:R-:W-:Y:S01]  /*5660*/  LOP3.LUT P1, RZ, R0, 0x100000, RZ, 0xc0, !PT ;  /* 0x0010000000ff7812 */ /* 0x000fe2000782c0ff */
[----:B------:R-:W3:Y:S01]  /*5670*/  LDL R19, [R1+0x42c] ;  /* 0x00042c0001137983 */ /* 0x000ee20000100800 */
[----:B0-----:R-:W-:-:S04]  /*5680*/  @P5 LEA R46, P4, R54, c[0x0][0x170], 0x2 ;  /* 0x00005c00362e5a11 */ /* 0x001fc800078810ff */
[----:B------:R-:W-:Y:S01]  /*5690*/  @P5 LEA.HI.X R47, R54, c[0x0][0x174], R64, 0x2, P4 ;  /* 0x00005d00362f5a11 */ /* 0x000fe200020f1440 */
[----:B------:R-:W-:Y:S01]  /*56a0*/  @P0 IMAD R54, R18, c[0x0][0x1c0], RZ ;  /* 0x0000700012360a24 */ /* 0x000fe200078e02ff */
[----:B------:R-:W-:Y:S01]  /*56b0*/  @P0 MOV R55, R63 ;  /* 0x0000003f00370202 */ /* 0x000fe20000000f00 */
[----:B------:R-:W4:Y:S02]  /*56c0*/  LDL R18, [R1+0x330] ;  /* 0x0003300001127983 */ /* 0x000f240000100800 */
[----:B------:R-:W-:Y:S02]  /*56d0*/  @P0 IMAD R64, R32, c[0x0][0x1c4], R54 ;  /* 0x0000710020400a24 */ /* 0x000fe400078e0236 */
        /* <DEDUP_REMOVED lines=15> */
[----:B------:R-:W-:-:S03]  /*57d0*/  @P2 MOV R55, R63 ;  /* 0x0000003f00372202 */ /* 0x000fc60000000f00 */
[----:B--2---:R-:W-:Y:S02]  /*57e0*/  @P2 IMAD R64, R22, c[0x0][0x1c4], R54 ;  /* 0x0000710016402a24 */ /* 0x004fe400078e0236 */
[----:B------:R-:W-:-:S04]  /*57f0*/  @P2 IMAD.MOV.U32 R54, RZ, RZ, R60 ;  /* 0x000000ffff362224 */ /* 0x000fc800078e003c */
[----:B------:R-:W-:Y:S02]  /*5800*/  @P2 IMAD.WIDE.U32 R54, R22, c[0x0][0x1c0], R54 ;  /* 0x0000700016362a25 */ /* 0x000fe400078e0036 */
[----:B------:R-:W2:Y:S01]  /*5810*/  LDL.LU.64 R22, [R1+0x240] ;  /* 0x0002400001167983 */ /* 0x000ea20000300a00 */
[C---:B------:R-:W-:Y:S02]  /*5820*/  LOP3.LUT P3, RZ, R0.reuse, 0x40000, RZ, 0xc0, !PT ;  /* 0x0004000000ff7812 */ /* 0x040fe4000786c0ff */
[----:B------:R-:W-:-:S04]  /*5830*/  LOP3.LUT R0, R0, 0xfffffffd, RZ, 0xc0, !PT ;  /* 0xfffffffd00007812 */ /* 0x000fc800078ec0ff */
[----:B------:R-:W-:Y:S02]  /*5840*/  @P6 LOP3.LUT R0, R0, 0x2, RZ, 0xfc, !PT ;  /* 0x0000000200006812 */ /* 0x000fe400078efcff */
[----:B------:R-:W-:Y:S02]  /*5850*/  LOP3.LUT P6, RZ, R59, 0x80000, RZ, 0xc0, !PT ;  /* 0x000800003bff7812 */ /* 0x000fe400078cc0ff */
[----:B------:R-:W-:-:S11]  /*5860*/  LOP3.LUT R0, R0, 0xfffeffff, RZ, 0xc0, !PT ;  /* 0xfffeffff00007812 */ /* 0x000fd600078ec0ff */
[----:B------:R-:W-:Y:S02]  /*5870*/  @P6 LOP3.LUT R0, R0, 0x10000, RZ, 0xfc, !PT ;  /* 0x0001000000006812 */ /* 0x000fe400078efcff */
[----:B------:R-:W-:Y:S02]  /*5880*/  LOP3.LUT P6, RZ, R59, 0x800000, RZ, 0xc0, !PT ;  /* 0x008000003bff7812 */ /* 0x000fe400078cc0ff */
[----:B------:R-:W-:Y:S01]  /*5890*/  LOP3.LUT R0, R0, 0xfffdffff, RZ, 0xc0, !PT ;  /* 0xfffdffff00007812 */ /* 0x000fe200078ec0ff */
[----:B------:R-:W-:Y:S01]  /*58a0*/  @P2 IMAD.IADD R64, R55, 0x1, R64 ;  /* 0x0000000137402824 */ /* 0x000fe200078e0240 */
[----:B------:R-:W-:Y:S01]  /*58b0*/  @P2 LEA R66, P4, R54, c[0x0][0x170], 0x2 ;  /* 0x00005c0036422a11 */ /* 0x000fe200078810ff */
[----:B------:R0:W-:Y:S01]  /*58c0*/  STL.64 [R1+0x530], R62 ;  /* 0x0005303e01007387 */ /* 0x0001e20000100a00 */
[----:B------:R-:W-:-:S07]  /*58d0*/  @P3 MOV R55, R63 ;  /* 0x0000003f00373202 */ /* 0x000fce0000000f00 */
[----:B------:R-:W-:Y:S02]  /*58e0*/  @P6 LOP3.LUT R0, R0, 0x20000, RZ, 0xfc, !PT ;  /* 0x0002000000006812 */ /* 0x000fe400078efcff */
[----:B------:R-:W-:Y:S01]  /*58f0*/  LOP3.LUT P6, RZ, R59, 0x1000000, RZ, 0xc0, !PT ;  /* 0x010000003bff7812 */ /* 0x000fe200078cc0ff */
[----:B0-----:R-:W-:Y:S01]  /*5900*/  CS2R R62, SRZ ;  /* 0x00000000003e7805 */ /* 0x001fe2000001ff00 */
[----:B------:R-:W-:Y:S01]  /*5910*/  @P2 LEA.HI.X R67, R54, c[0x0][0x174], R64, 0x2, P4 ;  /* 0x00005d0036432a11 */ /* 0x000fe200020f1440 */
[----:B---3--:R-:W-:-:S04]  /*5920*/  @P3 IMAD R54, R19, c[0x0][0x1c0], RZ ;  /* 0x0000700013363a24 */ /* 0x008fc800078e02ff */
[----:B----4-:R-:W-:Y:S02]  /*5930*/  @P3 IMAD R64, R18, c[0x0][0x1c4], R54 ;  /* 0x0000710012403a24 */ /* 0x010fe400078e0236 */
[----:B------:R-:W-:-:S04]  /*5940*/  @P3 IMAD.MOV.U32 R54, RZ, RZ, R60 ;  /* 0x000000ffff363224 */ /* 0x000fc800078e003c */
[----:B------:R-:W-:Y:S02]  /*5950*/  @P3 IMAD.WIDE.U32 R54, R18, c[0x0][0x1c0], R54 ;  /* 0x0000700012363a25 */ /* 0x000fe400078e0036 */
[----:B------:R-:W3:Y:S04]  /*5960*/  LDL.LU.64 R18, [R1+0x238] ;  /* 0x0002380001127983 */ /* 0x000ee80000300a00 */
[----:B--2---:R0:W2:Y:S01]  /*5970*/  @P6 LDG.E.64 R62, [R22.64] ;  /* 0x00000012163e6981 */ /* 0x0040a2000c1e1b00 */
[----:B------:R-:W-:-:S04]  /*5980*/  LOP3.LUT R0, R0, 0xfffffffb, RZ, 0xc0, !PT ;  /* 0xfffffffb00007812 */ /* 0x000fc800078ec0ff */
[----:B------:R-:W-:-:S04]  /*5990*/  @P5 LOP3.LUT R0, R0, 0x4, RZ, 0xfc, !PT ;  /* 0x0000000400005812 */ /* 0x000fc800078efcff */
[----:B------:R-:W-:Y:S01]  /*59a0*/  LOP3.LUT R0, R0, 0xfffffff7, RZ, 0xc0, !PT ;  /* 0xfffffff700007812 */ /* 0x000fe200078ec0ff */
[----:B------:R1:W-:Y:S03]  /*59b0*/  STL.64 [R1+0x540], R60 ;  /* 0x0005403c01007387 */ /* 0x0003e60000100a00 */
[----:B------:R-:W-:Y:S01]  /*59c0*/  @P0 LOP3.LUT R0, R0, 0x8, RZ, 0xfc, !PT ;  /* 0x0000000800000812 */ /* 0x000fe200078efcff */
[----:B------:R4:W-:Y:S03]  /*59d0*/  @P0 STL.64 [R1+0x200], R32 ;  /* 0x0002002001000387 */ /* 0x0009e60000100a00 */
[----:B------:R-:W-:Y:S01]  /*59e0*/  LOP3.LUT R0, R0, 0xffffffef, RZ, 0xc0, !PT ;  /* 0xffffffef00007812 */ /* 0x000fe200078ec0ff */
[----:B------:R0:W-:Y:S03]  /*59f0*/  STL.64 [R1+0x6f8], R40 ;  /* 0x0006f82801007387 */ /* 0x0001e60000100a00 */
[----:B------:R-:W-:Y:S01]  /*5a00*/  @P1 LOP3.LUT R0, R0, 0x10, RZ, 0xfc, !PT ;  /* 0x0000001000001812 */ /* 0x000fe200078efcff */
[----:B------:R0:W-:Y:S01]  /*5a10*/  STL.64 [R1+0x6f0], R44 ;  /* 0x0006f02c01007387 */ /* 0x0001e20000100a00 */
[----:B------:R-:W-:-:S02]  /*5a20*/  @P3 IADD3 R55, R55, R64, RZ ;  /* 0x0000004037373210 */ /* 0x000fc40007ffe0ff */
[----:B------:R-:W-:Y:S01]  /*5a30*/  LOP3.LUT R0, R0, 0xffffffdf, RZ, 0xc0, !PT ;  /* 0xffffffdf00007812 */ /* 0x000fe200078ec0ff */
[----:B-1----:R-:W-:Y:S01]  /*5a40*/  IMAD.MOV.U32 R60, RZ, RZ, R12 ;  /* 0x000000ffff3c7224 */ /* 0x002fe200078e000c */
[----:B------:R-:W-:Y:S01]  /*5a50*/  @P3 LEA R64, P4, R54, c[0x0][0x170], 0x2 ;  /* 0x00005c0036403a11 */ /* 0x000fe200078810ff */
[----:B------:R-:W-:Y:S01]  /*5a60*/  IMAD.MOV.U32 R61, RZ, RZ, R13 ;  /* 0x000000ffff3d7224 */ /* 0x000fe200078e000d */
[----:B------:R-:W-:Y:S01]  /*5a70*/  @P2 LOP3.LUT R0, R0, 0x20, RZ, 0xfc, !PT ;  /* 0x0000002000002812 */ /* 0x000fe200078efcff */
[----:B----4-:R-:W4:Y:S01]  /*5a80*/  LDL.LU.64 R32, [R1+0x230] ;  /* 0x0002300001207983 */ /* 0x010f220000300a00 */
[----:B------:R-:W-:Y:S02]  /*5a90*/  @P3 LEA.HI.X R65, R54, c[0x0][0x174], R55, 0x2, P4 ;  /* 0x00005d0036413a11 */ /* 0x000fe400020f1437 */
[----:B------:R-:W-:Y:S01]  /*5aa0*/  LOP3.LUT P4, RZ, R58, 0x4, RZ, 0xc0, !PT ;  /* 0x000000043aff7812 */ /* 0x000fe2000788c0ff */
[----:B0-----:R-:W4:Y:S01]  /*5ab0*/  LDL.LU.64 R40, [R1+0x220] ;  /* 0x0002200001287983 */ /* 0x001f220000300a00 */
[----:B------:R-:W-:Y:S01]  /*5ac0*/  LOP3.LUT R0, R0, 0xffffffbf, RZ, 0xc0, !PT ;  /* 0xffffffbf00007812 */ /* 0x000fe200078ec0ff */
[----:B------:R-:W-:-:S02]  /*5ad0*/  CS2R R26, SRZ ;  /* 0x00000000001a7805 */ /* 0x000fc4000001ff00 */
[----:B------:R0:W-:Y:S01]  /*5ae0*/  STL.64 [R1+0x6e8], R48 ;  /* 0x0006e83001007387 */ /* 0x0001e20000100a00 */
[----:B------:R-:W-:-:S03]  /*5af0*/  @P3 LOP3.LUT R0, R0, 0x40, RZ, 0xfc, !PT ;  /* 0x0000004000003812 */ /* 0x000fc600078efcff */
[----:B------:R-:W4:Y:S01]  /*5b00*/  LDL.LU.64 R22, [R1+0x718] ;  /* 0x0007180001167983 */ /* 0x000f220000300a00 */
[----:B------:R-:W-:-:S03]  /*5b10*/  LOP3.LUT R0, R0, 0xffffff7f, RZ, 0xc0, !PT ;  /* 0xffffff7f00007812 */ /* 0x000fc600078ec0ff */
[----:B--2---:R1:W-:Y:S01]  /*5b20*/  STL.64 [R1+0x310], R62 ;  /* 0x0003103e01007387 */ /* 0x0043e20000100a00 */
[----:B------:R-:W-:Y:S02]  /*5b30*/  @P4 LOP3.LUT R0, R0, 0x80, RZ, 0xfc, !PT ;  /* 0x0000008000004812 */ /* 0x000fe400078efcff */
[C---:B------:R-:W-:Y:S01]  /*5b40*/  LOP3.LUT P2, RZ, R59.reuse, 0x8000000, RZ, 0xc0, !PT ;  /* 0x080000003bff7812 */ /* 0x040fe2000784c0ff */
[----:B------:R-:W-:Y:S01]  /*5b50*/  CS2R R12, SRZ ;  /* 0x00000000000c7805 */ /* 0x000fe2000001ff00 */
[----:B------:R-:W-:Y:S01]  /*5b60*/  LOP3.LUT P6, RZ, R0, 0x20000, RZ, 0xc0, !PT ;  /* 0x0002000000ff7812 */ /* 0x000fe200078cc0ff */
[----:B------:R-:W2:Y:S01]  /*5b70*/  LDL.LU.64 R44, [R1+0x250] ;  /* 0x00025000012c7983 */ /* 0x000ea20000300a00 */
[C---:B------:R-:W-:Y:S02]  /*5b80*/  LOP3.LUT P1, RZ, R59.reuse, 0x400000, RZ, 0xc0, !PT ;  /* 0x004000003bff7812 */ /* 0x040fe4000782c0ff */
[----:B------:R-:W-:Y:S01]  /*5b90*/  LOP3.LUT P0, RZ, R59, 0x200000, RZ, 0xc0, !PT ;  /* 0x002000003bff7812 */ /* 0x000fe2000780c0ff */
[----:B0-----:R-:W4:Y:S01]  /*5ba0*/  LDL.LU.64 R48, [R1+0x248] ;  /* 0x0002480001307983 */ /* 0x001f220000300a00 */
[----:B-1----:R-:W-:Y:S01]  /*5bb0*/  IMAD.MOV.U32 R62, RZ, RZ, R30 ;  /* 0x000000ffff3e7224 */ /* 0x002fe200078e001e */
[----:B------:R-:W-:-:S02]  /*5bc0*/  MOV R63, R31 ;  /* 0x0000001f003f7202 */ /* 0x000fc40000000f00 */
[----:B------:R-:W-:Y:S02]  /*5bd0*/  CS2R R30, SRZ ;  /* 0x00000000001e7805 */ /* 0x000fe4000001ff00 */
[----:B------:R-:W4:Y:S04]  /*5be0*/  @P2 LDG.E.64 R12, [R56.64] ;  /* 0x00000012380c2981 */ /* 0x000f28000c1e1b00 */
[----:B---3--:R0:W3:Y:S01]  /*5bf0*/  @P6 LDG.E.64 R30, [R18.64] ;  /* 0x00000012121e6981 */ /* 0x0080e2000c1e1b00 */
[C---:B------:R-:W-:Y:S02]  /*5c00*/  LOP3.LUT P5, RZ, R59.reuse, 0x100000, RZ, 0xc0, !PT ;  /* 0x001000003bff7812 */ /* 0x040fe400078ac0ff */
[C---:B------:R-:W-:Y:S02]  /*5c10*/  LOP3.LUT P4, RZ, R59.reuse, 0x4000000, RZ, 0xc0, !PT ;  /* 0x040000003bff7812 */ /* 0x040fe4000788c0ff */
[C---:B------:R-:W-:Y:S01]  /*5c20*/  LOP3.LUT P3, RZ, R59.reuse, 0x2000000, RZ, 0xc0, !PT ;  /* 0x020000003bff7812 */ /* 0x040fe2000786c0ff */
[----:B------:R-:W-:Y:S01]  /*5c30*/  STL [R1+0x628], R65 ;  /* 0x0006284101007387 */ /* 0x000fe20000100800 */
[----:B------:R-:W-:-:S03]  /*5c40*/  LOP3.LUT P2, RZ, R59, 0x40000, RZ, 0xc0, !PT ;  /* 0x000400003bff7812 */ /* 0x000fc6000784c0ff */
[----:B0-----:R-:W3:Y:S06]  /*5c50*/  LDL.LU.64 R18, [R1+0x710] ;  /* 0x0007100001127983 */ /* 0x001eec0000300a00 */
[----:B--2---:R0:W2:Y:S01]  /*5c60*/  @P4 LDG.E.64 R26, [R44.64] ;  /* 0x000000122c1a4981 */ /* 0x0040a2000c1e1b00 */
[----:B----4-:R-:W-:-:S03]  /*5c70*/  IMAD.MOV.U32 R55, RZ, RZ, R12 ;  /* 0x000000ffff377224 */ /* 0x010fc600078e000c */
[----:B------:R1:W-:Y:S04]  /*5c80*/  STL [R1+0x328], R12 ;  /* 0x0003280c01007387 */ /* 0x0003e80000100800 */
[----:B---3--:R3:W-:Y:S01]  /*5c90*/  STL.64 [R1+0x308], R30 ;  /* 0x0003081e01007387 */ /* 0x0087e20000100a00 */
[----:B------:R-:W-:-:S03]  /*5ca0*/  IMAD.MOV.U32 R57, RZ, RZ, R13 ;  /* 0x000000ffff397224 */ /* 0x000fc600078e000d */
[----:B0-----:R-:W4:Y:S04]  /*5cb0*/  LDL.LU.64 R44, [R1+0x218] ;  /* 0x00021800012c7983 */ /* 0x001f280000300a00 */
[----:B-1----:R-:W2:Y:S01]  /*5cc0*/  LDL.LU.64 R12, [R1+0x228] ;  /* 0x00022800010c7983 */ /* 0x002ea20000300a00 */
[----:B---3--:R-:W-:-:S06]  /*5cd0*/  CS2R R30, SRZ ;  /* 0x00000000001e7805 */ /* 0x008fcc000001ff00 */
[----:B------:R0:W3:Y:S01]  /*5ce0*/  @P1 LDG.E.64 R30, [R32.64] ;  /* 0x00000012201e1981 */ /* 0x0000e2000c1e1b00 */
[----:B------:R-:W-:Y:S02]  /*5cf0*/  LOP3.LUT P6, RZ, R0, 0x10000, RZ, 0xc0, !PT ;  /* 0x0001000000ff7812 */ /* 0x000fe400078cc0ff */
[----:B------:R-:W-:Y:S01]  /*5d00*/  LOP3.LUT P4, RZ, R59, 0x20000, RZ, 0xc0, !PT ;  /* 0x000200003bff7812 */ /* 0x000fe2000788c0ff */
[----:B0-----:R-:W2:Y:S04]  /*5d10*/  LDL.LU.64 R32, [R1+0x708] ;  /* 0x0007080001207983 */ /* 0x001ea80000300a00 */
[----:B---3--:R0:W-:Y:S02]  /*5d20*/  STL.64 [R1+0x300], R30 ;  /* 0x0003001e01007387 */ /* 0x0081e40000100a00 */
[----:B0-----:R-:W-:-:S06]  /*5d30*/  CS2R R30, SRZ ;  /* 0x00000000001e7805 */ /* 0x001fcc000001ff00 */
[----:B--2---:R0:W2:Y:S01]  /*5d40*/  @P0 LDG.E.64 R30, [R12.64] ;  /* 0x000000120c1e0981 */ /* 0x0040a2000c1e1b00 */
[----:B------:R-:W-:Y:S01]  /*5d50*/  MOV R54, R27 ;  /* 0x0000001b00367202 */ /* 0x000fe20000000f00 */
[----:B------:R-:W-:Y:S02]  /*5d60*/  IMAD.MOV.U32 R65, RZ, RZ, R26 ;  /* 0x000000ffff417224 */ /* 0x000fe400078e001a */
[----:B------:R-:W-:Y:S01]  /*5d70*/  STL.64 [R1+0x320], R26 ;  /* 0x0003201a01007387 */ /* 0x000fe20000100a00 */
[----:B------:R-:W-:Y:S02]  /*5d80*/  LOP3.LUT P1, RZ, R59, 0x8000, RZ, 0xc0, !PT ;  /* 0x000080003bff7812 */ /* 0x000fe4000782c0ff */
[----:B------:R-:W-:Y:S01]  /*5d90*/  LOP3.LUT R0, R0, 0xffffbfff, RZ, 0xc0, !PT ;  /* 0xffffbfff00007812 */ /* 0x000fe200078ec0ff */
[----:B0-----:R-:W3:Y:S04]  /*5da0*/  LDL.LU.64 R12, [R1+0x700] ;  /* 0x00070000010c7983 */ /* 0x001ee80000300a00 */
[----:B--2---:R0:W-:Y:S02]  /*5db0*/  STL.64 [R1+0x2f8], R30 ;  /* 0x0002f81e01007387 */ /* 0x0041e40000100a00 */
[----:B0-----:R-:W-:-:S06]  /*5dc0*/  CS2R R30, SRZ ;  /* 0x00000000001e7805 */ /* 0x001fcc000001ff00 */
[----:B------:R0:W2:Y:S01]  /*5dd0*/  @P5 LDG.E.64 R30, [R40.64] ;  /* 0x00000012281e5981 */ /* 0x0000a2000c1e1b00 */
[----:B------:R-:W-:-:S06]  /*5de0*/  CS2R R26, SRZ ;  /* 0x00000000001a7805 */ /* 0x000fcc000001ff00 */
[----:B------:R1:W3:Y:S01]  /*5df0*/  @P3 LDG.E.64 R26, [R48.64] ;  /* 0x00000012301a3981 */ /* 0x0002e2000c1e1b00 */
[----:B------:R-:W-:-:S03]  /*5e00*/  LOP3.LUT P0, RZ, R59, 0x4000, RZ, 0xc0, !PT ;  /* 0x000040003bff7812 */ /* 0x000fc6000780c0ff */
[----:B0-----:R-:W3:Y:S04]  /*5e10*/  LDL.LU.64 R40, [R1+0x6f8] ;  /* 0x0006f80001287983 */ /* 0x001ee80000300a00 */
[----:B-1----:R-:W3:Y:S04]  /*5e20*/  LDL.LU.64 R48, [R1+0x210] ;  /* 0x0002100001307983 */ /* 0x002ee80000300a00 */
[----:B--2---:R0:W-:Y:S02]  /*5e30*/  STL.64 [R1+0x2f0], R30 ;  /* 0x0002f01e01007387 */ /* 0x0041e40000100a00 */
[----:B0-----:R-:W-:-:S06]  /*5e40*/  CS2R R30, SRZ ;  /* 0x00000000001e7805 */ /* 0x001fcc000001ff00 */
[----:B----4-:R0:W2:Y:S04]  /*5e50*/  @P6 LDG.E.64 R30, [R44.64] ;  /* 0x000000122c1e6981 */ /* 0x0100a8000c1e1b00 */
[----:B---3--:R1:W-:Y:S01]  /*5e60*/  STL.64 [R1+0x318], R26 ;  /* 0x0003181a01007387 */ /* 0x0083e20000100a00 */
[C---:B------:R-:W-:Y:S02]  /*5e70*/  LOP3.LUT P3, RZ, R59.reuse, 0x10000, RZ, 0xc0, !PT ;  /* 0x000100003bff7812 */ /* 0x040fe4000786c0ff */
[----:B------:R-:W-:Y:S01]  /*5e80*/  LOP3.LUT P5, RZ, R59, 0x2000, RZ, 0xc0, !PT ;  /* 0x000020003bff7812 */ /* 0x000fe200078ac0ff */
[----:B0-----:R-:W3:Y:S04]  /*5e90*/  LDL.LU.64 R44, [R1+0x6f0] ;  /* 0x0006f000012c7983 */ /* 0x001ee80000300a00 */
[----:B-1----:R-:W4:Y:S04]  /*5ea0*/  LDL.LU.64 R26, [R1+0x208] ;  /* 0x00020800011a7983 */ /* 0x002f280000300a00 */
[----:B--2---:R0:W-:Y:S02]  /*5eb0*/  STL.64 [R1+0x2e8], R30 ;  /* 0x0002e81e01007387 */ /* 0x0041e40000100a00 */
[----:B0-----:R-:W-:-:S06]  /*5ec0*/  CS2R R30, SRZ ;  /* 0x00000000001e7805 */ /* 0x001fcc000001ff00 */
[----:B------:R0:W2:Y:S01]  /*5ed0*/  @P2 LDG.E.64 R30, [R48.64] ;  /* 0x00000012301e2981 */ /* 0x0000a2000c1e1b00 */
[----:B------:R-:W-:-:S03]  /*5ee0*/  LOP3.LUT P6, RZ, R59, 0x1000, RZ, 0xc0, !PT ;  /* 0x000010003bff7812 */ /* 0x000fc600078cc0ff */
[----:B0-----:R-:W3:Y:S04]  /*5ef0*/  LDL.LU.64 R48, [R1+0x6e8] ;  /* 0x0006e80001307983 */ /* 0x001ee80000300a00 */
[----:B--2---:R0:W-:Y:S02]  /*5f00*/  STL.64 [R1+0x2e0], R30 ;  /* 0x0002e01e01007387 */ /* 0x0041e40000100a00 */
[----:B0-----:R-:W-:-:S06]  /*5f10*/  CS2R R30, SRZ ;  /* 0x00000000001e7805 */ /* 0x001fcc000001ff00 */
[----:B----4-:R0:W2:Y:S04]  /*5f20*/  @P4 LDG.E.64 R30, [R26.64] ;  /* 0x000000121a1e4981 */ /* 0x0100a8000c1e1b00 */
[----:B0-----:R-:W4:Y:S04]  /*5f30*/  LDL.LU.64 R26, [R1+0x6e0] ;  /* 0x0006e000011a7983 */ /* 0x001f280000300a00 */
[----:B--2---:R0:W-:Y:S02]  /*5f40*/  STL.64 [R1+0x2d8], R30 ;  /* 0x0002d81e01007387 */ /* 0x0041e40000100a00 */
[----:B0-----:R-:W-:-:S06]  /*5f50*/  CS2R R30, SRZ ;  /* 0x00000000001e7805 */ /* 0x001fcc000001ff00 */
[----:B----4-:R-:W2:Y:S04]  /*5f60*/  @P3 LDG.E.64 R30, [R26.64] ;  /* 0x000000121a1e3981 */ /* 0x010ea8000c1e1b00 */
[----:B--2---:R0:W-:Y:S04]  /*5f70*/  STL.64 [R1+0x2d0], R30 ;  /* 0x0002d01e01007387 */ /* 0x0041e80000100a00 */
[----:B0-----:R-:W2:Y:S01]  /*5f80*/  LDL.LU.64 R30, [R1+0x6d8] ;  /* 0x0006d800011e7983 */ /* 0x001ea20000300a00 */
[----:B------:R-:W-:Y:S01]  /*5f90*/  IMAD.MOV.U32 R26, RZ, RZ, R60 ;  /* 0x000000ffff1a7224 */ /* 0x000fe200078e003c */
[----:B------:R-:W-:Y:S01]  /*5fa0*/  MOV R60, R34 ;  /* 0x00000022003c7202 */ /* 0x000fe20000000f00 */
[----:B------:R-:W-:-:S02]  /*5fb0*/  IMAD.MOV.U32 R27, RZ, RZ, R61 ;  /* 0x000000ffff1b7224 */ /* 0x000fc400078e003d */
[----:B------:R-:W-:Y:S02]  /*5fc0*/  IMAD.MOV.U32 R61, RZ, RZ, R35 ;  /* 0x000000ffff3d7224 */ /* 0x000fe400078e0023 */
[----:B------:R-:W-:-:S06]  /*5fd0*/  CS2R R34, SRZ ;  /* 0x0000000000227805 */ /* 0x000fcc000001ff00 */
[----:B--2---:R-:W2:Y:S04]  /*5fe0*/  @P1 LDG.E.64 R34, [R30.64] ;  /* 0x000000121e221981 */ /* 0x004ea8000c1e1b00 */
[----:B--2---:R0:W-:Y:S04]  /*5ff0*/  STL.64 [R1+0x2c8], R34 ;  /* 0x0002c82201007387 */ /* 0x0041e80000100a00 */
[----:B0-----:R-:W2:Y:S01]  /*6000*/  LDL.LU.64 R34, [R1+0x6d0] ;  /* 0x0006d00001227983 */ /* 0x001ea20000300a00 */
[----:B------:R-:W-:Y:S01]  /*6010*/  IMAD.MOV.U32 R30, RZ, RZ, R38 ;  /* 0x000000ffff1e7224 */ /* 0x000fe200078e0026 */
[----:B------:R-:W-:-:S02]  /*6020*/  MOV R31, R39 ;  /* 0x00000027001f7202 */ /* 0x000fc40000000f00 */
[----:B------:R-:W-:-:S06]  /*6030*/  CS2R R38, SRZ ;  /* 0x0000000000267805 */ /* 0x000fcc000001ff00 */
[----:B--2---:R-:W2:Y:S04]  /*6040*/  @P0 LDG.E.64 R38, [R34.64] ;  /* 0x0000001222260981 */ /* 0x004ea8000c1e1b00 */
[----:B--2---:R0:W-:Y:S04]  /*6050*/  STL.64 [R1+0x2c0], R38 ;  /* 0x0002c02601007387 */ /* 0x0041e80000100a00 */
[----:B0-----:R-:W2:Y:S01]  /*6060*/  LDL.LU.64 R38, [R1+0x6c8] ;  /* 0x0006c80001267983 */ /* 0x001ea20000300a00 */
[----:B------:R-:W-:Y:S02]  /*6070*/  IMAD.MOV.U32 R34, RZ, RZ, R46 ;  /* 0x000000ffff227224 */ /* 0x000fe400078e002e */
[----:B------:R-:W-:-:S02]  /*6080*/  IMAD.MOV.U32 R35, RZ, RZ, R47 ;  /* 0x000000ffff237224 */ /* 0x000fc400078e002f */
[----:B------:R-:W-:-:S06]  /*6090*/  CS2R R46, SRZ ;  /* 0x00000000002e7805 */ /* 0x000fcc000001ff00 */
[----:B--2---:R-:W2:Y:S04]  /*60a0*/  @P5 LDG.E.64 R46, [R38.64] ;  /* 0x00000012262e5981 */ /* 0x004ea8000c1e1b00 */
[----:B--2---:R0:W-:Y:S04]  /*60b0*/  STL.64 [R1+0x2b8], R46 ;  /* 0x0002b82e01007387 */ /* 0x0041e80000100a00 */
[----:B0-----:R-:W2:Y:S01]  /*60c0*/  LDL.LU.64 R46, [R1+0x6c0] ;  /* 0x0006c000012e7983 */ /* 0x001ea20000300a00 */
[----:B------:R-:W-:Y:S01]  /*60d0*/  MOV R38, R8 ;  /* 0x0000000800267202 */ /* 0x000fe20000000f00 */
[----:B------:R-:W-:-:S02]  /*60e0*/  IMAD.MOV.U32 R39, RZ, RZ, R9 ;  /* 0x000000ffff277224 */ /* 0x000fc400078e0009 */
[----:B------:R-:W-:-:S06]  /*60f0*/  CS2R R8, SRZ ;  /* 0x0000000000087805 */ /* 0x000fcc000001ff00 */
[----:B--2---:R-:W2:Y:S01]  /*6100*/  @P6 LDG.E.64 R8, [R46.64] ;  /* 0x000000122e086981 */ /* 0x004ea2000c1e1b00 */
[----:B------:R-:W-:-:S03]  /*6110*/  LOP3.LUT P2, RZ, R59, 0x800, RZ, 0xc0, !PT ;  /* 0x000008003bff7812 */ /* 0x000fc6000784c0ff */
[----:B--2---:R0:W-:Y:S04]  /*6120*/  STL.64 [R1+0x2b0], R8 ;  /* 0x0002b00801007387 */ /* 0x0041e80000100a00 */
[----:B0-----:R-:W2:Y:S01]  /*6130*/  LDL.LU.64 R8, [R1+0x6b8] ;  /* 0x0006b80001087983 */ /* 0x001ea20000300a00 */
[----:B------:R-:W-:Y:S01]  /*6140*/  IMAD.MOV.U32 R46, RZ, RZ, R10 ;  /* 0x000000ffff2e7224 */ /* 0x000fe200078e000a */
[----:B------:R-:W-:Y:S02]  /*6150*/  MOV R47, R11 ;  /* 0x0000000b002f7202 */ /* 0x000fe40000000f00 */
[----:B------:R-:W-:-:S06]  /*6160*/  CS2R R10, SRZ ;  /* 0x00000000000a7805 */ /* 0x000fcc000001ff00 */
[----:B--2---:R-:W2:Y:S01]  /*6170*/  @P2 LDG.E.64 R10, [R8.64] ;  /* 0x00000012080a2981 */ /* 0x004ea2000c1e1b00 */
[----:B------:R-:W-:-:S03]  /*6180*/  LOP3.LUT P4, RZ, R59, 0x400, RZ, 0xc0, !PT ;  /* 0x000004003bff7812 */ /* 0x000fc6000788c0ff */
[----:B--2---:R0:W-:Y:S04]  /*6190*/  STL.64 [R1+0x2a8], R10 ;  /* 0x0002a80a01007387 */ /* 0x0041e80000100a00 */
[----:B0-----:R-:W2:Y:S01]  /*61a0*/  LDL.LU.64 R10, [R1+0x6b0] ;  /* 0x0006b000010a7983 */ /* 0x001ea20000300a00 */
[----:B------:R-:W-:Y:S02]  /*61b0*/  IMAD.MOV.U32 R8, RZ, RZ, R18 ;  /* 0x000000ffff087224 */ /* 0x000fe400078e0012 */
[----:B------:R-:W-:Y:S02]  /*61c0*/  IMAD.MOV.U32 R9, RZ, RZ, R19 ;  /* 0x000000ffff097224 */ /* 0x000fe400078e0013 */
[----:B------:R-:W-:-:S06]  /*61d0*/  CS2R R18, SRZ ;  /* 0x0000000000127805 */ /* 0x000fcc000001ff00 */
[----:B--2---:R-:W2:Y:S01]  /*61e0*/  @P4 LDG.E.64 R18, [R10.64] ;  /* 0x000000120a124981 */ /* 0x004ea2000c1e1b00 */
[----:B------:R-:W-:-:S13]  /*61f0*/  LOP3.LUT P3, RZ, R59, 0x80, RZ, 0xc0, !PT ;  /* 0x000000803bff7812 */ /* 0x000fda000786c0ff */
[----:B------:R-:W-:Y:S02]  /*6200*/  @P3 LOP3.LUT R0, R0, 0x4000, RZ, 0xfc, !PT ;  /* 0x0000400000003812 */ /* 0x000fe400078efcff */
[----:B------:R-:W-:Y:S01]  /*6210*/  LOP3.LUT P3, RZ, R59, 0x100, RZ, 0xc0, !PT ;  /* 0x000001003bff7812 */ /* 0x000fe2000786c0ff */
[----:B--2---:R0:W-:Y:S04]  /*6220*/  STL.64 [R1+0x2a0], R18 ;  /* 0x0002a01201007387 */ /* 0x0041e80000100a00 */
[----:B0-----:R-:W2:Y:S01]  /*6230*/  LDL.LU.64 R18, [R1+0x6a8] ;  /* 0x0006a80001127983 */ /* 0x001ea20000300a00 */
[----:B------:R-:W-:-:S07]  /*6240*/  LOP3.LUT R0, R0, 0xffff7fff, RZ, 0xc0, !PT ;  /* 0xffff7fff00007812 */ /* 0x000fce00078ec0ff */
[----:B------:R-:W-:Y:S02]  /*6250*/  @P3 LOP3.LUT R0, R0, 0x8000, RZ, 0xfc, !PT ;  /* 0x0000800000003812 */ /* 0x000fe400078efcff */
[----:B------:R-:W-:Y:S01]  /*6260*/  LOP3.LUT P3, RZ, R59, 0x200, RZ, 0xc0, !PT ;  /* 0x000002003bff7812 */ /* 0x000fe2000786c0ff */
[----:B------:R-:W-:Y:S01]  /*6270*/  IMAD.MOV.U32 R11, RZ, RZ, R63 ;  /* 0x000000ffff0b7224 */ /* 0x000fe200078e003f */
[----:B------:R-:W-:Y:S01]  /*6280*/  MOV R10, R62 ;  /* 0x0000003e000a7202 */ /* 0x000fe20000000f00 */
[----:B------:R-:W-:Y:S01]  /*6290*/  IMAD.MOV.U32 R62, RZ, RZ, R28 ;  /* 0x000000ffff3e7224 */ /* 0x000fe200078e001c */
[----:B------:R-:W-:Y:S02]  /*62a0*/  MOV R63, R29 ;  /* 0x0000001d003f7202 */ /* 0x000fe40000000f00 */
[----:B------:R-:W-:-:S07]  /*62b0*/  CS2R R28, SRZ ;  /* 0x00000000001c7805 */ /* 0x000fce000001ff00 */
        /* <DEDUP_REMOVED lines=8> */
[----:B------:R-:W-:-:S03]  /*6340*/  LOP3.LUT P3, RZ, R0, 0x4000, RZ, 0xc0, !PT ;  /* 0x0000400000ff7812 */ /* 0x000fc6000786c0ff */
[----:B--2---:R0:W-:Y:S04]  /*6350*/  STL.64 [R1+0x290], R50 ;  /* 0x0002903201007387 */ /* 0x0041e80000100a00 */
[----:B0-----:R-:W2:Y:S01]  /*6360*/  LDL.LU.64 R50, [R1+0x698] ;  /* 0x0006980001327983 */ /* 0x001ea20000300a00 */
[----:B------:R-:W-:Y:S01]  /*6370*/  MOV R28, R36 ;  /* 0x00000024001c7202 */ /* 0x000fe20000000f00 */
[----:B------:R-:W-:Y:S02]  /*6380*/  IMAD.MOV.U32 R29, RZ, RZ, R37 ;  /* 0x000000ffff1d7224 */ /* 0x000fe400078e0025 */
        /* <DEDUP_REMOVED lines=12> */
[----:B------:R-:W-:Y:S01]  /*6450*/  IMAD.MOV.U32 R36, RZ, RZ, R50 ;  /* 0x000000ffff247224 */ /* 0x000fe200078e0032 */
[----:B------:R-:W-:Y:S01]  /*6460*/  MOV R50, R10 ;  /* 0x0000000a00327202 */ /* 0x000fe20000000f00 */
[----:B------:R-:W-:Y:S02]  /*6470*/  IMAD.MOV.U32 R37, RZ, RZ, R51 ;  /* 0x000000ffff257224 */ /* 0x000fe400078e0033 */
[----:B------:R-:W-:Y:S01]  /*6480*/  IMAD.MOV.U32 R51, RZ, RZ, R11 ;  /* 0x000000ffff337224 */ /* 0x000fe200078e000b */
        /* <DEDUP_REMOVED lines=31> */
[----:B------:R-:W-:Y:S01]  /*6680*/  IMAD.MOV.U32 R43, RZ, RZ, R23 ;  /* 0x000000ffff2b7224 */ /* 0x000fe200078e0017 */
[----:B------:R-:W-:Y:S01]  /*6690*/  MOV R23, R29 ;  /* 0x0000001d00177202 */ /* 0x000fe20000000f00 */
[----:B------:R-:W-:Y:S02]  /*66a0*/  IMAD.MOV.U32 R22, RZ, RZ, R28 ;  /* 0x000000ffff167224 */ /* 0x000fe400078e001c */
[----:B------:R-:W-:-:S02]  /*66b0*/  IMAD.MOV.U32 R28, RZ, RZ, R24 ;  /* 0x000000ffff1c7224 */ /* 0x000fc400078e0018 */
        /* <DEDUP_REMOVED lines=10> */
[----:B------:R-:W-:-:S06]  /*6760*/  CS2R R20, SRZ ;  /* 0x0000000000147805 */ /* 0x000fcc000001ff00 */
[----:B--2---:R0:W2:Y:S01]  /*6770*/  @P3 LDG.E.64 R20, [R24.64] ;  /* 0x0000001218143981 */ /* 0x0040a2000c1e1b00 */
[----:B------:R-:W-:Y:S01]  /*6780*/  LOP3.LUT P1, RZ, R58, 0x80000000, RZ, 0xc0, !PT ;  /* 0x800000003aff7812 */ /* 0x000fe2000782c0ff */
[----:B0-----:R-:W-:Y:S02]  /*6790*/  IMAD.MOV.U32 R24, RZ, RZ, R32 ;  /* 0x000000ffff187224 */ /* 0x001fe400078e0020 */
[----:B--2---:R0:W-:Y:S04]  /*67a0*/  STL.64 [R1+0x250], R20 ;  /* 0x0002501401007387 */ /* 0x0041e80000100a00 */
[----:B0-----:R-:W2:Y:S01]  /*67b0*/  LDL.LU.64 R20, [R1+0x658] ;  /* 0x0006580001147983 */ /* 0x001ea20000300a00 */
[----:B------:R-:W-:Y:S01]  /*67c0*/  IMAD.MOV.U32 R25, RZ, RZ, R33 ;  /* 0x000000ffff197224 */ /* 0x000fe200078e0021 */
[----:B------:R-:W-:Y:S01]  /*67d0*/  MOV R32, R42 ;  /* 0x0000002a00207202 */ /* 0x000fe20000000f00 */
[----:B------:R-:W-:Y:S01]  /*67e0*/  IMAD.MOV.U32 R33, RZ, RZ, R43 ;  /* 0x000000ffff217224 */ /* 0x000fe200078e002b */
[----:B------:R-:W-:Y:S01]  /*67f0*/  MOV R43, R23 ;  /* 0x00000017002b7202 */ /* 0x000fe20000000f00 */
[----:B------:R-:W-:-:S02]  /*6800*/  IMAD.MOV.U32 R42, RZ, RZ, R22 ;  /* 0x000000ffff2a7224 */ /* 0x000fc400078e0016 */
        /* <DEDUP_REMOVED lines=21> */
[----:B--2---:R0:W2:Y:S01]  /*6960*/  @P5 LDG.E.64 R2, [R12.64] ;  /* 0x000000120c025981 */ /* 0x0040a2000c1e1b00 */
[----:B------:R-:W-:Y:S01]  /*6970*/  LOP3.LUT P6, RZ, R58, 0x10000000, RZ, 0xc0, !PT ;  /* 0x100000003aff7812 */ /* 0x000fe200078cc0ff */
[----:B0-----:R-:W-:Y:S01]  /*6980*/  IMAD.MOV.U32 R12, RZ, RZ, R20 ;  /* 0x000000ffff0c7224 */ /* 0x001fe200078e0014 */
[----:B------:R-:W-:Y:S01]  /*6990*/  MOV R13, R21 ;  /* 0x00000015000d7202 */ /* 0x000fe20000000f00 */
[----:B--2---:R0:W-:Y:S04]  /*69a0*/  STL.64 [R1+0x238], R2 ;  /* 0x0002380201007387 */ /* 0x0041e80000100a00 */
[----:B0-----:R-:W2:Y:S01]  /*69b0*/  LDL.LU.64 R2, [R1+0x640] ;  /* 0x0006400001027983 */ /* 0x001ea20000300a00 */
[----:B------:R-:W-:Y:S01]  /*69c0*/  IMAD.MOV.U32 R20, RZ, RZ, R24 ;  /* 0x000000ffff147224 */ /* 0x000fe200078e0018 */
[----:B------:R-:W-:Y:S01]  /*69d0*/  MOV R24, R32 ;  /* 0x0000002000187202 */ /* 0x000fe20000000f00 */
[----:B------:R-:W-:-:S02]  /*69e0*/  IMAD.MOV.U32 R21, RZ, RZ, R25 ;  /* 0x000000ffff157224 */ /* 0x000fc400078e0019 */
[----:B------:R-:W-:Y:S01]  /*69f0*/  IMAD.MOV.U32 R25, RZ, RZ, R33 ;  /* 0x000000ffff197224 */ /* 0x000fe200078e0021 */
[----:B------:R-:W-:Y:S01]  /*6a00*/  MOV R33, R23 ;  /* 0x0000001700217202 */ /* 0x000fe20000000f00 */
[----:B------:R-:W-:Y:S02]  /*6a10*/  IMAD.MOV.U32 R32, RZ, RZ, R22 ;  /* 0x000000ffff207224 */ /* 0x000fe400078e0016 */
        /* <DEDUP_REMOVED lines=17> */
[----:B------:R-:W-:Y:S02]  /*6b30*/  LOP3.LUT P4, RZ, R58, 0x1000000, RZ, 0xc0, !PT ;  /* 0x010000003aff7812 */ /* 0x000fe4000788c0ff */
[----:B------:R-:W-:-:S11]  /*6b40*/  LOP3.LUT R0, R0, 0xffffefff, RZ, 0xc0, !PT ;  /* 0xffffefff00007812 */ /* 0x000fd600078ec0ff */
[----:B------:R-:W-:Y:S02]  /*6b50*/  @P4 LOP3.LUT R0, R0, 0x1000, RZ, 0xfc, !PT ;  /* 0x0000100000004812 */ /* 0x000fe400078efcff */
[----:B------:R-:W-:Y:S01]  /*6b60*/  LOP3.LUT P4, RZ, R58, 0x2000000, RZ, 0xc0, !PT ;  /* 0x020000003aff7812 */ /* 0x000fe2000788c0ff */
[----:B--2---:R0:W-:Y:S04]  /*6b70*/  STL.64 [R1+0x228], R52 ;  /* 0x0002283401007387 */ /* 0x0041e80000100a00 */
[----:B0-----:R-:W2:Y:S01]  /*6b80*/  LDL.LU.64 R52, [R1+0x630] ;  /* 0x0006300001347983 */ /* 0x001ea20000300a00 */
[----:B------:R-:W-:Y:S01]  /*6b90*/  LOP3.LUT R0, R0, 0xffffdfff, RZ, 0xc0, !PT ;  /* 0xffffdfff00007812 */ /* 0x000fe200078ec0ff */
[----:B------:R-:W-:-:S06]  /*6ba0*/  IMAD.MOV.U32 R4, RZ, RZ, R12 ;  /* 0x000000ffff047224 */ /* 0x000fcc00078e000c */
[----:B------:R-:W-:Y:S02]  /*6bb0*/  @P4 LOP3.LUT R0, R0, 0x2000, RZ, 0xfc, !PT ;  /* 0x0000200000004812 */ /* 0x000fe400078efcff */
[----:B------:R-:W-:Y:S01]  /*6bc0*/  LOP3.LUT P4, RZ, R58, 0x4000000, RZ, 0xc0, !PT ;  /* 0x040000003aff7812 */ /* 0x000fe2000788c0ff */
[----:B------:R-:W-:Y:S01]  /*6bd0*/  IMAD.MOV.U32 R12, RZ, RZ, R24 ;  /* 0x000000ffff0c7224 */ /* 0x000fe200078e0018 */
[----:B------:R-:W-:Y:S01]  /*6be0*/  MOV R5, R13 ;  /* 0x0000000d00057202 */ /* 0x000fe20000000f00 */
[----:B------:R-:W-:Y:S01]  /*6bf0*/  IMAD.MOV.U32 R13, RZ, RZ, R25 ;  /* 0x000000ffff0d7224 */ /* 0x000fe200078e0019 */
[----:B------:R-:W-:Y:S01]  /*6c00*/  MOV R24, R22 ;  /* 0x0000001600187202 */ /* 0x000fe20000000f00 */
[----:B------:R-:W-:Y:S01]  /*6c10*/  IMAD.MOV.U32 R25, RZ, RZ, R23 ;  /* 0x000000ffff197224 */ /* 0x000fe200078e0017 */
[----:B------:R-:W-:Y:S01]  /*6c20*/  MOV R23, R37 ;  /* 0x0000002500177202 */ /* 0x000fe20000000f00 */
[----:B------:R-:W-:Y:S02]  /*6c30*/  IMAD.MOV.U32 R22, RZ, RZ, R36 ;  /* 0x000000ffff167224 */ /* 0x000fe400078e0024 */
[----:B------:R-:W-:-:S02]  /*6c40*/  IMAD.MOV.U32 R36, RZ, RZ, R60 ;  /* 0x000000ffff247224 */ /* 0x000fc400078e003c */
[----:B------:R-:W-:Y:S02]  /*6c50*/  IMAD.MOV.U32 R37, RZ, RZ, R61 ;  /* 0x000000ffff257224 */ /* 0x000fe400078e003d */
[----:B------:R-:W-:-:S06]  /*6c60*/  CS2R R60, SRZ ;  /* 0x00000000003c7805 */ /* 0x000fcc000001ff00 */
[----:B--2---:R0:W2:Y:S01]  /*6c70*/  @P4 LDG.E.64 R60, [R52.64] ;  /* 0x00000012343c4981 */ /* 0x0040a2000c1e1b00 */
[----:B------:R-:W-:Y:S02]  /*6c80*/  LOP3.LUT P4, RZ, R0, 0x2000, RZ, 0xc0, !PT ;  /* 0x0000200000ff7812 */ /* 0x000fe4000788c0ff */
[----:B0-----:R-:W-:Y:S01]  /*6c90*/  MOV R52, R62 ;  /* 0x0000003e00347202 */ /* 0x001fe20000000f00 */
[----:B------:R-:W-:Y:S02]  /*6ca0*/  IMAD.MOV.U32 R53, RZ, RZ, R63 ;  /* 0x000000ffff357224 */ /* 0x000fe400078e003f */
[----:B------:R-:W-:-:S08]  /*6cb0*/  CS2R R62, SRZ ;  /* 0x00000000003e7805 */ /* 0x000fd0000001ff00 */
[----:B---3--:R0:W3:Y:S01]  /*6cc0*/  @P4 LDG.E.64 R62, [R48.64] ;  /* 0x00000012303e4981 */ /* 0x0080e2000c1e1b00 */
[----:B------:R-:W-:Y:S01]  /*6cd0*/  LOP3.LUT P4, RZ, R0, 0x1000, RZ, 0xc0, !PT ;  /* 0x0000100000ff7812 */ /* 0x000fe2000788c0ff */
[----:B0-----:R-:W-:Y:S01]  /*6ce0*/  IMAD.MOV.U32 R48, RZ, RZ, R2 ;  /* 0x000000ffff307224 */ /* 0x001fe200078e0002 */
[----:B------:R-:W-:Y:S02]  /*6cf0*/  MOV R49, R3 ;  /* 0x0000000300317202 */ /* 0x000fe40000000f00 */
[----:B------:R-:W-:-:S09]  /*6d00*/  CS2R R2, SRZ ;  /* 0x0000000000027805 */ /* 0x000fd2000001ff00 */
[----:B------:R-:W4:Y:S01]  /*6d10*/  @P4 LDG.E.64 R2, [R44.64] ;  /* 0x000000122c024981 */ /* 0x000f22000c1e1b00 */
[----:B------:R-:W-:-:S03]  /*6d20*/  LOP3.LUT P3, RZ, R58, 0x800000, RZ, 0xc0, !PT ;  /* 0x008000003aff7812 */ /* 0x000fc6000786c0ff */
[----:B----4-:R0:W-:Y:S02]  /*6d30*/  STL.64 [R1+0x210], R2 ;  /* 0x0002100201007387 */ /* 0x0101e40000100a00 */
[----:B0-----:R-:W-:-:S08]  /*6d40*/  CS2R R2, SRZ ;  /* 0x0000000000027805 */ /* 0x001fd0000001ff00 */
[----:B------:R-:W4:Y:S01]  /*6d50*/  @P3 LDG.E.64 R2, [R40.64] ;  /* 0x0000001228023981 */ /* 0x000f22000c1e1b00 */
[C---:B------:R-:W-:Y:S02]  /*6d60*/  LOP3.LUT P1, RZ, R58.reuse, 0x400000, RZ, 0xc0, !PT ;  /* 0x004000003aff7812 */ /* 0x040fe4000782c0ff */
[C---:B------:R-:W-:Y:S02]  /*6d70*/  LOP3.LUT P0, RZ, R58.reuse, 0x200000, RZ, 0xc0, !PT ;  /* 0x002000003aff7812 */ /* 0x040fe4000780c0ff */
[C---:B------:R-:W-:Y:S02]  /*6d80*/  LOP3.LUT P4, RZ, R58.reuse, 0x200, RZ, 0xc0, !PT ;  /* 0x000002003aff7812 */ /* 0x040fe4000788c0ff */
[C---:B------:R-:W-:Y:S02]  /*6d90*/  LOP3.LUT P5, RZ, R58.reuse, 0x100000, RZ, 0xc0, !PT ;  /* 0x001000003aff7812 */ /* 0x040fe400078ac0ff */
[----:B------:R-:W-:Y:S02]  /*6da0*/  LOP3.LUT P6, RZ, R58, 0x80000, RZ, 0xc0, !PT ;  /* 0x000800003aff7812 */ /* 0x000fe400078cc0ff */
[----:B------:R-:W-:-:S02]  /*6db0*/  LOP3.LUT R0, R0, 0xfffffeff, RZ, 0xc0, !PT ;  /* 0xfffffeff00007812 */ /* 0x000fc400078ec0ff */
[----:B------:R-:W-:-:S05]  /*6dc0*/  LOP3.LUT P2, RZ, R58, 0x40000, RZ, 0xc0, !PT ;  /* 0x000400003aff7812 */ /* 0x000fca000784c0ff */
[----:B------:R-:W-:Y:S02]  /*6dd0*/  @P4 LOP3.LUT R0, R0, 0x100, RZ, 0xfc, !PT ;  /* 0x0000010000004812 */ /* 0x000fe400078efcff */
[----:B------:R-:W-:Y:S02]  /*6de0*/  LOP3.LUT P4, RZ, R58, 0x400, RZ, 0xc0, !PT ;  /* 0x000004003aff7812 */ /* 0x000fe4000788c0ff */
[----:B------:R-:W-:-:S11]  /*6df0*/  LOP3.LUT R0, R0, 0xfffffdff, RZ, 0xc0, !PT ;  /* 0xfffffdff00007812 */ /* 0x000fd600078ec0ff */
[----:B------:R-:W-:Y:S02]  /*6e00*/  @P4 LOP3.LUT R0, R0, 0x200, RZ, 0xfc, !PT ;  /* 0x0000020000004812 */ /* 0x000fe400078efcff */
[----:B------:R-:W-:Y:S02]  /*6e10*/  LOP3.LUT P4, RZ, R58, 0x800, RZ, 0xc0, !PT ;  /* 0x000008003aff7812 */ /* 0x000fe4000788c0ff */
[----:B------:R-:W-:-:S11]  /*6e20*/  LOP3.LUT R0, R0, 0xfffffbff, RZ, 0xc0, !PT ;  /* 0xfffffbff00007812 */ /* 0x000fd600078ec0ff */
[----:B------:R-:W-:Y:S02]  /*6e30*/  @P4 LOP3.LUT R0, R0, 0x400, RZ, 0xfc, !PT ;  /* 0x0000040000004812 */ /* 0x000fe400078efcff */
[----:B------:R-:W-:Y:S02]  /*6e40*/  LOP3.LUT P4, RZ, R58, 0x1000, RZ, 0xc0, !PT ;  /* 0x000010003aff7812 */ /* 0x000fe4000788c0ff */
[----:B------:R-:W-:-:S11]  /*6e50*/  LOP3.LUT R0, R0, 0xfffff7ff, RZ, 0xc0, !PT ;  /* 0xfffff7ff00007812 */ /* 0x000fd600078ec0ff */
[----:B------:R-:W-:Y:S02]  /*6e60*/  @P4 LOP3.LUT R0, R0, 0x800, RZ, 0xfc, !PT ;  /* 0x0000080000004812 */ /* 0x000fe400078efcff */
[----:B------:R-:W-:Y:S01]  /*6e70*/  LOP3.LUT P4, RZ, R58, 0x2000, RZ, 0xc0, !PT ;  /* 0x000020003aff7812 */ /* 0x000fe2000788c0ff */
[----:B------:R-:W-:Y:S02]  /*6e80*/  IMAD.MOV.U32 R44, RZ, RZ, R26 ;  /* 0x000000ffff2c7224 */ /* 0x000fe400078e001a */
[----:B------:R-:W-:Y:S02]  /*6e90*/  IMAD.MOV.U32 R45, RZ, RZ, R27 ;  /* 0x000000ffff2d7224 */ /* 0x000fe400078e001b */
[----:B------:R-:W-:Y:S01]  /*6ea0*/  CS2R R26, SRZ ;  /* 0x00000000001a7805 */ /* 0x000fe2000001ff00 */
[----:B----4-:R0:W-:Y:S01]  /*6eb0*/  STL [R1+0x208], R2 ;  /* 0x0002080201007387 */ /* 0x0101e20000100800 */
[----:B------:R-:W-:Y:S02]  /*6ec0*/  IMAD.MOV.U32 R56, RZ, RZ, R3 ;  /* 0x000000ffff387224 */ /* 0x000fe400078e0003 */
[----:B0-----:R-:W-:-:S06]  /*6ed0*/  CS2R R2, SRZ ;  /* 0x0000000000027805 */ /* 0x001fcc000001ff00 */
[----:B------:R0:W4:Y:S02]  /*6ee0*/  @P1 LDG.E.64 R2, [R48.64] ;  /* 0x0000001230021981 */ /* 0x000124000c1e1b00 */
[----:B0-----:R-:W-:Y:S01]  /*6ef0*/  IMAD.MOV.U32 R48, RZ, RZ, R52 ;  /* 0x000000ffff307224 */ /* 0x001fe200078e0034 */
[----:B------:R-:W-:Y:S01]  /*6f00*/  MOV R49, R53 ;  /* 0x0000003500317202 */ /* 0x000fe20000000f00 */
[----:B------:R-:W-:Y:S02]  /*6f10*/  IMAD.MOV.U32 R52, RZ, RZ, R4 ;  /* 0x000000ffff347224 */ /* 0x000fe400078e0004 */
[----:B------:R-:W-:Y:S02]  /*6f20*/  IMAD.MOV.U32 R53, RZ, RZ, R5 ;  /* 0x000000ffff357224 */ /* 0x000fe400078e0005 */
[----:B------:R-:W-:-:S06]  /*6f30*/  CS2R R4, SRZ ;  /* 0x0000000000047805 */ /* 0x000fcc000001ff00 */
[----:B------:R0:W2:Y:S02]  /*6f40*/  @P0 LDG.E.64 R4, [R6.64] ;  /* 0x0000001206040981 */ /* 0x0000a4000c1e1b00 */
[----:B0-----:R-:W-:-:S06]  /*6f50*/  CS2R R6, SRZ ;  /* 0x0000000000067805 */ /* 0x001fcc000001ff00 */
[----:B------:R0:W2:Y:S01]  /*6f60*/  @P5 LDG.E.64 R6, [R8.64] ;  /* 0x0000001208065981 */ /* 0x0000a2000c1e1b00 */
[----:B------:R-:W-:Y:S01]  /*6f70*/  LOP3.LUT P1, RZ, R58, 0x20000, RZ, 0xc0, !PT ;  /* 0x000200003aff7812 */ /* 0x000fe2000782c0ff */
[----:B0-----:R-:W-:-:S06]  /*6f80*/  CS2R R8, SRZ ;  /* 0x0000000000087805 */ /* 0x001fcc000001ff00 */
[----:B------:R0:W2:Y:S02]  /*6f90*/  @P6 LDG.E.64 R8, [R10.64] ;  /* 0x000000120a086981 */ /* 0x0000a4000c1e1b00 */
[----:B0-----:R-:W-:Y:S01]  /*6fa0*/  CS2R R10, SRZ ;  /* 0x00000000000a7805 */ /* 0x001fe2000001ff00 */
[----:B------:R-:W-:-:S05]  /*6fb0*/  LOP3.LUT P0, RZ, R58, 0x10000, RZ, 0xc0, !PT ;  /* 0x000100003aff7812 */ /* 0x000fca000780c0ff */
[----:B------:R0:W2:Y:S02]  /*6fc0*/  @P2 LDG.E.64 R10, [R48.64] ;  /* 0x00000012300a2981 */ /* 0x0000a4000c1e1b00 */
[----:B0-----:R-:W-:Y:S01]  /*6fd0*/  MOV R48, R52 ;  /* 0x0000003400307202 */ /* 0x001fe20000000f00 */
[----:B------:R-:W-:Y:S01]  /*6fe0*/  IMAD.MOV.U32 R49, RZ, RZ, R53 ;  /* 0x000000ffff317224 */ /* 0x000fe200078e0035 */
[----:B------:R-:W-:Y:S01]  /*6ff0*/  MOV R53, R13 ;  /* 0x0000000d00357202 */ /* 0x000fe20000000f00 */
[----:B------:R-:W-:Y:S02]  /*7000*/  IMAD.MOV.U32 R52, RZ, RZ, R12 ;  /* 0x000000ffff347224 */ /* 0x000fe400078e000c */
[----:B------:R-:W-:Y:S01]  /*7010*/  CS2R R12, SRZ ;  /* 0x00000000000c7805 */ /* 0x000fe2000001ff00 */
[----:B------:R-:W-:-:S05]  /*7020*/  LOP3.LUT P5, RZ, R58, 0x8000, RZ, 0xc0, !PT ;  /* 0x000080003aff7812 */ /* 0x000fca00078ac0ff */
[----:B------:R0:W2:Y:S02]  /*7030*/  @P1 LDG.E.64 R12, [R24.64] ;  /* 0x00000012180c1981 */ /* 0x0000a4000c1e1b00 */
[----:B0-----:R-:W-:Y:S02]  /*7040*/  IMAD.MOV.U32 R24, RZ, RZ, R14 ;  /* 0x000000ffff187224 */ /* 0x001fe400078e000e */
[----:B------:R-:W-:Y:S02]  /*7050*/  IMAD.MOV.U32 R25, RZ, RZ, R15 ;  /* 0x000000ffff197224 */ /* 0x000fe400078e000f */
[----:B------:R-:W-:Y:S01]  /*7060*/  CS2R R14, SRZ ;  /* 0x00000000000e7805 */ /* 0x000fe2000001ff00 */
[----:B------:R-:W-:-:S05]  /*7070*/  LOP3.LUT P6, RZ, R58, 0x4000, RZ, 0xc0, !PT ;  /* 0x000040003aff7812 */ /* 0x000fca00078cc0ff */
[----:B------:R0:W2:Y:S02]  /*7080*/  @P0 LDG.E.64 R14, [R48.64] ;  /* 0x00000012300e0981 */ /* 0x0000a4000c1e1b00 */
[----:B0-----:R-:W-:Y:S01]  /*7090*/  MOV R48, R16 ;  /* 0x0000001000307202 */ /* 0x001fe20000000f00 */
[----:B------:R-:W-:Y:S02]  /*70a0*/  IMAD.MOV.U32 R49, RZ, RZ, R17 ;  /* 0x000000ffff317224 */ /* 0x000fe400078e0011 */
[----:B------:R-:W-:-:S06]  /*70b0*/  CS2R R16, SRZ ;  /* 0x0000000000107805 */ /* 0x000fcc000001ff00 */
[----:B------:R0:W2:Y:S02]  /*70c0*/  @P5 LDG.E.64 R16, [R52.64] ;  /* 0x0000001234105981 */ /* 0x0000a4000c1e1b00 */
[----:B0-----:R-:W-:Y:S01]  /*70d0*/  IMAD.MOV.U32 R52, RZ, RZ, R18 ;  /* 0x000000ffff347224 */ /* 0x001fe200078e0012 */
[----:B------:R-:W-:Y:S02]  /*70e0*/  MOV R53, R19 ;  /* 0x0000001300357202 */ /* 0x000fe40000000f00 */
[----:B------:R-:W-:-:S06]  /*70f0*/  CS2R R18, SRZ ;  /* 0x0000000000127805 */ /* 0x000fcc000001ff00 */
[----:B------:R0:W2:Y:S02]  /*7100*/  @P6 LDG.E.64 R18, [R20.64] ;  /* 0x0000001214126981 */ /* 0x0000a4000c1e1b00 */
[----:B0-----:R-:W-:-:S06]  /*7110*/  CS2R R20, SRZ ;  /* 0x0000000000147805 */ /* 0x001fcc000001ff00 */
[----:B------:R0:W2:Y:S01]  /*7120*/  @P4 LDG.E.64 R20, [R22.64] ;  /* 0x0000001216144981 */ /* 0x0000a2000c1e1b00 */
[----:B------:R-:W-:Y:S01]  /*7130*/  LOP3.LUT P4, RZ, R0, 0x800, RZ, 0xc0, !PT ;  /* 0x0000080000ff7812 */ /* 0x000fe2000788c0ff */
[----:B0-----:R-:W-:-:S12]  /*7140*/  CS2R R22, SRZ ;  /* 0x0000000000167805 */ /* 0x001fd8000001ff00 */
[----:B------:R0:W2:Y:S01]  /*7150*/  @P4 LDG.E.64 R22, [R24.64] ;  /* 0x0000001218164981 */ /* 0x0000a2000c1e1b00 */
[----:B------:R-:W-:Y:S01]  /*7160*/  LOP3.LUT P4, RZ, R0, 0x400, RZ, 0xc0, !PT ;  /* 0x0000040000ff7812 */ /* 0x000fe2000788c0ff */
[----:B0-----:R-:W-:-:S12]  /*7170*/  CS2R R24, SRZ ;  /* 0x0000000000187805 */ /* 0x001fd8000001ff00 */
[----:B------:R0:W2:Y:S01]  /*7180*/  @P4 LDG.E.64 R24, [R48.64] ;  /* 0x0000001230184981 */ /* 0x0000a2000c1e1b00 */
[----:B------:R-:W-:Y:S02]  /*7190*/  LOP3.LUT P4, RZ, R0, 0x200, RZ, 0xc0, !PT ;  /* 0x0000020000ff7812 */ /* 0x000fe4000788c0ff */
[----:B------:R-:W-:-:S11]  /*71a0*/  LOP3.LUT P1, RZ, R58, 0x40, RZ, 0xc0, !PT ;  /* 0x000000403aff7812 */ /* 0x000fd6000782c0ff */
[----:B------:R1:W2:Y:S01]  /*71b0*/  @P4 LDG.E.64 R26, [R42.64] ;  /* 0x000000122a1a4981 */ /* 0x0002a2000c1e1b00 */
[----:B------:R-:W-:Y:S02]  /*71c0*/  LOP3.LUT P4, RZ, R0, 0x100, RZ, 0xc0, !PT ;  /* 0x0000010000ff7812 */ /* 0x000fe4000788c0ff */
[----:B-1----:R-:W-:Y:S01]  /*71d0*/  MOV R42, R28 ;  /* 0x0000001c002a7202 */ /* 0x002fe20000000f00 */
[----:B------:R-:W-:Y:S02]  /*71e0*/  IMAD.MOV.U32 R43, RZ, RZ, R29 ;  /* 0x000000ffff2b7224 */ /* 0x000fe400078e001d */
[----:B------:R-:W-:-:S08]  /*71f0*/  CS2R R28, SRZ ;  /* 0x00000000001c7805 */ /* 0x000fd0000001ff00 */
[----:B------:R1:W2:Y:S02]  /*7200*/  @P4 LDG.E.64 R28, [R52.64] ;  /* 0x00000012341c4981 */ /* 0x0002a4000c1e1b00 */
[----:B-1----:R-:W-:Y:S02]  /*7210*/  IMAD.MOV.U32 R52, RZ, RZ, R34 ;  /* 0x000000ffff347224 */ /* 0x002fe400078e0022 */
[----:B------:R-:W-:Y:S02]  /*7220*/  IMAD.MOV.U32 R53, RZ, RZ, R35 ;  /* 0x000000ffff357224 */ /* 0x000fe400078e0023 */
[----:B------:R-:W-:-:S06]  /*7230*/  CS2R R34, SRZ ;  /* 0x0000000000227805 */ /* 0x000fcc000001ff00 */
[----:B------:R1:W2:Y:S04]  /*7240*/  @P1 LDG.E.64 R34, [R50.64] ;  /* 0x0000001232221981 */ /* 0x0002a8000c1e1b00 */
[----:B-1----:R-:W2:Y:S01]  /*7250*/  LDL.LU.64 R50, [R1+0x200] ;  /* 0x0002000001327983 */ /* 0x002ea20000300a00 */
[C---:B------:R-:W-:Y:S01]  /*7260*/  LOP3.LUT P3, RZ, R58.reuse, 0x100, RZ, 0xc0, !PT ;  /* 0x000001003aff7812 */ /* 0x040fe2000786c0ff */
[----:B0-----:R-:W-:Y:S01]  /*7270*/  IMAD.MOV.U32 R48, RZ, RZ, R30 ;  /* 0x000000ffff307224 */ /* 0x001fe200078e001e */
[----:B------:R-:W-:Y:S02]  /*7280*/  MOV R49, R31 ;  /* 0x0000001f00317202 */ /* 0x000fe40000000f00 */
[C---:B------:R-:W-:Y:S01]  /*7290*/  LOP3.LUT P2, RZ, R58.reuse, 0x80, RZ, 0xc0, !PT ;  /* 0x000000803aff7812 */ /* 0x040fe2000784c0ff */
[----:B------:R-:W-:Y:S01]  /*72a0*/  CS2R R30, SRZ ;  /* 0x00000000001e7805 */ /* 0x000fe2000001ff00 */
[----:B------:R-:W-:-:S02]  /*72b0*/  LOP3.LUT P6, RZ, R58, 0x8, RZ, 0xc0, !PT ;  /* 0x000000083aff7812 */ /* 0x000fc400078cc0ff */
[----:B------:R-:W-:Y:S02]  /*72c0*/  LOP3.LUT P0, RZ, R58, 0x20, RZ, 0xc0, !PT ;  /* 0x000000203aff7812 */ /* 0x000fe4000780c0ff */
[----:B------:R-:W-:-:S03]  /*72d0*/  LOP3.LUT P4, RZ, R0, 0x80, RZ, 0xc0, !PT ;  /* 0x0000008000ff7812 */ /* 0x000fc6000788c0ff */
[----:B------:R0:W3:Y:S01]  /*72e0*/  @P3 LDG.E.64 R30, [R32.64] ;  /* 0x00000012201e3981 */ /* 0x0000e2000c1e1b00 */
[----:B------:R-:W-:Y:S01]  /*72f0*/  CS2R R40, SRZ ;  /* 0x0000000000287805 */ /* 0x000fe2000001ff00 */
[----:B------:R-:W-:Y:S02]  /*7300*/  LOP3.LUT P5, RZ, R58, 0x10, RZ, 0xc0, !PT ;  /* 0x000000103aff7812 */ /* 0x000fe400078ac0ff */
[----:B------:R-:W-:-:S03]  /*7310*/  LOP3.LUT R59, R59, 0xdfffffff, RZ, 0xc0, !PT ;  /* 0xdfffffff3b3b7812 */ /* 0x000fc600078ec0ff */
[----:B------:R1:W3:Y:S01]  /*7320*/  @P6 LDG.E.64 R40, [R42.64] ;  /* 0x000000122a286981 */ /* 0x0002e2000c1e1b00 */
[----:B0-----:R-:W-:Y:S01]  /*7330*/  CS2R R32, SRZ ;  /* 0x0000000000207805 */ /* 0x001fe2000001ff00 */
[----:B------:R-:W-:-:S05]  /*7340*/  LOP3.LUT P6, RZ, R0, 0x2, RZ, 0xc0, !PT ;  /* 0x0000000200ff7812 */ /* 0x000fca00078cc0ff */
[----:B------:R0:W3:Y:S01]  /*7350*/  @P2 LDG.E.64 R32, [R36.64] ;  /* 0x0000001224202981 */ /* 0x0000e2000c1e1b00 */
[----:B-1----:R-:W-:Y:S01]  /*7360*/  CS2R R42, SRZ ;  /* 0x00000000002a7805 */ /* 0x002fe2000001ff00 */
[----:B------:R-:W-:-:S05]  /*7370*/  @P4 LOP3.LUT R59, R59, 0x20000000, RZ, 0xfc, !PT ;  /* 0x200000003b3b4812 */ /* 0x000fca00078efcff */
[----:B------:R1:W3:Y:S01]  /*7380*/  @P4 LDG.E.64 R42, [R48.64] ;  /* 0x00000012302a4981 */ /* 0x0002e2000c1e1b00 */
[----:B0-----:R-:W-:-:S06]  /*7390*/  CS2R R36, SRZ ;  /* 0x0000000000247805 */ /* 0x001fcc000001ff00 */
[----:B------:R0:W3:Y:S01]  /*73a0*/  @P0 LDG.E.64 R36, [R38.64] ;  /* 0x0000001226240981 */ /* 0x0000e2000c1e1b00 */
[----:B------:R-:W-:Y:S02]  /*73b0*/  LOP3.LUT P0, RZ, R0, 0x8, RZ, 0xc0, !PT ;  /* 0x0000000800ff7812 */ /* 0x000fe4000780c0ff */
[C---:B------:R-:W-:Y:S01]  /*73c0*/  LOP3.LUT P4, RZ, R59.reuse, 0x4000000, RZ, 0xc0, !PT ;  /* 0x040000003bff7812 */ /* 0x040fe2000788c0ff */
[----:B0-----:R-:W-:Y:S01]  /*73d0*/  CS2R R38, SRZ ;  /* 0x0000000000267805 */ /* 0x001fe2000001ff00 */
[----:B------:R-:W-:Y:S01]  /*73e0*/  LOP3.LUT R59, R59, 0xbfffffff, RZ, 0xc0, !PT ;  /* 0xbfffffff3b3b7812 */ /* 0x000fe200078ec0ff */
[----:B-1----:R-:W-:-:S04]  /*73f0*/  CS2R R48, SRZ ;  /* 0x0000000000307805 */ /* 0x002fc8000001ff00 */
[----:B------:R0:W3:Y:S01]  /*7400*/  @P5 LDG.E.64 R38, [R44.64] ;  /* 0x000000122c265981 */ /* 0x0000e2000c1e1b00 */
[C---:B------:R-:W-:Y:S02]  /*7410*/  LOP3.LUT P1, RZ, R0.reuse, 0x10, RZ, 0xc0, !PT ;  /* 0x0000001000ff7812 */ /* 0x040fe4000782c0ff */
[C---:B------:R-:W-:Y:S02]  /*7420*/  LOP3.LUT P5, RZ, R0.reuse, 0x4, RZ, 0xc0, !PT ;  /* 0x0000000400ff7812 */ /* 0x040fe400078ac0ff */
[----:B------:R-:W-:Y:S01]  /*7430*/  @P6 LOP3.LUT R59, R59, 0x40000000, RZ, 0xfc, !PT ;  /* 0x400000003b3b6812 */ /* 0x000fe200078efcff */
[----:B0-----:R-:W-:Y:S01]  /*7440*/  CS2R R44, SRZ ;  /* 0x00000000002c7805 */ /* 0x001fe2000001ff00 */
[----:B------:R-:W-:-:S05]  /*7450*/  LOP3.LUT P2, RZ, R0, 0x20, RZ, 0xc0, !PT ;  /* 0x0000002000ff7812 */ /* 0x000fca000784c0ff */
[----:B------:R0:W3:Y:S01]  /*7460*/  @P6 LDG.E.64 R44, [R46.64] ;  /* 0x000000122e2c6981 */ /* 0x0000e2000c1e1b00 */
[----:B------:R-:W-:Y:S01]  /*7470*/  LOP3.LUT P6, RZ, R59, 0x8000000, RZ, 0xc0, !PT ;  /* 0x080000003bff7812 */ /* 0x000fe200078cc0ff */
[----:B0-----:R-:W-:-:S06]  /*7480*/  CS2R R46, SRZ ;  /* 0x00000000002e7805 */ /* 0x001fcc000001ff00 */
[----:B------:R0:W3:Y:S02]  /*7490*/  @P5 LDG.E.64 R46, [R52.64] ;  /* 0x00000012342e5981 */ /* 0x0000e4000c1e1b00 */
[----:B0-----:R-:W-:-:S06]  /*74a0*/  CS2R R52, SRZ ;  /* 0x0000000000347805 */ /* 0x001fcc000001ff00 */
[----:B------:R0:W3:Y:S04]  /*74b0*/  @P2 LDG.E.64 R52, [R66.64] ;  /* 0x0000001242342981 */ /* 0x0000e8000c1e1b00 */
[----:B--2---:R1:W2:Y:S02]  /*74c0*/  @P0 LDG.E.64 R48, [R50.64] ;  /* 0x0000001232300981 */ /* 0x0042a4000c1e1b00 */
[----:B-1----:R-:W-:-:S06]  /*74d0*/  CS2R R50, SRZ ;  /* 0x0000000000327805 */ /* 0x002fcc000001ff00 */
[----:B------:R1:W2:Y:S02]  /*74e0*/  @P1 LDG.E.64 R50, [R68.64] ;  /* 0x0000001244321981 */ /* 0x0002a4000c1e1b00 */
[----:B-1----:R-:W-:Y:S01]  /*74f0*/  MOV R68, R55 ;  /* 0x0000003700447202 */ /* 0x002fe20000000f00 */
[----:B------:R-:W-:Y:S02]  /*7500*/  IMAD.MOV.U32 R69, RZ, RZ, R54 ;  /* 0x000000ffff457224 */ /* 0x000fe400078e0036 */
[----:B------:R-:W-:Y:S02]  /*7510*/  CS2R R54, SRZ ;  /* 0x0000000000367805 */ /* 0x000fe4000001ff00 */
[----:B------:R-:W-:Y:S01]  /*7520*/  @P6 IMAD.MOV.U32 R54, RZ, RZ, R57 ;  /* 0x000000ffff366224 */ /* 0x000fe200078e0039 */
[----:B------:R-:W-:-:S03]  /*7530*/  @P6 MOV R55, R68 ;  /* 0x0000004400376202 */ /* 0x000fc60000000f00 */
[C---:B0-----:R-:W-:Y:S02]  /*7540*/  FMUL.FTZ R66, R54.reuse, R54 ;  /* 0x0000003636427220 */ /* 0x041fe40000410000 */
[----:B------:R-:W-:Y:S02]  /*7550*/  FADD.FTZ R54, R54, R55 ;  /* 0x0000003736367221 */ /* 0x000fe40000010000 */
[----:B------:R-:W-:Y:S01]  /*7560*/  FFMA.FTZ R55, R55, R55, R66 ;  /* 0x0000003737377223 */ /* 0x000fe20000010042 */
[----:B------:R-:W-:Y:S01]  /*7570*/  HFMA2.MMA R66, -RZ, RZ, 0, 0 ;  /* 0x00000000ff427435 */ /* 0x000fe200000001ff */
[----:B------:R-:W-:Y:S02]  /*7580*/  IMAD.MOV.U32 R68, RZ, RZ, RZ ;  /* 0x000000ffff447224 */ /* 0x000fe400078e00ff */
[----:B------:R-:W-:-:S03]  /*7590*/  @P4 IMAD.MOV.U32 R68, RZ, RZ, R69 ;  /* 0x000000ffff444224 */ /* 0x000fc600078e0045 */
[----:B------:R-:W-:Y:S02]  /*75a0*/  @P4 IMAD.MOV.U32 R66, RZ, RZ, R65 ;  /* 0x000000ffff424224 */ /* 0x000fe400078e0041 */
[----:B------:R-:W-:Y:S01]  /*75b0*/  FMUL.FTZ R67, R68, R68 ;  /* 0x0000004444437220 */ /* 0x000fe20000410000 */
[----:B------:R-:W2:Y:S01]  /*75c0*/  LDL.LU R65, [R1+0x628] ;  /* 0x0006280001417983 */ /* 0x000ea20000300800 */
[----:B------:R-:W-:Y:S02]  /*75d0*/  FADD.FTZ R55, RZ, R55 ;  /* 0x00000037ff377221 */ /* 0x000fe40000010000 */
[----:B------:R-:W-:Y:S02]  /*75e0*/  FFMA.FTZ R67, R66, R66, R67 ;  /* 0x0000004242437223 */ /* 0x000fe40000010043 */
[----:B------:R-:W-:Y:S02]  /*75f0*/  FADD.FTZ R54, RZ, R54 ;  /* 0x00000036ff367221 */ /* 0x000fe40000010000 */
[----:B------:R-:W-:-:S02]  /*7600*/  FADD.FTZ R68, R68, R66 ;  /* 0x0000004244447221 */ /* 0x000fc40000010000 */
[----:B------:R-:W-:Y:S02]  /*7610*/  FADD.FTZ R69, R55, R67 ;  /* 0x0000004337457221 */ /* 0x000fe40000010000 */
[----:B------:R-:W2:Y:S01]  /*7620*/  LDL R67, [R1+0x31c] ;  /* 0x00031c0001437983 */ /* 0x000ea20000100800 */
[----:B------:R-:W-:-:S03]  /*7630*/  FADD.FTZ R68, R54, R68 ;  /* 0x0000004436447221 */ /* 0x000fc60000010000 */
[----:B------:R-:W3:Y:S01]  /*7640*/  LDL R54, [R1+0x318] ;  /* 0x0003180001367983 */ /* 0x000ee20000100800 */
[----:B------:R-:W-:-:S04]  /*7650*/  LOP3.LUT R59, R59, 0x7fffffff, RZ, 0xc0, !PT ;  /* 0x7fffffff3b3b7812 */ /* 0x000fc800078ec0ff */
[----:B------:R-:W-:-:S04]  /*7660*/  @P5 LOP3.LUT R59, R59, 0x80000000, RZ, 0xfc, !PT ;  /* 0x800000003b3b5812 */ /* 0x000fc800078efcff */
[----:B------:R-:W-:Y:S01]  /*7670*/  LOP3.LUT P5, RZ, R59, 0x2000000, RZ, 0xc0, !PT ;  /* 0x020000003bff7812 */ /* 0x000fe200078ac0ff */
[----:B------:R-:W-:Y:S01]  /*7680*/  IMAD.MOV.U32 R66, RZ, RZ, RZ ;  /* 0x000000ffff427224 */ /* 0x000fe200078e00ff */
[----:B------:R-:W-:-:S11]  /*7690*/  LOP3.LUT P3, RZ, R0, 0x40, RZ, 0xc0, !PT ;  /* 0x0000004000ff7812 */ /* 0x000fd6000786c0ff */
[----:B--2---:R-:W-:Y:S01]  /*76a0*/  @P5 MOV R66, R67 ;  /* 0x0000004300425202 */ /* 0x004fe20000000f00 */
[----:B------:R-:W-:Y:S02]  /*76b0*/  IMAD.MOV.U32 R67, RZ, RZ, RZ ;  /* 0x000000ffff437224 */ /* 0x000fe400078e00ff */
[----:B---3--:R-:W-:Y:S02]  /*76c0*/  @P5 IMAD.MOV.U32 R67, RZ, RZ, R54 ;  /* 0x000000ffff435224 */ /* 0x008fe400078e0036 */
[C---:B------:R-:W-:Y:S02]  /*76d0*/  FMUL.FTZ R54, R66.reuse, R66 ;  /* 0x0000004242367220 */ /* 0x040fe40000410000 */
[----:B------:R-:W-:Y:S02]  /*76e0*/  FADD.FTZ R66, R66, R67 ;  /* 0x0000004342427221 */ /* 0x000fe40000010000 */
[----:B------:R-:W-:Y:S02]  /*76f0*/  FFMA.FTZ R67, R67, R67, R54 ;  /* 0x0000004343437223 */ /* 0x000fe40000010036 */
[----:B------:R-:W-:-:S06]  /*7700*/  CS2R R54, SRZ ;  /* 0x0000000000367805 */ /* 0x000fcc000001ff00 */
[----:B------:R0:W2:Y:S04]  /*7710*/  @P3 LDG.E.64 R54, [R64.64] ;  /* 0x0000001240363981 */ /* 0x0000a8000c1e1b00 */
[----:B0-----:R-:W3:Y:S04]  /*7720*/  LDL R64, [R1+0x314] ;  /* 0x0003140001407983 */ /* 0x001ee80000100800 */
[----:B------:R-:W2:Y:S01]  /*7730*/  LDL R65, [R1+0x310] ;  /* 0x0003100001417983 */ /* 0x000ea20000100800 */
[----:B------:R-:W-:Y:S01]  /*7740*/  LOP3.LUT P6, RZ, R59, 0x1000000, RZ, 0xc0, !PT ;  /* 0x010000003bff7812 */ /* 0x000fe200078cc0ff */
[----:B------:R-:W-:Y:S01]  /*7750*/  FADD.FTZ R68, R68, R66 ;  /* 0x0000004244447221 */ /* 0x000fe20000010000 */
[----:B------:R-:W-:Y:S01]  /*7760*/  HFMA2.MMA R66, -RZ, RZ, 0, 0 ;  /* 0x00000000ff427435 */ /* 0x000fe200000001ff */
[----:B------:R-:W-:Y:S01]  /*7770*/  FADD.FTZ R67, R69, R67 ;  /* 0x0000004345437221 */ /* 0x000fe20000010000 */
[----:B------:R-:W-:Y:S01]  /*7780*/  LOP3.LUT P4, RZ, R59, 0x800000, RZ, 0xc0, !PT ;  /* 0x008000003bff7812 */ /* 0x000fe2000788c0ff */
[----:B------:R0:W-:Y:S01]  /*7790*/  STL.64 [R1+0x548], R60 ;  /* 0x0005483c01007387 */ /* 0x0001e20000100a00 */
[----:B------:R-:W-:-:S02]  /*77a0*/  LOP3.LUT R0, R0, 0xfffffffe, RZ, 0xc0, !PT ;  /* 0xfffffffe00007812 */ /* 0x000fc400078ec0ff */
[----:B------:R-:W-:Y:S01]  /*77b0*/  LOP3.LUT P5, RZ, R59, 0x200000, RZ, 0xc0, !PT ;  /* 0x002000003bff7812 */ /* 0x000fe200078ac0ff */
[----:B------:R-:W4:Y:S04]  /*77c0*/  LDL.LU R69, [R1+0x208] ;  /* 0x0002080001457983 */ /* 0x000f280000300800 */
[----:B---3--:R-:W-:Y:S02]  /*77d0*/  @P6 IMAD.MOV.U32 R66, RZ, RZ, R64 ;  /* 0x000000ffff426224 */ /* 0x008fe400078e0040 */
[----:B------:R-:W-:Y:S01]  /*77e0*/  IMAD.MOV.U32 R64, RZ, RZ, RZ ;  /* 0x000000ffff407224 */ /* 0x000fe200078e00ff */
[----:B--2---:R-:W-:Y:S01]  /*77f0*/  @P6 MOV R64, R65 ;  /* 0x0000004100406202 */ /* 0x004fe20000000f00 */
[----:B------:R-:W-:-:S04]  /*7800*/  FMUL.FTZ R65, R66, R66 ;  /* 0x0000004242417220 */ /* 0x000fc80000410000 */
[----:B------:R-:W-:Y:S02]  /*7810*/  FADD.FTZ R66, R66, R64 ;  /* 0x0000004042427221 */ /* 0x000fe40000010000 */
[----:B------:R-:W-:Y:S02]  /*7820*/  FFMA.FTZ R64, R64, R64, R65 ;  /* 0x0000004040407223 */ /* 0x000fe40000010041 */
[----:B------:R-:W-:Y:S02]  /*7830*/  FADD.FTZ R65, R68, R66 ;  /* 0x0000004244417221 */ /* 0x000fe40000010000 */
[----:B------:R-:W2:Y:S01]  /*7840*/  LDL R66, [R1+0x30c] ;  /* 0x00030c0001427983 */ /* 0x000ea20000100800 */
[----:B------:R-:W-:-:S03]  /*7850*/  FADD.FTZ R64, R67, R64 ;  /* 0x0000004043407221 */ /* 0x000fc60000010000 */
[----:B------:R-:W3:Y:S01]  /*7860*/  LDL R67, [R1+0x308] ;  /* 0x0003080001437983 */ /* 0x000ee20000100800 */
[----:B------:R-:W-:Y:S02]  /*7870*/  IMAD.MOV.U32 R68, RZ, RZ, RZ ;  /* 0x000000ffff447224 */ /* 0x000fe400078e00ff */
[----:B--2---:R-:W-:Y:S01]  /*7880*/  @P4 IMAD.MOV.U32 R68, RZ, RZ, R66 ;  /* 0x000000ffff444224 */ /* 0x004fe200078e0042 */
[----:B------:R-:W-:-:S06]  /*7890*/  HFMA2.MMA R66, -RZ, RZ, 0, 0 ;  /* 0x00000000ff427435 */ /* 0x000fcc00000001ff */
[----:B---3--:R-:W-:Y:S02]  /*78a0*/  @P4 IMAD.MOV.U32 R66, RZ, RZ, R67 ;  /* 0x000000ffff424224 */ /* 0x008fe400078e0043 */
[C---:B------:R-:W-:Y:S02]  /*78b0*/  FMUL.FTZ R67, R68.reuse, R68 ;  /* 0x0000004444437220 */ /* 0x040fe40000410000 */
[----:B------:R-:W-:Y:S02]  /*78c0*/  FADD.FTZ R68, R68, R66 ;  /* 0x0000004244447221 */ /* 0x000fe40000010000 */
[----:B------:R-:W-:Y:S02]  /*78d0*/  FFMA.FTZ R67, R66, R66, R67 ;  /* 0x0000004242437223 */ /* 0x000fe40000010043 */
[----:B------:R-:W2:Y:S02]  /*78e0*/  LDL R66, [R1+0x304] ;  /* 0x0003040001427983 */ /* 0x000ea40000100800 */
[----:B------:R-:W-:-:S02]  /*78f0*/  FADD.FTZ R64, R64, R67 ;  /* 0x0000004340407221 */ /* 0x000fc40000010000 */
[----:B------:R-:W3:Y:S01]  /*7900*/  LDL R67, [R1+0x300] ;  /* 0x0003000001437983 */ /* 0x000ee20000100800 */
[----:B------:R-:W-:Y:S02]  /*7910*/  @P0 LOP3.LUT R0, R0, 0x1, RZ, 0xfc, !PT ;  /* 0x0000000100000812 */ /* 0x000fe400078efcff */
[----:B------:R-:W-:Y:S01]  /*7920*/  LOP3.LUT P0, RZ, R59, 0x400000, RZ, 0xc0, !PT ;  /* 0x004000003bff7812 */ /* 0x000fe2000780c0ff */
[----:B------:R-:W-:Y:S02]  /*7930*/  FADD.FTZ R65, R65, R68 ;  /* 0x0000004441417221 */ /* 0x000fe40000010000 */
[----:B------:R-:W-:-:S10]  /*7940*/  IMAD.MOV.U32 R68, RZ, RZ, RZ ;  /* 0x000000ffff447224 */ /* 0x000fd400078e00ff */
[----:B--2---:R-:W-:Y:S01]  /*7950*/  @P0 MOV R68, R66 ;  /* 0x0000004200440202 */ /* 0x004fe20000000f00 */
[----:B------:R-:W-:Y:S02]  /*7960*/  IMAD.MOV.U32 R66, RZ, RZ, RZ ;  /* 0x000000ffff427224 */ /* 0x000fe400078e00ff */
[----:B---3--:R-:W-:Y:S02]  /*7970*/  @P0 IMAD.MOV.U32 R66, RZ, RZ, R67 ;  /* 0x000000ffff420224 */ /* 0x008fe400078e0043 */
[C---:B------:R-:W-:Y:S02]  /*7980*/  FMUL.FTZ R67, R68.reuse, R68 ;  /* 0x0000004444437220 */ /* 0x040fe40000410000 */
[----:B------:R-:W-:Y:S02]  /*7990*/  FADD.FTZ R68, R68, R66 ;  /* 0x0000004244447221 */ /* 0x000fe40000010000 */
[----:B------:R-:W-:Y:S02]  /*79a0*/  FFMA.FTZ R67, R66, R66, R67 ;  /* 0x0000004242437223 */ /* 0x000fe40000010043 */
[----:B------:R-:W2:Y:S02]  /*79b0*/  LDL R66, [R1+0x2fc] ;  /* 0x0002fc0001427983 */ /* 0x000ea40000100800 */
[----:B------:R-:W-:-:S02]  /*79c0*/  FADD.FTZ R64, R64, R67 ;  /* 0x0000004340407221 */ /* 0x000fc40000010000 */
[----:B------:R-:W3:Y:S01]  /*79d0*/  LDL R67, [R1+0x2f8] ;  /* 0x0002f80001437983 */ /* 0x000ee20000100800 */
[----:B------:R-:W-:Y:S01]  /*79e0*/  FADD.FTZ R65, R65, R68 ;  /* 0x0000004441417221 */ /* 0x000fe20000010000 */
[----:B------:R-:W-:-:S06]  /*79f0*/  HFMA2.MMA R68, -RZ, RZ, 0, 0 ;  /* 0x00000000ff447435 */ /* 0x000fcc00000001ff */
[----:B--2---:R-:W-:Y:S02]  /*7a00*/  @P5 IMAD.MOV.U32 R68, RZ, RZ, R66 ;  /* 0x000000ffff445224 */ /* 0x004fe400078e0042 */
[----:B------:R-:W-:Y:S01]  /*7a10*/  IMAD.MOV.U32 R66, RZ, RZ, RZ ;  /* 0x000000ffff427224 */ /* 0x000fe200078e00ff */
[----:B---3--:R-:W-:Y:S01]  /*7a20*/  @P5 MOV R66, R67 ;  /* 0x0000004300425202 */ /* 0x008fe20000000f00 */
[----:B------:R-:W-:-:S04]  /*7a30*/  FMUL.FTZ R67, R68, R68 ;  /* 0x0000004444437220 */ /* 0x000fc80000410000 */
[----:B------:R-:W-:Y:S02]  /*7a40*/  FADD.FTZ R68, R68, R66 ;  /* 0x0000004244447221 */ /* 0x000fe40000010000 */
[----:B------:R-:W-:Y:S02]  /*7a50*/  FFMA.FTZ R67, R66, R66, R67 ;  /* 0x0000004242437223 */ /* 0x000fe40000010043 */
[----:B------:R-:W2:Y:S02]  /*7a60*/  LDL R66, [R1+0x2f4] ;  /* 0x0002f40001427983 */ /* 0x000ea40000100800 */
[----:B------:R-:W-:Y:S02]  /*7a70*/  FADD.FTZ R64, R64, R67 ;  /* 0x0000004340407221 */ /* 0x000fe40000010000 */
[----:B------:R-:W3:Y:S01]  /*7a80*/  LDL R67, [R1+0x2f0] ;  /* 0x0002f00001437983 */ /* 0x000ee20000100800 */
[----:B------:R-:W-:Y:S01]  /*7a90*/  LOP3.LUT P6, RZ, R59, 0x100000, RZ, 0xc0, !PT ;  /* 0x001000003bff7812 */ /* 0x000fe200078cc0ff */
[----:B------:R-:W-:-:S02]  /*7aa0*/  FADD.FTZ R65, R65, R68 ;  /* 0x0000004441417221 */ /* 0x000fc40000010000 */
[----:B------:R-:W-:-:S10]  /*7ab0*/  IMAD.MOV.U32 R68, RZ, RZ, RZ ;  /* 0x000000ffff447224 */ /* 0x000fd400078e00ff */
        /* <DEDUP_REMOVED lines=22> */
[----:B------:R-:W-:Y:S01]  /*7c20*/  FADD.FTZ R65, R65, R68 ;  /* 0x0000004441417221 */ /* 0x000fe20000010000 */
[----:B------:R-:W-:-:S11]  /*7c30*/  HFMA2.MMA R68, -RZ, RZ, 0, 0 ;  /* 0x00000000ff447435 */ /* 0x000fd600000001ff */
        /* <DEDUP_REMOVED lines=112> */
[----:B------:R-:W-:Y:S02]  /*8340*/  FFMA.FTZ R67, R66, R66, R67 ;  /* 0x0000004242437223 */ /* 0x000fe40000010043 */
[----:B------:R-:W-:Y:S02]  /*8350*/  FADD.FTZ R68, R68, R66 ;  /* 0x0000004244447221 */ /* 0x000fe40000010000 */
[----:B------:R-:W2:Y:S01]  /*8360*/  LDL R66, [R1+0x294] ;  /* 0x0002940001427983 */ /* 0x000ea20000100800 */
[----:B------:R-:W-:-:S03]  /*8370*/  FADD.FTZ R64, R64, R67 ;  /* 0x0000004340407221 */ /* 0x000fc60000010000 */
[----:B------:R-:W3:Y:S01]  /*8380*/  LDL R67, [R1+0x290] ;  /* 0x0002900001437983 */ /* 0x000ee20000100800 */
[----:B------:R-:W-:Y:S01]  /*8390*/  LOP3.LUT P6, RZ, R59, 0x100, RZ, 0xc0, !PT ;  /* 0x000001003bff7812 */ /* 0x000fe200078cc0ff */
[----:B------:R-:W-:Y:S02]  /*83a0*/  FADD.FTZ R65, R65, R68 ;  /* 0x0000004441417221 */ /* 0x000fe40000010000 */
[----:B------:R-:W-:-:S10]  /*83b0*/  IMAD.MOV.U32 R68, RZ, RZ, RZ ;  /* 0x000000ffff447224 */ /* 0x000fd400078e00ff */
[----:B--2---:R-:W-:Y:S01]  /*83c0*/  @P6 MOV R68, R66 ;  /* 0x0000004200446202 */ /* 0x004fe20000000f00 */
[----:B------:R-:W-:Y:S01]  /*83d0*/  IMAD.MOV.U32 R66, RZ, RZ, RZ ;  /* 0x000000ffff427224 */ /* 0x000fe200078e00ff */
[----:B---3--:R-:W-:-:S03]  /*83e0*/  @P6 MOV R66, R67 ;  /* 0x0000004300426202 */ /* 0x008fc60000000f00 */
        /* <DEDUP_REMOVED lines=150> */
[C---:B------:R-:W-:Y:S01]  /*8d50*/  LOP3.LUT P4, RZ, R58.reuse, 0x8000000, RZ, 0xc0, !PT ;  /* 0x080000003aff7812 */ /* 0x040fe2000788c0ff */
[----:B------:R-:W-:Y:S01]  /*8d60*/  FADD.FTZ R65, R65, R68 ;  /* 0x0000004441417221 */ /* 0x000fe20000010000 */
[C---:B------:R-:W-:Y:S01]  /*8d70*/  LOP3.LUT P0, RZ, R58.reuse, 0x4000000, RZ, 0xc0, !PT ;  /* 0x040000003aff7812 */ /* 0x040fe2000780c0ff */
[----:B------:R-:W-:Y:S01]  /*8d80*/  IMAD.MOV.U32 R68, RZ, RZ, RZ ;  /* 0x000000ffff447224 */ /* 0x000fe200078e00ff */
[----:B------:R-:W-:-:S09]  /*8d90*/  LOP3.LUT P5, RZ, R58, 0x2000000, RZ, 0xc0, !PT ;  /* 0x020000003aff7812 */ /* 0x000fd200078ac0ff */
[----:B--2---:R-:W-:Y:S01]  /*8da0*/  @P4 MOV R68, R66 ;  /* 0x0000004200444202 */ /* 0x004fe20000000f00 */
[----:B------:R-:W-:Y:S01]  /*8db0*/  IMAD.MOV.U32 R66, RZ, RZ, RZ ;  /* 0x000000ffff427224 */ /* 0x000fe200078e00ff */
[----:B---3--:R-:W-:-:S03]  /*8dc0*/  @P4 MOV R66, R67 ;  /* 0x0000004300424202 */ /* 0x008fc60000000f00 */
[C---:B------:R-:W-:Y:S02]  /*8dd0*/  FMUL.FTZ R67, R68.reuse, R68 ;  /* 0x0000004444437220 */ /* 0x040fe40000410000 */
[----:B------:R-:W-:Y:S02]  /*8de0*/  FADD.FTZ R68, R68, R66 ;  /* 0x0000004244447221 */ /* 0x000fe40000010000 */
[----:B------:R-:W-:Y:S02]  /*8df0*/  FFMA.FTZ R67, R66, R66, R67 ;  /* 0x0000004242437223 */ /* 0x000fe40000010043 */
[----:B------:R-:W-:Y:S02]  /*8e00*/  FADD.FTZ R65, R65, R68 ;  /* 0x0000004441417221 */ /* 0x000fe40000010000 */
[----:B------:R-:W-:Y:S01]  /*8e10*/  IMAD.MOV.U32 R66, RZ, RZ, RZ ;  /* 0x000000ffff427224 */ /* 0x000fe200078e00ff */
[----:B------:R-:W-:Y:S01]  /*8e20*/  @P0 MOV R66, R60 ;  /* 0x0000003c00420202 */ /* 0x000fe20000000f00 */
[----:B------:R-:W-:Y:S01]  /*8e30*/  IMAD.MOV.U32 R68, RZ, RZ, RZ ;  /* 0x000000ffff447224 */ /* 0x000fe200078e00ff */
[----:B------:R-:W-:Y:S01]  /*8e40*/  @P0 MOV R68, R61 ;  /* 0x0000003d00440202 */ /* 0x000fe20000000f00 */
[----:B0-----:R-:W2:Y:S04]  /*8e50*/  LDL R60, [R1+0x214] ;  /* 0x00021400013c7983 */ /* 0x001ea80000100800 */
[----:B------:R-:W3:Y:S01]  /*8e60*/  LDL R61, [R1+0x210] ;  /* 0x00021000013d7983 */ /* 0x000ee20000100800 */
[----:B------:R-:W-:-:S02]  /*8e70*/  FADD.FTZ R64, R64, R67 ;  /* 0x0000004340407221 */ /* 0x000fc40000010000 */
[C---:B------:R-:W-:Y:S02]  /*8e80*/  FMUL.FTZ R67, R68.reuse, R68 ;  /* 0x0000004444437220 */ /* 0x040fe40000410000 */
[----:B------:R-:W-:Y:S01]  /*8e90*/  FADD.FTZ R68, R68, R66 ;  /* 0x0000004244447221 */ /* 0x000fe20000010000 */
[----:B------:R-:W-:Y:S01]  /*8ea0*/  LOP3.LUT P6, RZ, R58, 0x1000000, RZ, 0xc0, !PT ;  /* 0x010000003aff7812 */ /* 0x000fe200078cc0ff */
[----:B------:R-:W-:Y:S02]  /*8eb0*/  FFMA.FTZ R67, R66, R66, R67 ;  /* 0x0000004242437223 */ /* 0x000fe40000010043 */
[----:B------:R-:W-:Y:S02]  /*8ec0*/  FADD.FTZ R65, R65, R68 ;  /* 0x0000004441417221 */ /* 0x000fe40000010000 */
[----:B------:R-:W-:Y:S01]  /*8ed0*/  IMAD.MOV.U32 R68, RZ, RZ, RZ ;  /* 0x000000ffff447224 */ /* 0x000fe200078e00ff */
[----:B------:R-:W-:Y:S01]  /*8ee0*/  @P5 MOV R68, R63 ;  /* 0x0000003f00445202 */ /* 0x000fe20000000f00 */
[----:B------:R-:W-:Y:S01]  /*8ef0*/  IMAD.MOV.U32 R66, RZ, RZ, RZ ;  /* 0x000000ffff427224 */ /* 0x000fe200078e00ff */
[----:B------:R-:W-:Y:S01]  /*8f00*/  @P5 MOV R66, R62 ;  /* 0x0000003e00425202 */ /* 0x000fe20000000f00 */
[----:B------:R-:W-:-:S02]  /*8f10*/  FADD.FTZ R64, R64, R67 ;  /* 0x0000004340407221 */ /* 0x000fc40000010000 */
[C---:B------:R-:W-:Y:S02]  /*8f20*/  FMUL.FTZ R67, R68.reuse, R68 ;  /* 0x0000004444437220 */ /* 0x040fe40000410000 */
[----:B------:R-:W-:Y:S01]  /*8f30*/  FADD.FTZ R68, R68, R66 ;  /* 0x0000004244447221 */ /* 0x000fe20000010000 */
[----:B------:R-:W-:Y:S01]  /*8f40*/  LOP3.LUT P4, RZ, R58, 0x800000, RZ, 0xc0, !PT ;  /* 0x008000003aff7812 */ /* 0x000fe2000788c0ff */
[----:B------:R-:W-:Y:S02]  /*8f50*/  FFMA.FTZ R67, R66, R66, R67 ;  /* 0x0000004242437223 */ /* 0x000fe40000010043 */
[----:B------:R-:W-:Y:S02]  /*8f60*/  FADD.FTZ R65, R65, R68 ;  /* 0x0000004441417221 */ /* 0x000fe40000010000 */
[----:B------:R-:W-:Y:S02]  /*8f70*/  IMAD.MOV.U32 R68, RZ, RZ, RZ ;  /* 0x000000ffff447224 */ /* 0x000fe400078e00ff */
[----:B------:R-:W-:-:S02]  /*8f80*/  IMAD.MOV.U32 R66, RZ, RZ, RZ ;  /* 0x000000ffff427224 */ /* 0x000fc400078e00ff */
[----:B------:R-:W-:Y:S01]  /*8f90*/  FADD.FTZ R64, R64, R67 ;  /* 0x0000004340407221 */ /* 0x000fe20000010000 */
[C---:B------:R-:W-:Y:S02]  /*8fa0*/  LOP3.LUT P0, RZ, R58.reuse, 0x400000, RZ, 0xc0, !PT ;  /* 0x004000003aff7812 */ /* 0x040fe4000780c0ff */
[----:B------:R-:W-:Y:S01]  /*8fb0*/  LOP3.LUT P5, RZ, R58, 0x200000, RZ, 0xc0, !PT ;  /* 0x002000003aff7812 */ /* 0x000fe200078ac0ff */
[----:B------:R0:W-:Y:S04]  /*8fc0*/  STL.64 [R1+0x550], R62 ;  /* 0x0005503e01007387 */ /* 0x0001e80000100a00 */
[----:B0-----:R-:W4:Y:S04]  /*8fd0*/  LDL.LU R62, [R1+0x308] ;  /* 0x00030800013e7983 */ /* 0x001f280000300800 */
[----:B------:R-:W4:Y:S04]  /*8fe0*/  LDL.LU R63, [R1+0x30c] ;  /* 0x00030c00013f7983 */ /* 0x000f280000300800 */
[----:B------:R0:W-:Y:S01]  /*8ff0*/  STL.64 [R1+0x570], R8 ;  /* 0x0005700801007387 */ /* 0x0001e20000100a00 */
[----:B--2---:R-:W-:-:S03]  /*9000*/  @P6 MOV R68, R60 ;  /* 0x0000003c00446202 */ /* 0x004fc60000000f00 */
[----:B------:R-:W2:Y:S01]  /*9010*/  LDL.LU R60, [R1+0x300] ;  /* 0x00030000013c7983 */ /* 0x000ea20000300800 */
[----:B---3--:R-:W-:Y:S01]  /*9020*/  @P6 MOV R66, R61 ;  /* 0x0000003d00426202 */ /* 0x008fe20000000f00 */
[C---:B------:R-:W-:Y:S02]  /*9030*/  FMUL.FTZ R67, R68.reuse, R68 ;  /* 0x0000004444437220 */ /* 0x040fe40000410000 */
[----:B------:R-:W2:Y:S02]  /*9040*/  LDL.LU R61, [R1+0x304] ;  /* 0x00030400013d7983 */ /* 0x000ea40000300800 */
[----:B------:R-:W-:Y:S02]  /*9050*/  FADD.FTZ R68, R68, R66 ;  /* 0x0000004244447221 */ /* 0x000fe40000010000 */
[----:B------:R-:W-:Y:S02]  /*9060*/  FFMA.FTZ R67, R66, R66, R67 ;  /* 0x0000004242437223 */ /* 0x000fe40000010043 */
[----:B------:R-:W-:-:S02]  /*9070*/  FADD.FTZ R65, R65, R68 ;  /* 0x0000004441417221 */ /* 0x000fc40000010000 */
[----:B------:R-:W-:Y:S01]  /*9080*/  IMAD.MOV.U32 R68, RZ, RZ, RZ ;  /* 0x000000ffff447224 */ /* 0x000fe200078e00ff */
[----:B------:R-:W-:Y:S01]  /*9090*/  @P4 MOV R68, R56 ;  /* 0x0000003800444202 */ /* 0x000fe20000000f00 */
[----:B------:R-:W-:Y:S01]  /*90a0*/  IMAD.MOV.U32 R66, RZ, RZ, RZ ;  /* 0x000000ffff427224 */ /* 0x000fe200078e00ff */
[----:B----4-:R-:W-:Y:S01]  /*90b0*/  @P4 MOV R66, R69 ;  /* 0x0000004500424202 */ /* 0x010fe20000000f00 */
[----:B------:R-:W-:Y:S02]  /*90c0*/  FADD.FTZ R64, R64, R67 ;  /* 0x0000004340407221 */ /* 0x000fe40000010000 */
[C---:B------:R-:W-:Y:S02]  /*90d0*/  FMUL.FTZ R67, R68.reuse, R68 ;  /* 0x0000004444437220 */ /* 0x040fe40000410000 */
[----:B------:R-:W-:Y:S02]  /*90e0*/  FADD.FTZ R68, R68, R66 ;  /* 0x0000004244447221 */ /* 0x000fe40000010000 */
[----:B------:R-:W-:-:S02]  /*90f0*/  FFMA.FTZ R67, R66, R66, R67 ;  /* 0x0000004242437223 */ /* 0x000fc40000010043 */
[----:B------:R-:W-:Y:S02]  /*9100*/  FADD.FTZ R65, R65, R68 ;  /* 0x0000004441417221 */ /* 0x000fe40000010000 */
[----:B------:R-:W-:Y:S01]  /*9110*/  IMAD.MOV.U32 R68, RZ, RZ, RZ ;  /* 0x000000ffff447224 */ /* 0x000fe200078e00ff */
[----:B------:R-:W-:Y:S01]  /*9120*/  @P0 MOV R68, R3 ;  /* 0x0000000300440202 */ /* 0x000fe20000000f00 */
[----:B------:R-:W-:Y:S01]  /*9130*/  IMAD.MOV.U32 R66, RZ, RZ, RZ ;  /* 0x000000ffff427224 */ /* 0x000fe200078e00ff */
[----:B------:R-:W-:Y:S01]  /*9140*/  @P0 MOV R66, R2 ;  /* 0x0000000200420202 */ /* 0x000fe20000000f00 */
[----:B------:R-:W-:Y:S02]  /*9150*/  FADD.FTZ R64, R64, R67 ;  /* 0x0000004340407221 */ /* 0x000fe40000010000 */
[C---:B------:R-:W-:Y:S02]  /*9160*/  FMUL.FTZ R67, R68.reuse, R68 ;  /* 0x0000004444437220 */ /* 0x040fe40000410000 */
[----:B------:R-:W-:Y:S01]  /*9170*/  FADD.FTZ R68, R68, R66 ;  /* 0x0000004244447221 */ /* 0x000fe20000010000 */
[----:B------:R-:W-:Y:S01]  /*9180*/  LOP3.LUT P6, RZ, R58, 0x100000, RZ, 0xc0, !PT ;  /* 0x001000003aff7812 */ /* 0x000fe200078cc0ff */
        /* <DEDUP_REMOVED lines=18> */
[----:B------:R-:W-:-:S02]  /*92b0*/  FADD.FTZ R68, R68, R66 ;  /* 0x0000004244447221 */ /* 0x000fc40000010000 */
[----:B------:R-:W-:Y:S02]  /*92c0*/  FFMA.FTZ R67, R66, R66, R67 ;  /* 0x0000004242437223 */ /* 0x000fe40000010043 */
[----:B------:R-:W-:Y:S02]  /*92d0*/  FADD.FTZ R65, R65, R68 ;  /* 0x0000004441417221 */ /* 0x000fe40000010000 */
[----:B------:R-:W-:Y:S01]  /*92e0*/  IMAD.MOV.U32 R68, RZ, RZ, RZ ;  /* 0x000000ffff447224 */ /* 0x000fe200078e00ff */
[----:B------:R-:W-:Y:S01]  /*92f0*/  @P4 MOV R68, R9 ;  /* 0x0000000900444202 */ /* 0x000fe20000000f00 */
[----:B------:R-:W-:Y:S01]  /*9300*/  IMAD.MOV.U32 R66, RZ, RZ, RZ ;  /* 0x000000ffff427224 */ /* 0x000fe200078e00ff */
[----:B------:R-:W-:Y:S01]  /*9310*/  @P4 MOV R66, R8 ;  /* 0x0000000800424202 */ /* 0x000fe20000000f00 */
[----:B------:R-:W-:Y:S01]  /*9320*/  FADD.FTZ R64, R64, R67 ;  /* 0x0000004340407221 */ /* 0x000fe20000010000 */
[----:B------:R-:W-:Y:S01]  /*9330*/  LOP3.LUT P0, RZ, R58, 0x40000, RZ, 0xc0, !PT ;  /* 0x000400003aff7812 */ /* 0x000fe2000780c0ff */
[----:B------:R-:W-:Y:S01]  /*9340*/  FMUL.FTZ R67, R68, R68 ;  /* 0x0000004444437220 */ /* 0x000fe20000410000 */
[----:B------:R-:W-:Y:S01]  /*9350*/  LOP3.LUT P5, RZ, R58, 0x20000, RZ, 0xc0, !PT ;  /* 0x000200003aff7812 */ /* 0x000fe200078ac0ff */
[----:B------:R-:W-:Y:S01]  /*9360*/  FADD.FTZ R68, R68, R66 ;  /* 0x0000004244447221 */ /* 0x000fe20000010000 */
[----:B------:R-:W-:Y:S01]  /*9370*/  LOP3.LUT P6, RZ, R58, 0x10000, RZ, 0xc0, !PT ;  /* 0x000100003aff7812 */ /* 0x000fe200078cc0ff */
[----:B0-----:R-:W-:Y:S01]  /*9380*/  IMAD.MOV.U32 R9, RZ, RZ, R57 ;  /* 0x000000ffff097224 */ /* 0x001fe200078e0039 */
[----:B------:R0:W-:Y:S01]  /*9390*/  STL.64 [R1+0x558], R2 ;  /* 0x0005580201007387 */ /* 0x0001e20000100a00 */
[----:B------:R-:W-:Y:S01]  /*93a0*/  FADD.FTZ R65, R65, R68 ;  /* 0x0000004441417221 */ /* 0x000fe20000010000 */
[----:B------:R-:W-:Y:S01]  /*93b0*/  HFMA2.MMA R68, -RZ, RZ, 0, 0 ;  /* 0x00000000ff447435 */ /* 0x000fe200000001ff */
[----:B------:R-:W-:Y:S01]  /*93c0*/  FFMA.FTZ R67, R66, R66, R67 ;  /* 0x0000004242437223 */ /* 0x000fe20000010043 */
[----:B------:R-:W-:Y:S01]  /*93d0*/  MOV R66, RZ ;  /* 0x000000ff00427202 */ /* 0x000fe20000000f00 */
[----:B------:R-:W3:Y:S02]  /*93e0*/  LDL.LU R57, [R1+0x624] ;  /* 0x0006240001397983 */ /* 0x000ee40000300800 */
[----:B------:R-:W-:-:S02]  /*93f0*/  @P0 IMAD.MOV.U32 R66, RZ, RZ, R10 ;  /* 0x000000ffff420224 */ /* 0x000fc400078e000a */
[----:B------:R-:W-:Y:S01]  /*9400*/  @P0 IMAD.MOV.U32 R68, RZ, RZ, R11 ;  /* 0x000000ffff440224 */ /* 0x000fe200078e000b */
[----:B------:R1:W-:Y:S01]  /*9410*/  STL.64 [R1+0x560], R4 ;  /* 0x0005600401007387 */ /* 0x0003e20000100a00 */
[----:B------:R-:W-:Y:S02]  /*9420*/  FADD.FTZ R64, R64, R67 ;  /* 0x0000004340407221 */ /* 0x000fe40000010000 */
[----:B------:R-:W-:Y:S01]  /*9430*/  FMUL.FTZ R67, R68, R68 ;  /* 0x0000004444437220 */ /* 0x000fe20000410000 */
[----:B------:R-:W-:Y:S01]  /*9440*/  LOP3.LUT P4, RZ, R58, 0x8000, RZ, 0xc0, !PT ;  /* 0x000080003aff7812 */ /* 0x000fe2000788c0ff */
[----:B------:R-:W-:Y:S01]  /*9450*/  FADD.FTZ R68, R68, R66 ;  /* 0x0000004244447221 */ /* 0x000fe20000010000 */
[----:B------:R4:W-:Y:S03]  /*9460*/  STL.64 [R1+0x568], R6 ;  /* 0x0005680601007387 */ /* 0x0009e60000100a00 */
[----:B------:R-:W-:Y:S01]  /*9470*/  FADD.FTZ R65, R65, R68 ;  /* 0x0000004441417221 */ /* 0x000fe20000010000 */
[----:B------:R-:W-:Y:S01]  /*9480*/  HFMA2.MMA R68, -RZ, RZ, 0, 0 ;  /* 0x00000000ff447435 */ /* 0x000fe200000001ff */
[----:B------:R-:W-:Y:S01]  /*9490*/  FFMA.FTZ R67, R66, R66, R67 ;  /* 0x0000004242437223 */ /* 0x000fe20000010043 */
[----:B------:R-:W-:Y:S01]  /*94a0*/  MOV R66, RZ ;  /* 0x000000ff00427202 */ /* 0x000fe20000000f00 */
[----:B------:R-:W-:Y:S01]  /*94b0*/  @P5 IMAD.MOV.U32 R66, RZ, RZ, R12 ;  /* 0x000000ffff425224 */ /* 0x000fe200078e000c */
[----:B------:R-:W-:Y:S01]  /*94c0*/  LOP3.LUT P0, RZ, R58, 0x4000, RZ, 0xc0, !PT ;  /* 0x000040003aff7812 */ /* 0x000fe2000780c0ff */
[----:B0-----:R-:W3:Y:S01]  /*94d0*/  LDL.LU R2, [R1+0x310] ;  /* 0x0003100001027983 */ /* 0x001ee20000300800 */
[----:B------:R-:W-:-:S02]  /*94e0*/  @P5 IMAD.MOV.U32 R68, RZ, RZ, R13 ;  /* 0x000000ffff445224 */ /* 0x000fc400078e000d */
[----:B------:R-:W-:Y:S01]  /*94f0*/  FADD.FTZ R64, R64, R67 ;  /* 0x0000004340407221 */ /* 0x000fe20000010000 */
[----:B------:R-:W3:Y:S01]  /*9500*/  LDL.LU R3, [R1+0x314] ;  /* 0x0003140001037983 */ /* 0x000ee20000300800 */
[C---:B------:R-:W-:Y:S02]  /*9510*/  FMUL.FTZ R67, R68.reuse, R68 ;  /* 0x0000004444437220 */ /* 0x040fe40000410000 */
[----:B------:R-:W-:Y:S01]  /*9520*/  FADD.FTZ R68, R68, R66 ;  /* 0x0000004244447221 */ /* 0x000fe20000010000 */
[----:B-1----:R-:W3:Y:S03]  /*9530*/  LDL.LU R4, [R1+0x318] ;  /* 0x0003180001047983 */ /* 0x002ee60000300800 */
[----:B------:R-:W-:Y:S01]  /*9540*/  FADD.FTZ R65, R65, R68 ;  /* 0x0000004441417221 */ /* 0x000fe20000010000 */
[----:B------:R-:W-:Y:S01]  /*9550*/  HFMA2.MMA R68, -RZ, RZ, 0, 0 ;  /* 0x00000000ff447435 */ /* 0x000fe200000001ff */
[----:B------:R-:W-:Y:S01]  /*9560*/  FFMA.FTZ R67, R66, R66, R67 ;  /* 0x0000004242437223 */ /* 0x000fe20000010043 */
[----:B------:R-:W-:Y:S01]  /*9570*/  MOV R66, RZ ;  /* 0x000000ff00427202 */ /* 0x000fe20000000f00 */
[----:B------:R-:W-:Y:S01]  /*9580*/  @P6 IMAD.MOV.U32 R66, RZ, RZ, R14 ;  /* 0x000000ffff426224 */ /* 0x000fe200078e000e */
[----:B------:R-:W3:Y:S02]  /*9590*/  LDL.LU R5, [R1+0x31c] ;  /* 0x00031c0001057983 */ /* 0x000ee40000300800 */
[----:B------:R-:W-:-:S02]  /*95a0*/  @P6 IMAD.MOV.U32 R68, RZ, RZ, R15 ;  /* 0x000000ffff446224 */ /* 0x000fc400078e000f */
[----:B------:R-:W-:Y:S01]  /*95b0*/  FADD.FTZ R64, R64, R67 ;  /* 0x0000004340407221 */ /* 0x000fe20000010000 */
[----:B----4-:R-:W4:Y:S01]  /*95c0*/  LDL.LU R6, [R1+0x320] ;  /* 0x0003200001067983 */ /* 0x010f220000300800 */
[C---:B------:R-:W-:Y:S02]  /*95d0*/  FMUL.FTZ R67, R68.reuse, R68 ;  /* 0x0000004444437220 */ /* 0x040fe40000410000 */
[----:B------:R-:W-:Y:S01]  /*95e0*/  FADD.FTZ R68, R68, R66 ;  /* 0x0000004244447221 */ /* 0x000fe20000010000 */
[----:B------:R-:W4:Y:S03]  /*95f0*/  LDL.LU R7, [R1+0x324] ;  /* 0x0003240001077983 */ /* 0x000f260000300800 */
[----:B------:R-:W-:Y:S01]  /*9600*/  FADD.FTZ R65, R65, R68 ;  /* 0x0000004441417221 */ /* 0x000fe20000010000 */
[----:B------:R-:W-:Y:S01]  /*9610*/  HFMA2.MMA R68, -RZ, RZ, 0, 0 ;  /* 0x00000000ff447435 */ /* 0x000fe200000001ff */
[----:B------:R-:W-:Y:S01]  /*9620*/  FFMA.FTZ R67, R66, R66, R67 ;  /* 0x0000004242437223 */ /* 0x000fe20000010043 */
[----:B------:R-:W-:Y:S01]  /*9630*/  MOV R66, RZ ;  /* 0x000000ff00427202 */ /* 0x000fe20000000f00 */
[----:B------:R-:W-:Y:S01]  /*9640*/  @P4 IMAD.MOV.U32 R66, RZ, RZ, R16 ;  /* 0x000000ffff424224 */ /* 0x000fe200078e0010 */
[----:B------:R-:W3:Y:S02]  /*9650*/  LDL.LU R8, [R1+0x328] ;  /* 0x0003280001087983 */ /* 0x000ee40000300800 */
[----:B------:R-:W-:-:S02]  /*9660*/  @P4 IMAD.MOV.U32 R68, RZ, RZ, R17 ;  /* 0x000000ffff444224 */ /* 0x000fc400078e0011 */
[----:B------:R-:W-:Y:S02]  /*9670*/  FADD.FTZ R64, R64, R67 ;  /* 0x0000004340407221 */ /* 0x000fe40000010000 */
[C---:B------:R-:W-:Y:S02]  /*9680*/  FMUL.FTZ R67, R68.reuse, R68 ;  /* 0x0000004444437220 */ /* 0x040fe40000410000 */
[----:B------:R-:W-:-:S04]  /*9690*/  FADD.FTZ R68, R68, R66 ;  /* 0x0000004244447221 */ /* 0x000fc80000010000 */
[----:B------:R-:W-:Y:S01]  /*96a0*/  FADD.FTZ R65, R65, R68 ;  /* 0x0000004441417221 */ /* 0x000fe20000010000 */
[----:B------:R-:W-:Y:S01]  /*96b0*/  HFMA2.MMA R68, -RZ, RZ, 0, 0 ;  /* 0x00000000ff447435 */ /* 0x000fe200000001ff */
[----:B------:R-:W-:Y:S01]  /*96c0*/  FFMA.FTZ R67, R66, R66, R67 ;  /* 0x0000004242437223 */ /* 0x000fe20000010043 */
[----:B------:R-:W-:Y:S01]  /*96d0*/  MOV R66, RZ ;  /* 0x000000ff00427202 */ /* 0x000fe20000000f00 */
[----:B------:R-:W-:-:S03]  /*96e0*/  @P0 IMAD.MOV.U32 R66, RZ, RZ, R18 ;  /* 0x000000ffff420224 */ /* 0x000fc600078e0012 */
[----:B------:R-:W-:Y:S01]  /*96f0*/  @P0 IMAD.MOV.U32 R68, RZ, RZ, R19 ;  /* 0x000000ffff440224 */ /* 0x000fe200078e0013 */
[----:B------:R-:W-:Y:S01]  /*9700*/  LOP3.LUT P5, RZ, R58, 0x2000, RZ, 0xc0, !PT ;  /* 0x000020003aff7812 */ /* 0x000fe200078ac0ff */
        /* <DEDUP_REMOVED lines=66> */
[----:B------:R-:W-:-:S04]  /*9b30*/  MOV R66, RZ ;  /* 0x000000ff00427202 */ /* 0x000fc80000000f00 */
[----:B------:R-:W-:Y:S02]  /*9b40*/  @P4 IMAD.MOV.U32 R68, RZ, RZ, R33 ;  /* 0x000000ffff444224 */ /* 0x000fe400078e0021 */
[----:B------:R-:W-:Y:S02]  /*9b50*/  FADD.FTZ R64, R64, R67 ;  /* 0x0000004340407221 */ /* 0x000fe40000010000 */
[----:B------:R-:W-:Y:S02]  /*9b60*/  @P4 IMAD.MOV.U32 R66, RZ, RZ, R32 ;  /* 0x000000ffff424224 */ /* 0x000fe400078e0020 */
[----:B------:R-:W-:Y:S01]  /*9b70*/  FMUL.FTZ R67, R68, R68 ;  /* 0x0000004444437220 */ /* 0x000fe20000410000 */
[----:B------:R-:W-:-:S03]  /*9b80*/  LOP3.LUT P0, RZ, R58, 0x40, RZ, 0xc0, !PT ;  /* 0x000000403aff7812 */ /* 0x000fc6000780c0ff */
[----:B------:R-:W-:-:S04]  /*9b90*/  FFMA.FTZ R67, R66, R66, R67 ;  /* 0x0000004242437223 */ /* 0x000fc80000010043 */
[----:B------:R-:W-:Y:S01]  /*9ba0*/  FADD.FTZ R64, R64, R67 ;  /* 0x0000004340407221 */ /* 0x000fe20000010000 */
[----:B------:R-:W-:Y:S01]  /*9bb0*/  HFMA2.MMA R67, -RZ, RZ, 0, 0 ;  /* 0x00000000ff437435 */ /* 0x000fe200000001ff */
[----:B------:R-:W-:Y:S01]  /*9bc0*/  FADD.FTZ R68, R68, R66 ;  /* 0x0000004244447221 */ /* 0x000fe20000010000 */
[----:B------:R-:W-:-:S03]  /*9bd0*/  MOV R66, RZ ;  /* 0x000000ff00427202 */ /* 0x000fc60000000f00 */
[----:B------:R-:W-:Y:S02]  /*9be0*/  @P0 IMAD.MOV.U32 R66, RZ, RZ, R34 ;  /* 0x000000ffff420224 */ /* 0x000fe400078e0022 */
[----:B------:R-:W-:Y:S01]  /*9bf0*/  @P0 IMAD.MOV.U32 R67, RZ, RZ, R35 ;  /* 0x000000ffff430224 */ /* 0x000fe200078e0023 */
[----:B------:R-:W-:Y:S02]  /*9c00*/  LOP3.LUT P5, RZ, R58, 0x20, RZ, 0xc0, !PT ;  /* 0x000000203aff7812 */ /* 0x000fe400078ac0ff */
[----:B------:R-:W-:Y:S01]  /*9c10*/  LOP3.LUT P0, RZ, R0, 0x1, RZ, 0xc0, !PT ;  /* 0x0000000100ff7812 */ /* 0x000fe2000780c0ff */
[----:B------:R-:W-:Y:S02]  /*9c20*/  FMUL.FTZ R0, R67, R67 ;  /* 0x0000004343007220 */ /* 0x000fe40000410000 */
[----:B------:R-:W-:Y:S02]  /*9c30*/  FADD.FTZ R65, R65, R68 ;  /* 0x0000004441417221 */ /* 0x000fe40000010000 */
[----:B------:R-:W-:-:S02]  /*9c40*/  FADD.FTZ R67, R67, R66 ;  /* 0x0000004243437221 */ /* 0x000fc40000010000 */
[----:B------:R-:W-:Y:S02]  /*9c50*/  FFMA.FTZ R0, R66, R66, R0 ;  /* 0x0000004242007223 */ /* 0x000fe40000010000 */
[----:B------:R-:W-:Y:S01]  /*9c60*/  FADD.FTZ R65, R65, R67 ;  /* 0x0000004341417221 */ /* 0x000fe20000010000 */
[----:B------:R-:W-:Y:S01]  /*9c70*/  HFMA2.MMA R67, -RZ, RZ, 0, 0 ;  /* 0x00000000ff437435 */ /* 0x000fe200000001ff */
[----:B------:R-:W-:Y:S01]  /*9c80*/  FADD.FTZ R64, R64, R0 ;  /* 0x0000000040407221 */ /* 0x000fe20000010000 */
[----:B------:R-:W-:Y:S01]  /*9c90*/  MOV R0, RZ ;  /* 0x000000ff00007202 */ /* 0x000fe20000000f00 */
[----:B------:R-:W-:-:S03]  /*9ca0*/  @P5 IMAD.MOV.U32 R0, RZ, RZ, R36 ;  /* 0x000000ffff005224 */ /* 0x000fc600078e0024 */
[----:B------:R-:W-:Y:S01]  /*9cb0*/  @P5 IMAD.MOV.U32 R67, RZ, RZ, R37 ;  /* 0x000000ffff435224 */ /* 0x000fe200078e0025 */
[----:B------:R-:W-:-:S03]  /*9cc0*/  LOP3.LUT P6, RZ, R58, 0x10, RZ, 0xc0, !PT ;  /* 0x000000103aff7812 */ /* 0x000fc600078cc0ff */
        /* <DEDUP_REMOVED lines=20> */
[C---:B------:R-:W-:Y:S01]  /*9e10*/  FMUL.FTZ R66, R67.reuse, R67 ;  /* 0x0000004343427220 */ /* 0x040fe20000410000 */
[----:B------:R0:W-:Y:S01]  /*9e20*/  STL.64 [R1+0x20], R62 ;  /* 0x0000203e01007387 */ /* 0x0001e20000100a00 */
[----:B------:R-:W-:-:S03]  /*9e30*/  FADD.FTZ R67, R67, R0 ;  /* 0x0000000043437221 */ /* 0x000fc60000010000 */
[----:B--2---:R1:W-:Y:S01]  /*9e40*/  STL.64 [R1+0x28], R60 ;  /* 0x0000283c01007387 */ /* 0x0043e20000100a00 */
[----:B------:R-:W-:Y:S01]  /*9e50*/  FADD.FTZ R65, R65, R67 ;  /* 0x0000004341417221 */ /* 0x000fe20000010000 */
[----:B------:R-:W-:Y:S02]  /*9e60*/  HFMA2.MMA R67, -RZ, RZ, 0, 0 ;  /* 0x00000000ff437435 */ /* 0x000fe400000001ff */
[----:B0-----:R-:W2:Y:S04]  /*9e70*/  LDL.LU R62, [R1+0x230] ;  /* 0x00023000013e7983 */ /* 0x001ea80000300800 */
[----:B------:R-:W2:Y:S04]  /*9e80*/  LDL.LU R63, [R1+0x234] ;  /* 0x00023400013f7983 */ /* 0x000ea80000300800 */
[----:B-1----:R-:W2:Y:S04]  /*9e90*/  LDL.LU R60, [R1+0x228] ;  /* 0x00022800013c7983 */ /* 0x002ea80000300800 */
[----:B------:R-:W2:Y:S01]  /*9ea0*/  LDL.LU R61, [R1+0x22c] ;  /* 0x00022c00013d7983 */ /* 0x000ea20000300800 */
[----:B------:R-:W-:Y:S01]  /*9eb0*/  FFMA.FTZ R66, R0, R0, R66 ;  /* 0x0000000000427223 */ /* 0x000fe20000010042 */
[----:B------:R-:W-:Y:S01]  /*9ec0*/  MOV R0, RZ ;  /* 0x000000ff00007202 */ /* 0x000fe20000000f00 */
[----:B------:R-:W-:-:S02]  /*9ed0*/  @P4 IMAD.MOV.U32 R67, RZ, RZ, R43 ;  /* 0x000000ffff434224 */ /* 0x000fc400078e002b */
        /* <DEDUP_REMOVED lines=20> */
[----:B------:R-:W-:Y:S02]  /*a020*/  @P5 IMAD.MOV.U32 R67, RZ, RZ, R47 ;  /* 0x000000ffff435224 */ /* 0x000fe400078e002f */
        /* <DEDUP_REMOVED lines=33> */
[----:B------:R0:W-:Y:S01]  /*a240*/  STL.64 [R1+0x578], R10 ;  /* 0x0005780a01007387 */ /* 0x0001e20000100a00 */
[----:B------:R-:W-:-:S03]  /*a250*/  MOV R0, RZ ;  /* 0x000000ff00007202 */ /* 0x000fc60000000f00 */
[----:B------:R-:W-:Y:S02]  /*a260*/  @P3 IMAD.MOV.U32 R67, RZ, RZ, R55 ;  /* 0x000000ffff433224 */ /* 0x000fe400078e0037 */
[----:B------:R-:W-:Y:S02]  /*a270*/  FADD.FTZ R64, R64, R66 ;  /* 0x0000004240407221 */ /* 0x000fe40000010000 */
[----:B------:R-:W-:Y:S02]  /*a280*/  @P3 IMAD.MOV.U32 R0, RZ, RZ, R54 ;  /* 0x000000ffff003224 */ /* 0x000fe400078e0036 */
[C---:B------:R-:W-:Y:S01]  /*a290*/  FMUL.FTZ R66, R67.reuse, R67 ;  /* 0x0000004343427220 */ /* 0x040fe20000410000 */
[----:B0-----:R-:W0:Y:S01]  /*a2a0*/  S2R R10, SR_LANEID ;  /* 0x00000000000a7919 */ /* 0x001e220000000000 */
[----:B------:R-:W-:Y:S02]  /*a2b0*/  FADD.FTZ R67, R67, R0 ;  /* 0x0000000043437221 */ /* 0x000fe40000010000 */
[----:B------:R-:W-:-:S02]  /*a2c0*/  FFMA.FTZ R66, R0, R0, R66 ;  /* 0x0000000000427223 */ /* 0x000fc40000010042 */
[----:B------:R-:W-:Y:S02]  /*a2d0*/  FADD.FTZ R65, R65, R67 ;  /* 0x0000004341417221 */ /* 0x000fe40000010000 */
[----:B------:R-:W-:-:S03]  /*a2e0*/  FADD.FTZ R66, R64, R66 ;  /* 0x0000004240427221 */ /* 0x000fc60000010000 */
[----:B---3--:R-:W1:Y:S04]  /*a2f0*/  SHFL.DOWN PT, R0, R65, 0x1, R57 ;  /* 0x0820000041007989 */ /* 0x008e6800000e0039 */
[----:B------:R-:W3:Y:S01]  /*a300*/  SHFL.DOWN PT, R64, R66, 0x1, R57 ;  /* 0x0820000042407989 */ /* 0x000ee200000e0039 */
[----:B0-----:R-:W-:-:S13]  /*a310*/  ISETP.GE.AND P4, PT, R10, R57, PT ;  /* 0x000000390a00720c */ /* 0x001fda0003f86270 */
[----:B-1----:R-:W-:Y:S02]  /*a320*/  @!P4 FADD.FTZ R65, R65, R0 ;  /* 0x000000004141c221 */ /* 0x002fe40000010000 */
[----:B---3--:R-:W-:-:S03]  /*a330*/  @!P4 FADD.FTZ R66, R66, R64 ;  /* 0x000000404242c221 */ /* 0x008fc60000010000 */
        /* <DEDUP_REMOVED lines=15> */
[----:B------:R-:W-:-:S03]  /*a430*/  ISETP.GT.AND P4, PT, R67, R57, PT ;  /* 0x000000394300720c */ /* 0x000fc60003f84270 */
[----:B------:R3:W-:Y:S01]  /*a440*/  STL.64 [R1+0x580], R12 ;  /* 0x0005800c01007387 */ /* 0x0007e20000100a00 */
[----:B------:R-:W-:-:S09]  /*a450*/  IADD3 R67, R10, 0x10, RZ ;  /* 0x000000100a437810 */ /* 0x000fd20007ffe0ff */
[----:B0-----:R-:W-:Y:S02]  /*a460*/  @!P4 FADD.FTZ R65, R65, R0 ;  /* 0x000000004141c221 */ /* 0x001fe40000010000 */
[----:B-1----:R-:W-:-:S03]  /*a470*/  @!P4 FADD.FTZ R66, R66, R64 ;  /* 0x000000404242c221 */ /* 0x002fc60000010000 */
[----:B------:R-:W0:Y:S04]  /*a480*/  SHFL.DOWN PT, R0, R65, 0x10, R57 ;  /* 0x0a00000041007989 */ /* 0x000e2800000e0039 */
[----:B------:R-:W1:Y:S04]  /*a490*/  SHFL.DOWN PT, R64, R66, 0x10, R57 ;  /* 0x0a00000042407989 */ /* 0x000e6800000e0039 */
[----:B---3--:R-:W3:Y:S01]  /*a4a0*/  S2R R13, SR_TID.X ;  /* 0x00000000000d7919 */ /* 0x008ee20000002100 */
[----:B------:R-:W-:-:S03]  /*a4b0*/  ISETP.GT.AND P4, PT, R67, R57, PT ;  /* 0x000000394300720c */ /* 0x000fc60003f84270 */
[----:B------:R-:W-:Y:S04]  /*a4c0*/  STL.64 [R1+0x588], R14 ;  /* 0x0005880e01007387 */ /* 0x000fe80000100a00 */
[----:B------:R-:W-:Y:S04]  /*a4d0*/  STL.64 [R1+0x590], R16 ;  /* 0x0005901001007387 */ /* 0x000fe80000100a00 */
[----:B------:R-:W-:Y:S02]  /*a4e0*/  STL.64 [R1+0x598], R18 ;  /* 0x0005981201007387 */ /* 0x000fe40000100a00 */
[----:B0-----:R-:W-:-:S02]  /*a4f0*/  @!P4 FADD.FTZ R65, R65, R0 ;  /* 0x000000004141c221 */ /* 0x001fc40000010000 */
[----:B------:R-:W-:Y:S01]  /*a500*/  STL.64 [R1+0x5a0], R20 ;  /* 0x0005a01401007387 */ /* 0x000fe20000100a00 */
[----:B-1----:R-:W-:Y:S01]  /*a510*/  @!P4 FADD.FTZ R66, R66, R64 ;  /* 0x000000404242c221 */ /* 0x002fe20000010000 */
[----:B------:R-:W-:Y:S02]  /*a520*/  ISETP.NE.AND P4, PT, R10, RZ, PT ;  /* 0x000000ff0a00720c */ /* 0x000fe40003f85270 */
[----:B------:R-:W-:Y:S01]  /*a530*/  STL.64 [R1+0x5a8], R22 ;  /* 0x0005a81601007387 */ /* 0x000fe20000100a00 */
[----:B---3--:R-:W-:Y:S02]  /*a540*/  SHF.R.S32.HI R11, RZ, 0x1f, R13 ;  /* 0x0000001fff0b7819 */ /* 0x008fe4000001140d */
[----:B------:R-:W-:Y:S01]  /*a550*/  MOV R64, R65 ;  /* 0x0000004100407202 */ /* 0x000fe20000000f00 */
[----:B------:R-:W-:Y:S01]  /*a560*/  STL.64 [R1+0x5b0], R24 ;  /* 0x0005b01801007387 */ /* 0x000fe20000100a00 */
[----:B------:R-:W-:Y:S01]  /*a570*/  LEA.HI R11, R11, R13, RZ, 0x5 ;  /* 0x0000000d0b0b7211 */ /* 0x000fe200078f28ff */
[----:B------:R-:W-:-:S02]  /*a580*/  IMAD.MOV.U32 R65, RZ, RZ, R66 ;  /* 0x000000ffff417224 */ /* 0x000fc400078e0042 */
[----:B------:R-:W-:Y:S01]  /*a590*/  STL.64 [R1+0x5b8], R26 ;  /* 0x0005b81a01007387 */ /* 0x000fe20000100a00 */
[----:B------:R-:W-:-:S03]  /*a5a0*/  SHF.R.S32.HI R11, RZ, 0x5, R11 ;  /* 0x00000005ff0b7819 */ /* 0x000fc6000001140b */
        /* <DEDUP_REMOVED lines=11> */
[----:B------:R-:W-:Y:S04]  /*a660*/  @!P4 STS.64 [R11.X8+0x10], R64 ;  /* 0x000010400b00c388 */ /* 0x000fe80000008a00 */
[----:B------:R0:W-:Y:S04]  /*a670*/  STL.64 [R1], R8 ;  /* 0x0000000801007387 */ /* 0x0001e80000100a00 */
[----:B----4-:R-:W-:Y:S04]  /*a680*/  STL.64 [R1+0x8], R6 ;  /* 0x0000080601007387 */ /* 0x010fe80000100a00 */
[----:B------:R1:W-:Y:S04]  /*a690*/  STL.64 [R1+0x10], R4 ;  /* 0x0000100401007387 */ /* 0x0003e80000100a00 */
[----:B------:R3:W-:Y:S04]  /*a6a0*/  STL.64 [R1+0x18], R2 ;  /* 0x0000180201007387 */ /* 0x0007e80000100a00 */
[----:B0-----:R-:W4:Y:S04]  /*a6b0*/  LDL.LU R8, [R1+0x250] ;  /* 0x0002500001087983 */ /* 0x001f280000300800 */
[----:B-1----:R-:W4:Y:S04]  /*a6c0*/  LDL.LU R4, [R1+0x240] ;  /* 0x0002400001047983 */ /* 0x002f280000300800 */
[----:B------:R-:W4:Y:S04]  /*a6d0*/  LDL.LU R5, [R1+0x244] ;  /* 0x0002440001057983 */ /* 0x000f280000300800 */
        /* <DEDUP_REMOVED lines=43> */
[----:B---3--:R-:W3:Y:S04]  /*a990*/  LDL.LU R2, [R1+0x238] ;  /* 0x0002380001027983 */ /* 0x008ee80000300800 */
[----:B------:R-:W3:Y:S04]  /*a9a0*/  LDL.LU R3, [R1+0x23c] ;  /* 0x00023c0001037983 */ /* 0x000ee80000300800 */
[----:B------:R0:W-:Y:S04]  /*a9b0*/  STL.64 [R1+0x5f8], R58 ;  /* 0x0005f83a01007387 */ /* 0x0001e80000100a00 */
[----:B--2---:R1:W-:Y:S04]  /*a9c0*/  STL.64 [R1+0xf8], R62 ;  /* 0x0000f83e01007387 */ /* 0x0043e80000100a00 */
[----:B------:R2:W-:Y:S04]  /*a9d0*/  STL.64 [R1+0x100], R60 ;  /* 0x0001003c01007387 */ /* 0x0005e80000100a00 */
[----:B0-----:R-:W3:Y:S04]  /*a9e0*/  LDL.LU R58, [R1+0x2d8] ;  /* 0x0002d800013a7983 */ /* 0x001ee80000300800 */
[----:B------:R-:W3:Y:S04]  /*a9f0*/  LDL.LU R59, [R1+0x2dc] ;  /* 0x0002dc00013b7983 */ /* 0x000ee80000300800 */
[----:B-1----:R-:W3:Y:S04]  /*aa00*/  LDL.LU.64 R62, [R1+0x550] ;  /* 0x00055000013e7983 */ /* 0x002ee80000300a00 */
[----:B--2---:R-:W2:Y:S04]  /*aa10*/  LDL.LU.64 R60, [R1+0x548] ;  /* 0x00054800013c7983 */ /* 0x004ea80000300a00 */
[----:B------:R-:W2:Y:S04]  /*aa20*/  LDL.LU R66, [R1+0x210] ;  /* 0x0002100001427983 */ /* 0x000ea80000300800 */
[----:B------:R-:W2:Y:S01]  /*aa30*/  LDL.LU R67, [R1+0x214] ;  /* 0x0002140001437983 */ /* 0x000ea20000300800 */
[----:B------:R-:W-:Y:S01]  /*aa40*/  MOV R68, R69 ;  /* 0x0000004500447202 */ /* 0x000fe20000000f00 */
[----:B------:R-:W-:-:S02]  /*aa50*/  IMAD.MOV.U32 R69, RZ, RZ, R56 ;  /* 0x000000ffff457224 */ /* 0x000fc400078e0038 */
[----:B------:R0:W5:Y:S04]  /*aa60*/  LDL.LU R56, [R1+0x620] ;  /* 0x0006200001387983 */ /* 0x0001680000300800 */
[----:B----4-:R-:W-:Y:S04]  /*aa70*/  STL.64 [R1+0xe8], R4 ;  /* 0x0000e80401007387 */ /* 0x010fe80000100a00 */
[----:B------:R1:W-:Y:S04]  /*aa80*/  STL.64 [R1+0xd8], R8 ;  /* 0x0000d80801007387 */ /* 0x0003e80000100a00 */
[----:B------:R4:W-:Y:S04]  /*aa90*/  STL.64 [R1+0xc8], R12 ;  /* 0x0000c80c01007387 */ /* 0x0009e80000100a00 */
[----:B-1----:R-:W2:Y:S04]  /*aaa0*/  LDL.LU.64 R8, [R1+0x570] ;  /* 0x0005700001087983 */ /* 0x002ea80000300a00 */
[----:B------:R1:W-:Y:S04]  /*aab0*/  STL.64 [R1+0xb8], R16 ;  /* 0x0000b81001007387 */ /* 0x0003e80000100a00 */
[----:B----4-:R-:W4:Y:S04]  /*aac0*/  LDL.LU.64 R12, [R1+0x580] ;  /* 0x00058000010c7983 */ /* 0x010f280000300a00 */
[----:B------:R0:W-:Y:S04]  /*aad0*/  STL.64 [R1+0xa8], R20 ;  /* 0x0000a81401007387 */ /* 0x0001e80000100a00 */
[----:B-1----:R-:W4:Y:S04]  /*aae0*/  LDL.LU.64 R16, [R1+0x590] ;  /* 0x0005900001107983 */ /* 0x002f280000300a00 */
[----:B------:R1:W-:Y:S04]  /*aaf0*/  STL.64 [R1+0x98], R24 ;  /* 0x0000981801007387 */ /* 0x0003e80000100a00 */
[----:B0-----:R-:W4:Y:S04]  /*ab00*/  LDL.LU.64 R20, [R1+0x5a0] ;  /* 0x0005a00001147983 */ /* 0x001f280000300a00 */
        /* <DEDUP_REMOVED lines=34> */
[----:B---3--:R1:W-:Y:S04]  /*ad30*/  STL.64 [R1+0xf0], R2 ;  /* 0x0000f00201007387 */ /* 0x0083e80000100a00 */
[----:B0-----:R-:W3:Y:S04]  /*ad40*/  LDL.LU.64 R6, [R1+0x568] ;  /* 0x0005680001067983 */ /* 0x001ee80000300a00 */
[----:B------:R-:W3:Y:S04]  /*ad50*/  LDL.LU.64 R4, [R1+0x560] ;  /* 0x0005600001047983 */ /* 0x000ee80000300a00 */
[----:B-1----:R-:W3:Y:S04]  /*ad60*/  LDL.LU.64 R2, [R1+0x558] ;  /* 0x0005580001027983 */ /* 0x002ee80000300a00 */
[----:B------:R0:W-:Y:S04]  /*ad70*/  STL.64 [R1+0x50], R58 ;  /* 0x0000503a01007387 */ /* 0x0001e80000100a00 */
[----:B------:R1:W-:Y:S04]  /*ad80*/  STL.64 [R1+0x110], R62 ;  /* 0x0001103e01007387 */ /* 0x0003e80000100a00 */
[----:B--2---:R2:W-:Y:S04]  /*ad90*/  STL.64 [R1+0x108], R60 ;  /* 0x0001083c01007387 */ /* 0x0045e80000100a00 */
[----:B0-----:R0:W5:Y:S04]  /*ada0*/  LDL.LU.64 R58, [R1+0x5f8] ;  /* 0x0005f800013a7983 */ /* 0x0011680000300a00 */
[----:B-1----:R0:W5:Y:S04]  /*adb0*/  LDL.LU.64 R62, [R1+0x530] ;  /* 0x00053000013e7983 */ /* 0x0021680000300a00 */
[----:B--2---:R0:W5:Y:S04]  /*adc0*/  LDL.LU.64 R60, [R1+0x540] ;  /* 0x00054000013c7983 */ /* 0x0041680000300a00 */
[----:B------:R1:W-:Y:S04]  /*add0*/  STL.64 [R1+0x118], R66 ;  /* 0x0001184201007387 */ /* 0x0003e80000100a00 */
[----:B-1----:R-:W1:Y:S04]  /*ade0*/  S2R R66, SR_TID.X ;  /* 0x0000000000427919 */ /* 0x002e680000002100 */
[----:B------:R0:W-:Y:S04]  /*adf0*/  STL.64 [R1+0x120], R68 ;  /* 0x0001204401007387 */ /* 0x0001e80000100a00 */
[----:B------:R0:W-:Y:S04]  /*ae00*/  STL.64 [R1+0x1e8], R50 ;  /* 0x0001e83201007387 */ /* 0x0001e80000100a00 */
[----:B------:R0:W-:Y:S04]  /*ae10*/  STL.64 [R1+0x1f0], R52 ;  /* 0x0001f03401007387 */ /* 0x0001e80000100a00 */
[----:B------:R0:W-:Y:S01]  /*ae20*/  STL.64 [R1+0x1f8], R54 ;  /* 0x0001f83601007387 */ /* 0x0001e20000100a00 */
[----:B-1----:R-:W-:Y:S01]  /*ae30*/  ISETP.NE.AND P4, PT, R66, RZ, PT ;  /* 0x000000ff4200720c */ /* 0x002fe20003f85270 */
[----:B------:R-:W-:Y:S01]  /*ae40*/  BSSY B0, `(.L_x_5119) ;  /* 0x000003b000007945 */ /* 0x000fe20003800000 */
[----:B------:R-:W-:Y:S01]  /*ae50*/  MOV R0, c[0x0][0xc] ;  /* 0x0000030000007a02 */ /* 0x000fe20000000f00 */
[----:B------:R0:W-:Y:S04]  /*ae60*/  STL.64 [R1+0x140], R8 ;  /* 0x0001400801007387 */ /* 0x0001e80000100a00 */
[----:B----4-:R0:W-:Y:S04]  /*ae70*/  STL.64 [R1+0x150], R12 ;  /* 0x0001500c01007387 */ /* 0x0101e80000100a00 */
[----:B------:R0:W-:Y:S04]  /*ae80*/  STL.64 [R1+0x160], R16 ;  /* 0x0001601001007387 */ /* 0x0001e80000100a00 */
        /* <DEDUP_REMOVED lines=18> */
[----:B---3--:R0:W-:Y:S04]  /*afb0*/  STL.64 [R1+0x138], R6 ;  /* 0x0001380601007387 */ /* 0x0081e80000100a00 */
[----:B------:R0:W-:Y:S04]  /*afc0*/  STL.64 [R1+0x130], R4 ;  /* 0x0001300401007387 */ /* 0x0001e80000100a00 */
[----:B------:R0:W-:Y:S04]  /*afd0*/  STL.64 [R1+0x128], R2 ;  /* 0x0001280201007387 */ /* 0x0001e80000100a00 */
[----:B------:R-:W-:Y:S06]  /*afe0*/  BAR.SYNC.DEFER_BLOCKING 0x0 ;  /* 0x0000000000007b1d */ /* 0x000fec0000010000 */
[----:B------:R-:W-:Y:S05]  /*aff0*/  @P4 BRA `(.L_x_5120) ;  /* 0x000001f000004947 */ /* 0x000fea0003800000 */
[----:B0-----:R-:W0:Y:S04]  /*b000*/  LDS.64 R2, [0x18] ;  /* 0x00001800ff027984 */ /* 0x001e280000000a00 */
[----:B------:R-:W1:Y:S01]  /*b010*/  LDS.128 R4, [0x20] ;  /* 0x00002000ff047984 */ /* 0x000e620000000c00 */
[----:B0-----:R-:W-:-:S02]  /*b020*/  FADD.FTZ R2, R64, R2 ;  /* 0x0000000240027221 */ /* 0x001fc40000010000 */
[----:B------:R-:W-:Y:S02]  /*b030*/  FADD.FTZ R3, R65, R3 ;  /* 0x0000000341037221 */ /* 0x000fe40000010000 */
[----:B-1----:R-:W-:Y:S01]  /*b040*/  FADD.FTZ R2, R2, R4 ;  /* 0x0000000402027221 */ /* 0x002fe20000010000 */
[----:B------:R-:W-:Y:S01]  /*b050*/  LDS.64 R64, [0x70] ;  /* 0x00007000ff407984 */ /* 0x000fe20000000a00 */
        /* <DEDUP_REMOVED lines=23> */
[----:B------:R-:W-:Y:S02]  /*b1d0*/  FADD.FTZ R64, R2, R64 ;  /* 0x0000004002407221 */ /* 0x000fe40000010000 */
[----:B------:R-:W-:Y:S02]  /*b1e0*/  FADD.FTZ R65, R3, R65 ;  /* 0x0000004103417221 */ /* 0x000fe40000010000 */
.L_x_5120:
[----:B------:R-:W-:Y:S05]  /*b1f0*/  BSYNC B0 ;  /* 0x0000000000007941 */ /* 0x000fea0003800000 */
.L_x_5119:
[----:B------:R-:W-:-:S13]  /*b200*/  ISETP.GE.U32.AND P5, PT, R0, 0x2, PT ;  /* 0x000000020000780c */ /* 0x000fda0003fa6070 */
[----:B------:R-:W-:Y:S05]  /*b210*/  @!P5 BRA `(.L_x_5121) ;  /* 0x000016d00000d947 */ /* 0x000fea0003800000 */
[----:B------:R-:W-:Y:S02]  /*b220*/  ULOP3.LUT UR5, UR4, 0x1, URZ, 0xc0, !UPT ;  /* 0x0000000104057892 */ /* 0x000fe4000f8ec03f */
[----:B------:R-:W-:Y:S02]  /*b230*/  ULDC UR6, c[0x0][0x10] ;  /* 0x0000040000067ab9 */ /* 0x000fe40000000800 */
[----:B------:R-:W-:Y:S02]  /*b240*/  UIMAD UR5, UR5, UR6, URZ ;  /* 0x00000006050572a4 */ /* 0x000fe4000f8e023f */
[----:B------:R-:W-:Y:S02]  /*b250*/  UMOV UR17, 0x4 ;  /* 0x0000000400117882 */ /* 0x000fe40000000000 */
[----:B------:R-:W-:Y:S02]  /*b260*/  ULDC UR6, c[0x0][0xc] ;  /* 0x0000030000067ab9 */ /* 0x000fe40000000800 */
[----:B------:R-:W-:-:S02]  /*b270*/  UIMAD UR6, UR5, UR6, URZ ;  /* 0x00000006050672a4 */ /* 0x000fc4000f8e023f */
[----:B------:R-:W-:Y:S02]  /*b280*/  UIADD3 UR5, UR5, UR8, URZ ;  /* 0x0000000805057290 */ /* 0x000fe4000fffe03f */
[----:B------:R-:W-:Y:S02]  /*b290*/  USHF.L.U32 UR16, UR6, 0x1, URZ ;  /* 0x0000000106107899 */ /* 0x000fe4000800063f */
[----:B------:R-:W-:Y:S02]  /*b2a0*/  ULDC.64 UR14, c[0x0][0x190] ;  /* 0x00006400000e7ab9 */ /* 0x000fe40000000a00 */
[----:B------:R-:W-:Y:S02]  /*b2b0*/  ULDC.64 UR6, c[0x0][0x198] ;  /* 0x0000660000067ab9 */ /* 0x000fe40000000a00 */
[----:B------:R-:W-:Y:S02]  /*b2c0*/  UIMAD.WIDE.U32 UR14, UR5, UR17, UR14 ;  /* 0x00000011050e72a5 */ /* 0x000fe4000f8e000e */
[----:B------:R-:W-:Y:S01]  /*b2d0*/  UIMAD.WIDE UR6, UR16, UR17, UR6 ;  /* 0x00000011100672a5 */ /* 0x000fe2000f8e0206 */
[----:B------:R-:W-:Y:S05]  /*b2e0*/  @P4 BRA `(.L_x_5122) ;  /* 0x0000017000004947 */ /* 0x000fea0003800000 */
[----:B------:R-:W-:-:S04]  /*b2f0*/  ULEA UR5, UP0, UR10, UR6, 0x3 ;  /* 0x000000060a057291 */ /* 0x000fc8000f80183f */
[----:B------:R-:W-:Y:S02]  /*b300*/  ULEA.HI.X UR16, UR10, UR7, URZ, 0x3, UP0 ;  /* 0x000000070a107291 */ /* 0x000fe400080f1c3f */
[----:B0-----:R-:W-:Y:S01]  /*b310*/  IMAD.U32 R2, RZ, RZ, UR5 ;  /* 0x00000005ff027e24 */ /* 0x001fe2000f8e00ff */
[----:B------:R-:W-:Y:S02]  /*b320*/  ULOP3.LUT UP0, URZ, UR4, 0x2, URZ, 0xc0, !UPT ;  /* 0x00000002043f7892 */ /* 0x000fe4000f80c03f */
[----:B------:R-:W-:Y:S01]  /*b330*/  UMOV UR5, 0x1 ;  /* 0x0000000100057882 */ /* 0x000fe20000000000 */
[----:B------:R-:W-:Y:S01]  /*b340*/  MOV R3, UR16 ;  /* 0x0000001000037c02 */ /* 0x000fe20008000f00 */
[----:B------:R-:W-:Y:S02]  /*b350*/  USEL UR5, UR5, 0xffffffff, !UP0 ;  /* 0xffffffff05057887 */ /* 0x000fe4000c000000 */
[----:B------:R-:W-:Y:S02]  /*b360*/  PLOP3.LUT P5, PT, PT, PT, UP0, 0x40, 0x0 ;  /* 0x000000000000781c */ /* 0x000fe40003fae808 */
[----:B------:R0:W-:Y:S02]  /*b370*/  STG.E.64 [R2.64], R64 ;  /* 0x0000004002007986 */ /* 0x0001e4000c101b12 */
[----:B------:R-:W-:Y:S01]  /*b380*/  SEL R4, RZ, c[0x0][0xc], !P5 ;  /* 0x00000300ff047a07 */ /* 0x000fe20006800000 */
[----:B------:R-:W-:Y:S01]  /*b390*/  IMAD.U32 R5, RZ, RZ, UR5 ;  /* 0x00000005ff057e24 */ /* 0x000fe2000f8e00ff */
[----:B0-----:R-:W-:Y:S01]  /*b3a0*/  MOV R2, UR14 ;  /* 0x0000000e00027c02 */ /* 0x001fe20008000f00 */
[----:B------:R-:W-:Y:S01]  /*b3b0*/  IMAD.U32 R3, RZ, RZ, UR15 ;  /* 0x0000000fff037e24 */ /* 0x000fe2000f8e00ff */
[----:B------:R-:W-:Y:S06]  /*b3c0*/  MEMBAR.ALL.GPU ;  /* 0x0000000000007992 */ /* 0x000fec000000a000 */
[----:B------:R-:W-:-:S00]  /*b3d0*/  ERRBAR ;  /* 0x00000000000079ab */ /* 0x000fc00000000000 */
[----:B------:R-:W-:Y:S01]  /*b3e0*/  ISETP.NE.AND P5, PT, R4, -0x1, PT ;  /* 0xffffffff0400780c */ /* 0x000fe20003fa5270 */
[----:B------:R0:W-:-:S12]  /*b3f0*/  RED.E.ADD.S32.STRONG.GPU [R2.64], R5 ;  /* 0x000000050200798e */ /* 0x0001d8000c10e392 */
[----:B0-----:R-:W-:Y:S05]  /*b400*/  @!P5 BRA `(.L_x_5122) ;  /* 0x000000500000d947 */ /* 0x001fea0003800000 */
.L_x_5123:
[----:B------:R-:W2:Y:S01]  /*b410*/  LDG.E.STRONG.GPU R5, [R2.64] ;  /* 0x0000001202057981 */ /* 0x000ea2000c1ef900 */
[----:B------:R-:W-:Y:S01]  /*b420*/  YIELD ;  /* 0x0000000000007946 */ /* 0x000fe20003800000 */
[----:B--2---:R-:W-:Y:S01]  /*b430*/  ISETP.NE.AND P5, PT, R5, R4, PT ;  /* 0x000000040500720c */ /* 0x004fe20003fa5270 */
[----:B------:R-:W-:-:S12]  /*b440*/  CCTL.IVALL ;  /* 0x00000000ff00798f */ /* 0x000fd80002000000 */
[----:B------:R-:W-:Y:S05]  /*b450*/  @P5 BRA `(.L_x_5123) ;  /* 0xffffffb000005947 */ /* 0x000fea000383ffff */
.L_x_5122:
[----:B------:R-:W-:Y:S01]  /*b460*/  ISETP.NE.AND P5, PT, RZ, c[0x0][0xc], PT ;  /* 0x00000300ff007a0c */ /* 0x000fe20003fa5270 */
[----:B------:R-:W-:Y:S01]  /*b470*/  WARPSYNC 0xffffffff ;  /* 0xffffffff00007948 */ /* 0x000fe20003800000 */
[----:B------:R-:W-:Y:S11]  /*b480*/  BAR.SYNC.DEFER_BLOCKING 0x0 ;  /* 0x0000000000007b1d */ /* 0x000ff60000010000 */
[----:B------:R-:W-:Y:S05]  /*b490*/  @!P5 BRA `(.L_x_5121) ;  /* 0x000014500000d947 */ /* 0x000fea0003800000 */
[----:B------:R-:W-:Y:S01]  /*b4a0*/  IADD3 R0, R0, -0x1, RZ ;  /* 0xffffffff00007810 */ /* 0x000fe20007ffe0ff */
[----:B------:R-:W-:-:S03]  /*b4b0*/  UMOV UR5, URZ ;  /* 0x0000003f00057c82 */ /* 0x000fc60008000000 */
[----:B------:R-:W-:-:S13]  /*b4c0*/  ISETP.GE.U32.AND P5, PT, R0, 0x3, PT ;  /* 0x000000030000780c */ /* 0x000fda0003fa6070 */
[----:B------:R-:W-:Y:S05]  /*b4d0*/  @!P5 BRA `(.L_x_5124) ;  /* 0x000011900000d947 */ /* 0x000fea0003800000 */
[----:B------:R-:W-:Y:S02]  /*b4e0*/  ULDC UR14, c[0x0][0xc] ;  /* 0x00000300000e7ab9 */ /* 0x000fe40000000800 */
[----:B------:R-:W-:Y:S02]  /*b4f0*/  UIADD3 UR14, -UR11, UR14, URZ ;  /* 0x0000000e0b0e7290 */ /* 0x000fe4000fffe13f */
[----:B------:R-:W-:-:S04]  /*b500*/  UMOV UR5, URZ ;  /* 0x0000003f00057c82 */ /* 0x000fc80008000000 */
[----:B------:R-:W-:Y:S02]  /*b510*/  ISETP.LT.AND P5, PT, RZ, UR14, PT ;  /* 0x0000000eff007c0c */ /* 0x000fe4000bfa1270 */
[----:B------:R-:W-:-:S11]  /*b520*/  MOV R0, UR14 ;  /* 0x0000000e00007c02 */ /* 0x000fd60008000f00 */
[----:B------:R-:W-:Y:S05]  /*b530*/  @!P5 BRA `(.L_x_5125) ;  /* 0x00000ea00000d947 */ /* 0x000fea0003800000 */
[----:B------:R-:W-:Y:S02]  /*b540*/  ISETP.GT.AND P5, PT, R0, 0xc, PT ;  /* 0x0000000c0000780c */ /* 0x000fe40003fa4270 */
[----:B------:R-:W-:-:S11]  /*b550*/  PLOP3.LUT P6, PT, PT, PT, PT, 0x80, 0x0 ;  /* 0x000000000000781c */ /* 0x000fd60003fcf070 */
[----:B------:R-:W-:Y:S05]  /*b560*/  @!P5 BRA `(.L_x_5126) ;  /* 0x000009600000d947 */ /* 0x000fea0003800000 */
[----:B------:R-:W-:Y:S02]  /*b570*/  PLOP3.LUT P6, PT, PT, PT, PT, 0x8, 0x0 ;  /* 0x000000000000781c */ /* 0x000fe40003fce170 */
.L_x_5127:
[----:B0-----:R-:W-:Y:S01]  /*b580*/  IMAD.U32 R4, RZ, RZ, UR5 ;  /* 0x00000005ff047e24 */ /* 0x001fe2000f8e00ff */
[----:B------:R-:W-:Y:S02]  /*b590*/  MOV R2, c[0x0][0x10] ;  /* 0x0000040000027a02 */ /* 0x000fe40000000f00 */
[----:B------:R-:W-:Y:S02]  /*b5a0*/  MOV R3, UR7 ;  /* 0x0000000700037c02 */ /* 0x000fe40008000f00 */
[----:B------:R-:W-:-:S13]  /*b5b0*/  ISETP.EQ.OR P5, PT, R4, UR20, P4 ;  /* 0x0000001404007c0c */ /* 0x000fda000a7a2670 */
[----:B------:R-:W-:Y:S02]  /*b5c0*/  @!P5 IMAD R4, R4, R2, UR8 ;  /* 0x000000080404de24 */ /* 0x000fe4000f8e0202 */
[----:B------:R-:W-:-:S04]  /*b5d0*/  IMAD.U32 R2, RZ, RZ, UR6 ;  /* 0x00000006ff027e24 */ /* 0x000fc8000f8e00ff */
[----:B------:R-:W-:-:S06]  /*b5e0*/  @!P5 IMAD.WIDE.U32 R4, R4, 0x8, R2 ;  /* 0x000000080404d825 */ /* 0x000fcc00078e0002 */
[----:B------:R-:W2:Y:S01]  /*b5f0*/  @!P5 LDG.E.64 R4, [R4.64] ;  /* 0x000000120404d981 */ /* 0x000ea2000c1e1b00 */
[----:B------:R-:W-:Y:S01]  /*b600*/  UIADD3 UR14, UR5, 0x1, URZ ;  /* 0x00000001050e7890 */ /* 0x000fe2000fffe03f */
[----:B--2---:R-:W-:-:S05]  /*b610*/  @!P5 FADD.FTZ R64, R64, R4 ;  /* 0x000000044040d221 */ /* 0x004fca0000010000 */
[----:B------:R-:W-:Y:S02]  /*b620*/  IMAD.U32 R4, RZ, RZ, UR14 ;  /* 0x0000000eff047e24 */ /* 0x000fe4000f8e00ff */
[----:B------:R-:W-:Y:S01]  /*b630*/  @!P5 FADD.FTZ R65, R65, R5 ;  /* 0x000000054141d221 */ /* 0x000fe20000010000 */
[----:B------:R-:W-:Y:S02]  /*b640*/  MOV R5, c[0x0][0x10] ;  /* 0x0000040000057a02 */ /* 0x000fe40000000f00 */
[----:B------:R-:W-:-:S13]  /*b650*/  ISETP.EQ.OR P5, PT, R4, UR20, P4 ;  /* 0x0000001404007c0c */ /* 0x000fda000a7a2670 */
[----:B------:R-:W-:-:S04]  /*b660*/  @!P5 IMAD R5, R4, R5, UR8 ;  /* 0x000000080405de24 */ /* 0x000fc8000f8e0205 */
        /* <DEDUP_REMOVED lines=128> */
[----:B------:R-:W-:Y:S01]  /*be70*/  IADD3 R0, R0, -0x10, RZ ;  /* 0xfffffff000007810 */ /* 0x000fe20007ffe0ff */
[----:B------:R-:W-:Y:S01]  /*be80*/  UIADD3 UR5, UR5, 0x10, URZ ;  /* 0x0000001005057890 */ /* 0x000fe2000fffe03f */
[----:B--2---:R-:W-:Y:S02]  /*be90*/  @!P5 FADD.FTZ R64, R64, R2 ;  /* 0x000000024040d221 */ /* 0x004fe40000010000 */
[----:B------:R-:W-:Y:S01]  /*bea0*/  @!P5 FADD.FTZ R65, R65, R3 ;  /* 0x000000034141d221 */ /* 0x000fe20000010000 */
[----:B------:R-:W-:-:S13]  /*beb0*/  ISETP.GT.AND P5, PT, R0, 0xc, PT ;  /* 0x0000000c0000780c */ /* 0x000fda0003fa4270 */
[----:B------:R-:W-:Y:S05]  /*bec0*/  @P5 BRA `(.L_x_5127) ;  /* 0xfffff6b000005947 */ /* 0x000fea000383ffff */
.L_x_5126:
[----:B------:R-:W-:-:S13]  /*bed0*/  ISETP.GT.AND P5, PT, R0, 0x4, PT ;  /* 0x000000040000780c */ /* 0x000fda0003fa4270 */
[----:B------:R-:W-:Y:S05]  /*bee0*/  @!P5 BRA `(.L_x_5128) ;  /* 0x000004d00000d947 */ /* 0x000fea0003800000 */
        /* <DEDUP_REMOVED lines=73> */
[----:B------:R-:W-:Y:S02]  /*c380*/  PLOP3.LUT P6, PT, PT, PT, PT, 0x8, 0x0 ;  /* 0x000000000000781c */ /* 0x000fe40003fce170 */
[----:B------:R-:W-:Y:S01]  /*c390*/  IADD3 R0, R0, -0x4, RZ ;  /* 0xfffffffc00007810 */ /* 0x000fe20007ffe0ff */
[----:B--2---:R-:W-:Y:S02]  /*c3a0*/  @!P5 FADD.FTZ R64, R64, R2 ;  /* 0x000000024040d221 */ /* 0x004fe40000010000 */
[----:B------:R-:W-:Y:S02]  /*c3b0*/  @!P5 FADD.FTZ R65, R65, R3 ;  /* 0x000000034141d221 */ /* 0x000fe40000010000 */
.L_x_5128:
[----:B------:R-:W-:-:S13]  /*c3c0*/  ISETP.NE.OR P6, PT, R0, RZ, P6 ;  /* 0x000000ff0000720c */ /* 0x000fda00037c5670 */
[----:B------:R-:W-:Y:S05]  /*c3d0*/  @!P6 BRA `(.L_x_5124) ;  /* 0x000002900000e947 */ /* 0x000fea0003800000 */
.L_x_5125:
        /* <DEDUP_REMOVED lines=39> */
[----:B------:R-:W-:-:S13]  /*c650*/  ISETP.NE.AND P5, PT, R0, RZ, PT ;  /* 0x000000ff0000720c */ /* 0x000fda0003fa5270 */
[----:B-----5:R-:W-:Y:S05]  /*c660*/  @P5 BRA `(.L_x_5125) ;  /* 0xfffffd7000005947 */ /* 0x020fea000383ffff */
.L_x_5124:
[----:B------:R-:W-:-:S13]  /*c670*/  ISETP.NE.AND P5, PT, RZ, UR11, PT ;  /* 0x0000000bff007c0c */ /* 0x000fda000bfa5270 */
[----:B------:R-:W-:Y:S05]  /*c680*/  @!P5 BRA `(.L_x_5121) ;  /* 0x000002600000d947 */ /* 0x000fea0003800000 */
[----:B------:R-:W-:Y:S01]  /*c690*/  IMAD.U32 R0, RZ, RZ, UR5 ;  /* 0x00000005ff007e24 */ /* 0x000fe2000f8e00ff */
[----:B------:R-:W-:Y:S04]  /*c6a0*/  BSSY B0, `(.L_x_5129) ;  /* 0x000000b000007945 */ /* 0x000fe80003800000 */
[----:B------:R-:W-:-:S13]  /*c6b0*/  ISETP.EQ.OR P5, PT, R0, UR20, P4 ;  /* 0x0000001400007c0c */ /* 0x000fda000a7a2670 */
[----:B------:R-:W-:Y:S05]  /*c6c0*/  @P5 BRA `(.L_x_5130) ;  /* 0x0000008000005947 */ /* 0x000fea0003800000 */
[----:B------:R-:W-:Y:S02]  /*c6d0*/  ULDC UR14, c[0x0][0x10] ;  /* 0x00000400000e7ab9 */ /* 0x000fe40000000800 */
[----:B------:R-:W-:-:S04]  /*c6e0*/  UIMAD UR14, UR5, UR14, UR8 ;  /* 0x0000000e050e72a4 */ /* 0x000fc8000f8e0208 */
[----:B------:R-:W-:-:S06]  /*c6f0*/  UIMAD.WIDE.U32 UR14, UR14, 0x8, UR6 ;  /* 0x000000080e0e78a5 */ /* 0x000fcc000f8e0006 */
[----:B0-----:R-:W-:Y:S01]  /*c700*/  MOV R2, UR14 ;  /* 0x0000000e00027c02 */ /* 0x001fe20008000f00 */
[----:B------:R-:W-:-:S06]  /*c710*/  IMAD.U32 R3, RZ, RZ, UR15 ;  /* 0x0000000fff037e24 */ /* 0x000fcc000f8e00ff */
[----:B------:R-:W2:Y:S02]  /*c720*/  LDG.E.64 R2, [R2.64] ;  /* 0x0000001202027981 */ /* 0x000ea4000c1e1b00 */
[----:B--2---:R-:W-:Y:S02]  /*c730*/  FADD.FTZ R64, R64, R2 ;  /* 0x0000000240407221 */ /* 0x004fe40000010000 */
[----:B------:R-:W-:Y:S02]  /*c740*/  FADD.FTZ R65, R65, R3 ;  /* 0x0000000341417221 */ /* 0x000fe40000010000 */
.L_x_5130:
[----:B------:R-:W-:Y:S05]  /*c750*/  BSYNC B0 ;  /* 0x0000000000007941 */ /* 0x000fea0003800000 */
.L_x_5129:
[----:B------:R-:W-:-:S06]  /*c760*/  UISETP.NE.AND UP0, UPT, UR11, 0x1, UPT ;  /* 0x000000010b00788c */ /* 0x000fcc000bf05270 */
[----:B------:R-:W-:-:S13]  /*c770*/  PLOP3.LUT P5, PT, PT, PT, UP0, 0x40, 0x0 ;  /* 0x000000000000781c */ /* 0x000fda0003fae808 */
[----:B------:R-:W-:Y:S05]  /*c780*/  @P5 BRA `(.L_x_5121) ;  /* 0x0000016000005947 */ /* 0x000fea0003800000 */
[----:B------:R-:W-:Y:S01]  /*c790*/  UIADD3 UR14, UR5, 0x1, URZ ;  /* 0x00000001050e7890 */ /* 0x000fe2000fffe03f */
[----:B------:R-:W-:Y:S01]  /*c7a0*/  IMAD.MOV.U32 R0, RZ, RZ, c[0x0][0x10] ;  /* 0x00000400ff007624 */ /* 0x000fe200078e00ff */
[----:B0-----:R-:W-:Y:S01]  /*c7b0*/  MOV R2, UR6 ;  /* 0x0000000600027c02 */ /* 0x001fe20008000f00 */
[----:B------:R-:W-:-:S03]  /*c7c0*/  IMAD.U32 R3, RZ, RZ, UR7 ;  /* 0x00000007ff037e24 */ /* 0x000fc6000f8e00ff */
[----:B------:R-:W-:-:S04]  /*c7d0*/  MOV R4, UR14 ;  /* 0x0000000e00047c02 */ /* 0x000fc80008000f00 */
[----:B------:R-:W-:-:S13]  /*c7e0*/  ISETP.EQ.OR P5, PT, R4, UR20, P4 ;  /* 0x0000001404007c0c */ /* 0x000fda000a7a2670 */
[----:B------:R-:W-:-:S04]  /*c7f0*/  @!P5 IMAD R4, R4, R0, UR8 ;  /* 0x000000080404de24 */ /* 0x000fc8000f8e0200 */
[----:B------:R-:W-:-:S06]  /*c800*/  @!P5 IMAD.WIDE.U32 R4, R4, 0x8, R2 ;  /* 0x000000080404d825 */ /* 0x000fcc00078e0002 */
[----:B------:R-:W2:Y:S01]  /*c810*/  @!P5 LDG.E.64 R4, [R4.64] ;  /* 0x000000120404d981 */ /* 0x000ea2000c1e1b00 */
[----:B------:R-:W-:-:S06]  /*c820*/  UIADD3 UR5, UR5, 0x2, URZ ;  /* 0x0000000205057890 */ /* 0x000fcc000fffe03f */
[----:B------:R-:W-:Y:S01]  /*c830*/  MOV R0, UR5 ;  /* 0x0000000500007c02 */ /* 0x000fe20008000f00 */
[----:B--2---:R-:W-:Y:S02]  /*c840*/  @!P5 FADD.FTZ R64, R64, R4 ;  /* 0x000000044040d221 */ /* 0x004fe40000010000 */
[----:B------:R-:W-:Y:S01]  /*c850*/  @!P5 FADD.FTZ R65, R65, R5 ;  /* 0x000000054141d221 */ /* 0x000fe20000010000 */
[----:B------:R-:W-:Y:S01]  /*c860*/  ISETP.EQ.OR P5, PT, R0, UR20, P4 ;  /* 0x0000001400007c0c */ /* 0x000fe2000a7a2670 */
[----:B------:R-:W-:-:S05]  /*c870*/  IMAD.U32 R4, RZ, RZ, UR11 ;  /* 0x0000000bff047e24 */ /* 0x000fca000f8e00ff */
[----:B------:R-:W-:Y:S02]  /*c880*/  ISETP.EQ.OR P5, PT, R4, 0x2, P5 ;  /* 0x000000020400780c */ /* 0x000fe40002fa2670 */
[----:B------:R-:W-:-:S11]  /*c890*/  MOV R4, c[0x0][0x10] ;  /* 0x0000040000047a02 */ /* 0x000fd60000000f00 */
[----:B------:R-:W-:-:S04]  /*c8a0*/  @!P5 IMAD R4, R0, R4, UR8 ;  /* 0x000000080004de24 */ /* 0x000fc8000f8e0204 */
[----:B------:R-:W-:-:S06]  /*c8b0*/  @!P5 IMAD.WIDE.U32 R2, R4, 0x8, R2 ;  /* 0x000000080402d825 */ /* 0x000fcc00078e0002 */
[----:B------:R-:W2:Y:S02]  /*c8c0*/  @!P5 LDG.E.64 R2, [R2.64] ;  /* 0x000000120202d981 */ /* 0x000ea4000c1e1b00 */
[----:B--2---:R-:W-:Y:S02]  /*c8d0*/  @!P5 FADD.FTZ R64, R64, R2 ;  /* 0x000000024040d221 */ /* 0x004fe40000010000 */
[----:B------:R-:W-:Y:S02]  /*c8e0*/  @!P5 FADD.FTZ R65, R65, R3 ;  /* 0x000000034141d221 */ /* 0x000fe40000010000 */
.L_x_5121:
[----:B0-----:R-:W2:Y:S01]  /*c8f0*/  LDL R4, [R1+0x32c] ;  /* 0x00032c0001047983 */ /* 0x001ea20000100800 */
[----:B-----5:R-:W-:Y:S01]  /*c900*/  LOP3.LUT P5, RZ, R59, 0x10000000, RZ, 0xc0, !PT ;  /* 0x100000003bff7812 */ /* 0x020fe200078ac0ff */
[----:B------:R-:W-:Y:S01]  /*c910*/  UIADD3 UR13, -UR13, URZ, URZ ;  /* 0x0000003f0d0d7290 */ /* 0x000fe2000fffe13f */
[----:B------:R-:W-:Y:S01]  /*c920*/  MOV R3, UR12 ;  /* 0x0000000c00037c02 */ /* 0x000fe20008000f00 */
[----:B------:R0:W-:Y:S01]  /*c930*/  @!P4 STS.64 [0x80], R64 ;  /* 0x00008040ff00c388 */ /* 0x0001e20000000a00 */
[----:B------:R-:W-:Y:S01]  /*c940*/  ULDC UR5, c[0x0][0x1d8] ;  /* 0x0000760000057ab9 */ /* 0x000fe20000000800 */
[----:B------:R-:W-:Y:S01]  /*c950*/  IMAD.MOV.U32 R9, RZ, RZ, 0x4 ;  /* 0x00000004ff097424 */ /* 0x000fe200078e00ff */
[----:B------:R-:W-:-:S06]  /*c960*/  UIMAD UR13, UR13, UR5, UR12 ;  /* 0x000000050d0d72a4 */ /* 0x000fcc000f8e020c */
[----:B------:R-:W-:Y:S01]  /*c970*/  MOV R8, UR13 ;  /* 0x0000000d00087c02 */ /* 0x000fe20008000f00 */
[----:B------:R-:W-:Y:S02]  /*c980*/  @P5 IMAD.MOV.U32 R2, RZ, RZ, 0x8 ;  /* 0x00000008ff025424 */ /* 0x000fe400078e00ff */
[----:B0-----:R-:W-:Y:S02]  /*c990*/  @P5 FMUL.FTZ R65, R65, c[0x0][0x1f4] ;  /* 0x00007d0041415a20 */ /* 0x001fe40000410000 */
[----:B------:R-:W-:Y:S02]  /*c9a0*/  @P5 FMUL.FTZ R64, R64, c[0x0][0x1f4] ;  /* 0x00007d0040405a20 */ /* 0x000fe40000410000 */
[----:B------:R-:W-:-:S05]  /*c9b0*/  @P5 IMAD.WIDE R2, R2, R3, c[0x0][0x168] ;  /* 0x00005a0002025625 */ /* 0x000fca00078e0203 */
[----:B------:R-:W-:Y:S04]  /*c9c0*/  @P5 STG.E.64 [R2.64], R64 ;  /* 0x0000004002005986 */ /* 0x000fe8000c101b12 */
[----:B------:R-:W-:Y:S06]  /*c9d0*/  BAR.SYNC.DEFER_BLOCKING 0x0 ;  /* 0x0000000000007b1d */ /* 0x000fec0000010000 */
[----:B------:R-:W0:Y:S01]  /*c9e0*/  LDS.64 R2, [0x80] ;  /* 0x00008000ff027984 */ /* 0x000e220000000a00 */
[----:B------:R-:W-:Y:S01]  /*c9f0*/  HFMA2.MMA R16, -RZ, RZ, 0, 0 ;  /* 0x00000000ff107435 */ /* 0x000fe200000001ff */
[----:B0-----:R-:W-:-:S04]  /*ca00*/  FMUL.FTZ R2, R2, c[0x0][0x1f4] ;  /* 0x00007d0002027a20 */ /* 0x001fc80000410000 */
[----:B------:R-:W-:-:S04]  /*ca10*/  FMUL.FTZ R0, R2, R2 ;  /* 0x0000000202007220 */ /* 0x000fc80000410000 */
[----:B------:R-:W-:Y:S02]  /*ca20*/  FFMA.FTZ R0, R3, c[0x0][0x1f4], -R0 ;  /* 0x00007d0003007a23 */ /* 0x000fe40000010800 */
[----:B------:R-:W-:-:S03]  /*ca30*/  IMAD.MOV.U32 R3, RZ, RZ, 0x3f800000 ;  /* 0x3f800000ff037424 */ /* 0x000fc600078e00ff */
[----:B------:R-:W-:-:S13]  /*ca40*/  FSETP.GTU.FTZ.AND P4, PT, R0, RZ, PT ;  /* 0x000000ff0000720b */ /* 0x000fda0003f9c000 */
[----:B------:R-:W-:-:S04]  /*ca50*/  @P4 FADD.FTZ R0, R0, c[0x0][0x188] ;  /* 0x0000620000004621 */ /* 0x000fc80000010000 */
[----:B------:R0:W1:Y:S01]  /*ca60*/  @P4 MUFU.RSQ R3, R0 ;  /* 0x0000000000034308 */ /* 0x0000620000001400 */
[----:B--2---:R-:W-:-:S04]  /*ca70*/  IMAD R8, R8, 0x62, R4 ;  /* 0x0000006208087824 */ /* 0x004fc800078e0204 */
[----:B------:R-:W-:-:S04]  /*ca80*/  IMAD.WIDE R10, R8, R9, c[0x0][0x178] ;  /* 0x00005e00080a7625 */ /* 0x000fc800078e0209 */
[----:B------:R-:W-:Y:S02]  /*ca90*/  IMAD.WIDE R8, R8, R9, c[0x0][0x180] ;  /* 0x0000600008087625 */ /* 0x000fe400078e0209 */
[----:B------:R-:W5:Y:S04]  /*caa0*/  LDG.E.64 R10, [R10.64] ;  /* 0x000000120a0a7981 */ /* 0x000f68000c1e1b00 */
[----:B------:R-:W5:Y:S01]  /*cab0*/  LDG.E.64 R8, [R8.64] ;  /* 0x0000001208087981 */ /* 0x000f62000c1e1b00 */
[----:B0-----:R-:W-:Y:S01]  /*cac0*/  IMAD.MOV.U32 R0, RZ, RZ, R1 ;  /* 0x000000ffff007224 */ /* 0x001fe200078e0001 */
[----:B-1----:R-:W-:-:S04]  /*cad0*/  ISETP.NE.AND P4, PT, RZ, UR21, PT ;  /* 0x00000015ff007c0c */ /* 0x002fc8000bf85270 */
.L_x_5141:
[----:B0-----:R-:W2:Y:S01]  /*cae0*/  LDL.128 R4, [R0] ;  /* 0x0000000000047983 */ /* 0x001ea20000100c00 */
[----:B------:R-:W-:Y:S01]  /*caf0*/  LEA R17, R16, R56, 0x3 ;  /* 0x0000003810117211 */ /* 0x000fe200078e18ff */
[----:B------:R-:W-:Y:S02]  /*cb00*/  BSSY B0, `(.L_x_5131) ;  /* 0x0000020000007945 */ /* 0x000fe40003800000 */
[----:B------:R-:W0:Y:S01]  /*cb10*/  S2R R14, SR_TID.X ;  /* 0x00000000000e7919 */ /* 0x000e220000002100 */
[----:B------:R-:W-:-:S02]  /*cb20*/  ISETP.GE.U32.AND P6, PT, R17, c[0x0][0x1c8], PT ;  /* 0x0000720011007a0c */ /* 0x000fc40003fc6070 */
[----:B0-----:R-:W-:Y:S01]  /*cb30*/  ISETP.GT.U32.AND P5, PT, R14, 0x187, PT ;  /* 0x000001870e00780c */ /* 0x001fe20003fa4070 */
[C---:B--2---:R-:W-:Y:S02]  /*cb40*/  FADD.FTZ R5, -R2.reuse, R5 ;  /* 0x0000000502057221 */ /* 0x044fe40000010100 */
[----:B------:R-:W-:Y:S02]  /*cb50*/  FADD.FTZ R4, -R2, R4 ;  /* 0x0000000402047221 */ /* 0x000fe40000010100 */
[-C--:B------:R-:W-:Y:S02]  /*cb60*/  FMUL.FTZ R5, R5, R3.reuse ;  /* 0x0000000305057220 */ /* 0x080fe40000410000 */
[----:B------:R-:W-:Y:S02]  /*cb70*/  FMUL.FTZ R4, R4, R3 ;  /* 0x0000000304047220 */ /* 0x000fe40000410000 */
[----:B-----5:R-:W-:Y:S02]  /*cb80*/  FFMA.FTZ R5, R11, R5, R9 ;  /* 0x000000050b057223 */ /* 0x020fe40000010009 */
[----:B------:R-:W-:-:S02]  /*cb90*/  FFMA.FTZ R4, R10, R4, R8 ;  /* 0x000000040a047223 */ /* 0x000fc40000010008 */
[----:B------:R-:W-:Y:S02]  /*cba0*/  @P4 FMUL.FTZ R12, R5, -1.4426950216293334961 ;  /* 0xbfb8aa3b050c4820 */ /* 0x000fe40000410000 */
[----:B------:R-:W-:-:S04]  /*cbb0*/  @P4 FMUL.FTZ R13, R4, -1.4426950216293334961 ;  /* 0xbfb8aa3b040d4820 */ /* 0x000fc80000410000 */
[----:B------:R-:W0:Y:S08]  /*cbc0*/  @P4 MUFU.EX2 R12, R12 ;  /* 0x0000000c000c4308 */ /* 0x000e300000000800 */
[----:B------:R-:W1:Y:S01]  /*cbd0*/  @P4 MUFU.EX2 R13, R13 ;  /* 0x0000000d000d4308 */ /* 0x000e620000000800 */
[----:B0-----:R-:W-:-:S07]  /*cbe0*/  @P4 FADD.FTZ R12, R12, 1 ;  /* 0x3f8000000c0c4421 */ /* 0x001fce0000010000 */
[----:B------:R-:W0:Y:S01]  /*cbf0*/  @P4 MUFU.RCP R12, R12 ;  /* 0x0000000c000c4308 */ /* 0x000e220000001000 */
[----:B-1----:R-:W-:-:S07]  /*cc00*/  @P4 FADD.FTZ R13, R13, 1 ;  /* 0x3f8000000d0d4421 */ /* 0x002fce0000010000 */
[----:B------:R-:W1:Y:S01]  /*cc10*/  @P4 MUFU.RCP R13, R13 ;  /* 0x0000000d000d4308 */ /* 0x000e620000001000 */
[----:B0-----:R-:W-:Y:S01]  /*cc20*/  @P4 FMUL.FTZ R5, R5, R12 ;  /* 0x0000000c05054220 */ /* 0x001fe20000410000 */
[----:B------:R-:W-:-:S04]  /*cc30*/  SHF.R.S32.HI R12, RZ, 0x1f, R17 ;  /* 0x0000001fff0c7819 */ /* 0x000fc80000011411 */
[----:B------:R-:W-:Y:S01]  /*cc40*/  ISETP.GE.OR.EX P6, PT, R12, c[0x0][0x1cc], P5, P6 ;  /* 0x000073000c007a0c */ /* 0x000fe20002fc6760 */
[----:B-1----:R-:W-:-:S12]  /*cc50*/  @P4 FMUL.FTZ R4, R4, R13 ;  /* 0x0000000d04044220 */ /* 0x002fd80000410000 */
[----:B------:R-:W-:Y:S05]  /*cc60*/  @P6 BRA `(.L_x_5132) ;  /* 0x0000009000006947 */ /* 0x000fea0003800000 */
[----:B------:R-:W-:Y:S01]  /*cc70*/  IMAD R14, R12, c[0x0][0x1c0], RZ ;  /* 0x000070000c0e7a24 */ /* 0x000fe200078e02ff */
[----:B------:R-:W-:Y:S01]  /*cc80*/  MOV R13, R63 ;  /* 0x0000003f000d7202 */ /* 0x000fe20000000f00 */
[----:B------:R-:W-:Y:S02]  /*cc90*/  IMAD.MOV.U32 R12, RZ, RZ, R60 ;  /* 0x000000ffff0c7224 */ /* 0x000fe400078e003c */
[C---:B------:R-:W-:Y:S02]  /*cca0*/  IMAD R14, R17.reuse, c[0x0][0x1c4], R14 ;  /* 0x00007100110e7a24 */ /* 0x040fe400078e020e */
[----:B------:R-:W-:-:S04]  /*ccb0*/  IMAD.WIDE.U32 R12, R17, c[0x0][0x1c0], R12 ;  /* 0x00007000110c7a25 */ /* 0x000fc800078e000c */
[----:B------:R-:W-:Y:S01]  /*ccc0*/  IMAD.IADD R13, R13, 0x1, R14 ;  /* 0x000000010d0d7824 */ /* 0x000fe200078e020e */
[----:B------:R-:W-:-:S04]  /*ccd0*/  LEA R14, P6, R12, c[0x0][0x160], 0x2 ;  /* 0x000058000c0e7a11 */ /* 0x000fc800078c10ff */
[----:B------:R-:W-:-:S05]  /*cce0*/  LEA.HI.X R15, R12, c[0x0][0x164], R13, 0x2, P6 ;  /* 0x000059000c0f7a11 */ /* 0x000fca00030f140d */
[----:B------:R0:W-:Y:S04]  /*ccf0*/  STG.E.64 [R14.64], R4 ;  /* 0x000000040e007986 */ /* 0x0001e8000c101b12 */
.L_x_5132:
[----:B------:R-:W-:Y:S05]  /*cd00*/  BSYNC B0 ;  /* 0x0000000000007941 */ /* 0x000fea0003800000 */
.L_x_5131:
[C---:B------:R-:W-:Y:S01]  /*cd10*/  FADD.FTZ R6, -R2.reuse, R6 ;  /* 0x0000000602067221 */ /* 0x040fe20000010100 */
[----:B------:R-:W-:Y:S01]  /*cd20*/  IADD3 R13, R17, 0x8, RZ ;  /* 0x00000008110d7810 */ /* 0x000fe20007ffe0ff */
[----:B------:R-:W-:Y:S02]  /*cd30*/  FADD.FTZ R7, -R2, R7 ;  /* 0x0000000702077221 */ /* 0x000fe40000010100 */
[-C--:B------:R-:W-:Y:S02]  /*cd40*/  FMUL.FTZ R6, R6, R3.reuse ;  /* 0x0000000306067220 */ /* 0x080fe40000410000 */
[----:B------:R-:W-:Y:S02]  /*cd50*/  FMUL.FTZ R7, R7, R3 ;  /* 0x0000000307077220 */ /* 0x000fe40000410000 */
        /* <DEDUP_REMOVED lines=13> */
.L_x_5133:
[----:B------:R-:W-:Y:S01]  /*ce30*/  SHF.R.S32.HI R6, RZ, 0x1f, R13 ;  /* 0x0000001fff067819 */ /* 0x000fe2000001140d */
[----:B------:R-:W-:Y:S01]  /*ce40*/  BSSY B0, `(.L_x_5134) ;  /* 0x000000d000007945 */ /* 0x000fe20003800000 */
[----:B------:R-:W-:-:S04]  /*ce50*/  ISETP.GE.U32.AND P6, PT, R13, c[0x0][0x1c8], PT ;  /* 0x000072000d007a0c */ /* 0x000fc80003fc6070 */
[----:B------:R-:W-:-:S13]  /*ce60*/  ISETP.GE.OR.EX P6, PT, R6, c[0x0][0x1cc], P5, P6 ;  /* 0x0000730006007a0c */ /* 0x000fda0002fc6760 */
[----:B------:R-:W-:Y:S05]  /*ce70*/  @P6 BRA `(.L_x_5135) ;  /* 0x0000009000006947 */ /* 0x000fea0003800000 */
[----:B------:R-:W-:Y:S01]  /*ce80*/  IMAD R12, R6, c[0x0][0x1c0], RZ ;  /* 0x00007000060c7a24 */ /* 0x000fe200078e02ff */
[----:B------:R-:W-:Y:S01]  /*ce90*/  MOV R6, R60 ;  /* 0x0000003c00067202 */ /* 0x000fe20000000f00 */
[----:B------:R-:W-:Y:S02]  /*cea0*/  IMAD.MOV.U32 R7, RZ, RZ, R63 ;  /* 0x000000ffff077224 */ /* 0x000fe400078e003f */
[C---:B------:R-:W-:Y:S02]  /*ceb0*/  IMAD R12, R13.reuse, c[0x0][0x1c4], R12 ;  /* 0x000071000d0c7a24 */ /* 0x040fe400078e020c */
[----:B------:R-:W-:-:S05]  /*cec0*/  IMAD.WIDE.U32 R6, R13, c[0x0][0x1c0], R6 ;  /* 0x000070000d067a25 */ /* 0x000fca00078e0006 */
[----:B------:R-:W-:Y:S02]  /*ced0*/  IADD3 R7, R7, R12, RZ ;  /* 0x0000000c07077210 */ /* 0x000fe40007ffe0ff */
[----:B------:R-:W-:-:S04]  /*cee0*/  LEA R12, P6, R6, c[0x0][0x160], 0x2 ;  /* 0x00005800060c7a11 */ /* 0x000fc800078c10ff */
[----:B------:R-:W-:-:S05]  /*cef0*/  LEA.HI.X R13, R6, c[0x0][0x164], R7, 0x2, P6 ;  /* 0x00005900060d7a11 */ /* 0x000fca00030f1407 */
[----:B------:R0:W-:Y:S04]  /*cf00*/  STG.E.64 [R12.64], R4 ;  /* 0x000000040c007986 */ /* 0x0001e8000c101b12 */
.L_x_5135:
[----:B------:R-:W-:Y:S05]  /*cf10*/  BSYNC B0 ;  /* 0x0000000000007941 */ /* 0x000fea0003800000 */
.L_x_5134:
[----:B0-----:R-:W2:Y:S01]  /*cf20*/  LDL.128 R4, [R0+0x10] ;  /* 0x0000100000047983 */ /* 0x001ea20000100c00 */
[----:B------:R-:W-:Y:S01]  /*cf30*/  IADD3 R15, R17, 0x10, RZ ;  /* 0x00000010110f7810 */ /* 0x000fe20007ffe0ff */
[----:B------:R-:W-:Y:S03]  /*cf40*/  BSSY B0, `(.L_x_5136) ;  /* 0x000001e000007945 */ /* 0x000fe60003800000 */
[----:B------:R-:W-:Y:S01]  /*cf50*/  ISETP.GE.U32.AND P6, PT, R15, c[0x0][0x1c8], PT ;  /* 0x000072000f007a0c */ /* 0x000fe20003fc6070 */
[C---:B--2---:R-:W-:Y:S02]  /*cf60*/  FADD.FTZ R4, -R2.reuse, R4 ;  /* 0x0000000402047221 */ /* 0x044fe40000010100 */
[----:B------:R-:W-:Y:S02]  /*cf70*/  FADD.FTZ R5, -R2, R5 ;  /* 0x0000000502057221 */ /* 0x000fe40000010100 */
[----:B------:R-:W-:-:S02]  /*cf80*/  FMUL.FTZ R4, R4, R3 ;  /* 0x0000000304047220 */ /* 0x000fc40000410000 */
[----:B------:R-:W-:Y:S02]  /*cf90*/  FMUL.FTZ R5, R5, R3 ;  /* 0x0000000305057220 */ /* 0x000fe40000410000 */
[----:B------:R-:W-:Y:S02]  /*cfa0*/  FFMA.FTZ R4, R10, R4, R8 ;  /* 0x000000040a047223 */ /* 0x000fe40000010008 */
[----:B------:R-:W-:Y:S02]  /*cfb0*/  FFMA.FTZ R5, R11, R5, R9 ;  /* 0x000000050b057223 */ /* 0x000fe40000010009 */
[----:B------:R-:W-:-:S06]  /*cfc0*/  @P4 FMUL.FTZ R12, R4, -1.4426950216293334961 ;  /* 0xbfb8aa3b040c4820 */ /* 0x000fcc0000410000 */
[----:B------:R-:W0:Y:S02]  /*cfd0*/  @P4 MUFU.EX2 R12, R12 ;  /* 0x0000000c000c4308 */ /* 0x000e240000000800 */
[----:B0-----:R-:W-:-:S06]  /*cfe0*/  @P4 FADD.FTZ R12, R12, 1 ;  /* 0x3f8000000c0c4421 */ /* 0x001fcc0000010000 */
[----:B------:R-:W0:Y:S02]  /*cff0*/  @P4 MUFU.RCP R12, R12 ;  /* 0x0000000c000c4308 */ /* 0x000e240000001000 */
[----:B0-----:R-:W-:Y:S02]  /*d000*/  @P4 FMUL.FTZ R4, R4, R12 ;  /* 0x0000000c04044220 */ /* 0x001fe40000410000 */
[----:B------:R-:W-:-:S06]  /*d010*/  @P4 FMUL.FTZ R12, R5, -1.4426950216293334961 ;  /* 0xbfb8aa3b050c4820 */ /* 0x000fcc0000410000 */
[----:B------:R-:W0:Y:S02]  /*d020*/  @P4 MUFU.EX2 R12, R12 ;  /* 0x0000000c000c4308 */ /* 0x000e240000000800 */
[----:B0-----:R-:W-:-:S06]  /*d030*/  @P4 FADD.FTZ R12, R12, 1 ;  /* 0x3f8000000c0c4421 */ /* 0x001fcc0000010000 */
[----:B------:R-:W0:Y:S02]  /*d040*/  @P4 MUFU.RCP R12, R12 ;  /* 0x0000000c000c4308 */ /* 0x000e240000001000 */
[----:B0-----:R-:W-:Y:S01]  /*d050*/  @P4 FMUL.FTZ R5, R5, R12 ;  /* 0x0000000c05054220 */ /* 0x001fe20000410000 */
[----:B------:R-:W-:-:S04]  /*d060*/  SHF.R.S32.HI R12, RZ, 0x1f, R15 ;  /* 0x0000001fff0c7819 */ /* 0x000fc8000001140f */
[----:B------:R-:W-:-:S13]  /*d070*/  ISETP.GE.OR.EX P6, PT, R12, c[0x0][0x1cc], P5, P6 ;  /* 0x000073000c007a0c */ /* 0x000fda0002fc6760 */
        /* <DEDUP_REMOVED lines=10> */
.L_x_5137:
[----:B------:R-:W-:Y:S05]  /*d120*/  BSYNC B0 ;  /* 0x0000000000007941 */ /* 0x000fea0003800000 */
.L_x_5136:
[----:B------:R-:W-:Y:S01]  /*d130*/  IADD3 R17, R17, 0x18, RZ ;  /* 0x0000001811117810 */ /* 0x000fe20007ffe0ff */
[C---:B------:R-:W-:Y:S02]  /*d140*/  FADD.FTZ R6, -R2.reuse, R6 ;  /* 0x0000000602067221 */ /* 0x040fe40000010100 */
[----:B------:R-:W-:Y:S01]  /*d150*/  FADD.FTZ R7, -R2, R7 ;  /* 0x0000000702077221 */ /* 0x000fe20000010100 */
[----:B------:R-:W-:Y:S01]  /*d160*/  SHF.R.S32.HI R12, RZ, 0x1f, R17 ;  /* 0x0000001fff0c7819 */ /* 0x000fe20000011411 */
[-C--:B------:R-:W-:Y:S01]  /*d170*/  FMUL.FTZ R6, R6, R3.reuse ;  /* 0x0000000306067220 */ /* 0x080fe20000410000 */
[----:B------:R-:W-:Y:S01]  /*d180*/  ISETP.GE.U32.AND P6, PT, R17, c[0x0][0x1c8], PT ;  /* 0x0000720011007a0c */ /* 0x000fe20003fc6070 */
[----:B------:R-:W-:Y:S02]  /*d190*/  FMUL.FTZ R7, R7, R3 ;  /* 0x0000000307077220 */ /* 0x000fe40000410000 */
[----:B0-----:R-:W-:Y:S01]  /*d1a0*/  FFMA.FTZ R4, R10, R6, R8 ;  /* 0x000000060a047223 */ /* 0x001fe20000010008 */
[----:B------:R-:W-:Y:S01]  /*d1b0*/  ISETP.GE.OR.EX P6, PT, R12, c[0x0][0x1cc], P5, P6 ;  /* 0x000073000c007a0c */ /* 0x000fe20002fc6760 */
[----:B------:R-:W-:Y:S01]  /*d1c0*/  FFMA.FTZ R5, R11, R7, R9 ;  /* 0x000000070b057223 */ /* 0x000fe20000010009 */
[----:B------:R-:W-:Y:S10]  /*d1d0*/  @!P4 BRA `(.L_x_5138) ;  /* 0x000000a00000c947 */ /* 0x000ff40003800000 */
        /* <DEDUP_REMOVED lines=10> */
.L_x_5138:
[----:B------:R-:W-:Y:S01]  /*d280*/  BSSY B0, `(.L_x_5139) ;  /* 0x000000b000007945 */ /* 0x000fe20003800000 */
[----:B------:R-:W-:Y:S05]  /*d290*/  @P6 BRA `(.L_x_5140) ;  /* 0x0000009000006947 */ /* 0x000fea0003800000 */
[----:B------:R-:W-:Y:S01]  /*d2a0*/  MOV R6, R60 ;  /* 0x0000003c00067202 */ /* 0x000fe20000000f00 */
[----:B------:R-:W-:Y:S02]  /*d2b0*/  IMAD R12, R12, c[0x0][0x1c0], RZ ;  /* 0x000070000c0c7a24 */ /* 0x000fe400078e02ff */
[----:B------:R-:W-:Y:S02]  /*d2c0*/  IMAD.MOV.U32 R7, RZ, RZ, R63 ;  /* 0x000000ffff077224 */ /* 0x000fe400078e003f */
[C---:B------:R-:W-:Y:S02]  /*d2d0*/  IMAD R12, R17.reuse, c[0x0][0x1c4], R12 ;  /* 0x00007100110c7a24 */ /* 0x040fe400078e020c */
[----:B------:R-:W-:-:S05]  /*d2e0*/  IMAD.WIDE.U32 R6, R17, c[0x0][0x1c0], R6 ;  /* 0x0000700011067a25 */ /* 0x000fca00078e0006 */
[----:B------:R-:W-:Y:S02]  /*d2f0*/  IADD3 R7, R7, R12, RZ ;  /* 0x0000000c07077210 */ /* 0x000fe40007ffe0ff */
[----:B------:R-:W-:-:S04]  /*d300*/  LEA R12, P5, R6, c[0x0][0x160], 0x2 ;  /* 0x00005800060c7a11 */ /* 0x000fc800078a10ff */
[----:B------:R-:W-:-:S05]  /*d310*/  LEA.HI.X R13, R6, c[0x0][0x164], R7, 0x2, P5 ;  /* 0x00005900060d7a11 */ /* 0x000fca00028f1407 */
[----:B------:R0:W-:Y:S04]  /*d320*/  STG.E.64 [R12.64], R4 ;  /* 0x000000040c007986 */ /* 0x0001e8000c101b12 */
.L_x_5140:
[----:B------:R-:W-:Y:S05]  /*d330*/  BSYNC B0 ;  /* 0x0000000000007941 */ /* 0x000fea0003800000 */
.L_x_5139:
[----:B------:R-:W-:Y:S02]  /*d340*/  IADD3 R16, R16, 0x4, RZ ;  /* 0x0000000410107810 */ /* 0x000fe40007ffe0ff */
[----:B------:R-:W-:Y:S02]  /*d350*/  IADD3 R0, R0, 0x20, RZ ;  /* 0x0000002000007810 */ /* 0x000fe40007ffe0ff */
[----:B------:R-:W-:-:S13]  /*d360*/  ISETP.NE.AND P5, PT, R16, 0x40, PT ;  /* 0x000000401000780c */ /* 0x000fda0003fa5270 */
[----:B------:R-:W-:Y:S05]  /*d370*/  @P5 BRA `(.L_x_5141) ;  /* 0xfffff76000005947 */ /* 0x000fea000383ffff */
[----:B------:R-:W-:Y:S02]  /*d380*/  ULDC UR5, c[0x0][0x10] ;  /* 0x0000040000057ab9 */ /* 0x000fe40000000800 */
[----:B------:R-:W-:Y:S02]  /*d390*/  UIADD3 UR12, UR12, UR5, URZ ;  /* 0x000000050c0c7290 */ /* 0x000fe4000fffe03f */
[----:B------:R-:W-:Y:S02]  /*d3a0*/  UIADD3 UR4, UR4, 0x1, URZ ;  /* 0x0000000104047890 */ /* 0x000fe4000fffe03f */
[----:B------:R-:W-:-:S06]  /*d3b0*/  UISETP.GE.AND UP0, UPT, UR12, UR9, UPT ;  /* 0x000000090c00728c */ /* 0x000fcc000bf06270 */
[----:B------:R-:W-:-:S13]  /*d3c0*/  PLOP3.LUT P4, PT, PT, PT, UP0, 0x40, 0x0 ;  /* 0x000000000000781c */ /* 0x000fda0003f8e808 */
[----:B------:R-:W-:Y:S01]  /*d3d0*/  @!P4 CALL.REL.NOINC `(.L_x_5142) ;  /* 0x000000100000c944 */ /* 0x000fe20003c00000 */
[----:B------:R-:W-:Y:S05]  /*d3e0*/  BRA `(.L_x_5143) ;  /* 0xffff536000007947 */ /* 0x000fea000383ffff */
.L_x_5142:
[----:B------:R-:W-:Y:S05]  /*d3f0*/  EXIT ;  /* 0x000000000000794d */ /* 0x000fea0003800000 */
.L_x_5144:
        /* <DEDUP_REMOVED lines=16> */
.L_x_5669:


//--------------------- .text._Z35group_norm_nhwc_fwd_one_pass_kernelI11Fp32IOBf16WLi64ELi98ELi392EEv26Group_norm_nhwc_fwd_params --------------------------
	.section	.text._Z35group_norm_nhwc_fwd_one_pass_kernelI11Fp32IOBf16WLi64ELi98ELi392EEv26Group_norm_nhwc_fwd_params,"ax",@progbits
	.sectioninfo	@"SHI_REGISTERS=63"
	.align	128
        .global         _Z35group_norm_nhwc_fwd_one_pass_kernelI11Fp32IOBf16WLi64ELi98ELi392EEv26Group_norm_nhwc_fwd_params
        .type           _Z35group_norm_nhwc_fwd_one_pass_kernelI11Fp32IOBf16WLi64ELi98ELi392EEv26Group_norm_nhwc_fwd_params,@function
        .size           _Z35group_norm_nhwc_fwd_one_pass_kernelI11Fp32IOBf16WLi64ELi98ELi392EEv26Group_norm_nhwc_fwd_params,(.L_x_5670 - _Z35group_norm_nhwc_fwd_one_pass_kernelI11Fp32IOBf16WLi64ELi98ELi392EEv26Group_norm_nhwc_fwd_params)
        .other          _Z35group_norm_nhwc_fwd_one_pass_kernelI11Fp32IOBf16WLi64ELi98ELi392EEv26Group_norm_nhwc_fwd_params,@"STO_CUDA_ENTRY STV_DEFAULT"
_Z35group_norm_nhwc_fwd_one_pass_kernelI11Fp32IOBf16WLi64ELi98ELi392EEv26Group_norm_nhwc_fwd_params:
.text._Z35group_norm_nhwc_fwd_one_pass_kernelI11Fp32IOBf16WLi64ELi98ELi392EEv26Group_norm_nhwc_fwd_params:
        /* <DEDUP_REMOVED lines=32> */
.L_x_5179:
[----:B------:R-:W-:Y:S02]  /*0200*/  IABS R19, c[0x0][0x1d8] ;  /* 0x0000760000137a13 */ /* 0x000fe40000000000 */
[----:B------:R-:W-:Y:S02]  /*0210*/  ISETP.GE.U32.AND P4, PT, R9, c[0x0][0x1c8], PT ;  /* 0x0000720009007a0c */ /* 0x000fe40003f86070 */
[----:B0-----:R-:W0:Y:S01]  /*0220*/  I2F.RP R18, R19 ;  /* 0x0000001300127306 */ /* 0x001e220000209400 */
        /* <DEDUP_REMOVED lines=250> */
.L_x_5146:
[----:B------:R-:W-:Y:S05]  /*11d0*/  BSYNC B0 ;  /* 0x0000000000007941 */ /* 0x000fea0003800000 */
.L_x_5145:
        /* <DEDUP_REMOVED lines=24> */
[----:B-1----:R-:W-:Y:S05]  /*1360*/  @!P1 BRA `(.L_x_5148) ;  /* 0x0000005000009947 */ /* 0x002fea0003800000 */
.L_x_5149:
[----:B------:R-:W2:Y:S01]  /*1370*/  LDG.E.STRONG.GPU R18, [R16.64] ;  /* 0x0000000610127981 */ /* 0x000ea2000c1ef900 */
[----:B------:R-:W-:Y:S01]  /*1380*/  YIELD ;  /* 0x0000000000007946 */ /* 0x000fe20003800000 */
[----:B--2---:R-:W-:Y:S01]  /*1390*/  ISETP.NE.AND P1, PT, R18, R19, PT ;  /* 0x000000131200720c */ /* 0x004fe20003f25270 */
[----:B------:R-:W-:-:S12]  /*13a0*/  CCTL.IVALL ;  /* 0x00000000ff00798f */ /* 0x000fd80002000000 */
[----:B------:R-:W-:Y:S05]  /*13b0*/  @P1 BRA `(.L_x_5149) ;  /* 0xffffffb000001947 */ /* 0x000fea000383ffff */
.L_x_5148:
        /* <DEDUP_REMOVED lines=11> */
.L_x_5151:
        /* <DEDUP_REMOVED lines=59> */
.L_x_5150:
        /* <DEDUP_REMOVED lines=19> */
.L_x_5153:
[----:B------:R-:W-:Y:S05]  /*1950*/  BSYNC B0 ;  /* 0x0000000000007941 */ /* 0x000fea0003800000 */
.L_x_5152:
        /* <DEDUP_REMOVED lines=30> */
.L_x_5147:
[----:B------:R-:W-:Y:S01]  /*1b40*/  LOP3.LUT P1, RZ, R7, R8, RZ, 0xfc, !PT ;  /* 0x0000000807ff7212 */ /* 0x000fe2000782fcff */
[----:B------:R-:W-:Y:S01]  /*1b50*/  @!P3 STS.64 [0x80], R20 ;  /* 0x00008014ff00b388 */ /* 0x000fe20000000a00 */
[----:B------:R-:W-:Y:S01]  /*1b60*/  ISETP.EQ.U32.AND P2, PT, RZ, c[0x0][0x168], PT ;  /* 0x00005a00ff007a0c */ /* 0x000fe20003f42070 */
[----:B------:R-:W-:Y:S01]  /*1b70*/  HFMA2.MMA R23, -RZ, RZ, 0, 1.1920928955078125e-07 ;  /* 0x00000002ff177435 */ /* 0x000fe200000001ff */
        /* <DEDUP_REMOVED lines=10> */
[----:B------:R-:W2:Y:S04]  /*1c20*/  LDG.E.U16 R56, [R54.64] ;  /* 0x0000000636387981 */ /* 0x000ea8000c1e1500 */
[----:B------:R-:W3:Y:S04]  /*1c30*/  LDG.E.U16 R57, [R54.64+0x2] ;  /* 0x0000020636397981 */ /* 0x000ee8000c1e1500 */
[----:B------:R2:W4:Y:S04]  /*1c40*/  LDG.E.U16 R58, [R22.64] ;  /* 0x00000006163a7981 */ /* 0x000528000c1e1500 */
[----:B------:R2:W5:Y:S01]  /*1c50*/  LDG.E.U16 R59, [R22.64+0x2] ;  /* 0x00000206163b7981 */ /* 0x000562000c1e1500 */
[----:B------:R-:W-:-:S02]  /*1c60*/  MOV R43, 0x3f800000 ;  /* 0x3f800000002b7802 */ /* 0x000fc40000000f00 */
[----:B------:R-:W-:Y:S01]  /*1c70*/  ISETP.NE.AND P6, PT, RZ, UR5, PT ;  /* 0x00000005ff007c0c */ /* 0x000fe2000bfc5270 */
[----:B------:R-:W1:Y:S02]  /*1c80*/  LDS.64 R16, [0x80] ;  /* 0x00008000ff107984 */ /* 0x000e640000000a00 */
[----:B-1----:R-:W-:-:S04]  /*1c90*/  FMUL.FTZ R49, R16, c[0x0][0x1f4] ;  /* 0x00007d0010317a20 */ /* 0x002fc80000410000 */
[C---:B------:R-:W-:Y:S02]  /*1ca0*/  FMUL.FTZ R16, R49.reuse, R49 ;  /* 0x0000003131107220 */ /* 0x040fe40000410000 */
[----:B------:R-:W-:Y:S02]  /*1cb0*/  FADD.FTZ R18, -R49, R29 ;  /* 0x0000001d31127221 */ /* 0x000fe40000010100 */
[----:B------:R-:W-:Y:S02]  /*1cc0*/  FFMA.FTZ R16, R17, c[0x0][0x1f4], -R16 ;  /* 0x00007d0011107a23 */ /* 0x000fe40000010810 */
[----:B------:R-:W-:-:S03]  /*1cd0*/  FADD.FTZ R28, -R49, R28 ;  /* 0x0000001c311c7221 */ /* 0x000fc60000010100 */
        /* <DEDUP_REMOVED lines=22> */
.L_x_5154:
        /* <DEDUP_REMOVED lines=9> */
[----:B------:R-:W-:-:S05]  /*1ed0*/  LEA.HI.X R21, R18, c[0x0][0x164], R21, 0x2, P1 ;  /* 0x0000590012157a11 */ /* 0x000fca00008f1415 */
[----:B------:R0:W-:Y:S04]  /*1ee0*/  STG.E.64 [R20.64], R16 ;  /* 0x0000001014007986 */ /* 0x0001e8000c101b06 */
.L_x_5156:
[----:B------:R-:W-:Y:S05]  /*1ef0*/  BSYNC B0 ;  /* 0x0000000000007941 */ /* 0x000fea0003800000 */
.L_x_5155:
[----:B0-----:R-:W-:Y:S01]  /*1f00*/  FADD.FTZ R16, -R49, R26 ;  /* 0x0000001a31107221 */ /* 0x001fe20000010100 */
[----:B------:R-:W-:Y:S01]  /*1f10*/  ISETP.GE.U32.AND P1, PT, R9, c[0x0][0x1c8], PT ;  /* 0x0000720009007a0c */ /* 0x000fe20003f26070 */
[C---:B------:R-:W-:Y:S01]  /*1f20*/  FADD.FTZ R18, -R49.reuse, R27 ;  /* 0x0000001b31127221 */ /* 0x040fe20000010100 */
[----:B------:R-:W-:Y:S01]  /*1f30*/  ISETP.GE.U32.AND P2, PT, R10, c[0x0][0x1c8], PT ;  /* 0x000072000a007a0c */ /* 0x000fe20003f46070 */
[C---:B------:R-:W-:Y:S01]  /*1f40*/  FADD.FTZ R20, -R49.reuse, R30 ;  /* 0x0000001e31147221 */ /* 0x040fe20000010100 */
[----:B------:R-:W-:Y:S01]  /*1f50*/  ISETP.GE.AND.EX P1, PT, R24, c[0x0][0x1cc], PT, P1 ;  /* 0x0000730018007a0c */ /* 0x000fe20003f26310 */
[----:B------:R-:W-:Y:S01]  /*1f60*/  FADD.FTZ R60, -R49, R31 ;  /* 0x0000001f313c7221 */ /* 0x000fe20000010100 */
[----:B------:R-:W-:Y:S01]  /*1f70*/  ISETP.GE.AND.EX P2, PT, R25, c[0x0][0x1cc], PT, P2 ;  /* 0x0000730019007a0c */ /* 0x000fe20003f46320 */
[-C--:B------:R-:W-:Y:S01]  /*1f80*/  FMUL.FTZ R16, R16, R43.reuse ;  /* 0x0000002b10107220 */ /* 0x080fe20000410000 */
[----:B------:R-:W-:Y:S01]  /*1f90*/  ISETP.GT.U32.OR P1, PT, R8, 0x187, P1 ;  /* 0x000001870800780c */ /* 0x000fe20000f24470 */
[----:B------:R-:W-:Y:S01]  /*1fa0*/  FMUL.FTZ R18, R18, R43 ;  /* 0x0000002b12127220 */ /* 0x000fe20000410000 */
[----:B------:R-:W-:Y:S01]  /*1fb0*/  ISETP.GT.U32.OR P2, PT, R8, 0x187, P2 ;  /* 0x000001870800780c */ /* 0x000fe20001744470 */
[----:B------:R-:W-:-:S02]  /*1fc0*/  FADD.FTZ R32, -R49, R32 ;  /* 0x0000002031207221 */ /* 0x000fc40000010100 */
[C---:B------:R-:W-:Y:S02]  /*1fd0*/  FADD.FTZ R26, -R49.reuse, R33 ;  /* 0x00000021311a7221 */ /* 0x040fe40000010100 */
[C---:B------:R-:W-:Y:S02]  /*1fe0*/  FADD.FTZ R34, -R49.reuse, R34 ;  /* 0x0000002231227221 */ /* 0x040fe40000010100 */
[C---:B------:R-:W-:Y:S02]  /*1ff0*/  FADD.FTZ R30, -R49.reuse, R35 ;  /* 0x00000023311e7221 */ /* 0x040fe40000010100 */
[C---:B------:R-:W-:Y:S02]  /*2000*/  FADD.FTZ R36, -R49.reuse, R36 ;  /* 0x0000002431247221 */ /* 0x040fe40000010100 */
[C---:B------:R-:W-:Y:S02]  /*2010*/  FADD.FTZ R54, -R49.reuse, R37 ;  /* 0x0000002531367221 */ /* 0x040fe40000010100 */
[----:B------:R-:W-:-:S02]  /*2020*/  FADD.FTZ R38, -R49, R38 ;  /* 0x0000002631267221 */ /* 0x000fc40000010100 */
[C---:B------:R-:W-:Y:S02]  /*2030*/  FADD.FTZ R56, -R49.reuse, R39 ;  /* 0x0000002731387221 */ /* 0x040fe40000010100 */
[C---:B------:R-:W-:Y:S02]  /*2040*/  FADD.FTZ R40, -R49.reuse, R40 ;  /* 0x0000002831287221 */ /* 0x040fe40000010100 */
[----:B------:R-:W-:Y:S02]  /*2050*/  FADD.FTZ R58, -R49, R41 ;  /* 0x00000029313a7221 */ /* 0x000fe40000010100 */
[-C--:B------:R-:W-:Y:S02]  /*2060*/  FMUL.FTZ R27, R20, R43.reuse ;  /* 0x0000002b141b7220 */ /* 0x080fe40000410000 */
[----:B------:R-:W-:Y:S02]  /*2070*/  FMUL.FTZ R31, R60, R43 ;  /* 0x0000002b3c1f7220 */ /* 0x000fe40000410000 */
[----:B------:R-:W-:-:S02]  /*2080*/  FFMA.FTZ R16, R22, R16, R29 ;  /* 0x0000001016107223 */ /* 0x000fc4000001001d */
        /* <DEDUP_REMOVED lines=12> */
.L_x_5157:
        /* <DEDUP_REMOVED lines=11> */
.L_x_5159:
[----:B------:R-:W-:Y:S05]  /*2200*/  BSYNC B0 ;  /* 0x0000000000007941 */ /* 0x000fea0003800000 */
.L_x_5158:
        /* <DEDUP_REMOVED lines=13> */
.L_x_5160:
        /* <DEDUP_REMOVED lines=11> */
.L_x_5162:
[----:B------:R-:W-:Y:S05]  /*2390*/  BSYNC B0 ;  /* 0x0000000000007941 */ /* 0x000fea0003800000 */
.L_x_5161:
[----:B------:R-:W-:Y:S01]  /*23a0*/  ISETP.GE.U32.AND P5, PT, R11, c[0x0][0x1c8], PT ;  /* 0x000072000b007a0c */ /* 0x000fe20003fa6070 */
[-C--:B------:R-:W-:Y:S01]  /*23b0*/  FMUL.FTZ R32, R32, R43.reuse ;  /* 0x0000002b20207220 */ /* 0x080fe20000410000 */
        /* <DEDUP_REMOVED lines=8> */
[----:B------:R-:W-:Y:S01]  /*2440*/  ISETP.GE.AND.EX P5, PT, R42, c[0x0][0x1cc], PT, P5 ;  /* 0x000073002a007a0c */ /* 0x000fe20003fa6350 */
        /* <DEDUP_REMOVED lines=8> */
[----:B------:R-:W-:Y:S01]  /*24d0*/  FMUL.FTZ R58, R58, R43 ;  /* 0x0000002b3a3a7220 */ /* 0x000fe20000410000 */
[----:B------:R-:W-:Y:S01]  /*24e0*/  ISETP.GT.U32.OR P5, PT, R8, 0x187, P5 ;  /* 0x000001870800780c */ /* 0x000fe20002fa4470 */
[----:B0-----:R-:W-:Y:S01]  /*24f0*/  FFMA.FTZ R16, R22, R32, R29 ;  /* 0x0000002016107223 */ /* 0x001fe2000001001d */
[C---:B------:R-:W-:Y:S01]  /*2500*/  ISETP.GT.U32.OR P1, PT, R8.reuse, 0x187, P1 ;  /* 0x000001870800780c */ /* 0x040fe20000f24470 */
[----:B------:R-:W-:Y:S01]  /*2510*/  FFMA.FTZ R17, R23, R26, R28 ;  /* 0x0000001a17117223 */ /* 0x000fe2000001001c */
[----:B------:R-:W-:-:S02]  /*2520*/  ISETP.GT.U32.OR P2, PT, R8, 0x187, P2 ;  /* 0x000001870800780c */ /* 0x000fc40001744470 */
        /* <DEDUP_REMOVED lines=13> */
.L_x_5163:
        /* <DEDUP_REMOVED lines=11> */
.L_x_5165:
[----:B------:R-:W-:Y:S05]  /*26b0*/  BSYNC B0 ;  /* 0x0000000000007941 */ /* 0x000fea0003800000 */
.L_x_5164:
        /* <DEDUP_REMOVED lines=13> */
.L_x_5166:
        /* <DEDUP_REMOVED lines=11> */
.L_x_5168:
[----:B------:R-:W-:Y:S05]  /*2840*/  BSYNC B0 ;  /* 0x0000000000007941 */ /* 0x000fea0003800000 */
.L_x_5167:
        /* <DEDUP_REMOVED lines=13> */
.L_x_5169:
[----:B------:R-:W-:Y:S01]  /*2920*/  BSSY B0, `(.L_x_5170) ;  /* 0x000000b000007945 */ /* 0x000fe20003800000 */
[----:B------:R-:W-:Y:S05]  /*2930*/  @P2 BRA `(.L_x_5171) ;  /* 0x0000009000002947 */ /* 0x000fea0003800000 */
[----:B------:R-:W-:Y:S01]  /*2940*/  IMAD R18, R45, c[0x0][0x1c0], RZ ;  /* 0x000070002d127a24 */ /* 0x000fe200078e02ff */
[----:B0-----:R-:W-:Y:S02]  /*2950*/  MOV R16, R50 ;  /* 0x0000003200107202 */ /* 0x001fe40000000f00 */
[----:B------:R-:W-:Y:S01]  /*2960*/  MOV R17, R53 ;  /* 0x0000003500117202 */ /* 0x000fe20000000f00 */
[----:B------:R-:W-:-:S04]  /*2970*/  IMAD R21, R13, c[0x0][0x1c4], R18 ;  /* 0x000071000d157a24 */ /* 0x000fc800078e0212 */
[----:B------:R-:W-:-:S05]  /*2980*/  IMAD.WIDE.U32 R18, R13, c[0x0][0x1c0], R16 ;  /* 0x000070000d127a25 */ /* 0x000fca00078e0010 */
[----:B------:R-:W-:Y:S02]  /*2990*/  IADD3 R21, R19, R21, RZ ;  /* 0x0000001513157210 */ /* 0x000fe40007ffe0ff */
[----:B------:R-:W-:-:S04]  /*29a0*/  LEA R16, P1, R18, c[0x0][0x160], 0x2 ;  /* 0x0000580012107a11 */ /* 0x000fc800078210ff */
[----:B------:R-:W-:-:S05]  /*29b0*/  LEA.HI.X R17, R18, c[0x0][0x164], R21, 0x2, P1 ;  /* 0x0000590012117a11 */ /* 0x000fca00008f1415 */
[----:B------:R0:W-:Y:S04]  /*29c0*/  STG.E.64 [R16.64], R36 ;  /* 0x0000002410007986 */ /* 0x0001e8000c101b06 */
.L_x_5171:
[----:B------:R-:W-:Y:S05]  /*29d0*/  BSYNC B0 ;  /* 0x0000000000007941 */ /* 0x000fea0003800000 */
.L_x_5170:
        /* <DEDUP_REMOVED lines=13> */
.L_x_5172:
        /* <DEDUP_REMOVED lines=11> */
.L_x_5174:
[----:B------:R-:W-:Y:S05]  /*2b60*/  BSYNC B0 ;  /* 0x0000000000007941 */ /* 0x000fea0003800000 */
.L_x_5173:
        /* <DEDUP_REMOVED lines=13> */
.L_x_5175:
        /* <DEDUP_REMOVED lines=10> */
.L_x_5177:
[----:B------:R-:W-:Y:S05]  /*2ce0*/  BSYNC B0 ;  /* 0x0000000000007941 */ /* 0x000fea0003800000 */
.L_x_5176:
[----:B------:R-:W-:Y:S02]  /*2cf0*/  IADD3 R5, R5, c[0x0][0x10], RZ ;  /* 0x0000040005057a10 */ /* 0x000fe40007ffe0ff */
[----:B------:R-:W-:Y:S02]  /*2d00*/  IADD3 R2, R2, 0x1, RZ ;  /* 0x0000000102027810 */ /* 0x000fe40007ffe0ff */
[----:B------:R-:W-:-:S13]  /*2d10*/  ISETP.GE.AND P1, PT, R5, UR4, PT ;  /* 0x0000000405007c0c */ /* 0x000fda000bf26270 */
[----:B------:R-:W-:Y:S01]  /*2d20*/  @P1 CALL.REL.NOINC `(.L_x_5178) ;  /* 0x0000001000001944 */ /* 0x000fe20003c00000 */
[----:B------:R-:W-:Y:S05]  /*2d30*/  BRA `(.L_x_5179) ;  /* 0xffffd4c000007947 */ /* 0x000fea000383ffff */
.L_x_5178:
[----:B------:R-:W-:Y:S05]  /*2d40*/  EXIT ;  /* 0x000000000000794d */ /* 0x000fea0003800000 */
.L_x_5180:
        /* <DEDUP_REMOVED lines=11> */
.L_x_5670:


//--------------------- .text._Z35group_norm_nhwc_fwd_one_pass_kernelI11Fp32IOBf16WLi128ELi98ELi392EEv26Group_norm_nhwc_fwd_params --------------------------
	.section	.text._Z35group_norm_nhwc_fwd_one_pass_kernelI11Fp32IOBf16WLi128ELi98ELi392EEv26Group_norm_nhwc_fwd_params,"ax",@progbits
	.sectioninfo	@"SHI_REGISTERS=94"
	.align	128
        .global         _Z35group_norm_nhwc_fwd_one_pass_kernelI11Fp32IOBf16WLi128ELi98ELi392EEv26Group_norm_nhwc_fwd_params
        .type           _Z35group_norm_nhwc_fwd_one_pass_kernelI11Fp32IOBf16WLi128ELi98ELi392EEv26Group_norm_nhwc_fwd_params,@function
        .size           _Z35group_norm_nhwc_fwd_one_pass_kernelI11Fp32IOBf16WLi128ELi98ELi392EEv26Group_norm_nhwc_fwd_params,(.L_x_5671 - _Z35group_norm_nhwc_fwd_one_pass_kernelI11Fp32IOBf16WLi128ELi98ELi392EEv26Group_norm_nhwc_fwd_params)
        .other          _Z35group_norm_nhwc_fwd_one_pass_kernelI11Fp32IOBf16WLi128ELi98ELi392EEv26Group_norm_nhwc_fwd_params,@"STO_CUDA_ENTRY STV_DEFAULT"
_Z35group_norm_nhwc_fwd_one_pass_kernelI11Fp32IOBf16WLi128ELi98ELi392EEv26Group_norm_nhwc_fwd_params:
.text._Z35group_norm_nhwc_fwd_one_pass_kernelI11Fp32IOBf16WLi128ELi98ELi392EEv26Group_norm_nhwc_fwd_params:
        /* <DEDUP_REMOVED lines=62> */
.L_x_5239:
        /* <DEDUP_REMOVED lines=35> */
[----:B------:R-:W-:Y:S02]  /*0610*/  ISETP.GE.AND P5, PT, R0, RZ, PT ;  /* 0x000000ff0000720c */ /* 0x000fe40003fa6270 */
[----:B------:R-:W-:Y:S02]  /*0620*/  MOV R5, R3 ;  /* 0x0000000300057202 */ /* 0x000fe40000000f00 */
[----:B------:R-:W-:-:S09]  /*0630*/  SHF.R.S32.HI R3, RZ, 0x1f, R65 ;  /* 0x0000001fff037819 */ /* 0x000fd20000011441 */
[----:B------:R-:W-:Y:S02]  /*0640*/  @!P5 IADD3 R5, -R5, RZ, RZ ;  /* 0x000000ff0505d210 */ /* 0x000fe40007ffe1ff */
[----:B------:R-:W-:-:S13]  /*0650*/  ISETP.NE.AND P5, PT, RZ, c[0x0][0x1d8], PT ;  /* 0x00007600ff007a0c */ /* 0x000fda0003fa5270 */
[----:B------:R-:W-:-:S04]  /*0660*/  @!P5 LOP3.LUT R5, RZ, c[0x0][0x1d8], RZ, 0x33, !PT ;  /* 0x00007600ff05da12 */ /* 0x000fc800078e33ff */
[----:B------:R-:W-:Y:S02]  /*0670*/  IADD3 R76, -R5, RZ, RZ ;  /* 0x000000ff054c7210 */ /* 0x000fe40007ffe1ff */
[----:B------:R-:W-:-:S03]  /*0680*/  SHF.R.S32.HI R0, RZ, 0x1f, R5 ;  /* 0x0000001fff007819 */ /* 0x000fc60000011405 */
[----:B------:R-:W-:Y:S02]  /*0690*/  IMAD R76, R76, c[0x0][0x1d8], R63 ;  /* 0x000076004c4c7a24 */ /* 0x000fe400078e023f */
[----:B------:R-:W-:Y:S02]  /*06a0*/  IMAD R0, R0, c[0x0][0x1d0], RZ ;  /* 0x0000740000007a24 */ /* 0x000fe400078e02ff */
[----:B------:R-:W-:Y:S02]  /*06b0*/  IMAD R76, R76, 0x62, RZ ;  /* 0x000000624c4c7824 */ /* 0x000fe400078e02ff */
[----:B------:R-:W-:Y:S02]  /*06c0*/  IMAD R17, R5, c[0x0][0x1d4], R0 ;  /* 0x0000750005117a24 */ /* 0x000fe400078e0200 */
[----:B------:R-:W-:Y:S01]  /*06d0*/  @P4 IMAD R0, R81, c[0x0][0x1c0], RZ ;  /* 0x0000700051004a24 */ /* 0x000fe200078e02ff */
[----:B------:R-:W-:-:S03]  /*06e0*/  IADD3 R2, P5, R65, R76, RZ ;  /* 0x0000004c41027210 */ /* 0x000fc60007fbe0ff */
[----:B------:R-:W-:Y:S01]  /*06f0*/  @P4 IMAD R7, R55, c[0x0][0x1c4], R0 ;  /* 0x0000710037074a24 */ /* 0x000fe200078e0200 */
[----:B------:R-:W-:Y:S01]  /*0700*/  LEA.HI.X.SX32 R3, R76, R3, 0x1, P5 ;  /* 0x000000034c037211 */ /* 0x000fe200028f0eff */
[----:B------:R-:W-:-:S04]  /*0710*/  @P0 IMAD R0, R83, c[0x0][0x1c0], RZ ;  /* 0x0000700053000a24 */ /* 0x000fc800078e02ff */
[----:B------:R-:W-:-:S05]  /*0720*/  IMAD.WIDE.U32 R2, R5, c[0x0][0x1d0], R2 ;  /* 0x0000740005027a25 */ /* 0x000fca00078e0002 */
[----:B------:R-:W-:Y:S02]  /*0730*/  IADD3 R17, R3, R17, RZ ;  /* 0x0000001103117210 */ /* 0x000fe40007ffe0ff */
        /* <DEDUP_REMOVED lines=356> */
.L_x_5182:
[----:B0-----:R-:W-:Y:S05]  /*1d80*/  BSYNC B0 ;  /* 0x0000000000007941 */ /* 0x001fea0003800000 */
.L_x_5181:
        /* <DEDUP_REMOVED lines=25> */
.L_x_5185:
[----:B0-----:R-:W2:Y:S01]  /*1f20*/  LDG.E.STRONG.GPU R6, [R8.64] ;  /* 0x0000000608067981 */ /* 0x001ea2000c1ef900 */
[----:B------:R-:W-:Y:S01]  /*1f30*/  YIELD ;  /* 0x0000000000007946 */ /* 0x000fe20003800000 */
[----:B--2---:R-:W-:Y:S01]  /*1f40*/  ISETP.NE.AND P6, PT, R6, R15, PT ;  /* 0x0000000f0600720c */ /* 0x004fe20003fc5270 */
[----:B------:R-:W-:-:S12]  /*1f50*/  CCTL.IVALL ;  /* 0x00000000ff00798f */ /* 0x000fd80002000000 */
[----:B------:R-:W-:Y:S05]  /*1f60*/  @P6 BRA `(.L_x_5185) ;  /* 0xffffffb000006947 */ /* 0x000fea000383ffff */
.L_x_5184:
        /* <DEDUP_REMOVED lines=11> */
.L_x_5187:
        /* <DEDUP_REMOVED lines=59> */
.L_x_5186:
        /* <DEDUP_REMOVED lines=18> */
.L_x_5189:
[----:B------:R-:W-:Y:S05]  /*24f0*/  BSYNC B0 ;  /* 0x0000000000007941 */ /* 0x000fea0003800000 */
.L_x_5188:
        /* <DEDUP_REMOVED lines=31> */
.L_x_5183:
[----:B0-----:R-:W-:Y:S01]  /*26f0*/  P2R R6, PR, RZ, 0x1 ;  /* 0x00000001ff067803 */ /* 0x001fe20000000000 */
[----:B------:R-:W-:Y:S01]  /*2700*/  @!P5 STS.64 [0x80], R4 ;  /* 0x00008004ff00d388 */ /* 0x000fe20000000a00 */
[----:B------:R-:W-:Y:S02]  /*2710*/  LOP3.LUT P6, RZ, R54, R53, RZ, 0xfc, !PT ;  /* 0x0000003536ff7212 */ /* 0x000fe400078cfcff */
        /* <DEDUP_REMOVED lines=12> */
[----:B------:R-:W-:Y:S01]  /*27e0*/  IMAD.WIDE R6, R76, R7, c[0x0][0x180] ;  /* 0x000060004c067625 */ /* 0x000fe200078e0207 */
[----:B------:R-:W0:Y:S04]  /*27f0*/  LDS.64 R12, [0x80] ;  /* 0x00008000ff0c7984 */ /* 0x000e280000000a00 */
[----:B------:R-:W2:Y:S04]  /*2800*/  LDG.E.U16 R15, [R6.64] ;  /* 0x00000006060f7981 */ /* 0x000ea8000c1e1500 */
[----:B------:R-:W3:Y:S01]  /*2810*/  LDG.E.U16 R14, [R6.64+0x2] ;  /* 0x00000206060e7981 */ /* 0x000ee2000c1e1500 */
[----:B0-----:R-:W-:-:S03]  /*2820*/  FMUL.FTZ R11, R12, c[0x0][0x1f4] ;  /* 0x00007d000c0b7a20 */ /* 0x001fc60000410000 */
[----:B------:R-:W4:Y:S01]  /*2830*/  LDG.E.U16 R12, [R4.64] ;  /* 0x00000006040c7981 */ /* 0x000f22000c1e1500 */
[----:B------:R-:W-:-:S04]  /*2840*/  FMUL.FTZ R10, R11, R11 ;  /* 0x0000000b0b0a7220 */ /* 0x000fc80000410000 */
[----:B------:R-:W-:Y:S01]  /*2850*/  FFMA.FTZ R13, R13, c[0x0][0x1f4], -R10 ;  /* 0x00007d000d0d7a23 */ /* 0x000fe2000001080a */
[----:B------:R-:W-:-:S04]  /*2860*/  HFMA2.MMA R10, -RZ, RZ, 1.875, 0 ;  /* 0x3f800000ff0a7435 */ /* 0x000fc800000001ff */
[----:B------:R-:W-:-:S13]  /*2870*/  FSETP.GTU.FTZ.AND P5, PT, R13, RZ, PT ;  /* 0x000000ff0d00720b */ /* 0x000fda0003fbc000 */
[----:B------:R-:W-:Y:S02]  /*2880*/  @P5 FADD.FTZ R90, R13, c[0x0][0x188] ;  /* 0x000062000d5a5621 */ /* 0x000fe40000010000 */
[----:B------:R0:W5:Y:S02]  /*2890*/  LDG.E.U16 R13, [R4.64+0x2] ;  /* 0x00000206040d7981 */ /* 0x000164000c1e1500 */
[----:B------:R-:W1:Y:S01]  /*28a0*/  @P5 MUFU.RSQ R10, R90 ;  /* 0x0000005a000a5308 */ /* 0x000e620000001400 */
[----:B------:R-:W-:Y:S01]  /*28b0*/  ISETP.NE.AND P6, PT, RZ, UR5, PT ;  /* 0x00000005ff007c0c */ /* 0x000fe2000bfc5270 */
[C---:B------:R-:W-:Y:S02]  /*28c0*/  FADD.FTZ R9, -R11.reuse, R36 ;  /* 0x000000240b097221 */ /* 0x040fe40000010100 */
[C---:B------:R-:W-:Y:S02]  /*28d0*/  FADD.FTZ R37, -R11.reuse, R37 ;  /* 0x000000250b257221 */ /* 0x040fe40000010100 */
[----:B------:R-:W-:-:S02]  /*28e0*/  FADD.FTZ R91, -R11, R38 ;  /* 0x000000260b5b7221 */ /* 0x000fc40000010100 */
[----:B------:R-:W-:Y:S02]  /*28f0*/  FADD.FTZ R39, -R11, R39 ;  /* 0x000000270b277221 */ /* 0x000fe40000010100 */
[-C--:B-1----:R-:W-:Y:S02]  /*2900*/  FMUL.FTZ R37, R37, R10.reuse ;  /* 0x0000000a25257220 */ /* 0x082fe40000410000 */
[-C--:B------:R-:W-:Y:S02]  /*2910*/  FMUL.FTZ R9, R9, R10.reuse ;  /* 0x0000000a09097220 */ /* 0x080fe40000410000 */
[-C--:B------:R-:W-:Y:S02]  /*2920*/  FMUL.FTZ R91, R91, R10.reuse ;  /* 0x0000000a5b5b7220 */ /* 0x080fe40000410000 */
[----:B------:R-:W-:Y:S01]  /*2930*/  FMUL.FTZ R39, R39, R10 ;  /* 0x0000000a27277220 */ /* 0x000fe20000410000 */
[----:B--2---:R-:W-:Y:S02]  /*2940*/  PRMT R15, RZ, 0x5410, R15 ;  /* 0x00005410ff0f7816 */ /* 0x004fe4000000000f */
[----:B---3--:R-:W-:-:S02]  /*2950*/  PRMT R14, RZ, 0x5410, R14 ;  /* 0x00005410ff0e7816 */ /* 0x008fc4000000000e */
[----:B----4-:R-:W-:-:S05]  /*2960*/  PRMT R12, RZ, 0x5410, R12 ;  /* 0x00005410ff0c7816 */ /* 0x010fca000000000c */
[----:B0-----:R-:W-:Y:S01]  /*2970*/  FFMA.FTZ R4, R12, R9, R15 ;  /* 0x000000090c047223 */ /* 0x001fe2000001000f */
[----:B-----5:R-:W-:-:S05]  /*2980*/  PRMT R13, RZ, 0x5410, R13 ;  /* 0x00005410ff0d7816 */ /* 0x020fca000000000d */
        /* <DEDUP_REMOVED lines=12> */
.L_x_5190:
        /* <DEDUP_REMOVED lines=12> */
.L_x_5192:
[----:B------:R-:W-:Y:S05]  /*2b10*/  BSYNC B0 ;  /* 0x0000000000007941 */ /* 0x000fea0003800000 */
.L_x_5191:
        /* <DEDUP_REMOVED lines=15> */
.L_x_5193:
        /* <DEDUP_REMOVED lines=12> */
.L_x_5195:
[----:B------:R-:W-:Y:S05]  /*2cd0*/  BSYNC B0 ;  /* 0x0000000000007941 */ /* 0x000fea0003800000 */
.L_x_5194:
        /* <DEDUP_REMOVED lines=19> */
.L_x_5196:
        /* <DEDUP_REMOVED lines=11> */
.L_x_5198:
[----:B------:R-:W-:Y:S05]  /*2ec0*/  BSYNC B0 ;  /* 0x0000000000007941 */ /* 0x000fea0003800000 */
.L_x_5197:
        /* <DEDUP_REMOVED lines=15> */
.L_x_5199:
        /* <DEDUP_REMOVED lines=11> */
.L_x_5201:
[----:B------:R-:W-:Y:S05]  /*3070*/  BSYNC B0 ;  /* 0x0000000000007941 */ /* 0x000fea0003800000 */
.L_x_5200:
        /* <DEDUP_REMOVED lines=19> */
.L_x_5202:
        /* <DEDUP_REMOVED lines=11> */
.L_x_5204:
[----:B------:R-:W-:Y:S05]  /*3260*/  BSYNC B0 ;  /* 0x0000000000007941 */ /* 0x000fea0003800000 */
.L_x_5203:
        /* <DEDUP_REMOVED lines=15> */
.L_x_5205:
        /* <DEDUP_REMOVED lines=11> */
.L_x_5207:
[----:B------:R-:W-:Y:S05]  /*3410*/  BSYNC B0 ;  /* 0x0000000000007941 */ /* 0x000fea0003800000 */
.L_x_5206:
[C---:B------:R-:W-:Y:S02]  /*3420*/  FADD.FTZ R19, -R11.reuse, R19 ;  /* 0x000000130b137221 */ /* 0x040fe40000010100 */
[----:B------:R-:W-:Y:S02]  /*3430*/  FADD.FTZ R49, -R11, R49 ;  /* 0x000000310b317221 */ /* 0x000fe40000010100 */
[-C--:B------:R-:W-:Y:S02]  /*3440*/  FMUL.FTZ R37, R37, R10.reuse ;  /* 0x0000000a25257220 */ /* 0x080fe40000410000 */
[-C--:B------:R-:W-:Y:S02]  /*3450*/  FMUL.FTZ R39, R39, R10.reuse ;  /* 0x0000000a27277220 */ /* 0x080fe40000410000 */
[-C--:B------:R-:W-:Y:S02]  /*3460*/  FMUL.FTZ R19, R19, R10.reuse ;  /* 0x0000000a13137220 */ /* 0x080fe40000410000 */
[----:B------:R-:W-:-:S02]  /*3470*/  FMUL.FTZ R49, R49, R10 ;  /* 0x0000000a31317220 */ /* 0x000fc40000410000 */
[C-C-:B------:R-:W-:Y:S02]  /*3480*/  FFMA.FTZ R6, R12.reuse, R37, R15.reuse ;  /* 0x000000250c067223 */ /* 0x140fe4000001000f */
[----:B0-----:R-:W-:Y:S02]  /*3490*/  FFMA.FTZ R4, R12, R39, R15 ;  /* 0x000000270c047223 */ /* 0x001fe4000001000f */
        /* <DEDUP_REMOVED lines=13> */
.L_x_5208:
        /* <DEDUP_REMOVED lines=11> */
.L_x_5210:
[----:B------:R-:W-:Y:S05]  /*3620*/  BSYNC B0 ;  /* 0x0000000000007941 */ /* 0x000fea0003800000 */
.L_x_5209:
        /* <DEDUP_REMOVED lines=11> */
.L_x_5211:
        /* <DEDUP_REMOVED lines=20> */
.L_x_5213:
[----:B------:R-:W-:Y:S05]  /*3820*/  BSYNC B0 ;  /* 0x0000000000007941 */ /* 0x000fea0003800000 */
.L_x_5212:
        /* <DEDUP_REMOVED lines=11> */
.L_x_5214:
        /* <DEDUP_REMOVED lines=20> */
.L_x_5216:
[----:B------:R-:W-:Y:S05]  /*3a20*/  BSYNC B0 ;  /* 0x0000000000007941 */ /* 0x000fea0003800000 */
.L_x_5215:
        /* <DEDUP_REMOVED lines=11> */
.L_x_5217:
        /* <DEDUP_REMOVED lines=20> */
.L_x_5219:
[----:B------:R-:W-:Y:S05]  /*3c20*/  BSYNC B0 ;  /* 0x0000000000007941 */ /* 0x000fea0003800000 */
.L_x_5218:
        /* <DEDUP_REMOVED lines=11> */
.L_x_5220:
        /* <DEDUP_REMOVED lines=20> */
.L_x_5222:
[----:B------:R-:W-:Y:S05]  /*3e20*/  BSYNC B0 ;  /* 0x0000000000007941 */ /* 0x000fea0003800000 */
.L_x_5221:
        /* <DEDUP_REMOVED lines=11> */
.L_x_5223:
        /* <DEDUP_REMOVED lines=20> */
.L_x_5225:
[----:B------:R-:W-:Y:S05]  /*4020*/  BSYNC B0 ;  /* 0x0000000000007941 */ /* 0x000fea0003800000 */
.L_x_5224:
        /* <DEDUP_REMOVED lines=11> */
.L_x_5226:
        /* <DEDUP_REMOVED lines=20> */
.L_x_5228:
[----:B------:R-:W-:Y:S05]  /*4220*/  BSYNC B0 ;  /* 0x0000000000007941 */ /* 0x000fea0003800000 */
.L_x_5227:
        /* <DEDUP_REMOVED lines=11> */
.L_x_5229:
        /* <DEDUP_REMOVED lines=20> */
.L_x_5231:
[----:B------:R-:W-:Y:S05]  /*4420*/  BSYNC B0 ;  /* 0x0000000000007941 */ /* 0x000fea0003800000 */
.L_x_5230:
        /* <DEDUP_REMOVED lines=11> */
.L_x_5232:
        /* <DEDUP_REMOVED lines=20> */
.L_x_5234:
[----:B------:R-:W-:Y:S05]  /*4620*/  BSYNC B0 ;  /* 0x0000000000007941 */ /* 0x000fea0003800000 */
.L_x_5233:
        /* <DEDUP_REMOVED lines=11> */
.L_x_5235:
[----:B------:R-:W-:Y:S01]  /*46e0*/  ISETP.GE.U32.AND P5, PT, R74, c[0x0][0x1c8], PT ;  /* 0x000072004a007a0c */ /* 0x000fe20003fa6070 */
[----:B------:R-:W-:Y:S03]  /*46f0*/  BSSY B0, `(.L_x_5236) ;  /* 0x000000c000007945 */ /* 0x000fe60003800000 */
[----:B------:R-:W-:-:S04]  /*4700*/  ISETP.GE.AND.EX P5, PT, R0, c[0x0][0x1cc], PT, P5 ;  /* 0x0000730000007a0c */ /* 0x000fc80003fa6350 */
[----:B------:R-:W-:-:S13]  /*4710*/  ISETP.GT.U32.OR P5, PT, R53, 0x187, P5 ;  /* 0x000001873500780c */ /* 0x000fda0002fa4470 */
        /* <DEDUP_REMOVED lines=9> */
.L_x_5237:
[----:B------:R-:W-:Y:S05]  /*47b0*/  BSYNC B0 ;  /* 0x0000000000007941 */ /* 0x000fea0003800000 */
.L_x_5236:
[----:B------:R-:W-:Y:S02]  /*47c0*/  IADD3 R63, R63, c[0x0][0x10], RZ ;  /* 0x000004003f3f7a10 */ /* 0x000fe40007ffe0ff */
[----:B------:R-:W-:Y:S02]  /*47d0*/  IADD3 R88, R88, 0x1, RZ ;  /* 0x0000000158587810 */ /* 0x000fe40007ffe0ff */
[----:B------:R-:W-:-:S13]  /*47e0*/  ISETP.GE.AND P5, PT, R63, UR4, PT ;  /* 0x000000043f007c0c */ /* 0x000fda000bfa6270 */
[----:B------:R-:W-:Y:S01]  /*47f0*/  @P5 CALL.REL.NOINC `(.L_x_5238) ;  /* 0x0000001000005944 */ /* 0x000fe20003c00000 */
[----:B------:R-:W-:Y:S05]  /*4800*/  BRA `(.L_x_5239) ;  /* 0xffffbbd000007947 */ /* 0x000fea000383ffff */
.L_x_5238:
[----:B------:R-:W-:Y:S05]  /*4810*/  EXIT ;  /* 0x000000000000794d */ /* 0x000fea0003800000 */
.L_x_5240:
        /* <DEDUP_REMOVED lines=14> */
.L_x_5671:


//--------------------- .text._Z35group_norm_nhwc_fwd_one_pass_kernelI11Fp32IOBf16WLi256ELi98ELi392EEv26Group_norm_nhwc_fwd_params --------------------------
	.section	.text._Z35group_norm_nhwc_fwd_one_pass_kernelI11Fp32IOBf16WLi256ELi98ELi392EEv26Group_norm_nhwc_fwd_params,"ax",@progbits
	.sectioninfo	@"SHI_REGISTERS=128"
	.align	128
        .global         _Z35group_norm_nhwc_fwd_one_pass_kernelI11Fp32IOBf16WLi256ELi98ELi392EEv26Group_norm_nhwc_fwd_params
        .type           _Z35group_norm_nhwc_fwd_one_pass_kernelI11Fp32IOBf16WLi256ELi98ELi392EEv26Group_norm_nhwc_fwd_params,@function
        .size           _Z35group_norm_nhwc_fwd_one_pass_kernelI11Fp32IOBf16WLi256ELi98ELi392EEv26Group_norm_nhwc_fwd_params,(.L_x_5672 - _Z35group_norm_nhwc_fwd_one_pass_kernelI11Fp32IOBf16WLi256ELi98ELi392EEv26Group_norm_nhwc_fwd_params)
        .other          _Z35group_norm_nhwc_fwd_one_pass_kernelI11Fp32IOBf16WLi256ELi98ELi392EEv26Group_norm_nhwc_fwd_params,@"STO_CUDA_ENTRY STV_DEFAULT"
_Z35group_norm_nhwc_fwd_one_pass_kernelI11Fp32IOBf16WLi256ELi98ELi392EEv26Group_norm_nhwc_fwd_params:
.text._Z35group_norm_nhwc_fwd_one_pass_kernelI11Fp32IOBf16WLi256ELi98ELi392EEv26Group_norm_nhwc_fwd_params:
        /* <DEDUP_REMOVED lines=11> */
[----:B------:R-:W-:Y:S02]  /*00b0*/  ULDC.U8 UR17, c[0x0][0x1dc] ;  /* 0x0000770000117ab9 */ /* 0x000fe40000000000 */
        /* <DEDUP_REMOVED lines=103> */
[C---:B------:R-:W-:Y:S02]  /*0730*/  IADD3 R105, R2.reuse, 0x88, RZ ;  /* 0x0000008802697810 */ /* 0x040fe40007ffe0ff */
[----:B------:R-:W-:Y:S02]  /*0740*/  LOP3.LUT R17, R17, 0xfffffbff, RZ, 0xc0, !PT ;  /* 0xfffffbff11117812 */ /* 0x000fe400078ec0ff */
[----:B------:R-:W-:Y:S02]  /*0750*/  SHF.R.S32.HI R8, RZ, 0x1f, R105 ;  /* 0x0000001fff087819 */ /* 0x000fe40000011469 */
[----:B------:R-:W-:Y:S02]  /*0760*/  @P2 LOP3.LUT R17, R17, 0x400, RZ, 0xfc, !PT ;  /* 0x0000040011112812 */ /* 0x000fe400078efcff */
[----:B------:R-:W-:Y:S02]  /*0770*/  ISETP.LT.U32.AND P0, PT, R105, c[0x0][0x1c8], PT ;  /* 0x0000720069007a0c */ /* 0x000fe40003f01070 */
[----:B------:R-:W-:-:S02]  /*0780*/  IADD3 R104, R2, 0x90, RZ ;  /* 0x0000009002687810 */ /* 0x000fc40007ffe0ff */
[----:B------:R-:W-:Y:S01]  /*0790*/  ISETP.LT.AND.EX P2, PT, R8, c[0x0][0x1cc], !P4, P0 ;  /* 0x0000730008007a0c */ /* 0x000fe20006741300 */
[----:B------:R-:W-:Y:S01]  /*07a0*/  IMAD R8, R9, -0x31, R0 ;  /* 0xffffffcf09087824 */ /* 0x000fe200078e0200 */
[----:B------:R-:W-:Y:S02]  /*07b0*/  LOP3.LUT R17, R17, 0xfffffdff, RZ, 0xc0, !PT ;  /* 0xfffffdff11117812 */ /* 0x000fe400078ec0ff */
[----:B------:R-:W-:Y:S02]  /*07c0*/  IADD3 R103, R2, 0x98, RZ ;  /* 0x0000009802677810 */ /* 0x000fe40007ffe0ff */
[----:B------:R-:W-:Y:S02]  /*07d0*/  SHF.R.S32.HI R7, RZ, 0x1f, R104 ;  /* 0x0000001fff077819 */ /* 0x000fe40000011468 */
[----:B------:R-:W-:Y:S02]  /*07e0*/  ISETP.LT.U32.AND P0, PT, R104, c[0x0][0x1c8], PT ;  /* 0x0000720068007a0c */ /* 0x000fe40003f01070 */
[----:B------:R-:W-:-:S02]  /*07f0*/  @P1 LOP3.LUT R17, R17, 0x200, RZ, 0xfc, !PT ;  /* 0x0000020011111812 */ /* 0x000fc400078efcff */
[----:B------:R-:W-:Y:S02]  /*0800*/  SHF.R.S32.HI R6, RZ, 0x1f, R103 ;  /* 0x0000001fff067819 */ /* 0x000fe40000011467 */
[----:B------:R-:W-:Y:S02]  /*0810*/  ISETP.LT.AND.EX P1, PT, R7, c[0x0][0x1cc], !P4, P0 ;  /* 0x0000730007007a0c */ /* 0x000fe40006721300 */
[----:B------:R-:W-:Y:S02]  /*0820*/  ISETP.LT.U32.AND P0, PT, R103, c[0x0][0x1c8], PT ;  /* 0x0000720067007a0c */ /* 0x000fe40003f01070 */
[----:B------:R-:W-:Y:S02]  /*0830*/  LOP3.LUT R17, R17, 0xfffffeff, RZ, 0xc0, !PT ;  /* 0xfffffeff11117812 */ /* 0x000fe400078ec0ff */
[----:B------:R-:W-:Y:S02]  /*0840*/  ISETP.LT.AND.EX P0, PT, R6, c[0x0][0x1cc], !P4, P0 ;  /* 0x0000730006007a0c */ /* 0x000fe40006701300 */
[----:B------:R-:W0:Y:S01]  /*0850*/  S2R R6, SR_LANEID ;  /* 0x0000000000067919 */ /* 0x000e220000000000 */
[----:B------:R-:W-:-:S02]  /*0860*/  @P2 LOP3.LUT R17, R17, 0x100, RZ, 0xfc, !PT ;  /* 0x0000010011112812 */ /* 0x000fc400078efcff */
[C---:B------:R-:W-:Y:S02]  /*0870*/  IADD3 R102, R2.reuse, 0xa0, RZ ;  /* 0x000000a002667810 */ /* 0x040fe40007ffe0ff */
[----:B------:R-:W-:Y:S02]  /*0880*/  LOP3.LUT R17, R17, 0xffffff7f, RZ, 0xc0, !PT ;  /* 0xffffff7f11117812 */ /* 0x000fe400078ec0ff */
[C---:B------:R-:W-:Y:S02]  /*0890*/  IADD3 R3, R2.reuse, 0xa8, RZ ;  /* 0x000000a802037810 */ /* 0x040fe40007ffe0ff */
[C---:B------:R-:W-:Y:S02]  /*08a0*/  IADD3 R4, R2.reuse, 0xb0, RZ ;  /* 0x000000b002047810 */ /* 0x040fe40007ffe0ff */
        /* <DEDUP_REMOVED lines=25> */
[----:B0-----:R-:W-:-:S02]  /*0a40*/  IADD3 R16, R2, 0xf8, RZ ;  /* 0x000000f802107810 */ /* 0x001fc40007ffe0ff */
.L_x_5347:
[----:B-1----:R-:W-:Y:S01]  /*0a50*/  IABS R20, c[0x0][0x1d8] ;  /* 0x0000760000147a13 */ /* 0x002fe20000000000 */
[----:B------:R-:W-:Y:S01]  /*0a60*/  UMOV UR6, URZ ;  /* 0x0000003f00067c82 */ /* 0x000fe20008000000 */
[----:B------:R-:W-:-:S02]  /*0a70*/  IABS R21, UR9 ;  /* 0x0000000900157c13 */ /* 0x000fc40008000000 */
[----:B0-----:R-:W0:Y:S01]  /*0a80*/  R2UR UR11, R20 ;  /* 0x00000000140b73c2 */ /* 0x001e2200000e0000 */
[----:B------:R-:W-:Y:S02]  /*0a90*/  P2R R26, PR, RZ, 0x4 ;  /* 0x00000004ff1a7803 */ /* 0x000fe40000000000 */
[C---:B------:R-:W-:Y:S02]  /*0aa0*/  LOP3.LUT P2, RZ, R17.reuse, 0x2000000, RZ, 0xc0, !PT ;  /* 0x0200000011ff7812 */ /* 0x040fe4000784c0ff */
[----:B------:R-:W-:Y:S02]  /*0ab0*/  SHF.R.S32.HI R27, RZ, 0x1f, R2 ;  /* 0x0000001fff1b7819 */ /* 0x000fe40000011402 */
[----:B------:R-:W-:Y:S01]  /*0ac0*/  P2R R25, PR, RZ, 0x8 ;  /* 0x00000008ff197803 */ /* 0x000fe20000000000 */
[----:B------:R-:W1:Y:S01]  /*0ad0*/  R2UR UR10, R21 ;  /* 0x00000000150a73c2 */ /* 0x000e6200000e0000 */
[----:B------:R-:W-:Y:S02]  /*0ae0*/  LOP3.LUT P3, RZ, R17, 0x1000000, RZ, 0xc0, !PT ;  /* 0x0100000011ff7812 */ /* 0x000fe4000786c0ff */
[----:B------:R-:W-:-:S02]  /*0af0*/  SHF.R.S32.HI R28, RZ, 0x1f, R121 ;  /* 0x0000001fff1c7819 */ /* 0x000fc40000011479 */
[C---:B------:R-:W-:Y:S02]  /*0b00*/  LOP3.LUT P6, RZ, R17.reuse, 0x800000, RZ, 0xc0, !PT ;  /* 0x0080000011ff7812 */ /* 0x040fe400078cc0ff */
[----:B------:R-:W-:Y:S02]  /*0b10*/  P2R R24, PR, RZ, 0x10 ;  /* 0x00000010ff187803 */ /* 0x000fe40000000000 */
[----:B------:R-:W-:Y:S02]  /*0b20*/  LOP3.LUT P4, RZ, R17, 0x100000, RZ, 0xc0, !PT ;  /* 0x0010000011ff7812 */ /* 0x000fe4000788c0ff */
[----:B------:R-:W-:Y:S02]  /*0b30*/  SHF.R.S32.HI R92, RZ, 0x1f, R11 ;  /* 0x0000001fff5c7819 */ /* 0x000fe4000001140b */
[----:B------:R-:W-:Y:S02]  /*0b40*/  SHF.R.S32.HI R93, RZ, 0x1f, R12 ;  /* 0x0000001fff5d7819 */ /* 0x000fe4000001140c */
[----:B------:R-:W-:Y:S01]  /*0b50*/  SHF.R.S32.HI R94, RZ, 0x1f, R13 ;  /* 0x0000001fff5e7819 */ /* 0x000fe2000001140d */
[----:B0-----:R-:W0:Y:S01]  /*0b60*/  I2F.RP R18, UR11 ;  /* 0x0000000b00127d06 */ /* 0x001e220008209400 */
[----:B------:R-:W-:-:S02]  /*0b70*/  SHF.R.S32.HI R95, RZ, 0x1f, R14 ;  /* 0x0000001fff5f7819 */ /* 0x000fc4000001140e */
[----:B------:R-:W-:Y:S02]  /*0b80*/  SHF.R.S32.HI R96, RZ, 0x1f, R15 ;  /* 0x0000001fff607819 */ /* 0x000fe4000001140f */
[----:B------:R-:W-:Y:S02]  /*0b90*/  SHF.R.S32.HI R97, RZ, 0x1f, R16 ;  /* 0x0000001fff617819 */ /* 0x000fe40000011410 */
[----:B------:R-:W-:Y:S01]  /*0ba0*/  LOP3.LUT R45, R45, 0xffffffef, RZ, 0xc0, !PT ;  /* 0xffffffef2d2d7812 */ /* 0x000fe200078ec0ff */
[----:B0-----:R-:W0:Y:S02]  /*0bb0*/  MUFU.RCP R18, R18 ;  /* 0x0000001200127308 */ /* 0x001e240000001000 */
[----:B0-----:R-:W-:Y:S02]  /*0bc0*/  IADD3 R19, R18, 0xffffffe, RZ ;  /* 0x0ffffffe12137810 */ /* 0x001fe40007ffe0ff */
[----:B------:R-:W-:-:S04]  /*0bd0*/  SHF.R.S32.HI R18, RZ, 0x1f, R8 ;  /* 0x0000001fff127819 */ /* 0x000fc80000011408 */
[----:B------:R-:W0:Y:S02]  /*0be0*/  F2I.FTZ.U32.TRUNC.NTZ R19, R19 ;  /* 0x0000001300137305 */ /* 0x000e24000021f000 */
[----:B0-----:R-:W0:Y:S02]  /*0bf0*/  R2UR UR7, R19 ;  /* 0x00000000130773c2 */ /* 0x001e2400000e0000 */
[----:B0-----:R-:W-:-:S04]  /*0c00*/  UIADD3 UR5, URZ, -UR7, URZ ;  /* 0x800000073f057290 */ /* 0x001fc8000fffe03f */
[----:B------:R-:W-:-:S04]  /*0c10*/  UIMAD UR5, UR5, UR11, URZ ;  /* 0x0000000b050572a4 */ /* 0x000fc8000f8e023f */
[----:B------:R-:W-:-:S04]  /*0c20*/  UIMAD.WIDE.U32 UR6, UR7, UR5, UR6 ;  /* 0x00000005070672a5 */ /* 0x000fc8000f8e0006 */
[----:B-1----:R-:W-:-:S04]  /*0c30*/  UIMAD.WIDE.U32 UR6, UR7, UR10, URZ ;  /* 0x0000000a070672a5 */ /* 0x002fc8000f8e003f */
        /* <DEDUP_REMOVED lines=28> */
[----:B------:R-:W-:-:S04]  /*0e00*/  @P2 IMAD R27, R2, c[0x0][0x1c4], R19 ;  /* 0x00007100021b2a24 */ /* 0x000fc800078e0213 */
        /* <DEDUP_REMOVED lines=158> */
[----:B------:R-:W-:-:S02]  /*17f0*/  @P3 MOV R18, R22 ;  /* 0x0000001600123202 */ /* 0x000fc40000000f00 */
[----:B------:R-:W-:Y:S01]  /*1800*/  SHF.R.S32.HI R28, RZ, 0x1f, R105 ;  /* 0x0000001fff1c7819 */ /* 0x000fe20000011469 */
[----:B------:R-:W-:Y:S01]  /*1810*/  @P3 IMAD R27, R106, c[0x0][0x1c4], R19 ;  /* 0x000071006a1b3a24 */ /* 0x000fe200078e0213 */
[----:B------:R-:W-:Y:S02]  /*1820*/  @P3 MOV R19, R21 ;  /* 0x0000001500133202 */ /* 0x000fe40000000f00 */
[----:B------:R-:W-:Y:S02]  /*1830*/  ISETP.NE.AND P2, PT, R26, RZ, PT ;  /* 0x000000ff1a00720c */ /* 0x000fe40003f45270 */
[----:B------:R-:W-:Y:S01]  /*1840*/  @P1 LOP3.LUT R17, R17, 0x8000000, RZ, 0xfc, !PT ;  /* 0x0800000011111812 */ /* 0x000fe200078efcff */
[----:B------:R-:W-:-:S03]  /*1850*/  @P3 IMAD.WIDE.U32 R18, R106, c[0x0][0x1c0], R18 ;  /* 0x000070006a123a25 */ /* 0x000fc600078e0012 */
[----:B------:R-:W-:Y:S02]  /*1860*/  LOP3.LUT R17, R17, 0xefffffff, RZ, 0xc0, !PT ;  /* 0xefffffff11117812 */ /* 0x000fe400078ec0ff */
[----:B------:R-:W-:Y:S02]  /*1870*/  @P3 IADD3 R19, R19, R27, RZ ;  /* 0x0000001b13133210 */ /* 0x000fe40007ffe0ff */
[----:B------:R-:W-:-:S03]  /*1880*/  @P3 LEA R78, P5, R18, c[0x0][0x170], 0x2 ;  /* 0x00005c00124e3a11 */ /* 0x000fc600078a10ff */
[----:B------:R-:W-:Y:S02]  /*1890*/  @P2 LOP3.LUT R17, R17, 0x10000000, RZ, 0xfc, !PT ;  /* 0x1000000011112812 */ /* 0x000fe400078efcff */
[----:B------:R-:W-:Y:S01]  /*18a0*/  @P3 LEA.HI.X R79, R18, c[0x0][0x174], R19, 0x2, P5 ;  /* 0x00005d00124f3a11 */ /* 0x000fe200028f1413 */
[----:B------:R-:W-:Y:S01]  /*18b0*/  @P4 IMAD R18, R28, c[0x0][0x1c0], RZ ;  /* 0x000070001c124a24 */ /* 0x000fe200078e02ff */
[----:B------:R-:W-:Y:S02]  /*18c0*/  ISETP.NE.AND P3, PT, R25, RZ, PT ;  /* 0x000000ff1900720c */ /* 0x000fe40003f65270 */
[----:B------:R-:W-:Y:S01]  /*18d0*/  @P4 MOV R19, R21 ;  /* 0x0000001500134202 */ /* 0x000fe20000000f00 */
[----:B------:R-:W-:Y:S01]  /*18e0*/  @P4 IMAD R25, R105, c[0x0][0x1c4], R18 ;  /* 0x0000710069194a24 */ /* 0x000fe200078e0212 */
[----:B------:R-:W-:Y:S02]  /*18f0*/  @P4 MOV R18, R22 ;  /* 0x0000001600124202 */ /* 0x000fe40000000f00 */
[----:B------:R-:W-:-:S02]  /*1900*/  SHF.R.S32.HI R28, RZ, 0x1f, R104 ;  /* 0x0000001fff1c7819 */ /* 0x000fc40000011468 */
[----:B------:R-:W-:Y:S01]  /*1910*/  LOP3.LUT R17, R17, 0xdfffffff, RZ, 0xc0, !PT ;  /* 0xdfffffff11117812 */ /* 0x000fe200078ec0ff */
[----:B------:R-:W-:-:S04]  /*1920*/  @P4 IMAD.WIDE.U32 R18, R105, c[0x0][0x1c0], R18 ;  /* 0x0000700069124a25 */ /* 0x000fc800078e0012 */
        /* <DEDUP_REMOVED lines=10> */
[----:B------:R-:W-:-:S03]  /*19d0*/  ISETP.NE.AND P4, PT, R24, RZ, PT ;  /* 0x000000ff1800720c */ /* 0x000fc60003f85270 */
[----:B------:R-:W-:-:S05]  /*19e0*/  @P6 IMAD.WIDE.U32 R18, R104, c[0x0][0x1c0], R18 ;  /* 0x0000700068126a25 */ /* 0x000fca00078e0012 */
[----:B------:R-:W-:Y:S02]  /*19f0*/  @P6 IADD3 R19, R19, R25, RZ ;  /* 0x0000001913136210 */ /* 0x000fe40007ffe0ff */
[----:B------:R-:W-:-:S03]  /*1a00*/  @P6 LEA R82, P5, R18, c[0x0][0x170], 0x2 ;  /* 0x00005c0012526a11 */ /* 0x000fc600078a10ff */
[----:B------:R-:W-:Y:S02]  /*1a10*/  @P4 LOP3.LUT R17, R17, 0x40000000, RZ, 0xfc, !PT ;  /* 0x4000000011114812 */ /* 0x000fe400078efcff */
[----:B------:R-:W-:Y:S01]  /*1a20*/  @P6 LEA.HI.X R83, R18, c[0x0][0x174], R19, 0x2, P5 ;  /* 0x00005d0012536a11 */ /* 0x000fe200028f1413 */
[----:B------:R-:W-:Y:S01]  /*1a30*/  @P0 IMAD R18, R28, c[0x0][0x1c0], RZ ;  /* 0x000070001c120a24 */ /* 0x000fe200078e02ff */
[----:B------:R-:W-:Y:S02]  /*1a40*/  @P0 MOV R19, R21 ;  /* 0x0000001500130202 */ /* 0x000fe40000000f00 */
[----:B------:R-:W-:Y:S01]  /*1a50*/  LOP3.LUT R17, R17, 0xfffffffd, RZ, 0xc0, !PT ;  /* 0xfffffffd11117812 */ /* 0x000fe200078ec0ff */
        /* <DEDUP_REMOVED lines=38> */
[----:B------:R-:W-:Y:S02]  /*1cc0*/  SHF.R.S32.HI R18, RZ, 0x1f, R9 ;  /* 0x0000001fff127819 */ /* 0x000fe40000011409 */
        /* <DEDUP_REMOVED lines=427> */
.L_x_5242:
[----:B0-----:R-:W-:Y:S05]  /*3780*/  BSYNC B0 ;  /* 0x0000000000007941 */ /* 0x001fea0003800000 */
.L_x_5241:
        /* <DEDUP_REMOVED lines=34> */
.L_x_5245:
[----:B0-----:R-:W2:Y:S01]  /*39b0*/  LDG.E.STRONG.GPU R99, [R46.64] ;  /* 0x0000000c2e637981 */ /* 0x001ea2000c1ef900 */
[----:B------:R-:W-:Y:S01]  /*39c0*/  YIELD ;  /* 0x0000000000007946 */ /* 0x000fe20003800000 */
[----:B--2---:R-:W-:Y:S01]  /*39d0*/  ISETP.NE.AND P6, PT, R99, R98, PT ;  /* 0x000000626300720c */ /* 0x004fe20003fc5270 */
[----:B------:R-:W-:-:S12]  /*39e0*/  CCTL.IVALL ;  /* 0x00000000ff00798f */ /* 0x000fd80002000000 */
[----:B------:R-:W-:Y:S05]  /*39f0*/  @P6 BRA `(.L_x_5245) ;  /* 0xffffffb000006947 */ /* 0x000fea000383ffff */
.L_x_5244:
        /* <DEDUP_REMOVED lines=11> */
.L_x_5247:
        /* <DEDUP_REMOVED lines=71> */
.L_x_5246:
        /* <DEDUP_REMOVED lines=24> */
.L_x_5249:
[----:B------:R-:W-:Y:S05]  /*40a0*/  BSYNC B0 ;  /* 0x0000000000007941 */ /* 0x000fea0003800000 */
.L_x_5248:
        /* <DEDUP_REMOVED lines=36> */
.L_x_5243:
[----:B------:R-:W-:Y:S01]  /*42f0*/  LOP3.LUT R17, R17, 0xfbffffff, RZ, 0xc0, !PT ;  /* 0xfbffffff11117812 */ /* 0x000fe200078ec0ff */
[----:B------:R-:W-:Y:S01]  /*4300*/  @!P5 STS.64 [0x80], R44 ;  /* 0x0000802cff00d388 */ /* 0x000fe20000000a00 */
        /* <DEDUP_REMOVED lines=8> */
[----:B------:R-:W-:Y:S02]  /*4390*/  @!P6 FMUL.FTZ R99, R45, c[0x0][0x1f4] ;  /* 0x00007d002d63ea20 */ /* 0x000fe40000410000 */
[----:B------:R-:W-:Y:S02]  /*43a0*/  @!P6 FMUL.FTZ R98, R44, c[0x0][0x1f4] ;  /* 0x00007d002c62ea20 */ /* 0x000fe40000410000 */
[----:B------:R-:W-:-:S05]  /*43b0*/  @!P6 IMAD.WIDE R46, R47, R46, c[0x0][0x168] ;  /* 0x00005a002f2ee625 */ /* 0x000fca00078e022e */
[----:B------:R0:W-:Y:S04]  /*43c0*/  @!P6 STG.E.64 [R46.64], R98 ;  /* 0x000000622e00e986 */ /* 0x0001e8000c101b0c */
[----:B------:R-:W-:Y:S01]  /*43d0*/  BAR.SYNC.DEFER_BLOCKING 0x0 ;  /* 0x0000000000007b1d */ /* 0x000fe20000010000 */
[----:B0-----:R-:W-:Y:S01]  /*43e0*/  HFMA2.MMA R99, -RZ, RZ, 0, 1.1920928955078125e-07 ;  /* 0x00000002ff637435 */ /* 0x001fe200000001ff */
        /* <DEDUP_REMOVED lines=15> */
[----:B0-----:R-:W-:-:S05]  /*44e0*/  IMAD.WIDE R44, R98, R99, c[0x0][0x178] ;  /* 0x00005e00622c7625 */ /* 0x001fca00078e0263 */
[----:B------:R0:W2:Y:S04]  /*44f0*/  LDG.E.U16 R46, [R44.64] ;  /* 0x0000000c2c2e7981 */ /* 0x0000a8000c1e1500 */
[----:B------:R0:W3:Y:S02]  /*4500*/  LDG.E.U16 R47, [R44.64+0x2] ;  /* 0x0000020c2c2f7981 */ /* 0x0000e4000c1e1500 */
[----:B0-----:R-:W-:-:S05]  /*4510*/  IMAD.WIDE R44, R98, R99, c[0x0][0x180] ;  /* 0x00006000622c7625 */ /* 0x001fca00078e0263 */
[----:B------:R0:W4:Y:S04]  /*4520*/  LDG.E.U16 R100, [R44.64] ;  /* 0x0000000c2c647981 */ /* 0x000128000c1e1500 */
[----:B------:R0:W5:Y:S01]  /*4530*/  LDG.E.U16 R101, [R44.64+0x2] ;  /* 0x0000020c2c657981 */ /* 0x000162000c1e1500 */
[----:B------:R-:W-:Y:S01]  /*4540*/  ISETP.NE.AND P5, PT, RZ, UR17, PT ;  /* 0x00000011ff007c0c */ /* 0x000fe2000bfa5270 */
[----:B0-----:R-:W-:Y:S02]  /*4550*/  FADD.FTZ R44, R40, -UR5 ;  /* 0x80000005282c7e21 */ /* 0x001fe40008010000 */
[----:B------:R-:W-:Y:S02]  /*4560*/  FADD.FTZ R45, R41, -UR5 ;  /* 0x80000005292d7e21 */ /* 0x000fe40008010000 */
[----:B-1----:R-:W-:-:S02]  /*4570*/  FMUL.FTZ R44, R44, UR6 ;  /* 0x000000062c2c7c20 */ /* 0x002fc40008410000 */
[----:B------:R-:W-:Y:S01]  /*4580*/  FMUL.FTZ R45, R45, UR6 ;  /* 0x000000062d2d7c20 */ /* 0x000fe20008410000 */
[----:B--2---:R-:W-:Y:S02]  /*4590*/  PRMT R40, RZ, 0x5410, R46 ;  /* 0x00005410ff287816 */ /* 0x004fe4000000002e */
[----:B---3--:R-:W-:Y:S02]  /*45a0*/  PRMT R41, RZ, 0x5410, R47 ;  /* 0x00005410ff297816 */ /* 0x008fe4000000002f */
[----:B----4-:R-:W-:Y:S02]  /*45b0*/  PRMT R100, RZ, 0x5410, R100 ;  /* 0x00005410ff647816 */ /* 0x010fe40000000064 */
        /* <DEDUP_REMOVED lines=14> */
.L_x_5250:
        /* <DEDUP_REMOVED lines=13> */
.L_x_5252:
[----:B------:R-:W-:Y:S05]  /*4770*/  BSYNC B0 ;  /* 0x0000000000007941 */ /* 0x000fea0003800000 */
.L_x_5251:
[----:B------:R-:W-:Y:S02]  /*4780*/  FADD.FTZ R42, R42, -UR5 ;  /* 0x800000052a2a7e21 */ /* 0x000fe40008010000 */
[----:B------:R-:W-:Y:S02]  /*4790*/  FADD.FTZ R43, R43, -UR5 ;  /* 0x800000052b2b7e21 */ /* 0x000fe40008010000 */
[----:B------:R-:W-:Y:S02]  /*47a0*/  FMUL.FTZ R42, R42, UR6 ;  /* 0x000000062a2a7c20 */ /* 0x000fe40008410000 */
[----:B------:R-:W-:Y:S02]  /*47b0*/  FMUL.FTZ R43, R43, UR6 ;  /* 0x000000062b2b7c20 */ /* 0x000fe40008410000 */
[----:B------:R-:W-:Y:S02]  /*47c0*/  FFMA.FTZ R42, R40, R42, R100 ;  /* 0x0000002a282a7223 */ /* 0x000fe40000010064 */
[----:B------:R-:W-:Y:S01]  /*47d0*/  FFMA.FTZ R43, R41, R43, R101 ;  /* 0x0000002b292b7223 */ /* 0x000fe20000010065 */
[----:B------:R-:W-:Y:S05]  /*47e0*/  @!P5 BRA `(.L_x_5253) ;  /* 0x000000a00000d947 */ /* 0x000fea0003800000 */
[----:B0-----:R-:W-:-:S06]  /*47f0*/  FMUL.FTZ R44, R42, -1.4426950216293334961 ;  /* 0xbfb8aa3b2a2c7820 */ /* 0x001fcc0000410000 */
        /* <DEDUP_REMOVED lines=9> */
.L_x_5253:
[----:B------:R-:W-:Y:S01]  /*4890*/  LOP3.LUT P6, RZ, R17, 0x1000000, RZ, 0xc0, !PT ;  /* 0x0100000011ff7812 */ /* 0x000fe200078cc0ff */
[----:B------:R-:W-:-:S12]  /*48a0*/  BSSY B0, `(.L_x_5254) ;  /* 0x000000c000007945 */ /* 0x000fd80003800000 */
        /* <DEDUP_REMOVED lines=11> */
.L_x_5255:
[----:B------:R-:W-:Y:S05]  /*4960*/  BSYNC B0 ;  /* 0x0000000000007941 */ /* 0x000fea0003800000 */
.L_x_5254:
        /* <DEDUP_REMOVED lines=17> */
.L_x_5256:
        /* <DEDUP_REMOVED lines=13> */
.L_x_5258:
[----:B------:R-:W-:Y:S05]  /*4b50*/  BSYNC B0 ;  /* 0x0000000000007941 */ /* 0x000fea0003800000 */
.L_x_5257:
        /* <DEDUP_REMOVED lines=17> */
.L_x_5259:
        /* <DEDUP_REMOVED lines=13> */
.L_x_5261:
[----:B------:R-:W-:Y:S05]  /*4d40*/  BSYNC B0 ;  /* 0x0000000000007941 */ /* 0x000fea0003800000 */
.L_x_5260:
[----:B0-----:R-:W-:Y:S02]  /*4d50*/  FADD.FTZ R42, R52, -UR5 ;  /* 0x80000005342a7e21 */ /* 0x001fe40008010000 */
[----:B------:R-:W-:Y:S02]  /*4d60*/  FADD.FTZ R43, R53, -UR5 ;  /* 0x80000005352b7e21 */ /* 0x000fe40008010000 */
[----:B------:R-:W-:Y:S02]  /*4d70*/  FMUL.FTZ R42, R42, UR6 ;  /* 0x000000062a2a7c20 */ /* 0x000fe40008410000 */
[----:B------:R-:W-:Y:S02]  /*4d80*/  FMUL.FTZ R43, R43, UR6 ;  /* 0x000000062b2b7c20 */ /* 0x000fe40008410000 */
[----:B------:R-:W-:Y:S02]  /*4d90*/  FADD.FTZ R54, R54, -UR5 ;  /* 0x8000000536367e21 */ /* 0x000fe40008010000 */
[----:B------:R-:W-:-:S02]  /*4da0*/  FADD.FTZ R55, R55, -UR5 ;  /* 0x8000000537377e21 */ /* 0x000fc40008010000 */
        /* <DEDUP_REMOVED lines=13> */
.L_x_5262:
        /* <DEDUP_REMOVED lines=13> */
.L_x_5264:
[----:B------:R-:W-:Y:S05]  /*4f50*/  BSYNC B0 ;  /* 0x0000000000007941 */ /* 0x000fea0003800000 */
.L_x_5263:
        /* <DEDUP_REMOVED lines=19> */
.L_x_5265:
        /* <DEDUP_REMOVED lines=13> */
.L_x_5267:
[----:B------:R-:W-:Y:S05]  /*5160*/  BSYNC B0 ;  /* 0x0000000000007941 */ /* 0x000fea0003800000 */
.L_x_5266:
        /* <DEDUP_REMOVED lines=15> */
.L_x_5268:
        /* <DEDUP_REMOVED lines=13> */
.L_x_5270:
[----:B------:R-:W-:Y:S05]  /*5330*/  BSYNC B0 ;  /* 0x0000000000007941 */ /* 0x000fea0003800000 */
.L_x_5269:
        /* <DEDUP_REMOVED lines=19> */
.L_x_5271:
        /* <DEDUP_REMOVED lines=13> */
.L_x_5273:
[----:B------:R-:W-:Y:S05]  /*5540*/  BSYNC B0 ;  /* 0x0000000000007941 */ /* 0x000fea0003800000 */
.L_x_5272:
        /* <DEDUP_REMOVED lines=15> */
.L_x_5274:
        /* <DEDUP_REMOVED lines=13> */
.L_x_5276:
[----:B------:R-:W-:Y:S05]  /*5710*/  BSYNC B0 ;  /* 0x0000000000007941 */ /* 0x000fea0003800000 */
.L_x_5275:
        /* <DEDUP_REMOVED lines=19> */
.L_x_5277:
        /* <DEDUP_REMOVED lines=13> */
.L_x_5279:
[----:B------:R-:W-:Y:S05]  /*5920*/  BSYNC B0 ;  /* 0x0000000000007941 */ /* 0x000fea0003800000 */
.L_x_5278:
        /* <DEDUP_REMOVED lines=15> */
.L_x_5280:
        /* <DEDUP_REMOVED lines=13> */
.L_x_5282:
[----:B------:R-:W-:Y:S05]  /*5af0*/  BSYNC B0 ;  /* 0x0000000000007941 */ /* 0x000fea0003800000 */
.L_x_5281:
        /* <DEDUP_REMOVED lines=19> */
.L_x_5283:
        /* <DEDUP_REMOVED lines=13> */
.L_x_5285:
[----:B------:R-:W-:Y:S05]  /*5d00*/  BSYNC B0 ;  /* 0x0000000000007941 */ /* 0x000fea0003800000 */
.L_x_5284:
        /* <DEDUP_REMOVED lines=15> */
.L_x_5286:
        /* <DEDUP_REMOVED lines=13> */
.L_x_5288:
[----:B------:R-:W-:Y:S05]  /*5ed0*/  BSYNC B0 ;  /* 0x0000000000007941 */ /* 0x000fea0003800000 */
.L_x_5287:
        /* <DEDUP_REMOVED lines=19> */
.L_x_5289:
        /* <DEDUP_REMOVED lines=13> */
.L_x_5291:
[----:B------:R-:W-:Y:S05]  /*60e0*/  BSYNC B0 ;  /* 0x0000000000007941 */ /* 0x000fea0003800000 */
.L_x_5290:
        /* <DEDUP_REMOVED lines=15> */
.L_x_5292:
        /* <DEDUP_REMOVED lines=13> */
.L_x_5294:
[----:B------:R-:W-:Y:S05]  /*62b0*/  BSYNC B0 ;  /* 0x0000000000007941 */ /* 0x000fea0003800000 */
.L_x_5293:
        /* <DEDUP_REMOVED lines=19> */
.L_x_5295:
        /* <DEDUP_REMOVED lines=13> */
.L_x_5297:
[----:B------:R-:W-:Y:S05]  /*64c0*/  BSYNC B0 ;  /* 0x0000000000007941 */ /* 0x000fea0003800000 */
.L_x_5296:
        /* <DEDUP_REMOVED lines=15> */
.L_x_5298:
        /* <DEDUP_REMOVED lines=13> */
.L_x_5300:
[----:B------:R-:W-:Y:S05]  /*6690*/  BSYNC B0 ;  /* 0x0000000000007941 */ /* 0x000fea0003800000 */
.L_x_5299:
        /* <DEDUP_REMOVED lines=19> */
.L_x_5301:
        /* <DEDUP_REMOVED lines=13> */
.L_x_5303:
[----:B------:R-:W-:Y:S05]  /*68a0*/  BSYNC B0 ;  /* 0x0000000000007941 */ /* 0x000fea0003800000 */
.L_x_5302:
        /* <DEDUP_REMOVED lines=15> */
.L_x_5304:
        /* <DEDUP_REMOVED lines=13> */
.L_x_5306:
[----:B------:R-:W-:Y:S05]  /*6a70*/  BSYNC B0 ;  /* 0x0000000000007941 */ /* 0x000fea0003800000 */
.L_x_5305:
        /* <DEDUP_REMOVED lines=19> */
.L_x_5307:
        /* <DEDUP_REMOVED lines=12> */
.L_x_5309:
[----:B------:R-:W-:Y:S05]  /*6c70*/  BSYNC B0 ;  /* 0x0000000000007941 */ /* 0x000fea0003800000 */
.L_x_5308:
        /* <DEDUP_REMOVED lines=15> */
.L_x_5310:
        /* <DEDUP_REMOVED lines=11> */
.L_x_5312:
[----:B------:R-:W-:Y:S05]  /*6e20*/  BSYNC B0 ;  /* 0x0000000000007941 */ /* 0x000fea0003800000 */
.L_x_5311:
        /* <DEDUP_REMOVED lines=19> */
.L_x_5313:
        /* <DEDUP_REMOVED lines=11> */
.L_x_5315:
[----:B------:R-:W-:Y:S05]  /*7010*/  BSYNC B0 ;  /* 0x0000000000007941 */ /* 0x000fea0003800000 */
.L_x_5314:
        /* <DEDUP_REMOVED lines=15> */
.L_x_5316:
        /* <DEDUP_REMOVED lines=11> */
.L_x_5318:
[----:B------:R-:W-:Y:S05]  /*71c0*/  BSYNC B0 ;  /* 0x0000000000007941 */ /* 0x000fea0003800000 */
.L_x_5317:
        /* <DEDUP_REMOVED lines=21> */
.L_x_5319:
        /* <DEDUP_REMOVED lines=11> */
.L_x_5321:
[----:B------:R-:W-:Y:S05]  /*73d0*/  BSYNC B0 ;  /* 0x0000000000007941 */ /* 0x000fea0003800000 */
.L_x_5320:
        /* <DEDUP_REMOVED lines=11> */
.L_x_5322:
        /* <DEDUP_REMOVED lines=20> */
.L_x_5324:
[----:B------:R-:W-:Y:S05]  /*75d0*/  BSYNC B0 ;  /* 0x0000000000007941 */ /* 0x000fea0003800000 */
.L_x_5323:
        /* <DEDUP_REMOVED lines=11> */
.L_x_5325:
        /* <DEDUP_REMOVED lines=20> */
.L_x_5327:
[----:B------:R-:W-:Y:S05]  /*77d0*/  BSYNC B0 ;  /* 0x0000000000007941 */ /* 0x000fea0003800000 */
.L_x_5326:
        /* <DEDUP_REMOVED lines=11> */
.L_x_5328:
        /* <DEDUP_REMOVED lines=20> */
.L_x_5330:
[----:B------:R-:W-:Y:S05]  /*79d0*/  BSYNC B0 ;  /* 0x0000000000007941 */ /* 0x000fea0003800000 */
.L_x_5329:
        /* <DEDUP_REMOVED lines=11> */
.L_x_5331:
        /* <DEDUP_REMOVED lines=20> */
.L_x_5333:
[----:B------:R-:W-:Y:S05]  /*7bd0*/  BSYNC B0 ;  /* 0x0000000000007941 */ /* 0x000fea0003800000 */
.L_x_5332:
        /* <DEDUP_REMOVED lines=11> */
.L_x_5334:
        /* <DEDUP_REMOVED lines=20> */
.L_x_5336:
[----:B------:R-:W-:Y:S05]  /*7dd0*/  BSYNC B0 ;  /* 0x0000000000007941 */ /* 0x000fea0003800000 */
.L_x_5335:
        /* <DEDUP_REMOVED lines=11> */
.L_x_5337:
        /* <DEDUP_REMOVED lines=20> */
.L_x_5339:
[----:B------:R-:W-:Y:S05]  /*7fd0*/  BSYNC B0 ;  /* 0x0000000000007941 */ /* 0x000fea0003800000 */
.L_x_5338:
        /* <DEDUP_REMOVED lines=11> */
.L_x_5340:
        /* <DEDUP_REMOVED lines=20> */
.L_x_5342:
[----:B------:R-:W-:Y:S05]  /*81d0*/  BSYNC B0 ;  /* 0x0000000000007941 */ /* 0x000fea0003800000 */
.L_x_5341:
        /* <DEDUP_REMOVED lines=11> */
.L_x_5343:
[----:B------:R-:W-:Y:S01]  /*8290*/  ISETP.GE.U32.AND P5, PT, R16, c[0x0][0x1c8], PT ;  /* 0x0000720010007a0c */ /* 0x000fe20003fa6070 */
[----:B------:R-:W-:Y:S03]  /*82a0*/  BSSY B0, `(.L_x_5344) ;  /* 0x000000d000007945 */ /* 0x000fe60003800000 */
[----:B------:R-:W-:-:S04]  /*82b0*/  ISETP.GE.AND.EX P5, PT, R97, c[0x0][0x1cc], PT, P5 ;  /* 0x0000730061007a0c */ /* 0x000fc80003fa6350 */
[----:B------:R-:W-:-:S13]  /*82c0*/  ISETP.GT.U32.OR P5, PT, R0, 0x187, P5 ;  /* 0x000001870000780c */ /* 0x000fda0002fa4470 */
        /* <DEDUP_REMOVED lines=10> */
.L_x_5345:
[----:B------:R-:W-:Y:S05]  /*8370*/  BSYNC B0 ;  /* 0x0000000000007941 */ /* 0x000fea0003800000 */
.L_x_5344:
[----:B------:R-:W-:Y:S02]  /*8380*/  ULDC UR5, c[0x0][0x10] ;  /* 0x0000040000057ab9 */ /* 0x000fe40000000800 */
[----:B------:R-:W-:Y:S02]  /*8390*/  UIADD3 UR9, UR9, UR5, URZ ;  /* 0x0000000509097290 */ /* 0x000fe4000fffe03f */
[----:B------:R-:W-:Y:S02]  /*83a0*/  UIADD3 UR4, UR4, 0x1, URZ ;  /* 0x0000000104047890 */ /* 0x000fe4000fffe03f */
[----:B------:R-:W-:-:S06]  /*83b0*/  UISETP.GE.AND UP0, UPT, UR9, UR8, UPT ;  /* 0x000000080900728c */ /* 0x000fcc000bf06270 */
[----:B------:R-:W-:-:S13]  /*83c0*/  PLOP3.LUT P5, PT, PT, PT, UP0, 0x40, 0x0 ;  /* 0x000000000000781c */ /* 0x000fda0003fae808 */
[----:B------:R-:W-:Y:S01]  /*83d0*/  @!P5 CALL.REL.NOINC `(.L_x_5346) ;  /* 0x000000100000d944 */ /* 0x000fe20003c00000 */
[----:B------:R-:W-:Y:S05]  /*83e0*/  BRA `(.L_x_5347) ;  /* 0xffff866000007947 */ /* 0x000fea000383ffff */
.L_x_5346:
[----:B------:R-:W-:Y:S05]  /*83f0*/  EXIT ;  /* 0x000000000000794d */ /* 0x000fea0003800000 */
.L_x_5348:
        /* <DEDUP_REMOVED lines=16> */
.L_x_5672:


//--------------------- .text._Z35group_norm_nhwc_fwd_one_pass_kernelI11Fp32IOBf16WLi512ELi98ELi392EEv26Group_norm_nhwc_fwd_params --------------------------
	.section	.text._Z35group_norm_nhwc_fwd_one_pass_kernelI11Fp32IOBf16WLi512ELi98ELi392EEv26Group_norm_nhwc_fwd_params,"ax",@progbits
	.sectioninfo	@"SHI_REGISTERS=72"
	.align	128
        .global         _Z35group_norm_nhwc_fwd_one_pass_kernelI11Fp32IOBf16WLi512ELi98ELi392EEv26Group_norm_nhwc_fwd_params
        .type           _Z35group_norm_nhwc_fwd_one_pass_kernelI11Fp32IOBf16WLi512ELi98ELi392EEv26Group_norm_nhwc_fwd_params,@function
        .size           _Z35group_norm_nhwc_fwd_one_pass_kernelI11Fp32IOBf16WLi512ELi98ELi392EEv26Group_norm_nhwc_fwd_params,(.L_x_5673 - _Z35group_norm_nhwc_fwd_one_pass_kernelI11Fp32IOBf16WLi512ELi98ELi392EEv26Group_norm_nhwc_fwd_params)
        .other          _Z35group_norm_nhwc_fwd_one_pass_kernelI11Fp32IOBf16WLi512ELi98ELi392EEv26Group_norm_nhwc_fwd_params,@"STO_CUDA_ENTRY STV_DEFAULT"
_Z35group_norm_nhwc_fwd_one_pass_kernelI11Fp32IOBf16WLi512ELi98ELi392EEv26Group_norm_nhwc_fwd_params:
.text._Z35group_norm_nhwc_fwd_one_pass_kernelI11Fp32IOBf16WLi512ELi98ELi392EEv26Group_norm_nhwc_fwd_params:
        /* <DEDUP_REMOVED lines=629> */
.L_x_5373:
        /* <DEDUP_REMOVED lines=2218> */
.L_x_5350:
[----:B------:R-:W-:Y:S05]  /*b1f0*/  BSYNC B0 ;  /* 0x0000000000007941 */ /* 0x000fea0003800000 */
.L_x_5349:
        /* <DEDUP_REMOVED lines=33> */
.L_x_5353:
[----:B------:R-:W2:Y:S01]  /*b410*/  LDG.E.STRONG.GPU R5, [R2.64] ;  /* 0x0000001202057981 */ /* 0x000ea2000c1ef900 */
[----:B------:R-:W-:Y:S01]  /*b420*/  YIELD ;  /* 0x0000000000007946 */ /* 0x000fe20003800000 */
[----:B--2---:R-:W-:Y:S01]  /*b430*/  ISETP.NE.AND P5, PT, R5, R4, PT ;  /* 0x000000040500720c */ /* 0x004fe20003fa5270 */
[----:B------:R-:W-:-:S12]  /*b440*/  CCTL.IVALL ;  /* 0x00000000ff00798f */ /* 0x000fd80002000000 */
[----:B------:R-:W-:Y:S05]  /*b450*/  @P5 BRA `(.L_x_5353) ;  /* 0xffffffb000005947 */ /* 0x000fea000383ffff */
.L_x_5352:
        /* <DEDUP_REMOVED lines=18> */
.L_x_5357:
        /* <DEDUP_REMOVED lines=149> */
.L_x_5356:
        /* <DEDUP_REMOVED lines=79> */
.L_x_5358:
[----:B------:R-:W-:-:S13]  /*c3c0*/  ISETP.NE.OR P6, PT, R0, RZ, P6 ;  /* 0x000000ff0000720c */ /* 0x000fda00037c5670 */
[----:B------:R-:W-:Y:S05]  /*c3d0*/  @!P6 BRA `(.L_x_5354) ;  /* 0x000002900000e947 */ /* 0x000fea0003800000 */
.L_x_5355:
        /* <DEDUP_REMOVED lines=41> */
.L_x_5354:
        /* <DEDUP_REMOVED lines=14> */
.L_x_5360:
[----:B------:R-:W-:Y:S05]  /*c750*/  BSYNC B0 ;  /* 0x0000000000007941 */ /* 0x000fea0003800000 */
.L_x_5359:
        /* <DEDUP_REMOVED lines=25> */
.L_x_5351:
        /* <DEDUP_REMOVED lines=26> */
[----:B------:R-:W-:Y:S01]  /*ca90*/  IMAD.WIDE R6, R6, R7, c[0x0][0x180] ;  /* 0x0000600006067625 */ /* 0x000fe200078e0207 */
[----:B------:R-:W2:Y:S04]  /*caa0*/  LDG.E.U16 R8, [R4.64] ;  /* 0x0000001204087981 */ /* 0x000ea8000c1e1500 */
[----:B------:R-:W3:Y:S04]  /*cab0*/  LDG.E.U16 R9, [R4.64+0x2] ;  /* 0x0000021204097981 */ /* 0x000ee8000c1e1500 */
[----:B------:R-:W4:Y:S04]  /*cac0*/  LDG.E.U16 R10, [R6.64] ;  /* 0x00000012060a7981 */ /* 0x000f28000c1e1500 */
[----:B------:R-:W4:Y:S01]  /*cad0*/  LDG.E.U16 R11, [R6.64+0x2] ;  /* 0x00000212060b7981 */ /* 0x000f22000c1e1500 */
[----:B0-----:R-:W-:Y:S01]  /*cae0*/  IMAD.MOV.U32 R0, RZ, RZ, R1 ;  /* 0x000000ffff007224 */ /* 0x001fe200078e0001 */
[----:B------:R-:W-:-:S02]  /*caf0*/  ISETP.NE.AND P4, PT, RZ, UR21, PT ;  /* 0x00000015ff007c0c */ /* 0x000fc4000bf85270 */
[----:B--2---:R-:W-:Y:S02]  /*cb00*/  PRMT R8, RZ, 0x5410, R8 ;  /* 0x00005410ff087816 */ /* 0x004fe40000000008 */
[----:B---3--:R-:W-:Y:S02]  /*cb10*/  PRMT R9, RZ, 0x5410, R9 ;  /* 0x00005410ff097816 */ /* 0x008fe40000000009 */
[----:B----4-:R-:W-:Y:S02]  /*cb20*/  PRMT R10, RZ, 0x5410, R10 ;  /* 0x00005410ff0a7816 */ /* 0x010fe4000000000a */
[----:B-1----:R-:W-:Y:S02]  /*cb30*/  PRMT R11, RZ, 0x5410, R11 ;  /* 0x00005410ff0b7816 */ /* 0x002fe4000000000b */
.L_x_5371:
        /* <DEDUP_REMOVED lines=10> */
[----:B------:R-:W-:Y:S02]  /*cbe0*/  FFMA.FTZ R5, R9, R5, R11 ;  /* 0x0000000509057223 */ /* 0x000fe4000001000b */
        /* <DEDUP_REMOVED lines=23> */
.L_x_5362:
[----:B------:R-:W-:Y:S05]  /*cd60*/  BSYNC B0 ;  /* 0x0000000000007941 */ /* 0x000fea0003800000 */
.L_x_5361:
        /* <DEDUP_REMOVED lines=18> */
.L_x_5363:
        /* <DEDUP_REMOVED lines=14> */
.L_x_5365:
[----:B------:R-:W-:Y:S05]  /*cf70*/  BSYNC B0 ;  /* 0x0000000000007941 */ /* 0x000fea0003800000 */
.L_x_5364:
        /* <DEDUP_REMOVED lines=32> */
.L_x_5367:
[----:B------:R-:W-:Y:S05]  /*d180*/  BSYNC B0 ;  /* 0x0000000000007941 */ /* 0x000fea0003800000 */
.L_x_5366:
        /* <DEDUP_REMOVED lines=21> */
.L_x_5368:
        /* <DEDUP_REMOVED lines=11> */
.L_x_5370:
[----:B------:R-:W-:Y:S05]  /*d390*/  BSYNC B0 ;  /* 0x0000000000007941 */ /* 0x000fea0003800000 */
.L_x_5369:
        /* <DEDUP_REMOVED lines=11> */
.L_x_5372:
[----:B------:R-:W-:Y:S05]  /*d450*/  EXIT ;  /* 0x000000000000794d */ /* 0x000fea0003800000 */
.L_x_5374:
        /* <DEDUP_REMOVED lines=10> */
.L_x_5673:


//--------------------- .text._Z35group_norm_nhwc_fwd_one_pass_kernelI11Fp32IOFp16WLi64ELi98ELi392EEv26Group_norm_nhwc_fwd_params --------------------------
	.section	.text._Z35group_norm_nhwc_fwd_one_pass_kernelI11Fp32IOFp16WLi64ELi98ELi392EEv26Group_norm_nhwc_fwd_params,"ax",@progbits
	.sectioninfo	@"SHI_REGISTERS=63"
	.align	128
        .global         _Z35group_norm_nhwc_fwd_one_pass_kernelI11Fp32IOFp16WLi64ELi98ELi392EEv26Group_norm_nhwc_fwd_params
        .type           _Z35group_norm_nhwc_fwd_one_pass_kernelI11Fp32IOFp16WLi64ELi98ELi392EEv26Group_norm_nhwc_fwd_params,@function
        .size           _Z35group_norm_nhwc_fwd_one_pass_kernelI11Fp32IOFp16WLi64ELi98ELi392EEv26Group_norm_nhwc_fwd_params,(.L_x_5674 - _Z35group_norm_nhwc_fwd_one_pass_kernelI11Fp32IOFp16WLi64ELi98ELi392EEv26Group_norm_nhwc_fwd_params)
        .other          _Z35group_norm_nhwc_fwd_one_pass_kernelI11Fp32IOFp16WLi64ELi98ELi392EEv26Group_norm_nhwc_fwd_params,@"STO_CUDA_ENTRY STV_DEFAULT"
_Z35group_norm_nhwc_fwd_one_pass_kernelI11Fp32IOFp16WLi64ELi98ELi392EEv26Group_norm_nhwc_fwd_params:
.text._Z35group_norm_nhwc_fwd_one_pass_kernelI11Fp32IOFp16WLi64ELi98ELi392EEv26Group_norm_nhwc_fwd_params:
        /* <DEDUP_REMOVED lines=32> */
.L_x_5409:
        /* <DEDUP_REMOVED lines=253> */
.L_x_5376:
[----:B------:R-:W-:Y:S05]  /*11d0*/  BSYNC B0 ;  /* 0x0000000000007941 */ /* 0x000fea0003800000 */
.L_x_5375:
        /* <DEDUP_REMOVED lines=25> */
.L_x_5379:
[----:B------:R-:W2:Y:S01]  /*1370*/  LDG.E.STRONG.GPU R18, [R16.64] ;  /* 0x0000000610127981 */ /* 0x000ea2000c1ef900 */
[----:B------:R-:W-:Y:S01]  /*1380*/  YIELD ;  /* 0x0000000000007946 */ /* 0x000fe20003800000 */
[----:B--2---:R-:W-:Y:S01]  /*1390*/  ISETP.NE.AND P1, PT, R18, R19, PT ;  /* 0x000000131200720c */ /* 0x004fe20003f25270 */
[----:B------:R-:W-:-:S12]  /*13a0*/  CCTL.IVALL ;  /* 0x00000000ff00798f */ /* 0x000fd80002000000 */
[----:B------:R-:W-:Y:S05]  /*13b0*/  @P1 BRA `(.L_x_5379) ;  /* 0xffffffb000001947 */ /* 0x000fea000383ffff */
.L_x_5378:
        /* <DEDUP_REMOVED lines=11> */
.L_x_5381:
        /* <DEDUP_REMOVED lines=59> */
.L_x_5380:
        /* <DEDUP_REMOVED lines=19> */
.L_x_5383:
[----:B------:R-:W-:Y:S05]  /*1950*/  BSYNC B0 ;  /* 0x0000000000007941 */ /* 0x000fea0003800000 */
.L_x_5382:
        /* <DEDUP_REMOVED lines=30> */
.L_x_5377:
        /* <DEDUP_REMOVED lines=25> */
[----:B0-----:R-:W-:-:S03]  /*1cd0*/  FADD.FTZ R20, -R49, R29 ;  /* 0x0000001d31147221 */ /* 0x001fc60000010100 */
[----:B------:R-:W-:-:S13]  /*1ce0*/  FSETP.GTU.FTZ.AND P1, PT, R16, RZ, PT ;  /* 0x000000ff1000720b */ /* 0x000fda0003f3c000 */
[----:B------:R-:W-:-:S04]  /*1cf0*/  @P1 FADD.FTZ R16, R16, c[0x0][0x188] ;  /* 0x0000620010101621 */ /* 0x000fc80000010000 */
[----:B------:R-:W0:Y:S02]  /*1d00*/  @P1 MUFU.RSQ R43, R16 ;  /* 0x00000010002b1308 */ /* 0x000e240000001400 */
[-C--:B0-----:R-:W-:Y:S02]  /*1d10*/  FMUL.FTZ R20, R20, R43.reuse ;  /* 0x0000002b14147220 */ /* 0x081fe40000410000 */
[----:B------:R-:W-:Y:S01]  /*1d20*/  FMUL.FTZ R18, R18, R43 ;  /* 0x0000002b12127220 */ /* 0x000fe20000410000 */
[----:B--2---:R-:W-:Y:S02]  /*1d30*/  HADD2.F32 R22, -RZ, R56.H0_H0 ;  /* 0x20000038ff167230 */ /* 0x004fe40000004100 */
        /* <DEDUP_REMOVED lines=16> */
.L_x_5384:
        /* <DEDUP_REMOVED lines=11> */
.L_x_5386:
[----:B------:R-:W-:Y:S05]  /*1ef0*/  BSYNC B0 ;  /* 0x0000000000007941 */ /* 0x000fea0003800000 */
.L_x_5385:
        /* <DEDUP_REMOVED lines=37> */
.L_x_5387:
        /* <DEDUP_REMOVED lines=11> */
.L_x_5389:
[----:B------:R-:W-:Y:S05]  /*2200*/  BSYNC B0 ;  /* 0x0000000000007941 */ /* 0x000fea0003800000 */
.L_x_5388:
        /* <DEDUP_REMOVED lines=13> */
.L_x_5390:
        /* <DEDUP_REMOVED lines=11> */
.L_x_5392:
[----:B------:R-:W-:Y:S05]  /*2390*/  BSYNC B0 ;  /* 0x0000000000007941 */ /* 0x000fea0003800000 */
.L_x_5391:
        /* <DEDUP_REMOVED lines=38> */
.L_x_5393:
        /* <DEDUP_REMOVED lines=11> */
.L_x_5395:
[----:B------:R-:W-:Y:S05]  /*26b0*/  BSYNC B0 ;  /* 0x0000000000007941 */ /* 0x000fea0003800000 */
.L_x_5394:
        /* <DEDUP_REMOVED lines=13> */
.L_x_5396:
        /* <DEDUP_REMOVED lines=11> */
.L_x_5398:
[----:B------:R-:W-:Y:S05]  /*2840*/  BSYNC B0 ;  /* 0x0000000000007941 */ /* 0x000fea0003800000 */
.L_x_5397:
        /* <DEDUP_REMOVED lines=13> */
.L_x_5399:
        /* <DEDUP_REMOVED lines=11> */
.L_x_5401:
[----:B------:R-:W-:Y:S05]  /*29d0*/  BSYNC B0 ;  /* 0x0000000000007941 */ /* 0x000fea0003800000 */
.L_x_5400:
        /* <DEDUP_REMOVED lines=13> */
.L_x_5402:
        /* <DEDUP_REMOVED lines=11> */
.L_x_5404:
[----:B------:R-:W-:Y:S05]  /*2b60*/  BSYNC B0 ;  /* 0x0000000000007941 */ /* 0x000fea0003800000 */
.L_x_5403:
        /* <DEDUP_REMOVED lines=13> */
.L_x_5405:
        /* <DEDUP_REMOVED lines=10> */
.L_x_5407:
[----:B------:R-:W-:Y:S05]  /*2ce0*/  BSYNC B0 ;  /* 0x0000000000007941 */ /* 0x000fea0003800000 */
.L_x_5406:
[----:B------:R-:W-:Y:S02]  /*2cf0*/  IADD3 R5, R5, c[0x0][0x10], RZ ;  /* 0x0000040005057a10 */ /* 0x000fe40007ffe0ff */
[----:B------:R-:W-:Y:S02]  /*2d00*/  IADD3 R2, R2, 0x1, RZ ;  /* 0x0000000102027810 */ /* 0x000fe40007ffe0ff */
[----:B------:R-:W-:-:S13]  /*2d10*/  ISETP.GE.AND P1, PT, R5, UR4, PT ;  /* 0x0000000405007c0c */ /* 0x000fda000bf26270 */
[----:B------:R-:W-:Y:S01]  /*2d20*/  @P1 CALL.REL.NOINC `(.L_x_5408) ;  /* 0x0000001000001944 */ /* 0x000fe20003c00000 */
[----:B------:R-:W-:Y:S05]  /*2d30*/  BRA `(.L_x_5409) ;  /* 0xffffd4c000007947 */ /* 0x000fea000383ffff */
.L_x_5408:
[----:B------:R-:W-:Y:S05]  /*2d40*/  EXIT ;  /* 0x000000000000794d */ /* 0x000fea0003800000 */
.L_x_5410:
        /* <DEDUP_REMOVED lines=11> */
.L_x_5674:


//--------------------- .text._Z35group_norm_nhwc_fwd_one_pass_kernelI11Fp32IOFp16WLi128ELi98ELi392EEv26Group_norm_nhwc_fwd_params --------------------------
	.section	.text._Z35group_norm_nhwc_fwd_one_pass_kernelI11Fp32IOFp16WLi128ELi98ELi392EEv26Group_norm_nhwc_fwd_params,"ax",@progbits
	.sectioninfo	@"SHI_REGISTERS=94"
	.align	128
        .global         _Z35group_norm_nhwc_fwd_one_pass_kernelI11Fp32IOFp16WLi128ELi98ELi392EEv26Group_norm_nhwc_fwd_params
        .type           _Z35group_norm_nhwc_fwd_one_pass_kernelI11Fp32IOFp16WLi128ELi98ELi392EEv26Group_norm_nhwc_fwd_params,@function
        .size           _Z35group_norm_nhwc_fwd_one_pass_kernelI11Fp32IOFp16WLi128ELi98ELi392EEv26Group_norm_nhwc_fwd_params,(.L_x_5675 - _Z35group_norm_nhwc_fwd_one_pass_kernelI11Fp32IOFp16WLi128ELi98ELi392EEv26Group_norm_nhwc_fwd_params)
        .other          _Z35group_norm_nhwc_fwd_one_pass_kernelI11Fp32IOFp16WLi128ELi98ELi392EEv26Group_norm_nhwc_fwd_params,@"STO_CUDA_ENTRY STV_DEFAULT"
_Z35group_norm_nhwc_fwd_one_pass_kernelI11Fp32IOFp16WLi128ELi98ELi392EEv26Group_norm_nhwc_fwd_params:
.text._Z35group_norm_nhwc_fwd_one_pass_kernelI11Fp32IOFp16WLi128ELi98ELi392EEv26Group_norm_nhwc_fwd_params:
        /* <DEDUP_REMOVED lines=62> */
.L_x_5469:
        /* <DEDUP_REMOVED lines=410> */
.L_x_5412:
[----:B0-----:R-:W-:Y:S05]  /*1d80*/  BSYNC B0 ;  /* 0x0000000000007941 */ /* 0x001fea0003800000 */
.L_x_5411:
        /* <DEDUP_REMOVED lines=25> */
.L_x_5415:
[----:B0-----:R-:W2:Y:S01]  /*1f20*/  LDG.E.STRONG.GPU R6, [R8.64] ;  /* 0x0000000608067981 */ /* 0x001ea2000c1ef900 */
[----:B------:R-:W-:Y:S01]  /*1f30*/  YIELD ;  /* 0x0000000000007946 */ /* 0x000fe20003800000 */
[----:B--2---:R-:W-:Y:S01]  /*1f40*/  ISETP.NE.AND P6, PT, R6, R15, PT ;  /* 0x0000000f0600720c */ /* 0x004fe20003fc5270 */
[----:B------:R-:W-:-:S12]  /*1f50*/  CCTL.IVALL ;  /* 0x00000000ff00798f */ /* 0x000fd80002000000 */
[----:B------:R-:W-:Y:S05]  /*1f60*/  @P6 BRA `(.L_x_5415) ;  /* 0xffffffb000006947 */ /* 0x000fea000383ffff */
.L_x_5414:
        /* <DEDUP_REMOVED lines=11> */
.L_x_5417:
        /* <DEDUP_REMOVED lines=59> */
.L_x_5416:
        /* <DEDUP_REMOVED lines=18> */
.L_x_5419:
[----:B------:R-:W-:Y:S05]  /*24f0*/  BSYNC B0 ;  /* 0x0000000000007941 */ /* 0x000fea0003800000 */
.L_x_5418:
        /* <DEDUP_REMOVED lines=31> */
.L_x_5413:
        /* <DEDUP_REMOVED lines=37> */
[----:B--2---:R-:W-:Y:S02]  /*2940*/  HADD2.F32 R15, -RZ, R15.H0_H0 ;  /* 0x2000000fff0f7230 */ /* 0x004fe40000004100 */
[----:B---3--:R-:W-:-:S02]  /*2950*/  HADD2.F32 R14, -RZ, R14.H0_H0 ;  /* 0x2000000eff0e7230 */ /* 0x008fc40000004100 */
[----:B----4-:R-:W-:-:S05]  /*2960*/  HADD2.F32 R12, -RZ, R12.H0_H0 ;  /* 0x2000000cff0c7230 */ /* 0x010fca0000004100 */
[----:B0-----:R-:W-:Y:S01]  /*2970*/  FFMA.FTZ R4, R12, R9, R15 ;  /* 0x000000090c047223 */ /* 0x001fe2000001000f */
[----:B-----5:R-:W-:-:S05]  /*2980*/  HADD2.F32 R13, -RZ, R13.H0_H0 ;  /* 0x2000000dff0d7230 */ /* 0x020fca0000004100 */
        /* <DEDUP_REMOVED lines=12> */
.L_x_5420:
        /* <DEDUP_REMOVED lines=12> */
.L_x_5422:
[----:B------:R-:W-:Y:S05]  /*2b10*/  BSYNC B0 ;  /* 0x0000000000007941 */ /* 0x000fea0003800000 */
.L_x_5421:
        /* <DEDUP_REMOVED lines=15> */
.L_x_5423:
        /* <DEDUP_REMOVED lines=12> */
.L_x_5425:
[----:B------:R-:W-:Y:S05]  /*2cd0*/  BSYNC B0 ;  /* 0x0000000000007941 */ /* 0x000fea0003800000 */
.L_x_5424:
        /* <DEDUP_REMOVED lines=19> */
.L_x_5426:
        /* <DEDUP_REMOVED lines=11> */
.L_x_5428:
[----:B------:R-:W-:Y:S05]  /*2ec0*/  BSYNC B0 ;  /* 0x0000000000007941 */ /* 0x000fea0003800000 */
.L_x_5427:
        /* <DEDUP_REMOVED lines=15> */
.L_x_5429:
        /* <DEDUP_REMOVED lines=11> */
.L_x_5431:
[----:B------:R-:W-:Y:S05]  /*3070*/  BSYNC B0 ;  /* 0x0000000000007941 */ /* 0x000fea0003800000 */
.L_x_5430:
        /* <DEDUP_REMOVED lines=19> */
.L_x_5432:
        /* <DEDUP_REMOVED lines=11> */
.L_x_5434:
[----:B------:R-:W-:Y:S05]  /*3260*/  BSYNC B0 ;  /* 0x0000000000007941 */ /* 0x000fea0003800000 */
.L_x_5433:
        /* <DEDUP_REMOVED lines=15> */
.L_x_5435:
        /* <DEDUP_REMOVED lines=11> */
.L_x_5437:
[----:B------:R-:W-:Y:S05]  /*3410*/  BSYNC B0 ;  /* 0x0000000000007941 */ /* 0x000fea0003800000 */
.L_x_5436:
        /* <DEDUP_REMOVED lines=21> */
.L_x_5438:
        /* <DEDUP_REMOVED lines=11> */
.L_x_5440:
[----:B------:R-:W-:Y:S05]  /*3620*/  BSYNC B0 ;  /* 0x0000000000007941 */ /* 0x000fea0003800000 */
.L_x_5439:
        /* <DEDUP_REMOVED lines=11> */
.L_x_5441:
        /* <DEDUP_REMOVED lines=20> */
.L_x_5443:
[----:B------:R-:W-:Y:S05]  /*3820*/  BSYNC B0 ;  /* 0x0000000000007941 */ /* 0x000fea0003800000 */
.L_x_5442:
        /* <DEDUP_REMOVED lines=11> */
.L_x_5444:
        /* <DEDUP_REMOVED lines=20> */
.L_x_5446:
[----:B------:R-:W-:Y:S05]  /*3a20*/  BSYNC B0 ;  /* 0x0000000000007941 */ /* 0x000fea0003800000 */
.L_x_5445:
        /* <DEDUP_REMOVED lines=11> */
.L_x_5447:
        /* <DEDUP_REMOVED lines=20> */
.L_x_5449:
[----:B------:R-:W-:Y:S05]  /*3c20*/  BSYNC B0 ;  /* 0x0000000000007941 */ /* 0x000fea0003800000 */
.L_x_5448:
        /* <DEDUP_REMOVED lines=11> */
.L_x_5450:
        /* <DEDUP_REMOVED lines=20> */
.L_x_5452:
[----:B------:R-:W-:Y:S05]  /*3e20*/  BSYNC B0 ;  /* 0x0000000000007941 */ /* 0x000fea0003800000 */
.L_x_5451:
        /* <DEDUP_REMOVED lines=11> */
.L_x_5453:
        /* <DEDUP_REMOVED lines=20> */
.L_x_5455:
[----:B------:R-:W-:Y:S05]  /*4020*/  BSYNC B0 ;  /* 0x0000000000007941 */ /* 0x000fea0003800000 */
.L_x_5454:
        /* <DEDUP_REMOVED lines=11> */
.L_x_5456:
        /* <DEDUP_REMOVED lines=20> */
.L_x_5458:
[----:B------:R-:W-:Y:S05]  /*4220*/  BSYNC B0 ;  /* 0x0000000000007941 */ /* 0x000fea0003800000 */
.L_x_5457:
        /* <DEDUP_REMOVED lines=11> */
.L_x_5459:
        /* <DEDUP_REMOVED lines=20> */
.L_x_5461:
[----:B------:R-:W-:Y:S05]  /*4420*/  BSYNC B0 ;  /* 0x0000000000007941 */ /* 0x000fea0003800000 */
.L_x_5460:
        /* <DEDUP_REMOVED lines=11> */
.L_x_5462:
        /* <DEDUP_REMOVED lines=20> */
.L_x_5464:
[----:B------:R-:W-:Y:S05]  /*4620*/  BSYNC B0 ;  /* 0x0000000000007941 */ /* 0x000fea0003800000 */
.L_x_5463:
        /* <DEDUP_REMOVED lines=11> */
.L_x_5465:
        /* <DEDUP_REMOVED lines=13> */
.L_x_5467:
[----:B------:R-:W-:Y:S05]  /*47b0*/  BSYNC B0 ;  /* 0x0000000000007941 */ /* 0x000fea0003800000 */
.L_x_5466:
[----:B------:R-:W-:Y:S02]  /*47c0*/  IADD3 R63, R63, c[0x0][0x10], RZ ;  /* 0x000004003f3f7a10 */ /* 0x000fe40007ffe0ff */
[----:B------:R-:W-:Y:S02]  /*47d0*/  IADD3 R88, R88, 0x1, RZ ;  /* 0x0000000158587810 */ /* 0x000fe40007ffe0ff */
[----:B------:R-:W-:-:S13]  /*47e0*/  ISETP.GE.AND P5, PT, R63, UR4, PT ;  /* 0x000000043f007c0c */ /* 0x000fda000bfa6270 */
[----:B------:R-:W-:Y:S01]  /*47f0*/  @P5 CALL.REL.NOINC `(.L_x_5468) ;  /* 0x0000001000005944 */ /* 0x000fe20003c00000 */
[----:B------:R-:W-:Y:S05]  /*4800*/  BRA `(.L_x_5469) ;  /* 0xffffbbd000007947 */ /* 0x000fea000383ffff */
.L_x_5468:
[----:B------:R-:W-:Y:S05]  /*4810*/  EXIT ;  /* 0x000000000000794d */ /* 0x000fea0003800000 */
.L_x_5470:
        /* <DEDUP_REMOVED lines=14> */
.L_x_5675:


//--------------------- .text._Z35group_norm_nhwc_fwd_one_pass_kernelI11Fp32IOFp16WLi256ELi98ELi392EEv26Group_norm_nhwc_fwd_params --------------------------
	.section	.text._Z35group_norm_nhwc_fwd_one_pass_kernelI11Fp32IOFp16WLi256ELi98ELi392EEv26Group_norm_nhwc_fwd_params,"ax",@progbits
	.sectioninfo	@"SHI_REGISTERS=128"
	.align	128
        .global         _Z35group_norm_nhwc_fwd_one_pass_kernelI11Fp32IOFp16WLi256ELi98ELi392EEv26Group_norm_nhwc_fwd_params
        .type           _Z35group_norm_nhwc_fwd_one_pass_kernelI11Fp32IOFp16WLi256ELi98ELi392EEv26Group_norm_nhwc_fwd_params,@function
        .size           _Z35group_norm_nhwc_fwd_one_pass_kernelI11Fp32IOFp16WLi256ELi98ELi392EEv26Group_norm_nhwc_fwd_params,(.L_x_5676 - _Z35group_norm_nhwc_fwd_one_pass_kernelI11Fp32IOFp16WLi256ELi98ELi392EEv26Group_norm_nhwc_fwd_params)
        .other          _Z35group_norm_nhwc_fwd_one_pass_kernelI11Fp32IOFp16WLi256ELi98ELi392EEv26Group_norm_nhwc_fwd_params,@"STO_CUDA_ENTRY STV_DEFAULT"
_Z35group_norm_nhwc_fwd_one_pass_kernelI11Fp32IOFp16WLi256ELi98ELi392EEv26Group_norm_nhwc_fwd_params:
.text._Z35group_norm_nhwc_fwd_one_pass_kernelI11Fp32IOFp16WLi256ELi98ELi392EEv26Group_norm_nhwc_fwd_params:
        /* <DEDUP_REMOVED lines=165> */
.L_x_5577:
        /* <DEDUP_REMOVED lines=723> */
.L_x_5472:
[----:B0-----:R-:W-:Y:S05]  /*3780*/  BSYNC B0 ;  /* 0x0000000000007941 */ /* 0x001fea0003800000 */
.L_x_5471:
        /* <DEDUP_REMOVED lines=34> */
.L_x_5475:
[----:B0-----:R-:W2:Y:S01]  /*39b0*/  LDG.E.STRONG.GPU R99, [R46.64] ;  /* 0x0000000c2e637981 */ /* 0x001ea2000c1ef900 */
[----:B------:R-:W-:Y:S01]  /*39c0*/  YIELD ;  /* 0x0000000000007946 */ /* 0x000fe20003800000 */
[----:B--2---:R-:W-:Y:S01]  /*39d0*/  ISETP.NE.AND P6, PT, R99, R98, PT ;  /* 0x000000626300720c */ /* 0x004fe20003fc5270 */
[----:B------:R-:W-:-:S12]  /*39e0*/  CCTL.IVALL ;  /* 0x00000000ff00798f */ /* 0x000fd80002000000 */
[----:B------:R-:W-:Y:S05]  /*39f0*/  @P6 BRA `(.L_x_5475) ;  /* 0xffffffb000006947 */ /* 0x000fea000383ffff */
.L_x_5474:
        /* <DEDUP_REMOVED lines=11> */
.L_x_5477:
        /* <DEDUP_REMOVED lines=71> */
.L_x_5476:
        /* <DEDUP_REMOVED lines=24> */
.L_x_5479:
[----:B------:R-:W-:Y:S05]  /*40a0*/  BSYNC B0 ;  /* 0x0000000000007941 */ /* 0x000fea0003800000 */
.L_x_5478:
        /* <DEDUP_REMOVED lines=36> */
.L_x_5473:
        /* <DEDUP_REMOVED lines=32> */
[----:B------:R-:W-:Y:S01]  /*44f0*/  IMAD.WIDE R46, R46, R47, c[0x0][0x180] ;  /* 0x000060002e2e7625 */ /* 0x000fe200078e022f */
[----:B------:R0:W2:Y:S04]  /*4500*/  LDG.E.U16 R98, [R44.64] ;  /* 0x0000000c2c627981 */ /* 0x0000a8000c1e1500 */
[----:B------:R3:W4:Y:S04]  /*4510*/  LDG.E.U16 R100, [R46.64] ;  /* 0x0000000c2e647981 */ /* 0x000728000c1e1500 */
[----:B------:R3:W5:Y:S04]  /*4520*/  LDG.E.U16 R101, [R46.64+0x2] ;  /* 0x0000020c2e657981 */ /* 0x000768000c1e1500 */
[----:B0-----:R0:W5:Y:S01]  /*4530*/  LDG.E.U16 R44, [R44.64+0x2] ;  /* 0x0000020c2c2c7981 */ /* 0x001162000c1e1500 */
[----:B------:R-:W-:Y:S01]  /*4540*/  ISETP.NE.AND P5, PT, RZ, UR17, PT ;  /* 0x00000011ff007c0c */ /* 0x000fe2000bfa5270 */
[----:B---3--:R-:W-:-:S02]  /*4550*/  FADD.FTZ R46, R41, -UR5 ;  /* 0x80000005292e7e21 */ /* 0x008fc40008010000 */
[----:B0-----:R-:W-:Y:S02]  /*4560*/  FADD.FTZ R45, R40, -UR5 ;  /* 0x80000005282d7e21 */ /* 0x001fe40008010000 */
[----:B-1----:R-:W-:Y:S02]  /*4570*/  FMUL.FTZ R46, R46, UR6 ;  /* 0x000000062e2e7c20 */ /* 0x002fe40008410000 */
[----:B------:R-:W-:Y:S01]  /*4580*/  FMUL.FTZ R45, R45, UR6 ;  /* 0x000000062d2d7c20 */ /* 0x000fe20008410000 */
[----:B--2---:R-:W-:Y:S02]  /*4590*/  HADD2.F32 R40, -RZ, R98.H0_H0 ;  /* 0x20000062ff287230 */ /* 0x004fe40000004100 */
[----:B----4-:R-:W-:Y:S02]  /*45a0*/  HADD2.F32 R100, -RZ, R100.H0_H0 ;  /* 0x20000064ff647230 */ /* 0x010fe40000004100 */
[----:B-----5:R-:W-:Y:S02]  /*45b0*/  HADD2.F32 R101, -RZ, R101.H0_H0 ;  /* 0x20000065ff657230 */ /* 0x020fe40000004100 */
[----:B------:R-:W-:Y:S01]  /*45c0*/  HADD2.F32 R41, -RZ, R44.H0_H0 ;  /* 0x2000002cff297230 */ /* 0x000fe20000004100 */
[----:B------:R-:W-:-:S04]  /*45d0*/  FFMA.FTZ R44, R40, R45, R100 ;  /* 0x0000002d282c7223 */ /* 0x000fc80000010064 */
        /* <DEDUP_REMOVED lines=12> */
.L_x_5480:
        /* <DEDUP_REMOVED lines=13> */
.L_x_5482:
[----:B------:R-:W-:Y:S05]  /*4770*/  BSYNC B0 ;  /* 0x0000000000007941 */ /* 0x000fea0003800000 */
.L_x_5481:
        /* <DEDUP_REMOVED lines=17> */
.L_x_5483:
        /* <DEDUP_REMOVED lines=13> */
.L_x_5485:
[----:B------:R-:W-:Y:S05]  /*4960*/  BSYNC B0 ;  /* 0x0000000000007941 */ /* 0x000fea0003800000 */
.L_x_5484:
        /* <DEDUP_REMOVED lines=17> */
.L_x_5486:
        /* <DEDUP_REMOVED lines=13> */
.L_x_5488:
[----:B------:R-:W-:Y:S05]  /*4b50*/  BSYNC B0 ;  /* 0x0000000000007941 */ /* 0x000fea0003800000 */
.L_x_5487:
        /* <DEDUP_REMOVED lines=17> */
.L_x_5489:
        /* <DEDUP_REMOVED lines=13> */
.L_x_5491:
[----:B------:R-:W-:Y:S05]  /*4d40*/  BSYNC B0 ;  /* 0x0000000000007941 */ /* 0x000fea0003800000 */
.L_x_5490:
        /* <DEDUP_REMOVED lines=19> */
.L_x_5492:
        /* <DEDUP_REMOVED lines=13> */
.L_x_5494:
[----:B------:R-:W-:Y:S05]  /*4f50*/  BSYNC B0 ;  /* 0x0000000000007941 */ /* 0x000fea0003800000 */
.L_x_5493:
        /* <DEDUP_REMOVED lines=19> */
.L_x_5495:
        /* <DEDUP_REMOVED lines=13> */
.L_x_5497:
[----:B------:R-:W-:Y:S05]  /*5160*/  BSYNC B0 ;  /* 0x0000000000007941 */ /* 0x000fea0003800000 */
.L_x_5496:
        /* <DEDUP_REMOVED lines=15> */
.L_x_5498:
        /* <DEDUP_REMOVED lines=13> */
.L_x_5500:
[----:B------:R-:W-:Y:S05]  /*5330*/  BSYNC B0 ;  /* 0x0000000000007941 */ /* 0x000fea0003800000 */
.L_x_5499:
        /* <DEDUP_REMOVED lines=19> */
.L_x_5501:
        /* <DEDUP_REMOVED lines=13> */
.L_x_5503:
[----:B------:R-:W-:Y:S05]  /*5540*/  BSYNC B0 ;  /* 0x0000000000007941 */ /* 0x000fea0003800000 */
.L_x_5502:
        /* <DEDUP_REMOVED lines=15> */
.L_x_5504:
        /* <DEDUP_REMOVED lines=13> */
.L_x_5506:
[----:B------:R-:W-:Y:S05]  /*5710*/  BSYNC B0 ;  /* 0x0000000000007941 */ /* 0x000fea0003800000 */
.L_x_5505:
        /* <DEDUP_REMOVED lines=19> */
.L_x_5507:
        /* <DEDUP_REMOVED lines=13> */
.L_x_5509:
[----:B------:R-:W-:Y:S05]  /*5920*/  BSYNC B0 ;  /* 0x0000000000007941 */ /* 0x000fea0003800000 */
.L_x_5508:
        /* <DEDUP_REMOVED lines=15> */
.L_x_5510:
        /* <DEDUP_REMOVED lines=13> */
.L_x_5512:
[----:B------:R-:W-:Y:S05]  /*5af0*/  BSYNC B0 ;  /* 0x0000000000007941 */ /* 0x000fea0003800000 */
.L_x_5511:
        /* <DEDUP_REMOVED lines=19> */
.L_x_5513:
        /* <DEDUP_REMOVED lines=13> */
.L_x_5515:
[----:B------:R-:W-:Y:S05]  /*5d00*/  BSYNC B0 ;  /* 0x0000000000007941 */ /* 0x000fea0003800000 */
.L_x_5514:
        /* <DEDUP_REMOVED lines=15> */
.L_x_5516:
        /* <DEDUP_REMOVED lines=13> */
.L_x_5518:
[----:B------:R-:W-:Y:S05]  /*5ed0*/  BSYNC B0 ;  /* 0x0000000000007941 */ /* 0x000fea0003800000 */
.L_x_5517:
        /* <DEDUP_REMOVED lines=19> */
.L_x_5519:
        /* <DEDUP_REMOVED lines=13> */
.L_x_5521:
[----:B------:R-:W-:Y:S05]  /*60e0*/  BSYNC B0 ;  /* 0x0000000000007941 */ /* 0x000fea0003800000 */
.L_x_5520:
        /* <DEDUP_REMOVED lines=15> */
.L_x_5522:
        /* <DEDUP_REMOVED lines=13> */
.L_x_5524:
[----:B------:R-:W-:Y:S05]  /*62b0*/  BSYNC B0 ;  /* 0x0000000000007941 */ /* 0x000fea0003800000 */
.L_x_5523:
        /* <DEDUP_REMOVED lines=19> */
.L_x_5525:
        /* <DEDUP_REMOVED lines=13> */
.L_x_5527:
[----:B------:R-:W-:Y:S05]  /*64c0*/  BSYNC B0 ;  /* 0x0000000000007941 */ /* 0x000fea0003800000 */
.L_x_5526:
        /* <DEDUP_REMOVED lines=15> */
.L_x_5528:
        /* <DEDUP_REMOVED lines=13> */
.L_x_5530:
[----:B------:R-:W-:Y:S05]  /*6690*/  BSYNC B0 ;  /* 0x0000000000007941 */ /* 0x000fea0003800000 */
.L_x_5529:
        /* <DEDUP_REMOVED lines=19> */
.L_x_5531:
        /* <DEDUP_REMOVED lines=13> */
.L_x_5533:
[----:B------:R-:W-:Y:S05]  /*68a0*/  BSYNC B0 ;  /* 0x0000000000007941 */ /* 0x000fea0003800000 */
.L_x_5532:
        /* <DEDUP_REMOVED lines=15> */
.L_x_5534:
        /* <DEDUP_REMOVED lines=13> */
.L_x_5536:
[----:B------:R-:W-:Y:S05]  /*6a70*/  BSYNC B0 ;  /* 0x0000000000007941 */ /* 0x000fea0003800000 */
.L_x_5535:
        /* <DEDUP_REMOVED lines=19> */
.L_x_5537:
        /* <DEDUP_REMOVED lines=12> */
.L_x_5539:
[----:B------:R-:W-:Y:S05]  /*6c70*/  BSYNC B0 ;  /* 0x0000000000007941 */ /* 0x000fea0003800000 */
.L_x_5538:
        /* <DEDUP_REMOVED lines=15> */
.L_x_5540:
        /* <DEDUP_REMOVED lines=11> */
.L_x_5542:
[----:B------:R-:W-:Y:S05]  /*6e20*/  BSYNC B0 ;  /* 0x0000000000007941 */ /* 0x000fea0003800000 */
.L_x_5541:
        /* <DEDUP_REMOVED lines=19> */
.L_x_5543:
        /* <DEDUP_REMOVED lines=11> */
.L_x_5545:
[----:B------:R-:W-:Y:S05]  /*7010*/  BSYNC B0 ;  /* 0x0000000000007941 */ /* 0x000fea0003800000 */
.L_x_5544:
        /* <DEDUP_REMOVED lines=15> */
.L_x_5546:
        /* <DEDUP_REMOVED lines=11> */
.L_x_5548:
[----:B------:R-:W-:Y:S05]  /*71c0*/  BSYNC B0 ;  /* 0x0000000000007941 */ /* 0x000fea0003800000 */
.L_x_5547:
        /* <DEDUP_REMOVED lines=21> */
.L_x_5549:
        /* <DEDUP_REMOVED lines=11> */
.L_x_5551:
[----:B------:R-:W-:Y:S05]  /*73d0*/  BSYNC B0 ;  /* 0x0000000000007941 */ /* 0x000fea0003800000 */
.L_x_5550:
        /* <DEDUP_REMOVED lines=11> */
.L_x_5552:
        /* <DEDUP_REMOVED lines=20> */
.L_x_5554:
[----:B------:R-:W-:Y:S05]  /*75d0*/  BSYNC B0 ;  /* 0x0000000000007941 */ /* 0x000fea0003800000 */
.L_x_5553:
        /* <DEDUP_REMOVED lines=11> */
.L_x_5555:
        /* <DEDUP_REMOVED lines=20> */
.L_x_5557:
[----:B------:R-:W-:Y:S05]  /*77d0*/  BSYNC B0 ;  /* 0x0000000000007941 */ /* 0x000fea0003800000 */
.L_x_5556:
        /* <DEDUP_REMOVED lines=11> */
.L_x_5558:
        /* <DEDUP_REMOVED lines=20> */
.L_x_5560:
[----:B------:R-:W-:Y:S05]  /*79d0*/  BSYNC B0 ;  /* 0x0000000000007941 */ /* 0x000fea0003800000 */
.L_x_5559:
        /* <DEDUP_REMOVED lines=11> */
.L_x_5561:
        /* <DEDUP_REMOVED lines=20> */
.L_x_5563:
[----:B------:R-:W-:Y:S05]  /*7bd0*/  BSYNC B0 ;  /* 0x0000000000007941 */ /* 0x000fea0003800000 */
.L_x_5562:
        /* <DEDUP_REMOVED lines=11> */
.L_x_5564:
        /* <DEDUP_REMOVED lines=20> */
.L_x_5566:
[----:B------:R-:W-:Y:S05]  /*7dd0*/  BSYNC B0 ;  /* 0x0000000000007941 */ /* 0x000fea0003800000 */
.L_x_5565:
        /* <DEDUP_REMOVED lines=11> */
.L_x_5567:
        /* <DEDUP_REMOVED lines=20> */
.L_x_5569:
[----:B------:R-:W-:Y:S05]  /*7fd0*/  BSYNC B0 ;  /* 0x0000000000007941 */ /* 0x000fea0003800000 */
.L_x_5568:
        /* <DEDUP_REMOVED lines=11> */
.L_x_5570:
        /* <DEDUP_REMOVED lines=20> */
.L_x_5572:
[----:B------:R-:W-:Y:S05]  /*81d0*/  BSYNC B0 ;  /* 0x0000000000007941 */ /* 0x000fea0003800000 */
.L_x_5571:
        /* <DEDUP_REMOVED lines=11> */
.L_x_5573:
        /* <DEDUP_REMOVED lines=14> */
.L_x_5575:
[----:B------:R-:W-:Y:S05]  /*8370*/  BSYNC B0 ;  /* 0x0000000000007941 */ /* 0x000fea0003800000 */
.L_x_5574:
[----:B------:R-:W-:Y:S02]  /*8380*/  ULDC UR5, c[0x0][0x10] ;  /* 0x0000040000057ab9 */ /* 0x000fe40000000800 */
[----:B------:R-:W-:Y:S02]  /*8390*/  UIADD3 UR9, UR9, UR5, URZ ;  /* 0x0000000509097290 */ /* 0x000fe4000fffe03f */
[----:B------:R-:W-:Y:S02]  /*83a0*/  UIADD3 UR4, UR4, 0x1, URZ ;  /* 0x0000000104047890 */ /* 0x000fe4000fffe03f */
[----:B------:R-:W-:-:S06]  /*83b0*/  UISETP.GE.AND UP0, UPT, UR9, UR8, UPT ;  /* 0x000000080900728c */ /* 0x000fcc000bf06270 */
[----:B------:R-:W-:-:S13]  /*83c0*/  PLOP3.LUT P5, PT, PT, PT, UP0, 0x40, 0x0 ;  /* 0x000000000000781c */ /* 0x000fda0003fae808 */
[----:B------:R-:W-:Y:S01]  /*83d0*/  @!P5 CALL.REL.NOINC `(.L_x_5576) ;  /* 0x000000100000d944 */ /* 0x000fe20003c00000 */
[----:B------:R-:W-:Y:S05]  /*83e0*/  BRA `(.L_x_5577) ;  /* 0xffff866000007947 */ /* 0x000fea000383ffff */
.L_x_5576:
[----:B------:R-:W-:Y:S05]  /*83f0*/  EXIT ;  /* 0x000000000000794d */ /* 0x000fea0003800000 */
.L_x_5578:
        /* <DEDUP_REMOVED lines=16> */
.L_x_5676:


//--------------------- .text._Z35group_norm_nhwc_fwd_one_pass_kernelI11Fp32IOFp16WLi512ELi98ELi392EEv26Group_norm_nhwc_fwd_params --------------------------
	.section	.text._Z35group_norm_nhwc_fwd_one_pass_kernelI11Fp32IOFp16WLi512ELi98ELi392EEv26Group_norm_nhwc_fwd_params,"ax",@progbits
	.sectioninfo	@"SHI_REGISTERS=72"
	.align	128
        .global         _Z35group_norm_nhwc_fwd_one_pass_kernelI11Fp32IOFp16WLi512ELi98ELi392EEv26Group_norm_nhwc_fwd_params
        .type           _Z35group_norm_nhwc_fwd_one_pass_kernelI11Fp32IOFp16WLi512ELi98ELi392EEv26Group_norm_nhwc_fwd_params,@function
        .size           _Z35group_norm_nhwc_fwd_one_pass_kernelI11Fp32IOFp16WLi512ELi98ELi392EEv26Group_norm_nhwc_fwd_params,(.L_x_5677 - _Z35group_norm_nhwc_fwd_one_pass_kernelI11Fp32IOFp16WLi512ELi98ELi392EEv26Group_norm_nhwc_fwd_params)
        .other          _Z35group_norm_nhwc_fwd_one_pass_kernelI11Fp32IOFp16WLi512ELi98ELi392EEv26Group_norm_nhwc_fwd_params,@"STO_CUDA_ENTRY STV_DEFAULT"
_Z35group_norm_nhwc_fwd_one_pass_kernelI11Fp32IOFp16WLi512ELi98ELi392EEv26Group_norm_nhwc_fwd_params:
.text._Z35group_norm_nhwc_fwd_one_pass_kernelI11Fp32IOFp16WLi512ELi98ELi392EEv26Group_norm_nhwc_fwd_params:
        /* <DEDUP_REMOVED lines=629> */
.L_x_5603:
        /* <DEDUP_REMOVED lines=2218> */
.L_x_5580:
[----:B------:R-:W-:Y:S05]  /*b1f0*/  BSYNC B0 ;  /* 0x0000000000007941 */ /* 0x000fea0003800000 */
.L_x_5579:
        /* <DEDUP_REMOVED lines=33> */
.L_x_5583:
[----:B------:R-:W2:Y:S01]  /*b410*/  LDG.E.STRONG.GPU R5, [R2.64] ;  /* 0x0000001202057981 */ /* 0x000ea2000c1ef900 */
[----:B------:R-:W-:Y:S01]  /*b420*/  YIELD ;  /* 0x0000000000007946 */ /* 0x000fe20003800000 */
[----:B--2---:R-:W-:Y:S01]  /*b430*/  ISETP.NE.AND P5, PT, R5, R4, PT ;  /* 0x000000040500720c */ /* 0x004fe20003fa5270 */
[----:B------:R-:W-:-:S12]  /*b440*/  CCTL.IVALL ;  /* 0x00000000ff00798f */ /* 0x000fd80002000000 */
[----:B------:R-:W-:Y:S05]  /*b450*/  @P5 BRA `(.L_x_5583) ;  /* 0xffffffb000005947 */ /* 0x000fea000383ffff */
.L_x_5582:
        /* <DEDUP_REMOVED lines=18> */
.L_x_5587:
        /* <DEDUP_REMOVED lines=149> */
.L_x_5586:
        /* <DEDUP_REMOVED lines=79> */
.L_x_5588:
[----:B------:R-:W-:-:S13]  /*c3c0*/  ISETP.NE.OR P6, PT, R0, RZ, P6 ;  /* 0x000000ff0000720c */ /* 0x000fda00037c5670 */
[----:B------:R-:W-:Y:S05]  /*c3d0*/  @!P6 BRA `(.L_x_5584) ;  /* 0x000002900000e947 */ /* 0x000fea0003800000 */
.L_x_5585:
        /* <DEDUP_REMOVED lines=41> */
.L_x_5584:
        /* <DEDUP_REMOVED lines=14> */
.L_x_5590:
[----:B------:R-:W-:Y:S05]  /*c750*/  BSYNC B0 ;  /* 0x0000000000007941 */ /* 0x000fea0003800000 */
.L_x_5589:
        /* <DEDUP_REMOVED lines=25> */
.L_x_5581:
        /* <DEDUP_REMOVED lines=32> */
[----:B------:R-:W-:Y:S01]  /*caf0*/  ISETP.NE.AND P4, PT, RZ, UR21, PT ;  /* 0x00000015ff007c0c */ /* 0x000fe2000bf85270 */
[----:B--2---:R-:W-:-:S02]  /*cb00*/  HADD2.F32 R8, -RZ, R8.H0_H0 ;  /* 0x20000008ff087230 */ /* 0x004fc40000004100 */
[----:B---3--:R-:W-:Y:S02]  /*cb10*/  HADD2.F32 R9, -RZ, R9.H0_H0 ;  /* 0x20000009ff097230 */ /* 0x008fe40000004100 */
[----:B----4-:R-:W-:Y:S02]  /*cb20*/  HADD2.F32 R10, -RZ, R10.H0_H0 ;  /* 0x2000000aff0a7230 */ /* 0x010fe40000004100 */
[----:B-1----:R-:W-:Y:S02]  /*cb30*/  HADD2.F32 R11, -RZ, R11.H0_H0 ;  /* 0x2000000bff0b7230 */ /* 0x002fe40000004100 */
.L_x_5601:
[----:B0-----:R-:W2:Y:S01]  /*cb40*/  LDL.128 R4, [R0] ;  /* 0x0000000000047983 */ /* 0x001ea20000100c00 */
[----:B------:R-:W-:Y:S01]  /*cb50*/  LEA R17, R16, R56, 0x3 ;  /* 0x0000003810117211 */ /* 0x000fe200078e18ff */
[----:B------:R-:W-:Y:S02]  /*cb60*/  BSSY B0, `(.L_x_5591) ;  /* 0x0000020000007945 */ /* 0x000fe40003800000 */
[----:B------:R-:W0:Y:S01]  /*cb70*/  S2R R14, SR_TID.X ;  /* 0x00000000000e7919 */ /* 0x000e220000002100 */
[----:B------:R-:W-:Y:S02]  /*cb80*/  ISETP.GE.U32.AND P6, PT, R17, c[0x0][0x1c8], PT ;  /* 0x0000720011007a0c */ /* 0x000fe40003fc6070 */
[----:B0-----:R-:W-:Y:S01]  /*cb90*/  ISETP.GT.U32.AND P5, PT, R14, 0x187, PT ;  /* 0x000001870e00780c */ /* 0x001fe20003fa4070 */
[----:B--2---:R-:W-:-:S02]  /*cba0*/  FADD.FTZ R5, -R2, R5 ;  /* 0x0000000502057221 */ /* 0x004fc40000010100 */
[----:B------:R-:W-:Y:S02]  /*cbb0*/  FADD.FTZ R4, -R2, R4 ;  /* 0x0000000402047221 */ /* 0x000fe40000010100 */
[-C--:B------:R-:W-:Y:S02]  /*cbc0*/  FMUL.FTZ R5, R5, R3.reuse ;  /* 0x0000000305057220 */ /* 0x080fe40000410000 */
[----:B------:R-:W-:Y:S02]  /*cbd0*/  FMUL.FTZ R4, R4, R3 ;  /* 0x0000000304047220 */ /* 0x000fe40000410000 */
[----:B------:R-:W-:Y:S02]  /*cbe0*/  FFMA.FTZ R5, R9, R5, R11 ;  /* 0x0000000509057223 */ /* 0x000fe4000001000b */
[----:B------:R-:W-:Y:S02]  /*cbf0*/  FFMA.FTZ R4, R8, R4, R10 ;  /* 0x0000000408047223 */ /* 0x000fe4000001000a */
[----:B------:R-:W-:-:S02]  /*cc00*/  @P4 FMUL.FTZ R12, R5, -1.4426950216293334961 ;  /* 0xbfb8aa3b050c4820 */ /* 0x000fc40000410000 */
        /* <DEDUP_REMOVED lines=21> */
.L_x_5592:
[----:B------:R-:W-:Y:S05]  /*cd60*/  BSYNC B0 ;  /* 0x0000000000007941 */ /* 0x000fea0003800000 */
.L_x_5591:
        /* <DEDUP_REMOVED lines=18> */
.L_x_5593:
        /* <DEDUP_REMOVED lines=14> */
.L_x_5595:
[----:B------:R-:W-:Y:S05]  /*cf70*/  BSYNC B0 ;  /* 0x0000000000007941 */ /* 0x000fea0003800000 */
.L_x_5594:
        /* <DEDUP_REMOVED lines=32> */
.L_x_5597:
[----:B------:R-:W-:Y:S05]  /*d180*/  BSYNC B0 ;  /* 0x0000000000007941 */ /* 0x000fea0003800000 */
.L_x_5596:
        /* <DEDUP_REMOVED lines=21> */
.L_x_5598:
        /* <DEDUP_REMOVED lines=11> */
.L_x_5600:
[----:B------:R-:W-:Y:S05]  /*d390*/  BSYNC B0 ;  /* 0x0000000000007941 */ /* 0x000fea0003800000 */
.L_x_5599:
        /* <DEDUP_REMOVED lines=11> */
.L_x_5602:
[----:B------:R-:W-:Y:S05]  /*d450*/  EXIT ;  /* 0x000000000000794d */ /* 0x000fea0003800000 */
.L_x_5604:
        /* <DEDUP_REMOVED lines=10> */
.L_x_5677:


//--------------------- .nv.global                --------------------------
	.section	.nv.global,"aw",@nobits
.nv.global:
	.type		_ZN61_INTERNAL_34f6485a_30_group_norm_nhwc_one_pass_98_cu_fe19efeb6thrust23THRUST_300001_SM_800_NS12placeholders2_5E,@object
	.size		_ZN61_INTERNAL_34f6485a_30_group_norm_nhwc_one_pass_98_cu_fe19efeb6thrust23THRUST_300001_SM_800_NS12placeholders2_5E,(_ZN61_INTERNAL_34f6485a_30_group_norm_nhwc_one_pass_98_cu_fe19efeb4cuda3std3__45__cpo6cbeginE - _ZN61_INTERNAL_34f6485a_30_group_norm_nhwc_one_pass_98_cu_fe19efeb6thrust23THRUST_300001_SM_800_NS12placeholders2_5E)
_ZN61_INTERNAL_34f6485a_30_group_norm_nhwc_one_pass_98_cu_fe19efeb6thrust23THRUST_300001_SM_800_NS12placeholders2_5E:
	.zero		1
	.type		_ZN61_INTERNAL_34f6485a_30_group_norm_nhwc_one_pass_98_cu_fe19efeb4cuda3std3__45__cpo6cbeginE,@object
	.size		_ZN61_INTERNAL_34f6485a_30_group_norm_nhwc_one_pass_98_cu_fe19efeb4cuda3std3__45__cpo6cbeginE,(_ZN61_INTERNAL_34f6485a_30_group_norm_nhwc_one_pass_98_cu_fe19efeb4cuda3std6ranges3__45__cpo6cbeginE - _ZN61_INTERNAL_34f6485a_30_group_norm_nhwc_one_pass_98_cu_fe19efeb4cuda3std3__45__cpo6cbeginE)
_ZN61_INTERNAL_34f6485a_30_group_norm_nhwc_one_pass_98_cu_fe19efeb4cuda3std3__45__cpo6cbeginE:
	.zero		1
	.type		_ZN61_INTERNAL_34f6485a_30_group_norm_nhwc_one_pass_98_cu_fe19efeb4cuda3std6ranges3__45__cpo6cbeginE,@object
	.size		_ZN61_INTERNAL_34f6485a_30_group_norm_nhwc_one_pass_98_cu_fe19efeb4cuda3std6ranges3__45__cpo6cbeginE,(_ZN61_INTERNAL_34f6485a_30_group_norm_nhwc_one_pass_98_cu_fe19efeb4cuda3std3__48in_placeE - _ZN61_INTERNAL_34f6485a_30_group_norm_nhwc_one_pass_98_cu_fe19efeb4cuda3std6ranges3__45__cpo6cbeginE)
_ZN61_INTERNAL_34f6485a_30_group_norm_nhwc_one_pass_98_cu_fe19efeb4cuda3std6ranges3__45__cpo6cbeginE:
	.zero		1
	.type		_ZN61_INTERNAL_34f6485a_30_group_norm_nhwc_one_pass_98_cu_fe19efeb4cuda3std3__48in_placeE,@object
	.size		_ZN61_INTERNAL_34f6485a_30_group_norm_nhwc_one_pass_98_cu_fe19efeb4cuda3std3__48in_placeE,(_ZN61_INTERNAL_34f6485a_30_group_norm_nhwc_one_pass_98_cu_fe19efeb4cuda3std6ranges3__45__cpo4sizeE - _ZN61_INTERNAL_34f6485a_30_group_norm_nhwc_one_pass_98_cu_fe19efeb4cuda3std3__48in_placeE)
_ZN61_INTERNAL_34f6485a_30_group_norm_nhwc_one_pass_98_cu_fe19efeb4cuda3std3__48in_placeE:
	.zero		1
	.type		_ZN61_INTERNAL_34f6485a_30_group_norm_nhwc_one_pass_98_cu_fe19efeb4cuda3std6ranges3__45__cpo4sizeE,@object
	.size		_ZN61_INTERNAL_34f6485a_30_group_norm_nhwc_one_pass_98_cu_fe19efeb4cuda3std6ranges3__45__cpo4sizeE,(_ZN61_INTERNAL_34f6485a_30_group_norm_nhwc_one_pass_98_cu_fe19efeb6thrust23THRUST_300001_SM_800_NS12placeholders2_9E - _ZN61_INTERNAL_34f6485a_30_group_norm_nhwc_one_pass_98_cu_fe19efeb4cuda3std6ranges3__45__cpo4sizeE)
_ZN61_INTERNAL_34f6485a_30_group_norm_nhwc_one_pass_98_cu_fe19efeb4cuda3std6ranges3__45__cpo4sizeE:
	.zero		1
	.type		_ZN61_INTERNAL_34f6485a_30_group_norm_nhwc_one_pass_98_cu_fe19efeb6thrust23THRUST_300001_SM_800_NS12placeholders2_9E,@object
	.size		_ZN61_INTERNAL_34f6485a_30_group_norm_nhwc_one_pass_98_cu_fe19efeb6thrust23THRUST_300001_SM_800_NS12placeholders2_9E,(_ZN61_INTERNAL_34f6485a_30_group_norm_nhwc_one_pass_98_cu_fe19efeb4cuda3std3__45__cpo7crbeginE - _ZN61_INTERNAL_34f6485a_30_group_norm_nhwc_one_pass_98_cu_fe19efeb6thrust23THRUST_300001_SM_800_NS12placeholders2_9E)
_ZN61_INTERNAL_34f6485a_30_group_norm_nhwc_one_pass_98_cu_fe19efeb6thrust23THRUST_300001_SM_800_NS12placeholders2_9E:
	.zero		1
	.type		_ZN61_INTERNAL_34f6485a_30_group_norm_nhwc_one_pass_98_cu_fe19efeb4cuda3std3__45__cpo7crbeginE,@object
	.size		_ZN61_INTERNAL_34f6485a_30_group_norm_nhwc_one_pass_98_cu_fe19efeb4cuda3std3__45__cpo7crbeginE,(_ZN61_INTERNAL_34f6485a_30_group_norm_nhwc_one_pass_98_cu_fe19efeb4cuda3std6ranges3__45__cpo4nextE - _ZN61_INTERNAL_34f6485a_30_group_norm_nhwc_one_pass_98_cu_fe19efeb4cuda3std3__45__cpo7crbeginE)
_ZN61_INTERNAL_34f6485a_30_group_norm_nhwc_one_pass_98_cu_fe19efeb4cuda3std3__45__cpo7crbeginE:
	.zero		1
	.type		_ZN61_INTERNAL_34f6485a_30_group_norm_nhwc_one_pass_98_cu_fe19efeb4cuda3std6ranges3__45__cpo4nextE,@object
	.size		_ZN61_INTERNAL_34f6485a_30_group_norm_nhwc_one_pass_98_cu_fe19efeb4cuda3std6ranges3__45__cpo4nextE,(_ZN61_INTERNAL_34f6485a_30_group_norm_nhwc_one_pass_98_cu_fe19efeb4cuda3std6ranges3__45__cpo4swapE - _ZN61_INTERNAL_34f6485a_30_group_norm_nhwc_one_pass_98_cu_fe19efeb4cuda3std6ranges3__45__cpo4nextE)
_ZN61_INTERNAL_34f6485a_30_group_norm_nhwc_one_pass_98_cu_fe19efeb4cuda3std6ranges3__45__cpo4nextE:
	.zero		1
	.type		_ZN61_INTERNAL_34f6485a_30_group_norm_nhwc_one_pass_98_cu_fe19efeb4cuda3std6ranges3__45__cpo4swapE,@object
	.size		_ZN61_INTERNAL_34f6485a_30_group_norm_nhwc_one_pass_98_cu_fe19efeb4cuda3std6ranges3__45__cpo4swapE,(_ZN61_INTERNAL_34f6485a_30_group_norm_nhwc_one_pass_98_cu_fe19efeb6thrust23THRUST_300001_SM_800_NS12placeholders2_1E - _ZN61_INTERNAL_34f6485a_30_group_norm_nhwc_one_pass_98_cu_fe19efeb4cuda3std6ranges3__45__cpo4swapE)
_ZN61_INTERNAL_34f6485a_30_group_norm_nhwc_one_pass_98_cu_fe19efeb4cuda3std6ranges3__45__cpo4swapE:
	.zero		1
	.type		_ZN61_INTERNAL_34f6485a_30_group_norm_nhwc_one_pass_98_cu_fe19efeb6thrust23THRUST_300001_SM_800_NS12placeholders2_1E,@object
	.size		_ZN61_INTERNAL_34f6485a_30_group_norm_nhwc_one_pass_98_cu_fe19efeb6thrust23THRUST_300001_SM_800_NS12placeholders2_1E,(_ZN61_INTERNAL_34f6485a_30_group_norm_nhwc_one_pass_98_cu_fe19efeb6thrust23THRUST_300001_SM_800_NS12placeholders2_3E - _ZN61_INTERNAL_34f6485a_30_group_norm_nhwc_one_pass_98_cu_fe19efeb6thrust23THRUST_300001_SM_800_NS12placeholders2_1E)
_ZN61_INTERNAL_34f6485a_30_group_norm_nhwc_one_pass_98_cu_fe19efeb6thrust23THRUST_300001_SM_800_NS12placeholders2_1E:
	.zero		1
	.type		_ZN61_INTERNAL_34f6485a_30_group_norm_nhwc_one_pass_98_cu_fe19efeb6thrust23THRUST_300001_SM_800_NS12placeholders2_3E,@object
	.size		_ZN61_INTERNAL_34f6485a_30_group_norm_nhwc_one_pass_98_cu_fe19efeb6thrust23THRUST_300001_SM_800_NS12placeholders2_3E,(_ZN61_INTERNAL_34f6485a_30_group_norm_nhwc_one_pass_98_cu_fe19efeb4cuda3std3__45__cpo5beginE - _ZN61_INTERNAL_34f6485a_30_group_norm_nhwc_one_pass_98_cu_fe19efeb6thrust23THRUST_300001_SM_800_NS12placeholders2_3E)
_ZN61_INTERNAL_34f6485a_30_group_norm_nhwc_one_pass_98_cu_fe19efeb6thrust23THRUST_300001_SM_800_NS12placeholders2_3E:
	.zero		1
	.type		_ZN61_INTERNAL_34f6485a_30_group_norm_nhwc_one_pass_98_cu_fe19efeb4cuda3std3__45__cpo5beginE,@object
	.size		_ZN61_INTERNAL_34f6485a_30_group_norm_nhwc_one_pass_98_cu_fe19efeb4cuda3std3__45__cpo5beginE,(_ZN61_INTERNAL_34f6485a_30_group_norm_nhwc_one_pass_98_cu_fe19efeb4cuda3std6ranges3__45__cpo5beginE - _ZN61_INTERNAL_34f6485a_30_group_norm_nhwc_one_pass_98_cu_fe19efeb4cuda3std3__45__cpo5beginE)
_ZN61_INTERNAL_34f6485a_30_group_norm_nhwc_one_pass_98_cu_fe19efeb4cuda3std3__45__cpo5beginE:
	.zero		1
	.type		_ZN61_INTERNAL_34f6485a_30_group_norm_nhwc_one_pass_98_cu_fe19efeb4cuda3std6ranges3__45__cpo5beginE,@object
	.size		_ZN61_INTERNAL_34f6485a_30_group_norm_nhwc_one_pass_98_cu_fe19efeb4cuda3std6ranges3__45__cpo5beginE,(_ZN61_INTERNAL_34f6485a_30_group_norm_nhwc_one_pass_98_cu_fe19efeb4cuda3std3__463_GLOBAL__N__34f6485a_30_group_norm_nhwc_one_pass_98_cu_fe19efeb6ignoreE - _ZN61_INTERNAL_34f6485a_30_group_norm_nhwc_one_pass_98_cu_fe19efeb4cuda3std6ranges3__45__cpo5beginE)
_ZN61_INTERNAL_34f6485a_30_group_norm_nhwc_one_pass_98_cu_fe19efeb4cuda3std6ranges3__45__cpo5beginE:
	.zero		1
	.type		_ZN61_INTERNAL_34f6485a_30_group_norm_nhwc_one_pass_98_cu_fe19efeb4cuda3std3__463_GLOBAL__N__34f6485a_30_group_norm_nhwc_one_pass_98_cu_fe19efeb6ignoreE,@object
	.size		_ZN61_INTERNAL_34f6485a_30_group_norm_nhwc_one_pass_98_cu_fe19efeb4cuda3std3__463_GLOBAL__N__34f6485a_30_group_norm_nhwc_one_pass_98_cu_fe19efeb6ignoreE,(_ZN61_INTERNAL_34f6485a_30_group_norm_nhwc_one_pass_98_cu_fe19efeb4cuda3std6ranges3__45__cpo4dataE - _ZN61_INTERNAL_34f6485a_30_group_norm_nhwc_one_pass_98_cu_fe19efeb4cuda3std3__463_GLOBAL__N__34f6485a_30_group_norm_nhwc_one_pass_98_cu_fe19efeb6ignoreE)
_ZN61_INTERNAL_34f6485a_30_group_norm_nhwc_one_pass_98_cu_fe19efeb4cuda3std3__463_GLOBAL__N__34f6485a_30_group_norm_nhwc_one_pass_98_cu_fe19efeb6ignoreE:
	.zero		1
	.type		_ZN61_INTERNAL_34f6485a_30_group_norm_nhwc_one_pass_98_cu_fe19efeb4cuda3std6ranges3__45__cpo4dataE,@object
	.size		_ZN61_INTERNAL_34f6485a_30_group_norm_nhwc_one_pass_98_cu_fe19efeb4cuda3std6ranges3__45__cpo4dataE,(_ZN61_INTERNAL_34f6485a_30_group_norm_nhwc_one_pass_98_cu_fe19efeb6thrust23THRUST_300001_SM_800_NS12placeholders2_7E - _ZN61_INTERNAL_34f6485a_30_group_norm_nhwc_one_pass_98_cu_fe19efeb4cuda3std6ranges3__45__cpo4dataE)
_ZN61_INTERNAL_34f6485a_30_group_norm_nhwc_one_pass_98_cu_fe19efeb4cuda3std6ranges3__45__cpo4dataE:
	.zero		1
	.type		_ZN61_INTERNAL_34f6485a_30_group_norm_nhwc_one_pass_98_cu_fe19efeb6thrust23THRUST_300001_SM_800_NS12placeholders2_7E,@object
	.size		_ZN61_INTERNAL_34f6485a_30_group_norm_nhwc_one_pass_98_cu_fe19efeb6thrust23THRUST_300001_SM_800_NS12placeholders2_7E,(_ZN61_INTERNAL_34f6485a_30_group_norm_nhwc_one_pass_98_cu_fe19efeb4cuda3std3__45__cpo6rbeginE - _ZN61_INTERNAL_34f6485a_30_group_norm_nhwc_one_pass_98_cu_fe19efeb6thrust23THRUST_300001_SM_800_NS12placeholders2_7E)
_ZN61_INTERNAL_34f6485a_30_group_norm_nhwc_one_pass_98_cu_fe19efeb6thrust23THRUST_300001_SM_800_NS12placeholders2_7E:
	.zero		1
	.type		_ZN61_INTERNAL_34f6485a_30_group_norm_nhwc_one_pass_98_cu_fe19efeb4cuda3std3__45__cpo6rbeginE,@object
	.size		_ZN61_INTERNAL_34f6485a_30_group_norm_nhwc_one_pass_98_cu_fe19efeb4cuda3std3__45__cpo6rbeginE,(_ZN61_INTERNAL_34f6485a_30_group_norm_nhwc_one_pass_98_cu_fe19efeb4cuda3std6ranges3__45__cpo7advanceE - _ZN61_INTERNAL_34f6485a_30_group_norm_nhwc_one_pass_98_cu_fe19efeb4cuda3std3__45__cpo6rbeginE)
_ZN61_INTERNAL_34f6485a_30_group_norm_nhwc_one_pass_98_cu_fe19efeb4cuda3std3__45__cpo6rbeginE:
	.zero		1
	.type		_ZN61_INTERNAL_34f6485a_30_group_norm_nhwc_one_pass_98_cu_fe19efeb4cuda3std6ranges3__45__cpo7advanceE,@object
	.size		_ZN61_INTERNAL_34f6485a_30_group_norm_nhwc_one_pass_98_cu_fe19efeb4cuda3std6ranges3__45__cpo7advanceE,(_ZN61_INTERNAL_34f6485a_30_group_norm_nhwc_one_pass_98_cu_fe19efeb4cuda3std3__47nulloptE - _ZN61_INTERNAL_34f6485a_30_group_norm_nhwc_one_pass_98_cu_fe19efeb4cuda3std6ranges3__45__cpo7advanceE)
_ZN61_INTERNAL_34f6485a_30_group_norm_nhwc_one_pass_98_cu_fe19efeb4cuda3std6ranges3__45__cpo7advanceE:
	.zero		1
	.type		_ZN61_INTERNAL_34f6485a_30_group_norm_nhwc_one_pass_98_cu_fe19efeb4cuda3std3__47nulloptE,@object
	.size		_ZN61_INTERNAL_34f6485a_30_group_norm_nhwc_one_pass_98_cu_fe19efeb4cuda3std3__47nulloptE,(_ZN61_INTERNAL_34f6485a_30_group_norm_nhwc_one_pass_98_cu_fe19efeb4cuda3std6ranges3__45__cpo8distanceE - _ZN61_INTERNAL_34f6485a_30_group_norm_nhwc_one_pass_98_cu_fe19efeb4cuda3std3__47nulloptE)
_ZN61_INTERNAL_34f6485a_30_group_norm_nhwc_one_pass_98_cu_fe19efeb4cuda3std3__47nulloptE:
	.zero		1
	.type		_ZN61_INTERNAL_34f6485a_30_group_norm_nhwc_one_pass_98_cu_fe19efeb4cuda3std6ranges3__45__cpo8distanceE,@object
	.size		_ZN61_INTERNAL_34f6485a_30_group_norm_nhwc_one_pass_98_cu_fe19efeb4cuda3std6ranges3__45__cpo8distanceE,(_ZN61_INTERNAL_34f6485a_30_group_norm_nhwc_one_pass_98_cu_fe19efeb6thrust23THRUST_300001_SM_800_NS12placeholders2_6E - _ZN61_INTERNAL_34f6485a_30_group_norm_nhwc_one_pass_98_cu_fe19efeb4cuda3std6ranges3__45__cpo8distanceE)
_ZN61_INTERNAL_34f6485a_30_group_norm_nhwc_one_pass_98_cu_fe19efeb4cuda3std6ranges3__45__cpo8distanceE:
	.zero		1
	.type		_ZN61_INTERNAL_34f6485a_30_group_norm_nhwc_one_pass_98_cu_fe19efeb6thrust23THRUST_300001_SM_800_NS12placeholders2_6E,@object
	.size		_ZN61_INTERNAL_34f6485a_30_group_norm_nhwc_one_pass_98_cu_fe19efeb6thrust23THRUST_300001_SM_800_NS12placeholders2_6E,(_ZN61_INTERNAL_34f6485a_30_group_norm_nhwc_one_pass_98_cu_fe19efeb4cuda3std3__45__cpo4cendE - _ZN61_INTERNAL_34f6485a_30_group_norm_nhwc_one_pass_98_cu_fe19efeb6thrust23THRUST_300001_SM_800_NS12placeholders2_6E)
_ZN61_INTERNAL_34f6485a_30_group_norm_nhwc_one_pass_98_cu_fe19efeb6thrust23THRUST_300001_SM_800_NS12placeholders2_6E:
	.zero		1
	.type		_ZN61_INTERNAL_34f6485a_30_group_norm_nhwc_one_pass_98_cu_fe19efeb4cuda3std3__45__cpo4cendE,@object
	.size		_ZN61_INTERNAL_34f6485a_30_group_norm_nhwc_one_pass_98_cu_fe19efeb4cuda3std3__45__cpo4cendE,(_ZN61_INTERNAL_34f6485a_30_group_norm_nhwc_one_pass_98_cu_fe19efeb4cuda3std6ranges3__45__cpo4cendE - _ZN61_INTERNAL_34f6485a_30_group_norm_nhwc_one_pass_98_cu_fe19efeb4cuda3std3__45__cpo4cendE)
_ZN61_INTERNAL_34f6485a_30_group_norm_nhwc_one_pass_98_cu_fe19efeb4cuda3std3__45__cpo4cendE:
	.zero		1
	.type		_ZN61_INTERNAL_34f6485a_30_group_norm_nhwc_one_pass_98_cu_fe19efeb4cuda3std6ranges3__45__cpo4cendE,@object
	.size		_ZN61_INTERNAL_34f6485a_30_group_norm_nhwc_one_pass_98_cu_fe19efeb4cuda3std6ranges3__45__cpo4cendE,(_ZN61_INTERNAL_34f6485a_30_group_norm_nhwc_one_pass_98_cu_fe19efeb4cuda3std3__420unreachable_sentinelE - _ZN61_INTERNAL_34f6485a_30_group_norm_nhwc_one_pass_98_cu_fe19efeb4cuda3std6ranges3__45__cpo4cendE)
_ZN61_INTERNAL_34f6485a_30_group_norm_nhwc_one_pass_98_cu_fe19efeb4cuda3std6ranges3__45__cpo4cendE:
	.zero		1
	.type		_ZN61_INTERNAL_34f6485a_30_group_norm_nhwc_one_pass_98_cu_fe19efeb4cuda3std3__420unreachable_sentinelE,@object
	.size		_ZN61_INTERNAL_34f6485a_30_group_norm_nhwc_one_pass_98_cu_fe19efeb4cuda3std3__420unreachable_sentinelE,(_ZN61_INTERNAL_34f6485a_30_group_norm_nhwc_one_pass_98_cu_fe19efeb4cuda3std6ranges3__45__cpo5ssizeE - _ZN61_INTERNAL_34f6485a_30_group_norm_nhwc_one_pass_98_cu_fe19efeb4cuda3std3__420unreachable_sentinelE)
_ZN61_INTERNAL_34f6485a_30_group_norm_nhwc_one_pass_98_cu_fe19efeb4cuda3std3__420unreachable_sentinelE:
	.zero		1
	.type		_ZN61_INTERNAL_34f6485a_30_group_norm_nhwc_one_pass_98_cu_fe19efeb4cuda3std6ranges3__45__cpo5ssizeE,@object
	.size		_ZN61_INTERNAL_34f6485a_30_group_norm_nhwc_one_pass_98_cu_fe19efeb4cuda3std6ranges3__45__cpo5ssizeE,(_ZN61_INTERNAL_34f6485a_30_group_norm_nhwc_one_pass_98_cu_fe19efeb6thrust23THRUST_300001_SM_800_NS12placeholders3_10E - _ZN61_INTERNAL_34f6485a_30_group_norm_nhwc_one_pass_98_cu_fe19efeb4cuda3std6ranges3__45__cpo5ssizeE)
_ZN61_INTERNAL_34f6485a_30_group_norm_nhwc_one_pass_98_cu_fe19efeb4cuda3std6ranges3__45__cpo5ssizeE:
	.zero		1
	.type		_ZN61_INTERNAL_34f6485a_30_group_norm_nhwc_one_pass_98_cu_fe19efeb6thrust23THRUST_300001_SM_800_NS12placeholders3_10E,@object
	.size		_ZN61_INTERNAL_34f6485a_30_group_norm_nhwc_one_pass_98_cu_fe19efeb6thrust23THRUST_300001_SM_800_NS12placeholders3_10E,(_ZN61_INTERNAL_34f6485a_30_group_norm_nhwc_one_pass_98_cu_fe19efeb4cuda3std3__45__cpo5crendE - _ZN61_INTERNAL_34f6485a_30_group_norm_nhwc_one_pass_98_cu_fe19efeb6thrust23THRUST_300001_SM_800_NS12placeholders3_10E)
_ZN61_INTERNAL_34f6485a_30_group_norm_nhwc_one_pass_98_cu_fe19efeb6thrust23THRUST_300001_SM_800_NS12placeholders3_10E:
	.zero		1
	.type		_ZN61_INTERNAL_34f6485a_30_group_norm_nhwc_one_pass_98_cu_fe19efeb4cuda3std3__45__cpo5crendE,@object
	.size		_ZN61_INTERNAL_34f6485a_30_group_norm_nhwc_one_pass_98_cu_fe19efeb4cuda3std3__45__cpo5crendE,(_ZN61_INTERNAL_34f6485a_30_group_norm_nhwc_one_pass_98_cu_fe19efeb4cuda3std6ranges3__45__cpo4prevE - _ZN61_INTERNAL_34f6485a_30_group_norm_nhwc_one_pass_98_cu_fe19efeb4cuda3std3__45__cpo5crendE)
_ZN61_INTERNAL_34f6485a_30_group_norm_nhwc_one_pass_98_cu_fe19efeb4cuda3std3__45__cpo5crendE:
	.zero		1
	.type		_ZN61_INTERNAL_34f6485a_30_group_norm_nhwc_one_pass_98_cu_fe19efeb4cuda3std6ranges3__45__cpo4prevE,@object
	.size		_ZN61_INTERNAL_34f6485a_30_group_norm_nhwc_one_pass_98_cu_fe19efeb4cuda3std6ranges3__45__cpo4prevE,(_ZN61_INTERNAL_34f6485a_30_group_norm_nhwc_one_pass_98_cu_fe19efeb4cuda3std6ranges3__45__cpo9iter_moveE - _ZN61_INTERNAL_34f6485a_30_group_norm_nhwc_one_pass_98_cu_fe19efeb4cuda3std6ranges3__45__cpo4prevE)
_ZN61_INTERNAL_34f6485a_30_group_norm_nhwc_one_pass_98_cu_fe19efeb4cuda3std6ranges3__45__cpo4prevE:
	.zero		1
	.type		_ZN61_INTERNAL_34f6485a_30_group_norm_nhwc_one_pass_98_cu_fe19efeb4cuda3std6ranges3__45__cpo9iter_moveE,@object
	.size		_ZN61_INTERNAL_34f6485a_30_group_norm_nhwc_one_pass_98_cu_fe19efeb4cuda3std6ranges3__45__cpo9iter_moveE,(_ZN61_INTERNAL_34f6485a_30_group_norm_nhwc_one_pass_98_cu_fe19efeb6thrust23THRUST_300001_SM_800_NS12placeholders2_2E - _ZN61_INTERNAL_34f6485a_30_group_norm_nhwc_one_pass_98_cu_fe19efeb4cuda3std6ranges3__45__cpo9iter_moveE)
_ZN61_INTERNAL_34f6485a_30_group_norm_nhwc_one_pass_98_cu_fe19efeb4cuda3std6ranges3__45__cpo9iter_moveE:
	.zero		1
	.type		_ZN61_INTERNAL_34f6485a_30_group_norm_nhwc_one_pass_98_cu_fe19efeb6thrust23THRUST_300001_SM_800_NS12placeholders2_2E,@object
	.size		_ZN61_INTERNAL_34f6485a_30_group_norm_nhwc_one_pass_98_cu_fe19efeb6thrust23THRUST_300001_SM_800_NS12placeholders2_2E,(_ZN61_INTERNAL_34f6485a_30_group_norm_nhwc_one_pass_98_cu_fe19efeb6thrust23THRUST_300001_SM_800_NS12placeholders2_4E - _ZN61_INTERNAL_34f6485a_30_group_norm_nhwc_one_pass_98_cu_fe19efeb6thrust23THRUST_300001_SM_800_NS12placeholders2_2E)
_ZN61_INTERNAL_34f6485a_30_group_norm_nhwc_one_pass_98_cu_fe19efeb6thrust23THRUST_300001_SM_800_NS12placeholders2_2E:
	.zero		1
	.type		_ZN61_INTERNAL_34f6485a_30_group_norm_nhwc_one_pass_98_cu_fe19efeb6thrust23THRUST_300001_SM_800_NS12placeholders2_4E,@object
	.size		_ZN61_INTERNAL_34f6485a_30_group_norm_nhwc_one_pass_98_cu_fe19efeb6thrust23THRUST_300001_SM_800_NS12placeholders2_4E,(_ZN61_INTERNAL_34f6485a_30_group_norm_nhwc_one_pass_98_cu_fe19efeb4cuda3std3__45__cpo3endE - _ZN61_INTERNAL_34f6485a_30_group_norm_nhwc_one_pass_98_cu_fe19efeb6thrust23THRUST_300001_SM_800_NS12placeholders2_4E)
_ZN61_INTERNAL_34f6485a_30_group_norm_nhwc_one_pass_98_cu_fe19efeb6thrust23THRUST_300001_SM_800_NS12placeholders2_4E:
	.zero		1
	.type		_ZN61_INTERNAL_34f6485a_30_group_norm_nhwc_one_pass_98_cu_fe19efeb4cuda3std3__45__cpo3endE,@object
	.size		_ZN61_INTERNAL_34f6485a_30_group_norm_nhwc_one_pass_98_cu_fe19efeb4cuda3std3__45__cpo3endE,(_ZN61_INTERNAL_34f6485a_30_group_norm_nhwc_one_pass_98_cu_fe19efeb4cuda3std6ranges3__45__cpo3endE - _ZN61_INTERNAL_34f6485a_30_group_norm_nhwc_one_pass_98_cu_fe19efeb4cuda3std3__45__cpo3endE)
_ZN61_INTERNAL_34f6485a_30_group_norm_nhwc_one_pass_98_cu_fe19efeb4cuda3std3__45__cpo3endE:
	.zero		1
	.type		_ZN61_INTERNAL_34f6485a_30_group_norm_nhwc_one_pass_98_cu_fe19efeb4cuda3std6ranges3__45__cpo3endE,@object
	.size		_ZN61_INTERNAL_34f6485a_30_group_norm_nhwc_one_pass_98_cu_fe19efeb4cuda3std6ranges3__45__cpo3endE,(_ZN61_INTERNAL_34f6485a_30_group_norm_nhwc_one_pass_98_cu_fe19efeb4cuda3std3__419piecewise_constructE - _ZN61_INTERNAL_34f6485a_30_group_norm_nhwc_one_pass_98_cu_fe19efeb4cuda3std6ranges3__45__cpo3endE)
_ZN61_INTERNAL_34f6485a_30_group_norm_nhwc_one_pass_98_cu_fe19efeb4cuda3std6ranges3__45__cpo3endE:
	.zero		1
	.type		_ZN61_INTERNAL_34f6485a_30_group_norm_nhwc_one_pass_98_cu_fe19efeb4cuda3std3__419piecewise_constructE,@object
	.size		_ZN61_INTERNAL_34f6485a_30_group_norm_nhwc_one_pass_98_cu_fe19efeb4cuda3std3__419piecewise_constructE,(_ZN61_INTERNAL_34f6485a_30_group_norm_nhwc_one_pass_98_cu_fe19efeb4cuda3std6ranges3__45__cpo5cdataE - _ZN61_INTERNAL_34f6485a_30_group_norm_nhwc_one_pass_98_cu_fe19efeb4cuda3std3__419piecewise_constructE)
_ZN61_INTERNAL_34f6485a_30_group_norm_nhwc_one_pass_98_cu_fe19efeb4cuda3std3__419piecewise_constructE:
	.zero		1
	.type		_ZN61_INTERNAL_34f6485a_30_group_norm_nhwc_one_pass_98_cu_fe19efeb4cuda3std6ranges3__45__cpo5cdataE,@object
	.size		_ZN61_INTERNAL_34f6485a_30_group_norm_nhwc_one_pass_98_cu_fe19efeb4cuda3std6ranges3__45__cpo5cdataE,(_ZN61_INTERNAL_34f6485a_30_group_norm_nhwc_one_pass_98_cu_fe19efeb6thrust23THRUST_300001_SM_800_NS12placeholders2_8E - _ZN61_INTERNAL_34f6485a_30_group_norm_nhwc_one_pass_98_cu_fe19efeb4cuda3std6ranges3__45__cpo5cdataE)
_ZN61_INTERNAL_34f6485a_30_group_norm_nhwc_one_pass_98_cu_fe19efeb4cuda3std6ranges3__45__cpo5cdataE:
	.zero		1
	.type		_ZN61_INTERNAL_34f6485a_30_group_norm_nhwc_one_pass_98_cu_fe19efeb6thrust23THRUST_300001_SM_800_NS12placeholders2_8E,@object
	.size		_ZN61_INTERNAL_34f6485a_30_group_norm_nhwc_one_pass_98_cu_fe19efeb6thrust23THRUST_300001_SM_800_NS12placeholders2_8E,(_ZN61_INTERNAL_34f6485a_30_group_norm_nhwc_one_pass_98_cu_fe19efeb4cuda3std3__45__cpo4rendE - _ZN61_INTERNAL_34f6485a_30_group_norm_nhwc_one_pass_98_cu_fe19efeb6thrust23THRUST_300001_SM_800_NS12placeholders2_8E)
_ZN61_INTERNAL_34f6485a_30_group_norm_nhwc_one_pass_98_cu_fe19efeb6thrust23THRUST_300001_SM_800_NS12placeholders2_8E:
	.zero		1
	.type		_ZN61_INTERNAL_34f6485a_30_group_norm_nhwc_one_pass_98_cu_fe19efeb4cuda3std3__45__cpo4rendE,@object
	.size		_ZN61_INTERNAL_34f6485a_30_group_norm_nhwc_one_pass_98_cu_fe19efeb4cuda3std3__45__cpo4rendE,(_ZN61_INTERNAL_34f6485a_30_group_norm_nhwc_one_pass_98_cu_fe19efeb4cuda3std6ranges3__45__cpo9iter_swapE - _ZN61_INTERNAL_34f6485a_30_group_norm_nhwc_one_pass_98_cu_fe19efeb4cuda3std3__45__cpo4rendE)
_ZN61_INTERNAL_34f6485a_30_group_norm_nhwc_one_pass_98_cu_fe19efeb4cuda3std3__45__cpo4rendE:
	.zero		1
	.type		_ZN61_INTERNAL_34f6485a_30_group_norm_nhwc_one_pass_98_cu_fe19efeb4cuda3std6ranges3__45__cpo9iter_swapE,@object
	.size		_ZN61_INTERNAL_34f6485a_30_group_norm_nhwc_one_pass_98_cu_fe19efeb4cuda3std6ranges3__45__cpo9iter_swapE,(_ZN61_INTERNAL_34f6485a_30_group_norm_nhwc_one_pass_98_cu_fe19efeb4cuda3std3__48unexpectE - _ZN61_INTERNAL_34f6485a_30_group_norm_nhwc_one_pass_98_cu_fe19efeb4cuda3std6ranges3__45__cpo9iter_swapE)
_ZN61_INTERNAL_34f6485a_30_group_norm_nhwc_one_pass_98_cu_fe19efeb4cuda3std6ranges3__45__cpo9iter_swapE:
	.zero		1
	.type		_ZN61_INTERNAL_34f6485a_30_group_norm_nhwc_one_pass_98_cu_fe19efeb4cuda3std3__48unexpectE,@object
	.size		_ZN61_INTERNAL_34f6485a_30_group_norm_nhwc_one_pass_98_cu_fe19efeb4cuda3std3__48unexpectE,(_ZN61_INTERNAL_34f6485a_30_group_norm_nhwc_one_pass_98_cu_fe19efeb6thrust23THRUST_300001_SM_800_NS6system6detail10sequential3seqE - _ZN61_INTERNAL_34f6485a_30_group_norm_nhwc_one_pass_98_cu_fe19efeb4cuda3std3__48unexpectE)
_ZN61_INTERNAL_34f6485a_30_group_norm_nhwc_one_pass_98_cu_fe19efeb4cuda3std3__48unexpectE:
	.zero		1
	.type		_ZN61_INTERNAL_34f6485a_30_group_norm_nhwc_one_pass_98_cu_fe19efeb6thrust23THRUST_300001_SM_800_NS6system6detail10sequential3seqE,@object
	.size		_ZN61_INTERNAL_34f6485a_30_group_norm_nhwc_one_pass_98_cu_fe19efeb6thrust23THRUST_300001_SM_800_NS6system6detail10sequential3seqE,(.L_29 - _ZN61_INTERNAL_34f6485a_30_group_norm_nhwc_one_pass_98_cu_fe19efeb6thrust23THRUST_300001_SM_800_NS6system6detail10sequential3seqE)
_ZN61_INTERNAL_34f6485a_30_group_norm_nhwc_one_pass_98_cu_fe19efeb6thrust23THRUST_300001_SM_800_NS6system6detail10sequential3seqE:
	.zero		1
.L_29:


//--------------------- .nv.shared._Z35group_norm_nhwc_bwd_one_pass_kernelI11Bf16IOFp32WLi64ELi98ELi392EEv26Group_norm_nhwc_bwd_params --------------------------
	.section	.nv.shared._Z35group_norm_nhwc_bwd_one_pass_kernelI11Bf16IOFp32WLi64ELi98ELi392EEv26Group_norm_nhwc_bwd_params,"aw",@nobits
	.sectionflags	@""
	.align	16
.nv.shared._Z35group_norm_nhwc_bwd_one_pass_kernelI11Bf16IOFp32WLi64ELi98ELi392EEv26Group_norm_nhwc_bwd_params:
	.zero		6416


//--------------------- .nv.shared._Z35group_norm_nhwc_bwd_one_pass_kernelI11Bf16IOFp32WLi128ELi98ELi392EEv26Group_norm_nhwc_bwd_params --------------------------
	.section	.nv.shared._Z35group_norm_nhwc_bwd_one_pass_kernelI11Bf16IOFp32WLi128ELi98ELi392EEv26Group_norm_nhwc_bwd_params,"aw",@nobits
	.sectionflags	@""
	.align	16
.nv.shared._Z35group_norm_nhwc_bwd_one_pass_kernelI11Bf16IOFp32WLi128ELi98ELi392EEv26Group_norm_nhwc_bwd_params:
	.zero		6416


//--------------------- .nv.shared._Z35group_norm_nhwc_bwd_one_pass_kernelI11Bf16IOFp32WLi256ELi98ELi392EEv26Group_norm_nhwc_bwd_params --------------------------
	.section	.nv.shared._Z35group_norm_nhwc_bwd_one_pass_kernelI11Bf16IOFp32WLi256ELi98ELi392EEv26Group_norm_nhwc_bwd_params,"aw",@nobits
	.sectionflags	@""
	.align	16
.nv.shared._Z35group_norm_nhwc_bwd_one_pass_kernelI11Bf16IOFp32WLi256ELi98ELi392EEv26Group_norm_nhwc_bwd_params:
	.zero		6416


//--------------------- .nv.shared._Z35group_norm_nhwc_bwd_one_pass_kernelI11Bf16IOFp32WLi512ELi98ELi392EEv26Group_norm_nhwc_bwd_params --------------------------
	.section	.nv.shared._Z35group_norm_nhwc_bwd_one_pass_kernelI11Bf16IOFp32WLi512ELi98ELi392EEv26Group_norm_nhwc_bwd_params,"aw",@nobits
	.sectionflags	@""
	.align	16
.nv.shared._Z35group_norm_nhwc_bwd_one_pass_kernelI11Bf16IOFp32WLi512ELi98ELi392EEv26Group_norm_nhwc_bwd_params:
	.zero		6416


//--------------------- .nv.shared._Z35group_norm_nhwc_bwd_one_pass_kernelI11Bf16IOBf16WLi64ELi98ELi392EEv26Group_norm_nhwc_bwd_params --------------------------
	.section	.nv.shared._Z35group_norm_nhwc_bwd_one_pass_kernelI11Bf16IOBf16WLi64ELi98ELi392EEv26Group_norm_nhwc_bwd_params,"aw",@nobits
	.sectionflags	@""
	.align	16
.nv.shared._Z35group_norm_nhwc_bwd_one_pass_kernelI11Bf16IOBf16WLi64ELi98ELi392EEv26Group_norm_nhwc_bwd_params:
	.zero		6416


//--------------------- .nv.shared._Z35group_norm_nhwc_bwd_one_pass_kernelI11Bf16IOBf16WLi128ELi98ELi392EEv26Group_norm_nhwc_bwd_params --------------------------
	.section	.nv.shared._Z35group_norm_nhwc_bwd_one_pass_kernelI11Bf16IOBf16WLi128ELi98ELi392EEv26Group_norm_nhwc_bwd_params,"aw",@nobits
	.sectionflags	@""
	.align	16
.nv.shared._Z35group_norm_nhwc_bwd_one_pass_kernelI11Bf16IOBf16WLi128ELi98ELi392EEv26Group_norm_nhwc_bwd_params:
	.zero		6416


//--------------------- .nv.shared._Z35group_norm_nhwc_bwd_one_pass_kernelI11Bf16IOBf16WLi256ELi98ELi392EEv26Group_norm_nhwc_bwd_params --------------------------
	.section	.nv.shared._Z35group_norm_nhwc_bwd_one_pass_kernelI11Bf16IOBf16WLi256ELi98ELi392EEv26Group_norm_nhwc_bwd_params,"aw",@nobits
	.sectionflags	@""
	.align	16
.nv.shared._Z35group_norm_nhwc_bwd_one_pass_kernelI11Bf16IOBf16WLi256ELi98ELi392EEv26Group_norm_nhwc_bwd_params:
	.zero		6416


//--------------------- .nv.shared._Z35group_norm_nhwc_bwd_one_pass_kernelI11Bf16IOBf16WLi512ELi98ELi392EEv26Group_norm_nhwc_bwd_params --------------------------
	.section	.nv.shared._Z35group_norm_nhwc_bwd_one_pass_kernelI11Bf16IOBf16WLi512ELi98ELi392EEv26Group_norm_nhwc_bwd_params,"aw",@nobits
	.sectionflags	@""
	.align	16
.nv.shared._Z35group_norm_nhwc_bwd_one_pass_kernelI11Bf16IOBf16WLi512ELi98ELi392EEv26Group_norm_nhwc_bwd_params:
	.zero		6416


//--------------------- .nv.shared._Z35group_norm_nhwc_bwd_one_pass_kernelI11Bf16IOFp16WLi64ELi98ELi392EEv26Group_norm_nhwc_bwd_params --------------------------
	.section	.nv.shared._Z35group_norm_nhwc_bwd_one_pass_kernelI11Bf16IOFp16WLi64ELi98ELi392EEv26Group_norm_nhwc_bwd_params,"aw",@nobits
	.sectionflags	@""
	.align	16
.nv.shared._Z35group_norm_nhwc_bwd_one_pass_kernelI11Bf16IOFp16WLi64ELi98ELi392EEv26Group_norm_nhwc_bwd_params:
	.zero		6416


//--------------------- .nv.shared._Z35group_norm_nhwc_bwd_one_pass_kernelI11Bf16IOFp16WLi128ELi98ELi392EEv26Group_norm_nhwc_bwd_params --------------------------
	.section	.nv.shared._Z35group_norm_nhwc_bwd_one_pass_kernelI11Bf16IOFp16WLi128ELi98ELi392EEv26Group_norm_nhwc_bwd_params,"aw",@nobits
	.sectionflags	@""
	.align	16
.nv.shared._Z35group_norm_nhwc_bwd_one_pass_kernelI11Bf16IOFp16WLi128ELi98ELi392EEv26Group_norm_nhwc_bwd_params:
	.zero		6416


//--------------------- .nv.shared._Z35group_norm_nhwc_bwd_one_pass_kernelI11Bf16IOFp16WLi256ELi98ELi392EEv26Group_norm_nhwc_bwd_params --------------------------
	.section	.nv.shared._Z35group_norm_nhwc_bwd_one_pass_kernelI11Bf16IOFp16WLi256ELi98ELi392EEv26Group_norm_nhwc_bwd_params,"aw",@nobits
	.sectionflags	@""
	.align	16
.nv.shared._Z35group_norm_nhwc_bwd_one_pass_kernelI11Bf16IOFp16WLi256ELi98ELi392EEv26Group_norm_nhwc_bwd_params:
	.zero		6416


//--------------------- .nv.shared._Z35group_norm_nhwc_bwd_one_pass_kernelI11Bf16IOFp16WLi512ELi98ELi392EEv26Group_norm_nhwc_bwd_params --------------------------
	.section	.nv.shared._Z35group_norm_nhwc_bwd_one_pass_kernelI11Bf16IOFp16WLi512ELi98ELi392EEv26Group_norm_nhwc_bwd_params,"aw",@nobits
	.sectionflags	@""
	.align	16
.nv.shared._Z35group_norm_nhwc_bwd_one_pass_kernelI11Bf16IOFp16WLi512ELi98ELi392EEv26Group_norm_nhwc_bwd_params:
	.zero		6416


//--------------------- .nv.shared._Z35group_norm_nhwc_bwd_one_pass_kernelI11Fp16IOFp32WLi64ELi98ELi392EEv26Group_norm_nhwc_bwd_params --------------------------
	.section	.nv.shared._Z35group_norm_nhwc_bwd_one_pass_kernelI11Fp16IOFp32WLi64ELi98ELi392EEv26Group_norm_nhwc_bwd_params,"aw",@nobits
	.sectionflags	@""
	.align	16
.nv.shared._Z35group_norm_nhwc_bwd_one_pass_kernelI11Fp16IOFp32WLi64ELi98ELi392EEv26Group_norm_nhwc_bwd_params:
	.zero		6416


//--------------------- .nv.shared._Z35group_norm_nhwc_bwd_one_pass_kernelI11Fp16IOFp32WLi128ELi98ELi392EEv26Group_norm_nhwc_bwd_params --------------------------
	.section	.nv.shared._Z35group_norm_nhwc_bwd_one_pass_kernelI11Fp16IOFp32WLi128ELi98ELi392EEv26Group_norm_nhwc_bwd_params,"aw",@nobits
	.sectionflags	@""
	.align	16
.nv.shared._Z35group_norm_nhwc_bwd_one_pass_kernelI11Fp16IOFp32WLi128ELi98ELi392EEv26Group_norm_nhwc_bwd_params:
	.zero		6416


//--------------------- .nv.shared._Z35group_norm_nhwc_bwd_one_pass_kernelI11Fp16IOFp32WLi256ELi98ELi392EEv26Group_norm_nhwc_bwd_params --------------------------
	.section	.nv.shared._Z35group_norm_nhwc_bwd_one_pass_kernelI11Fp16IOFp32WLi256ELi98ELi392EEv26Group_norm_nhwc_bwd_params,"aw",@nobits
	.sectionflags	@""
	.align	16
.nv.shared._Z35group_norm_nhwc_bwd_one_pass_kernelI11Fp16IOFp32WLi256ELi98ELi392EEv26Group_norm_nhwc_bwd_params:
	.zero		6416


//--------------------- .nv.shared._Z35group_norm_nhwc_bwd_one_pass_kernelI11Fp16IOFp32WLi512ELi98ELi392EEv26Group_norm_nhwc_bwd_params --------------------------
	.section	.nv.shared._Z35group_norm_nhwc_bwd_one_pass_kernelI11Fp16IOFp32WLi512ELi98ELi392EEv26Group_norm_nhwc_bwd_params,"aw",@nobits
	.sectionflags	@""
	.align	16
.nv.shared._Z35group_norm_nhwc_bwd_one_pass_kernelI11Fp16IOFp32WLi512ELi98ELi392EEv26Group_norm_nhwc_bwd_params:
	.zero		6416


//--------------------- .nv.shared._Z35group_norm_nhwc_bwd_one_pass_kernelI11Fp16IOBf16WLi64ELi98ELi392EEv26Group_norm_nhwc_bwd_params --------------------------
	.section	.nv.shared._Z35group_norm_nhwc_bwd_one_pass_kernelI11Fp16IOBf16WLi64ELi98ELi392EEv26Group_norm_nhwc_bwd_params,"aw",@nobits
	.sectionflags	@""
	.align	16
.nv.shared._Z35group_norm_nhwc_bwd_one_pass_kernelI11Fp16IOBf16WLi64ELi98ELi392EEv26Group_norm_nhwc_bwd_params:
	.zero		6416


//--------------------- .nv.shared._Z35group_norm_nhwc_bwd_one_pass_kernelI11Fp16IOBf16WLi128ELi98ELi392EEv26Group_norm_nhwc_bwd_params --------------------------
	.section	.nv.shared._Z35group_norm_nhwc_bwd_one_pass_kernelI11Fp16IOBf16WLi128ELi98ELi392EEv26Group_norm_nhwc_bwd_params,"aw",@nobits
	.sectionflags	@""
	.align	16
.nv.shared._Z35group_norm_nhwc_bwd_one_pass_kernelI11Fp16IOBf16WLi128ELi98ELi392EEv26Group_norm_nhwc_bwd_params:
	.zero		6416


//--------------------- .nv.shared._Z35group_norm_nhwc_bwd_one_pass_kernelI11Fp16IOBf16WLi256ELi98ELi392EEv26Group_norm_nhwc_bwd_params --------------------------
	.section	.nv.shared._Z35group_norm_nhwc_bwd_one_pass_kernelI11Fp16IOBf16WLi256ELi98ELi392EEv26Group_norm_nhwc_bwd_params,"aw",@nobits
	.sectionflags	@""
	.align	16
.nv.shared._Z35group_norm_nhwc_bwd_one_pass_kernelI11Fp16IOBf16WLi256ELi98ELi392EEv26Group_norm_nhwc_bwd_params:
	.zero		6416


//--------------------- .nv.shared._Z35group_norm_nhwc_bwd_one_pass_kernelI11Fp16IOBf16WLi512ELi98ELi392EEv26Group_norm_nhwc_bwd_params --------------------------
	.section	.nv.shared._Z35group_norm_nhwc_bwd_one_pass_kernelI11Fp16IOBf16WLi512ELi98ELi392EEv26Group_norm_nhwc_bwd_params,"aw",@nobits
	.sectionflags	@""
	.align	16
.nv.shared._Z35group_norm_nhwc_bwd_one_pass_kernelI11Fp16IOBf16WLi512ELi98ELi392EEv26Group_norm_nhwc_bwd_params:
	.zero		6416


//--------------------- .nv.shared._Z35group_norm_nhwc_bwd_one_pass_kernelI11Fp16IOFp16WLi64ELi98ELi392EEv26Group_norm_nhwc_bwd_params --------------------------
	.section	.nv.shared._Z35group_norm_nhwc_bwd_one_pass_kernelI11Fp16IOFp16WLi64ELi98ELi392EEv26Group_norm_nhwc_bwd_params,"aw",@nobits
	.sectionflags	@""
	.align	16
.nv.shared._Z35group_norm_nhwc_bwd_one_pass_kernelI11Fp16IOFp16WLi64ELi98ELi392EEv26Group_norm_nhwc_bwd_params:
	.zero		6416


//--------------------- .nv.shared._Z35group_norm_nhwc_bwd_one_pass_kernelI11Fp16IOFp16WLi128ELi98ELi392EEv26Group_norm_nhwc_bwd_params --------------------------
	.section	.nv.shared._Z35group_norm_nhwc_bwd_one_pass_kernelI11Fp16IOFp16WLi128ELi98ELi392EEv26Group_norm_nhwc_bwd_params,"aw",@nobits
	.sectionflags	@""
	.align	16
.nv.shared._Z35group_norm_nhwc_bwd_one_pass_kernelI11Fp16IOFp16WLi128ELi98ELi392EEv26Group_norm_nhwc_bwd_params:
	.zero		6416


//--------------------- .nv.shared._Z35group_norm_nhwc_bwd_one_pass_kernelI11Fp16IOFp16WLi256ELi98ELi392EEv26Group_norm_nhwc_bwd_params --------------------------
	.section	.nv.shared._Z35group_norm_nhwc_bwd_one_pass_kernelI11Fp16IOFp16WLi256ELi98ELi392EEv26Group_norm_nhwc_bwd_params,"aw",@nobits
	.sectionflags	@""
	.align	16
.nv.shared._Z35group_norm_nhwc_bwd_one_pass_kernelI11Fp16IOFp16WLi256ELi98ELi392EEv26Group_norm_nhwc_bwd_params:
	.zero		6416


//--------------------- .nv.shared._Z35group_norm_nhwc_bwd_one_pass_kernelI11Fp16IOFp16WLi512ELi98ELi392EEv26Group_norm_nhwc_bwd_params --------------------------
	.section	.nv.shared._Z35group_norm_nhwc_bwd_one_pass_kernelI11Fp16IOFp16WLi512ELi98ELi392EEv26Group_norm_nhwc_bwd_params,"aw",@nobits
	.sectionflags	@""
	.align	16
.nv.shared._Z35group_norm_nhwc_bwd_one_pass_kernelI11Fp16IOFp16WLi512ELi98ELi392EEv26Group_norm_nhwc_bwd_params:
	.zero		6416


//--------------------- .nv.shared._Z35group_norm_nhwc_bwd_one_pass_kernelI11Fp32IOFp32WLi64ELi98ELi392EEv26Group_norm_nhwc_bwd_params --------------------------
	.section	.nv.shared._Z35group_norm_nhwc_bwd_one_pass_kernelI11Fp32IOFp32WLi64ELi98ELi392EEv26Group_norm_nhwc_bwd_params,"aw",@nobits
	.sectionflags	@""
	.align	16
.nv.shared._Z35group_norm_nhwc_bwd_one_pass_kernelI11Fp32IOFp32WLi64ELi98ELi392EEv26Group_norm_nhwc_bwd_params:
	.zero		6416


//--------------------- .nv.shared._Z35group_norm_nhwc_bwd_one_pass_kernelI11Fp32IOFp32WLi128ELi98ELi392EEv26Group_norm_nhwc_bwd_params --------------------------
	.section	.nv.shared._Z35group_norm_nhwc_bwd_one_pass_kernelI11Fp32IOFp32WLi128ELi98ELi392EEv26Group_norm_nhwc_bwd_params,"aw",@nobits
	.sectionflags	@""
	.align	16
.nv.shared._Z35group_norm_nhwc_bwd_one_pass_kernelI11Fp32IOFp32WLi128ELi98ELi392EEv26Group_norm_nhwc_bwd_params:
	.zero		6416


//--------------------- .nv.shared._Z35group_norm_nhwc_bwd_one_pass_kernelI11Fp32IOFp32WLi256ELi98ELi392EEv26Group_norm_nhwc_bwd_params --------------------------
	.section	.nv.shared._Z35group_norm_nhwc_bwd_one_pass_kernelI11Fp32IOFp32WLi256ELi98ELi392EEv26Group_norm_nhwc_bwd_params,"aw",@nobits
	.sectionflags	@""
	.align	16
.nv.shared._Z35group_norm_nhwc_bwd_one_pass_kernelI11Fp32IOFp32WLi256ELi98ELi392EEv26Group_norm_nhwc_bwd_params:
	.zero		6416


//--------------------- .nv.shared._Z35group_norm_nhwc_bwd_one_pass_kernelI11Fp32IOFp32WLi512ELi98ELi392EEv26Group_norm_nhwc_bwd_params --------------------------
	.section	.nv.shared._Z35group_norm_nhwc_bwd_one_pass_kernelI11Fp32IOFp32WLi512ELi98ELi392EEv26Group_norm_nhwc_bwd_params,"aw",@nobits
	.sectionflags	@""
	.align	16
.nv.shared._Z35group_norm_nhwc_bwd_one_pass_kernelI11Fp32IOFp32WLi512ELi98ELi392EEv26Group_norm_nhwc_bwd_params:
	.zero		6416


//--------------------- .nv.shared._Z35group_norm_nhwc_bwd_one_pass_kernelI11Fp32IOBf16WLi64ELi98ELi392EEv26Group_norm_nhwc_bwd_params --------------------------
	.section	.nv.shared._Z35group_norm_nhwc_bwd_one_pass_kernelI11Fp32IOBf16WLi64ELi98ELi392EEv26Group_norm_nhwc_bwd_params,"aw",@nobits
	.sectionflags	@""
	.align	16
.nv.shared._Z35group_norm_nhwc_bwd_one_pass_kernelI11Fp32IOBf16WLi64ELi98ELi392EEv26Group_norm_nhwc_bwd_params:
	.zero		6416


//--------------------- .nv.shared._Z35group_norm_nhwc_bwd_one_pass_kernelI11Fp32IOBf16WLi128ELi98ELi392EEv26Group_norm_nhwc_bwd_params --------------------------
	.section	.nv.shared._Z35group_norm_nhwc_bwd_one_pass_kernelI11Fp32IOBf16WLi128ELi98ELi392EEv26Group_norm_nhwc_bwd_params,"aw",@nobits
	.sectionflags	@""
	.align	16
.nv.shared._Z35group_norm_nhwc_bwd_one_pass_kernelI11Fp32IOBf16WLi128ELi98ELi392EEv26Group_norm_nhwc_bwd_params:
	.zero		6416


//--------------------- .nv.shared._Z35group_norm_nhwc_bwd_one_pass_kernelI11Fp32IOBf16WLi256ELi98ELi392EEv26Group_norm_nhwc_bwd_params --------------------------
	.section	.nv.shared._Z35group_norm_nhwc_bwd_one_pass_kernelI11Fp32IOBf16WLi256ELi98ELi392EEv26Group_norm_nhwc_bwd_params,"aw",@nobits
	.sectionflags	@""
	.align	16
.nv.shared._Z35group_norm_nhwc_bwd_one_pass_kernelI11Fp32IOBf16WLi256ELi98ELi392EEv26Group_norm_nhwc_bwd_params:
	.zero		6416


//--------------------- .nv.shared._Z35group_norm_nhwc_bwd_one_pass_kernelI11Fp32IOBf16WLi512ELi98ELi392EEv26Group_norm_nhwc_bwd_params --------------------------
	.section	.nv.shared._Z35group_norm_nhwc_bwd_one_pass_kernelI11Fp32IOBf16WLi512ELi98ELi392EEv26Group_norm_nhwc_bwd_params,"aw",@nobits
	.sectionflags	@""
	.align	16
.nv.shared._Z35group_norm_nhwc_bwd_one_pass_kernelI11Fp32IOBf16WLi512ELi98ELi392EEv26Group_norm_nhwc_bwd_params:
	.zero		6416


//--------------------- .nv.shared._Z35group_norm_nhwc_bwd_one_pass_kernelI11Fp32IOFp16WLi64ELi98ELi392EEv26Group_norm_nhwc_bwd_params --------------------------
	.section	.nv.shared._Z35group_norm_nhwc_bwd_one_pass_kernelI11Fp32IOFp16WLi64ELi98ELi392EEv26Group_norm_nhwc_bwd_params,"aw",@nobits
	.sectionflags	@""
	.align	16
.nv.shared._Z35group_norm_nhwc_bwd_one_pass_kernelI11Fp32IOFp16WLi64ELi98ELi392EEv26Group_norm_nhwc_bwd_params:
	.zero		6416


//--------------------- .nv.shared._Z35group_norm_nhwc_bwd_one_pass_kernelI11Fp32IOFp16WLi128ELi98ELi392EEv26Group_norm_nhwc_bwd_params --------------------------
	.section	.nv.shared._Z35group_norm_nhwc_bwd_one_pass_kernelI11Fp32IOFp16WLi128ELi98ELi392EEv26Group_norm_nhwc_bwd_params,"aw",@nobits
	.sectionflags	@""
	.align	16
.nv.shared._Z35group_norm_nhwc_bwd_one_pass_kernelI11Fp32IOFp16WLi128ELi98ELi392EEv26Group_norm_nhwc_bwd_params:
	.zero		6416


//--------------------- .nv.shared._Z35group_norm_nhwc_bwd_one_pass_kernelI11Fp32IOFp16WLi256ELi98ELi392EEv26Group_norm_nhwc_bwd_params --------------------------
	.section	.nv.shared._Z35group_norm_nhwc_bwd_one_pass_kernelI11Fp32IOFp16WLi256ELi98ELi392EEv26Group_norm_nhwc_bwd_params,"aw",@nobits
	.sectionflags	@""
	.align	16
.nv.shared._Z35group_norm_nhwc_bwd_one_pass_kernelI11Fp32IOFp16WLi256ELi98ELi392EEv26Group_norm_nhwc_bwd_params:
	.zero		6416


//--------------------- .nv.shared._Z35group_norm_nhwc_bwd_one_pass_kernelI11Fp32IOFp16WLi512ELi98ELi392EEv26Group_norm_nhwc_bwd_params --------------------------
	.section	.nv.shared._Z35group_norm_nhwc_bwd_one_pass_kernelI11Fp32IOFp16WLi512ELi98ELi392EEv26Group_norm_nhwc_bwd_params,"aw",@nobits
	.sectionflags	@""
	.align	16
.nv.shared._Z35group_norm_nhwc_bwd_one_pass_kernelI11Fp32IOFp16WLi512ELi98ELi392EEv26Group_norm_nhwc_bwd_params:
	.zero		6416


//--------------------- .nv.shared._Z35group_norm_nhwc_fwd_one_pass_kernelI11Bf16IOFp32WLi64ELi98ELi392EEv26Group_norm_nhwc_fwd_params --------------------------
	.section	.nv.shared._Z35group_norm_nhwc_fwd_one_pass_kernelI11Bf16IOFp32WLi64ELi98ELi392EEv26Group_norm_nhwc_fwd_params,"aw",@nobits
	.sectionflags	@""
	.align	8
.nv.shared._Z35group_norm_nhwc_fwd_one_pass_kernelI11Bf16IOFp32WLi64ELi98ELi392EEv26Group_norm_nhwc_fwd_params:
	.zero		136


//--------------------- .nv.shared._Z35group_norm_nhwc_fwd_one_pass_kernelI11Bf16IOFp32WLi128ELi98ELi392EEv26Group_norm_nhwc_fwd_params --------------------------
	.section	.nv.shared._Z35group_norm_nhwc_fwd_one_pass_kernelI11Bf16IOFp32WLi128ELi98ELi392EEv26Group_norm_nhwc_fwd_params,"aw",@nobits
	.sectionflags	@""
	.align	8
.nv.shared._Z35group_norm_nhwc_fwd_one_pass_kernelI11Bf16IOFp32WLi128ELi98ELi392EEv26Group_norm_nhwc_fwd_params:
	.zero		136


//--------------------- .nv.shared._Z35group_norm_nhwc_fwd_one_pass_kernelI11Bf16IOFp32WLi256ELi98ELi392EEv26Group_norm_nhwc_fwd_params --------------------------
	.section	.nv.shared._Z35group_norm_nhwc_fwd_one_pass_kernelI11Bf16IOFp32WLi256ELi98ELi392EEv26Group_norm_nhwc_fwd_params,"aw",@nobits
	.sectionflags	@""
	.align	8
.nv.shared._Z35group_norm_nhwc_fwd_one_pass_kernelI11Bf16IOFp32WLi256ELi98ELi392EEv26Group_norm_nhwc_fwd_params:
	.zero		136


//--------------------- .nv.shared._Z35group_norm_nhwc_fwd_one_pass_kernelI11Bf16IOFp32WLi512ELi98ELi392EEv26Group_norm_nhwc_fwd_params --------------------------
	.section	.nv.shared._Z35group_norm_nhwc_fwd_one_pass_kernelI11Bf16IOFp32WLi512ELi98ELi392EEv26Group_norm_nhwc_fwd_params,"aw",@nobits
	.sectionflags	@""
	.align	8
.nv.shared._Z35group_norm_nhwc_fwd_one_pass_kernelI11Bf16IOFp32WLi512ELi98ELi392EEv26Group_norm_nhwc_fwd_params:
	.zero		136


//--------------------- .nv.shared._Z35group_norm_nhwc_fwd_one_pass_kernelI11Bf16IOBf16WLi64ELi98ELi392EEv26Group_norm_nhwc_fwd_params --------------------------
	.section	.nv.shared._Z35group_norm_nhwc_fwd_one_pass_kernelI11Bf16IOBf16WLi64ELi98ELi392EEv26Group_norm_nhwc_fwd_params,"aw",@nobits
	.sectionflags	@""
	.align	8
.nv.shared._Z35group_norm_nhwc_fwd_one_pass_kernelI11Bf16IOBf16WLi64ELi98ELi392EEv26Group_norm_nhwc_fwd_params:
	.zero		136


//--------------------- .nv.shared._Z35group_norm_nhwc_fwd_one_pass_kernelI11Bf16IOBf16WLi128ELi98ELi392EEv26Group_norm_nhwc_fwd_params --------------------------
	.section	.nv.shared._Z35group_norm_nhwc_fwd_one_pass_kernelI11Bf16IOBf16WLi128ELi98ELi392EEv26Group_norm_nhwc_fwd_params,"aw",@nobits
	.sectionflags	@""
	.align	8
.nv.shared._Z35group_norm_nhwc_fwd_one_pass_kernelI11Bf16IOBf16WLi128ELi98ELi392EEv26Group_norm_nhwc_fwd_params:
	.zero		136


//--------------------- .nv.shared._Z35group_norm_nhwc_fwd_one_pass_kernelI11Bf16IOBf16WLi256ELi98ELi392EEv26Group_norm_nhwc_fwd_params --------------------------
	.section	.nv.shared._Z35group_norm_nhwc_fwd_one_pass_kernelI11Bf16IOBf16WLi256ELi98ELi392EEv26Group_norm_nhwc_fwd_params,"aw",@nobits
	.sectionflags	@""
	.align	8
.nv.shared._Z35group_norm_nhwc_fwd_one_pass_kernelI11Bf16IOBf16WLi256ELi98ELi392EEv26Group_norm_nhwc_fwd_params:
	.zero		136


//--------------------- .nv.shared._Z35group_norm_nhwc_fwd_one_pass_kernelI11Bf16IOBf16WLi512ELi98ELi392EEv26Group_norm_nhwc_fwd_params --------------------------
	.section	.nv.shared._Z35group_norm_nhwc_fwd_one_pass_kernelI11Bf16IOBf16WLi512ELi98ELi392EEv26Group_norm_nhwc_fwd_params,"aw",@nobits
	.sectionflags	@""
	.align	8
.nv.shared._Z35group_norm_nhwc_fwd_one_pass_kernelI11Bf16IOBf16WLi512ELi98ELi392EEv26Group_norm_nhwc_fwd_params:
	.zero		136


//--------------------- .nv.shared._Z35group_norm_nhwc_fwd_one_pass_kernelI11Bf16IOFp16WLi64ELi98ELi392EEv26Group_norm_nhwc_fwd_params --------------------------
	.section	.nv.shared._Z35group_norm_nhwc_fwd_one_pass_kernelI11Bf16IOFp16WLi64ELi98ELi392EEv26Group_norm_nhwc_fwd_params,"aw",@nobits
	.sectionflags	@""
	.align	8
.nv.shared._Z35group_norm_nhwc_fwd_one_pass_kernelI11Bf16IOFp16WLi64ELi98ELi392EEv26Group_norm_nhwc_fwd_params:
	.zero		136


//--------------------- .nv.shared._Z35group_norm_nhwc_fwd_one_pass_kernelI11Bf16IOFp16WLi128ELi98ELi392EEv26Group_norm_nhwc_fwd_params --------------------------
	.section	.nv.shared._Z35group_norm_nhwc_fwd_one_pass_kernelI11Bf16IOFp16WLi128ELi98ELi392EEv26Group_norm_nhwc_fwd_params,"aw",@nobits
	.sectionflags	@""
	.align	8
.nv.shared._Z35group_norm_nhwc_fwd_one_pass_kernelI11Bf16IOFp16WLi128ELi98ELi392EEv26Group_norm_nhwc_fwd_params:
	.zero		136


//--------------------- .nv.shared._Z35group_norm_nhwc_fwd_one_pass_kernelI11Bf16IOFp16WLi256ELi98ELi392EEv26Group_norm_nhwc_fwd_params --------------------------
	.section	.nv.shared._Z35group_norm_nhwc_fwd_one_pass_kernelI11Bf16IOFp16WLi256ELi98ELi392EEv26Group_norm_nhwc_fwd_params,"aw",@nobits
	.sectionflags	@""
	.align	8
.nv.shared._Z35group_norm_nhwc_fwd_one_pass_kernelI11Bf16IOFp16WLi256ELi98ELi392EEv26Group_norm_nhwc_fwd_params:
	.zero		136


//--------------------- .nv.shared._Z35group_norm_nhwc_fwd_one_pass_kernelI11Bf16IOFp16WLi512ELi98ELi392EEv26Group_norm_nhwc_fwd_params --------------------------
	.section	.nv.shared._Z35group_norm_nhwc_fwd_one_pass_kernelI11Bf16IOFp16WLi512ELi98ELi392EEv26Group_norm_nhwc_fwd_params,"aw",@nobits
	.sectionflags	@""
	.align	8
.nv.shared._Z35group_norm_nhwc_fwd_one_pass_kernelI11Bf16IOFp16WLi512ELi98ELi392EEv26Group_norm_nhwc_fwd_params:
	.zero		136


//--------------------- .nv.shared._Z35group_norm_nhwc_fwd_one_pass_kernelI11Fp16IOFp32WLi64ELi98ELi392EEv26Group_norm_nhwc_fwd_params --------------------------
	.section	.nv.shared._Z35group_norm_nhwc_fwd_one_pass_kernelI11Fp16IOFp32WLi64ELi98ELi392EEv26Group_norm_nhwc_fwd_params,"aw",@nobits
	.sectionflags	@""
	.align	8
.nv.shared._Z35group_norm_nhwc_fwd_one_pass_kernelI11Fp16IOFp32WLi64ELi98ELi392EEv26Group_norm_nhwc_fwd_params:
	.zero		136


//--------------------- .nv.shared._Z35group_norm_nhwc_fwd_one_pass_kernelI11Fp16IOFp32WLi128ELi98ELi392EEv26Group_norm_nhwc_fwd_params --------------------------
	.section	.nv.shared._Z35group_norm_nhwc_fwd_one_pass_kernelI11Fp16IOFp32WLi128ELi98ELi392EEv26Group_norm_nhwc_fwd_params,"aw",@nobits
	.sectionflags	@""
	.align	8
.nv.shared._Z35group_norm_nhwc_fwd_one_pass_kernelI11Fp16IOFp32WLi128ELi98ELi392EEv26Group_norm_nhwc_fwd_params:
	.zero		136


//--------------------- .nv.shared._Z35group_norm_nhwc_fwd_one_pass_kernelI11Fp16IOFp32WLi256ELi98ELi392EEv26Group_norm_nhwc_fwd_params --------------------------
	.section	.nv.shared._Z35group_norm_nhwc_fwd_one_pass_kernelI11Fp16IOFp32WLi256ELi98ELi392EEv26Group_norm_nhwc_fwd_params,"aw",@nobits
	.sectionflags	@""
	.align	8
.nv.shared._Z35group_norm_nhwc_fwd_one_pass_kernelI11Fp16IOFp32WLi256ELi98ELi392EEv26Group_norm_nhwc_fwd_params:
	.zero		136


//--------------------- .nv.shared._Z35group_norm_nhwc_fwd_one_pass_kernelI11Fp16IOFp32WLi512ELi98ELi392EEv26Group_norm_nhwc_fwd_params --------------------------
	.section	.nv.shared._Z35group_norm_nhwc_fwd_one_pass_kernelI11Fp16IOFp32WLi512ELi98ELi392EEv26Group_norm_nhwc_fwd_params,"aw",@nobits
	.sectionflags	@""
	.align	8
.nv.shared._Z35group_norm_nhwc_fwd_one_pass_kernelI11Fp16IOFp32WLi512ELi98ELi392EEv26Group_norm_nhwc_fwd_params:
	.zero		136


//--------------------- .nv.shared._Z35group_norm_nhwc_fwd_one_pass_kernelI11Fp16IOBf16WLi64ELi98ELi392EEv26Group_norm_nhwc_fwd_params --------------------------
	.section	.nv.shared._Z35group_norm_nhwc_fwd_one_pass_kernelI11Fp16IOBf16WLi64ELi98ELi392EEv26Group_norm_nhwc_fwd_params,"aw",@nobits
	.sectionflags	@""
	.align	8
.nv.shared._Z35group_norm_nhwc_fwd_one_pass_kernelI11Fp16IOBf16WLi64ELi98ELi392EEv26Group_norm_nhwc_fwd_params:
	.zero		136


//--------------------- .nv.shared._Z35group_norm_nhwc_fwd_one_pass_kernelI11Fp16IOBf16WLi128ELi98ELi392EEv26Group_norm_nhwc_fwd_params --------------------------
	.section	.nv.shared._Z35group_norm_nhwc_fwd_one_pass_kernelI11Fp16IOBf16WLi128ELi98ELi392EEv26Group_norm_nhwc_fwd_params,"aw",@nobits
	.sectionflags	@""
	.align	8
.nv.shared._Z35group_norm_nhwc_fwd_one_pass_kernelI11Fp16IOBf16WLi128ELi98ELi392EEv26Group_norm_nhwc_fwd_params:
	.zero		136


//--------------------- .nv.shared._Z35group_norm_nhwc_fwd_one_pass_kernelI11Fp16IOBf16WLi256ELi98ELi392EEv26Group_norm_nhwc_fwd_params --------------------------
	.section	.nv.shared._Z35group_norm_nhwc_fwd_one_pass_kernelI11Fp16IOBf16WLi256ELi98ELi392EEv26Group_norm_nhwc_fwd_params,"aw",@nobits
	.sectionflags	@""
	.align	8
.nv.shared._Z35group_norm_nhwc_fwd_one_pass_kernelI11Fp16IOBf16WLi256ELi98ELi392EEv26Group_norm_nhwc_fwd_params:
	.zero		136


//--------------------- .nv.shared._Z35group_norm_nhwc_fwd_one_pass_kernelI11Fp16IOBf16WLi512ELi98ELi392EEv26Group_norm_nhwc_fwd_params --------------------------
	.section	.nv.shared._Z35group_norm_nhwc_fwd_one_pass_kernelI11Fp16IOBf16WLi512ELi98ELi392EEv26Group_norm_nhwc_fwd_params,"aw",@nobits
	.sectionflags	@""
	.align	8
.nv.shared._Z35group_norm_nhwc_fwd_one_pass_kernelI11Fp16IOBf16WLi512ELi98ELi392EEv26Group_norm_nhwc_fwd_params:
	.zero		136


//--------------------- .nv.shared._Z35group_norm_nhwc_fwd_one_pass_kernelI11Fp16IOFp16WLi64ELi98ELi392EEv26Group_norm_nhwc_fwd_params --------------------------
	.section	.nv.shared._Z35group_norm_nhwc_fwd_one_pass_kernelI11Fp16IOFp16WLi64ELi98ELi392EEv26Group_norm_nhwc_fwd_params,"aw",@nobits
	.sectionflags	@""
	.align	8
.nv.shared._Z35group_norm_nhwc_fwd_one_pass_kernelI11Fp16IOFp16WLi64ELi98ELi392EEv26Group_norm_nhwc_fwd_params:
	.zero		136


//--------------------- .nv.shared._Z35group_norm_nhwc_fwd_one_pass_kernelI11Fp16IOFp16WLi128ELi98ELi392EEv26Group_norm_nhwc_fwd_params --------------------------
	.section	.nv.shared._Z35group_norm_nhwc_fwd_one_pass_kernelI11Fp16IOFp16WLi128ELi98ELi392EEv26Group_norm_nhwc_fwd_params,"aw",@nobits
	.sectionflags	@""
	.align	8
.nv.shared._Z35group_norm_nhwc_fwd_one_pass_kernelI11Fp16IOFp16WLi128ELi98ELi392EEv26Group_norm_nhwc_fwd_params:
	.zero		136


//--------------------- .nv.shared._Z35group_norm_nhwc_fwd_one_pass_kernelI11Fp16IOFp16WLi256ELi98ELi392EEv26Group_norm_nhwc_fwd_params --------------------------
	.section	.nv.shared._Z35group_norm_nhwc_fwd_one_pass_kernelI11Fp16IOFp16WLi256ELi98ELi392EEv26Group_norm_nhwc_fwd_params,"aw",@nobits
	.sectionflags	@""
	.align	8
.nv.shared._Z35group_norm_nhwc_fwd_one_pass_kernelI11Fp16IOFp16WLi256ELi98ELi392EEv26Group_norm_nhwc_fwd_params:
	.zero		136


//--------------------- .nv.shared._Z35group_norm_nhwc_fwd_one_pass_kernelI11Fp16IOFp16WLi512ELi98ELi392EEv26Group_norm_nhwc_fwd_params --------------------------
	.section	.nv.shared._Z35group_norm_nhwc_fwd_one_pass_kernelI11Fp16IOFp16WLi512ELi98ELi392EEv26Group_norm_nhwc_fwd_params,"aw",@nobits
	.sectionflags	@""
	.align	8
.nv.shared._Z35group_norm_nhwc_fwd_one_pass_kernelI11Fp16IOFp16WLi512ELi98ELi392EEv26Group_norm_nhwc_fwd_params:
	.zero		136


//--------------------- .nv.shared._Z35group_norm_nhwc_fwd_one_pass_kernelI11Fp32IOFp32WLi64ELi98ELi392EEv26Group_norm_nhwc_fwd_params --------------------------
	.section	.nv.shared._Z35group_norm_nhwc_fwd_one_pass_kernelI11Fp32IOFp32WLi64ELi98ELi392EEv26Group_norm_nhwc_fwd_params,"aw",@nobits
	.sectionflags	@""
	.align	8
.nv.shared._Z35group_norm_nhwc_fwd_one_pass_kernelI11Fp32IOFp32WLi64ELi98ELi392EEv26Group_norm_nhwc_fwd_params:
	.zero		136


//--------------------- .nv.shared._Z35group_norm_nhwc_fwd_one_pass_kernelI11Fp32IOFp32WLi128ELi98ELi392EEv26Group_norm_nhwc_fwd_params --------------------------
	.section	.nv.shared._Z35group_norm_nhwc_fwd_one_pass_kernelI11Fp32IOFp32WLi128ELi98ELi392EEv26Group_norm_nhwc_fwd_params,"aw",@nobits
	.sectionflags	@""
	.align	8
.nv.shared._Z35group_norm_nhwc_fwd_one_pass_kernelI11Fp32IOFp32WLi128ELi98ELi392EEv26Group_norm_nhwc_fwd_params:
	.zero		136


//--------------------- .nv.shared._Z35group_norm_nhwc_fwd_one_pass_kernelI11Fp32IOFp32WLi256ELi98ELi392EEv26Group_norm_nhwc_fwd_params --------------------------
	.section	.nv.shared._Z35group_norm_nhwc_fwd_one_pass_kernelI11Fp32IOFp32WLi256ELi98ELi392EEv26Group_norm_nhwc_fwd_params,"aw",@nobits
	.sectionflags	@""
	.align	8
.nv.shared._Z35group_norm_nhwc_fwd_one_pass_kernelI11Fp32IOFp32WLi256ELi98ELi392EEv26Group_norm_nhwc_fwd_params:
	.zero		136


//--------------------- .nv.shared._Z35group_norm_nhwc_fwd_one_pass_kernelI11Fp32IOFp32WLi512ELi98ELi392EEv26Group_norm_nhwc_fwd_params --------------------------
	.section	.nv.shared._Z35group_norm_nhwc_fwd_one_pass_kernelI11Fp32IOFp32WLi512ELi98ELi392EEv26Group_norm_nhwc_fwd_params,"aw",@nobits
	.sectionflags	@""
	.align	8
.nv.shared._Z35group_norm_nhwc_fwd_one_pass_kernelI11Fp32IOFp32WLi512ELi98ELi392EEv26Group_norm_nhwc_fwd_params:
	.zero		136


//--------------------- .nv.shared._Z35group_norm_nhwc_fwd_one_pass_kernelI11Fp32IOBf16WLi64ELi98ELi392EEv26Group_norm_nhwc_fwd_params --------------------------
	.section	.nv.shared._Z35group_norm_nhwc_fwd_one_pass_kernelI11Fp32IOBf16WLi64ELi98ELi392EEv26Group_norm_nhwc_fwd_params,"aw",@nobits
	.sectionflags	@""
	.align	8
.nv.shared._Z35group_norm_nhwc_fwd_one_pass_kernelI11Fp32IOBf16WLi64ELi98ELi392EEv26Group_norm_nhwc_fwd_params:
	.zero		136


//--------------------- .nv.shared._Z35group_norm_nhwc_fwd_one_pass_kernelI11Fp32IOBf16WLi128ELi98ELi392EEv26Group_norm_nhwc_fwd_params --------------------------
	.section	.nv.shared._Z35group_norm_nhwc_fwd_one_pass_kernelI11Fp32IOBf16WLi128ELi98ELi392EEv26Group_norm_nhwc_fwd_params,"aw",@nobits
	.sectionflags	@""
	.align	8
.nv.shared._Z35group_norm_nhwc_fwd_one_pass_kernelI11Fp32IOBf16WLi128ELi98ELi392EEv26Group_norm_nhwc_fwd_params:
	.zero		136


//--------------------- .nv.shared._Z35group_norm_nhwc_fwd_one_pass_kernelI11Fp32IOBf16WLi256ELi98ELi392EEv26Group_norm_nhwc_fwd_params --------------------------
	.section	.nv.shared._Z35group_norm_nhwc_fwd_one_pass_kernelI11Fp32IOBf16WLi256ELi98ELi392EEv26Group_norm_nhwc_fwd_params,"aw",@nobits
	.sectionflags	@""
	.align	8
.nv.shared._Z35group_norm_nhwc_fwd_one_pass_kernelI11Fp32IOBf16WLi256ELi98ELi392EEv26Group_norm_nhwc_fwd_params:
	.zero		136


//--------------------- .nv.shared._Z35group_norm_nhwc_fwd_one_pass_kernelI11Fp32IOBf16WLi512ELi98ELi392EEv26Group_norm_nhwc_fwd_params --------------------------
	.section	.nv.shared._Z35group_norm_nhwc_fwd_one_pass_kernelI11Fp32IOBf16WLi512ELi98ELi392EEv26Group_norm_nhwc_fwd_params,"aw",@nobits
	.sectionflags	@""
	.align	8
.nv.shared._Z35group_norm_nhwc_fwd_one_pass_kernelI11Fp32IOBf16WLi512ELi98ELi392EEv26Group_norm_nhwc_fwd_params:
	.zero		136


//--------------------- .nv.shared._Z35group_norm_nhwc_fwd_one_pass_kernelI11Fp32IOFp16WLi64ELi98ELi392EEv26Group_norm_nhwc_fwd_params --------------------------
	.section	.nv.shared._Z35group_norm_nhwc_fwd_one_pass_kernelI11Fp32IOFp16WLi64ELi98ELi392EEv26Group_norm_nhwc_fwd_params,"aw",@nobits
	.sectionflags	@""
	.align	8
.nv.shared._Z35group_norm_nhwc_fwd_one_pass_kernelI11Fp32IOFp16WLi64ELi98ELi392EEv26Group_norm_nhwc_fwd_params:
	.zero		136


//--------------------- .nv.shared._Z35group_norm_nhwc_fwd_one_pass_kernelI11Fp32IOFp16WLi128ELi98ELi392EEv26Group_norm_nhwc_fwd_params --------------------------
	.section	.nv.shared._Z35group_norm_nhwc_fwd_one_pass_kernelI11Fp32IOFp16WLi128ELi98ELi392EEv26Group_norm_nhwc_fwd_params,"aw",@nobits
	.sectionflags	@""
	.align	8
.nv.shared._Z35group_norm_nhwc_fwd_one_pass_kernelI11Fp32IOFp16WLi128ELi98ELi392EEv26Group_norm_nhwc_fwd_params:
	.zero		136


//--------------------- .nv.shared._Z35group_norm_nhwc_fwd_one_pass_kernelI11Fp32IOFp16WLi256ELi98ELi392EEv26Group_norm_nhwc_fwd_params --------------------------
	.section	.nv.shared._Z35group_norm_nhwc_fwd_one_pass_kernelI11Fp32IOFp16WLi256ELi98ELi392EEv26Group_norm_nhwc_fwd_params,"aw",@nobits
	.sectionflags	@""
	.align	8
.nv.shared._Z35group_norm_nhwc_fwd_one_pass_kernelI11Fp32IOFp16WLi256ELi98ELi392EEv26Group_norm_nhwc_fwd_params:
	.zero		136


//--------------------- .nv.shared._Z35group_norm_nhwc_fwd_one_pass_kernelI11Fp32IOFp16WLi512ELi98ELi392EEv26Group_norm_nhwc_fwd_params --------------------------
	.section	.nv.shared._Z35group_norm_nhwc_fwd_one_pass_kernelI11Fp32IOFp16WLi512ELi98ELi392EEv26Group_norm_nhwc_fwd_params,"aw",@nobits
	.sectionflags	@""
	.align	8
.nv.shared._Z35group_norm_nhwc_fwd_one_pass_kernelI11Fp32IOFp16WLi512ELi98ELi392EEv26Group_norm_nhwc_fwd_params:
	.zero		136
